// Copyright (c) 2024, Jay Shah, Ganesh Bikshandi, Ying Zhang, Vijay Thakkar, Pradeep Ramani, Tri Dao.
// Splitting the different template instantiations to different files to speed up compilation.
// This file is auto-generated. See "generate_kernels.py"

#include "flash_fwd_launch_template.h"

#ifndef FLASHATTENTION_DISABLE_HDIM256
template void run_mha_fwd_<90, cutlass::float_e4m3_t, 256, 256, false, false, false, false>(Flash_fwd_params &params, cudaStream_t stream);
#endif


// ===== COMPILED SASS (sm_90a) =====

	.target	sm_90a

	.elftype	@"ET_EXEC"


//--------------------- .note.nv.tkinfo           --------------------------
	.section	.note.nv.tkinfo,"",@"SHT_NOTE"
	.sectionflags	@"SHF_NOTE_NV_TKINFO"
	.tkinfo
        /*0018*/ 	.word	0x00000002
        /*0030*/ 	.string	""
        /*0030*/ 	.string	"ptxas"
        /*0030*/ 	.string	"Cuda compilation tools, release 13.0, V13.0.88"
        /*0030*/ 	.string	"Build cuda_13.0.r13.0/compiler.36424714_0"
        /*0030*/ 	.string	"-arch sm_90a -m 64 "



//--------------------- .note.nv.cuinfo           --------------------------
	.section	.note.nv.cuinfo,"",@"SHT_NOTE"
	.sectionflags	@"SHF_NOTE_NV_CUINFO"
        /*0018*/ 	.short	0x0002
        /*001a*/ 	.short	0x005a
        /*001c*/ 	.short	0x0082
	.zero		2


//--------------------- .nv.info                  --------------------------
	.section	.nv.info,"",@"SHT_CUDA_INFO"
	.align	4


	//----- nvinfo : EIATTR_REGCOUNT
	.align		4
        /*0000*/ 	.byte	0x04, 0x2f
        /*0002*/ 	.short	(.L_26 - .L_25)
	.align		4
.L_25:
        /*0004*/ 	.word	index@(_ZN7cutlass13device_kernelIN5flash11enable_sm90INS1_16FlashAttnFwdSm90INS1_25CollectiveMainloopFwdSm90ILi2EN4cute5tupleIJNS5_1CILi1EEES8_S8_EEENS6_IJNS7_ILi128EEESA_NS7_ILi256EEEEEELi256ENS_12float_e4m3_tEfNS_4arch4Sm90ELb1ELb0ELb0ELb1ELb0ELb1ELb0ELb1ELb1ELb0ELb0ELb0EEENS1_21CollectiveEpilogueFwdINS6_IJSA_SB_SA_EEES9_NS_10bfloat16_tESF_Li256ELb1ELb0ELb0ELb1EEENS1_36VarlenDynamicPersistentTileSchedulerILi128ELi128ELi256ELi128ELb0ELb0ELb1ELb1ELb1ELb1EEEEEEEEEvNT_6ParamsE)
        /*0008*/ 	.word	0x000000a8


	//----- nvinfo : EIATTR_FRAME_SIZE
	.align		4
.L_26:
        /*000c*/ 	.byte	0x04, 0x11
        /*000e*/ 	.short	(.L_28 - .L_27)
	.align		4
.L_27:
        /*0010*/ 	.word	index@(_ZN7cutlass13device_kernelIN5flash11enable_sm90INS1_16FlashAttnFwdSm90INS1_25CollectiveMainloopFwdSm90ILi2EN4cute5tupleIJNS5_1CILi1EEES8_S8_EEENS6_IJNS7_ILi128EEESA_NS7_ILi256EEEEEELi256ENS_12float_e4m3_tEfNS_4arch4Sm90ELb1ELb0ELb0ELb1ELb0ELb1ELb0ELb1ELb1ELb0ELb0ELb0EEENS1_21CollectiveEpilogueFwdINS6_IJSA_SB_SA_EEES9_NS_10bfloat16_tESF_Li256ELb1ELb0ELb0ELb1EEENS1_36VarlenDynamicPersistentTileSchedulerILi128ELi128ELi256ELi128ELb0ELb0ELb1ELb1ELb1ELb1EEEEEEEEEvNT_6ParamsE)
        /*0014*/ 	.word	0x00000060


	//----- nvinfo : EIATTR_REGCOUNT
	.align		4
.L_28:
        /*0018*/ 	.byte	0x04, 0x2f
        /*001a*/ 	.short	(.L_30 - .L_29)
	.align		4
.L_29:
        /*001c*/ 	.word	index@(_ZN7cutlass13device_kernelIN5flash11enable_sm90INS1_16FlashAttnFwdSm90INS1_25CollectiveMainloopFwdSm90ILi2EN4cute5tupleIJNS5_1CILi1EEES8_S8_EEENS6_IJNS7_ILi128EEESA_NS7_ILi256EEEEEELi256ENS_12float_e4m3_tEfNS_4arch4Sm90ELb1ELb0ELb0ELb1ELb0ELb0ELb0ELb1ELb1ELb0ELb0ELb0EEENS1_21CollectiveEpilogueFwdINS6_IJSA_SB_SA_EEES9_NS_10bfloat16_tESF_Li256ELb1ELb0ELb0ELb1EEENS1_36VarlenDynamicPersistentTileSchedulerILi128ELi128ELi256ELi128ELb0ELb0ELb1ELb1ELb1ELb1EEEEEEEEEvNT_6ParamsE)
        /*0020*/ 	.word	0x000000a8


	//----- nvinfo : EIATTR_FRAME_SIZE
	.align		4
.L_30:
        /*0024*/ 	.byte	0x04, 0x11
        /*0026*/ 	.short	(.L_32 - .L_31)
	.align		4
.L_31:
        /*0028*/ 	.word	index@(_ZN7cutlass13device_kernelIN5flash11enable_sm90INS1_16FlashAttnFwdSm90INS1_25CollectiveMainloopFwdSm90ILi2EN4cute5tupleIJNS5_1CILi1EEES8_S8_EEENS6_IJNS7_ILi128EEESA_NS7_ILi256EEEEEELi256ENS_12float_e4m3_tEfNS_4arch4Sm90ELb1ELb0ELb0ELb1ELb0ELb0ELb0ELb1ELb1ELb0ELb0ELb0EEENS1_21CollectiveEpilogueFwdINS6_IJSA_SB_SA_EEES9_NS_10bfloat16_tESF_Li256ELb1ELb0ELb0ELb1EEENS1_36VarlenDynamicPersistentTileSchedulerILi128ELi128ELi256ELi128ELb0ELb0ELb1ELb1ELb1ELb1EEEEEEEEEvNT_6ParamsE)
        /*002c*/ 	.word	0x00000040


	//----- nvinfo : EIATTR_REGCOUNT
	.align		4
.L_32:
        /*0030*/ 	.byte	0x04, 0x2f
        /*0032*/ 	.short	(.L_34 - .L_33)
	.align		4
.L_33:
        /*0034*/ 	.word	index@(_ZN7cutlass13device_kernelIN5flash11enable_sm90INS1_16FlashAttnFwdSm90INS1_25CollectiveMainloopFwdSm90ILi2EN4cute5tupleIJNS5_1CILi1EEES8_S8_EEENS6_IJNS7_ILi128EEESA_NS7_ILi256EEEEEELi256ENS_12float_e4m3_tEfNS_4arch4Sm90ELb1ELb0ELb0ELb0ELb0ELb0ELb0ELb1ELb1ELb0ELb0ELb0EEENS1_21CollectiveEpilogueFwdINS6_IJSA_SB_SA_EEES9_NS_10bfloat16_tESF_Li256ELb0ELb0ELb0ELb1EEENS1_30DynamicPersistentTileSchedulerILi256ELi128ELb0ELb0ELb1EEEEEEEEEvNT_6ParamsE)
        /*0038*/ 	.word	0x000000a8


	//----- nvinfo : EIATTR_FRAME_SIZE
	.align		4
.L_34:
        /*003c*/ 	.byte	0x04, 0x11
        /*003e*/ 	.short	(.L_36 - .L_35)
	.align		4
.L_35:
        /*0040*/ 	.word	index@(_ZN7cutlass13device_kernelIN5flash11enable_sm90INS1_16FlashAttnFwdSm90INS1_25CollectiveMainloopFwdSm90ILi2EN4cute5tupleIJNS5_1CILi1EEES8_S8_EEENS6_IJNS7_ILi128EEESA_NS7_ILi256EEEEEELi256ENS_12float_e4m3_tEfNS_4arch4Sm90ELb1ELb0ELb0ELb0ELb0ELb0ELb0ELb1ELb1ELb0ELb0ELb0EEENS1_21CollectiveEpilogueFwdINS6_IJSA_SB_SA_EEES9_NS_10bfloat16_tESF_Li256ELb0ELb0ELb0ELb1EEENS1_30DynamicPersistentTileSchedulerILi256ELi128ELb0ELb0ELb1EEEEEEEEEvNT_6ParamsE)
        /*0044*/ 	.word	0x00000038


	//----- nvinfo : EIATTR_REGCOUNT
	.align		4
.L_36:
        /*0048*/ 	.byte	0x04, 0x2f
        /*004a*/ 	.short	(.L_38 - .L_37)
	.align		4
.L_37:
        /*004c*/ 	.word	index@(_ZN7cutlass13device_kernelIN5flash11enable_sm90INS1_16FlashAttnFwdSm90INS1_25CollectiveMainloopFwdSm90ILi2EN4cute5tupleIJNS5_1CILi1EEES8_S8_EEENS6_IJNS7_ILi128EEENS7_ILi64EEENS7_ILi256EEEEEELi256ENS_12float_e4m3_tEfNS_4arch4Sm90ELb0ELb1ELb0ELb1ELb0ELb1ELb0ELb1ELb1ELb0ELb0ELb0EEENS1_21CollectiveEpilogueFwdINS6_IJSA_SC_SB_EEES9_NS_10bfloat16_tESG_Li256ELb1ELb0ELb0ELb1EEENS1_36VarlenDynamicPersistentTileSchedulerILi128ELi64ELi256ELi128ELb0ELb0ELb1ELb1ELb0ELb1EEEEEEEEEvNT_6ParamsE)
        /*0050*/ 	.word	0x000000a8


	//----- nvinfo : EIATTR_FRAME_SIZE
	.align		4
.L_38:
        /*0054*/ 	.byte	0x04, 0x11
        /*0056*/ 	.short	(.L_40 - .L_39)
	.align		4
.L_39:
        /*0058*/ 	.word	index@(_ZN7cutlass13device_kernelIN5flash11enable_sm90INS1_16FlashAttnFwdSm90INS1_25CollectiveMainloopFwdSm90ILi2EN4cute5tupleIJNS5_1CILi1EEES8_S8_EEENS6_IJNS7_ILi128EEENS7_ILi64EEENS7_ILi256EEEEEELi256ENS_12float_e4m3_tEfNS_4arch4Sm90ELb0ELb1ELb0ELb1ELb0ELb1ELb0ELb1ELb1ELb0ELb0ELb0EEENS1_21CollectiveEpilogueFwdINS6_IJSA_SC_SB_EEES9_NS_10bfloat16_tESG_Li256ELb1ELb0ELb0ELb1EEENS1_36VarlenDynamicPersistentTileSchedulerILi128ELi64ELi256ELi128ELb0ELb0ELb1ELb1ELb0ELb1EEEEEEEEEvNT_6ParamsE)
        /*005c*/ 	.word	0x00000048


	//----- nvinfo : EIATTR_REGCOUNT
	.align		4
.L_40:
        /*0060*/ 	.byte	0x04, 0x2f
        /*0062*/ 	.short	(.L_42 - .L_41)
	.align		4
.L_41:
        /*0064*/ 	.word	index@(_ZN7cutlass13device_kernelIN5flash11enable_sm90INS1_16FlashAttnFwdSm90INS1_25CollectiveMainloopFwdSm90ILi2EN4cute5tupleIJNS5_1CILi1EEES8_S8_EEENS6_IJNS7_ILi128EEENS7_ILi64EEENS7_ILi256EEEEEELi256ENS_12float_e4m3_tEfNS_4arch4Sm90ELb0ELb1ELb0ELb1ELb0ELb0ELb0ELb1ELb1ELb0ELb0ELb0EEENS1_21CollectiveEpilogueFwdINS6_IJSA_SC_SB_EEES9_NS_10bfloat16_tESG_Li256ELb1ELb0ELb0ELb1EEENS1_36VarlenDynamicPersistentTileSchedulerILi128ELi64ELi256ELi128ELb0ELb0ELb1ELb1ELb0ELb1EEEEEEEEEvNT_6ParamsE)
        /*0068*/ 	.word	0x000000a8


	//----- nvinfo : EIATTR_FRAME_SIZE
	.align		4
.L_42:
        /*006c*/ 	.byte	0x04, 0x11
        /*006e*/ 	.short	(.L_44 - .L_43)
	.align		4
.L_43:
        /*0070*/ 	.word	index@(_ZN7cutlass13device_kernelIN5flash11enable_sm90INS1_16FlashAttnFwdSm90INS1_25CollectiveMainloopFwdSm90ILi2EN4cute5tupleIJNS5_1CILi1EEES8_S8_EEENS6_IJNS7_ILi128EEENS7_ILi64EEENS7_ILi256EEEEEELi256ENS_12float_e4m3_tEfNS_4arch4Sm90ELb0ELb1ELb0ELb1ELb0ELb0ELb0ELb1ELb1ELb0ELb0ELb0EEENS1_21CollectiveEpilogueFwdINS6_IJSA_SC_SB_EEES9_NS_10bfloat16_tESG_Li256ELb1ELb0ELb0ELb1EEENS1_36VarlenDynamicPersistentTileSchedulerILi128ELi64ELi256ELi128ELb0ELb0ELb1ELb1ELb0ELb1EEEEEEEEEvNT_6ParamsE)
        /*0074*/ 	.word	0x00000038


	//----- nvinfo : EIATTR_REGCOUNT
	.align		4
.L_44:
        /*0078*/ 	.byte	0x04, 0x2f
        /*007a*/ 	.short	(.L_46 - .L_45)
	.align		4
.L_45:
        /*007c*/ 	.word	index@(_ZN7cutlass13device_kernelIN5flash11enable_sm90INS1_16FlashAttnFwdSm90INS1_25CollectiveMainloopFwdSm90ILi2EN4cute5tupleIJNS5_1CILi1EEES8_S8_EEENS6_IJNS7_ILi128EEENS7_ILi64EEENS7_ILi256EEEEEELi256ENS_12float_e4m3_tEfNS_4arch4Sm90ELb0ELb1ELb0ELb0ELb0ELb0ELb0ELb1ELb1ELb0ELb0ELb0EEENS1_21CollectiveEpilogueFwdINS6_IJSA_SC_SB_EEES9_NS_10bfloat16_tESG_Li256ELb0ELb0ELb0ELb1EEENS1_30DynamicPersistentTileSchedulerILi256ELi128ELb0ELb0ELb1EEEEEEEEEvNT_6ParamsE)
        /*0080*/ 	.word	0x000000a8


	//----- nvinfo : EIATTR_FRAME_SIZE
	.align		4
.L_46:
        /*0084*/ 	.byte	0x04, 0x11
        /*0086*/ 	.short	(.L_48 - .L_47)
	.align		4
.L_47:
        /*0088*/ 	.word	index@(_ZN7cutlass13device_kernelIN5flash11enable_sm90INS1_16FlashAttnFwdSm90INS1_25CollectiveMainloopFwdSm90ILi2EN4cute5tupleIJNS5_1CILi1EEES8_S8_EEENS6_IJNS7_ILi128EEENS7_ILi64EEENS7_ILi256EEEEEELi256ENS_12float_e4m3_tEfNS_4arch4Sm90ELb0ELb1ELb0ELb0ELb0ELb0ELb0ELb1ELb1ELb0ELb0ELb0EEENS1_21CollectiveEpilogueFwdINS6_IJSA_SC_SB_EEES9_NS_10bfloat16_tESG_Li256ELb0ELb0ELb0ELb1EEENS1_30DynamicPersistentTileSchedulerILi256ELi128ELb0ELb0ELb1EEEEEEEEEvNT_6ParamsE)
        /*008c*/ 	.word	0x00000030


	//----- nvinfo : EIATTR_REGCOUNT
	.align		4
.L_48:
        /*0090*/ 	.byte	0x04, 0x2f
        /*0092*/ 	.short	(.L_50 - .L_49)
	.align		4
.L_49:
        /*0094*/ 	.word	index@(_ZN7cutlass13device_kernelIN5flash11enable_sm90INS1_16FlashAttnFwdSm90INS1_25CollectiveMainloopFwdSm90ILi2EN4cute5tupleIJNS5_1CILi1EEES8_S8_EEENS6_IJNS7_ILi128EEESA_NS7_ILi256EEEEEELi256ENS_12float_e4m3_tEfNS_4arch4Sm90ELb0ELb0ELb0ELb1ELb0ELb1ELb0ELb1ELb1ELb0ELb0ELb0EEENS1_21CollectiveEpilogueFwdINS6_IJSA_SB_SA_EEES9_NS_10bfloat16_tESF_Li256ELb1ELb0ELb0ELb1EEENS1_36VarlenDynamicPersistentTileSchedulerILi128ELi128ELi256ELi128ELb0ELb0ELb1ELb0ELb1ELb1EEEEEEEEEvNT_6ParamsE)
        /*0098*/ 	.word	0x000000a8


	//----- nvinfo : EIATTR_FRAME_SIZE
	.align		4
.L_50:
        /*009c*/ 	.byte	0x04, 0x11
        /*009e*/ 	.short	(.L_52 - .L_51)
	.align		4
.L_51:
        /*00a0*/ 	.word	index@(_ZN7cutlass13device_kernelIN5flash11enable_sm90INS1_16FlashAttnFwdSm90INS1_25CollectiveMainloopFwdSm90ILi2EN4cute5tupleIJNS5_1CILi1EEES8_S8_EEENS6_IJNS7_ILi128EEESA_NS7_ILi256EEEEEELi256ENS_12float_e4m3_tEfNS_4arch4Sm90ELb0ELb0ELb0ELb1ELb0ELb1ELb0ELb1ELb1ELb0ELb0ELb0EEENS1_21CollectiveEpilogueFwdINS6_IJSA_SB_SA_EEES9_NS_10bfloat16_tESF_Li256ELb1ELb0ELb0ELb1EEENS1_36VarlenDynamicPersistentTileSchedulerILi128ELi128ELi256ELi128ELb0ELb0ELb1ELb0ELb1ELb1EEEEEEEEEvNT_6ParamsE)
        /*00a4*/ 	.word	0x00000050


	//----- nvinfo : EIATTR_REGCOUNT
	.align		4
.L_52:
        /*00a8*/ 	.byte	0x04, 0x2f
        /*00aa*/ 	.short	(.L_54 - .L_53)
	.align		4
.L_53:
        /*00ac*/ 	.word	index@(_ZN7cutlass13device_kernelIN5flash11enable_sm90INS1_16FlashAttnFwdSm90INS1_25CollectiveMainloopFwdSm90ILi2EN4cute5tupleIJNS5_1CILi1EEES8_S8_EEENS6_IJNS7_ILi128EEESA_NS7_ILi256EEEEEELi256ENS_12float_e4m3_tEfNS_4arch4Sm90ELb0ELb0ELb0ELb1ELb0ELb0ELb0ELb1ELb1ELb0ELb0ELb0EEENS1_21CollectiveEpilogueFwdINS6_IJSA_SB_SA_EEES9_NS_10bfloat16_tESF_Li256ELb1ELb0ELb0ELb1EEENS1_36VarlenDynamicPersistentTileSchedulerILi128ELi128ELi256ELi128ELb0ELb0ELb1ELb0ELb1ELb1EEEEEEEEEvNT_6ParamsE)
        /*00b0*/ 	.word	0x000000a8


	//----- nvinfo : EIATTR_FRAME_SIZE
	.align		4
.L_54:
        /*00b4*/ 	.byte	0x04, 0x11
        /*00b6*/ 	.short	(.L_56 - .L_55)
	.align		4
.L_55:
        /*00b8*/ 	.word	index@(_ZN7cutlass13device_kernelIN5flash11enable_sm90INS1_16FlashAttnFwdSm90INS1_25CollectiveMainloopFwdSm90ILi2EN4cute5tupleIJNS5_1CILi1EEES8_S8_EEENS6_IJNS7_ILi128EEESA_NS7_ILi256EEEEEELi256ENS_12float_e4m3_tEfNS_4arch4Sm90ELb0ELb0ELb0ELb1ELb0ELb0ELb0ELb1ELb1ELb0ELb0ELb0EEENS1_21CollectiveEpilogueFwdINS6_IJSA_SB_SA_EEES9_NS_10bfloat16_tESF_Li256ELb1ELb0ELb0ELb1EEENS1_36VarlenDynamicPersistentTileSchedulerILi128ELi128ELi256ELi128ELb0ELb0ELb1ELb0ELb1ELb1EEEEEEEEEvNT_6ParamsE)
        /*00bc*/ 	.word	0x00000040


	//----- nvinfo : EIATTR_REGCOUNT
	.align		4
.L_56:
        /*00c0*/ 	.byte	0x04, 0x2f
        /*00c2*/ 	.short	(.L_58 - .L_57)
	.align		4
.L_57:
        /*00c4*/ 	.word	index@(_ZN7cutlass13device_kernelIN5flash11enable_sm90INS1_16FlashAttnFwdSm90INS1_25CollectiveMainloopFwdSm90ILi2EN4cute5tupleIJNS5_1CILi1EEES8_S8_EEENS6_IJNS7_ILi128EEESA_NS7_ILi256EEEEEELi256ENS_12float_e4m3_tEfNS_4arch4Sm90ELb0ELb0ELb0ELb0ELb0ELb0ELb0ELb1ELb1ELb0ELb0ELb0EEENS1_21CollectiveEpilogueFwdINS6_IJSA_SB_SA_EEES9_NS_10bfloat16_tESF_Li256ELb0ELb0ELb0ELb1EEENS1_29StaticPersistentTileSchedulerILb0EEEEEEEEEvNT_6ParamsE)
        /*00c8*/ 	.word	0x000000a8


	//----- nvinfo : EIATTR_FRAME_SIZE
	.align		4
.L_58:
        /*00cc*/ 	.byte	0x04, 0x11
        /*00ce*/ 	.short	(.L_60 - .L_59)
	.align		4
.L_59:
        /*00d0*/ 	.word	index@(_ZN7cutlass13device_kernelIN5flash11enable_sm90INS1_16FlashAttnFwdSm90INS1_25CollectiveMainloopFwdSm90ILi2EN4cute5tupleIJNS5_1CILi1EEES8_S8_EEENS6_IJNS7_ILi128EEESA_NS7_ILi256EEEEEELi256ENS_12float_e4m3_tEfNS_4arch4Sm90ELb0ELb0ELb0ELb0ELb0ELb0ELb0ELb1ELb1ELb0ELb0ELb0EEENS1_21CollectiveEpilogueFwdINS6_IJSA_SB_SA_EEES9_NS_10bfloat16_tESF_Li256ELb0ELb0ELb0ELb1EEENS1_29StaticPersistentTileSchedulerILb0EEEEEEEEEvNT_6ParamsE)
        /*00d4*/ 	.word	0x00000028


	//----- nvinfo : EIATTR_MIN_STACK_SIZE
	.align		4
.L_60:
        /*00d8*/ 	.byte	0x04, 0x12
        /*00da*/ 	.short	(.L_62 - .L_61)
	.align		4
.L_61:
        /*00dc*/ 	.word	index@(_ZN7cutlass13device_kernelIN5flash11enable_sm90INS1_16FlashAttnFwdSm90INS1_25CollectiveMainloopFwdSm90ILi2EN4cute5tupleIJNS5_1CILi1EEES8_S8_EEENS6_IJNS7_ILi128EEESA_NS7_ILi256EEEEEELi256ENS_12float_e4m3_tEfNS_4arch4Sm90ELb0ELb0ELb0ELb0ELb0ELb0ELb0ELb1ELb1ELb0ELb0ELb0EEENS1_21CollectiveEpilogueFwdINS6_IJSA_SB_SA_EEES9_NS_10bfloat16_tESF_Li256ELb0ELb0ELb0ELb1EEENS1_29StaticPersistentTileSchedulerILb0EEEEEEEEEvNT_6ParamsE)
        /*00e0*/ 	.word	0x00000028


	//----- nvinfo : EIATTR_MIN_STACK_SIZE
	.align		4
.L_62:
        /*00e4*/ 	.byte	0x04, 0x12
        /*00e6*/ 	.short	(.L_64 - .L_63)
	.align		4
.L_63:
        /*00e8*/ 	.word	index@(_ZN7cutlass13device_kernelIN5flash11enable_sm90INS1_16FlashAttnFwdSm90INS1_25CollectiveMainloopFwdSm90ILi2EN4cute5tupleIJNS5_1CILi1EEES8_S8_EEENS6_IJNS7_ILi128EEESA_NS7_ILi256EEEEEELi256ENS_12float_e4m3_tEfNS_4arch4Sm90ELb0ELb0ELb0ELb1ELb0ELb0ELb0ELb1ELb1ELb0ELb0ELb0EEENS1_21CollectiveEpilogueFwdINS6_IJSA_SB_SA_EEES9_NS_10bfloat16_tESF_Li256ELb1ELb0ELb0ELb1EEENS1_36VarlenDynamicPersistentTileSchedulerILi128ELi128ELi256ELi128ELb0ELb0ELb1ELb0ELb1ELb1EEEEEEEEEvNT_6ParamsE)
        /*00ec*/ 	.word	0x00000040


	//----- nvinfo : EIATTR_MIN_STACK_SIZE
	.align		4
.L_64:
        /*00f0*/ 	.byte	0x04, 0x12
        /*00f2*/ 	.short	(.L_66 - .L_65)
	.align		4
.L_65:
        /*00f4*/ 	.word	index@(_ZN7cutlass13device_kernelIN5flash11enable_sm90INS1_16FlashAttnFwdSm90INS1_25CollectiveMainloopFwdSm90ILi2EN4cute5tupleIJNS5_1CILi1EEES8_S8_EEENS6_IJNS7_ILi128EEESA_NS7_ILi256EEEEEELi256ENS_12float_e4m3_tEfNS_4arch4Sm90ELb0ELb0ELb0ELb1ELb0ELb1ELb0ELb1ELb1ELb0ELb0ELb0EEENS1_21CollectiveEpilogueFwdINS6_IJSA_SB_SA_EEES9_NS_10bfloat16_tESF_Li256ELb1ELb0ELb0ELb1EEENS1_36VarlenDynamicPersistentTileSchedulerILi128ELi128ELi256ELi128ELb0ELb0ELb1ELb0ELb1ELb1EEEEEEEEEvNT_6ParamsE)
        /*00f8*/ 	.word	0x00000050


	//----- nvinfo : EIATTR_MIN_STACK_SIZE
	.align		4
.L_66:
        /*00fc*/ 	.byte	0x04, 0x12
        /*00fe*/ 	.short	(.L_68 - .L_67)
	.align		4
.L_67:
        /*0100*/ 	.word	index@(_ZN7cutlass13device_kernelIN5flash11enable_sm90INS1_16FlashAttnFwdSm90INS1_25CollectiveMainloopFwdSm90ILi2EN4cute5tupleIJNS5_1CILi1EEES8_S8_EEENS6_IJNS7_ILi128EEENS7_ILi64EEENS7_ILi256EEEEEELi256ENS_12float_e4m3_tEfNS_4arch4Sm90ELb0ELb1ELb0ELb0ELb0ELb0ELb0ELb1ELb1ELb0ELb0ELb0EEENS1_21CollectiveEpilogueFwdINS6_IJSA_SC_SB_EEES9_NS_10bfloat16_tESG_Li256ELb0ELb0ELb0ELb1EEENS1_30DynamicPersistentTileSchedulerILi256ELi128ELb0ELb0ELb1EEEEEEEEEvNT_6ParamsE)
        /*0104*/ 	.word	0x00000030


	//----- nvinfo : EIATTR_MIN_STACK_SIZE
	.align		4
.L_68:
        /*0108*/ 	.byte	0x04, 0x12
        /*010a*/ 	.short	(.L_70 - .L_69)
	.align		4
.L_69:
        /*010c*/ 	.word	index@(_ZN7cutlass13device_kernelIN5flash11enable_sm90INS1_16FlashAttnFwdSm90INS1_25CollectiveMainloopFwdSm90ILi2EN4cute5tupleIJNS5_1CILi1EEES8_S8_EEENS6_IJNS7_ILi128EEENS7_ILi64EEENS7_ILi256EEEEEELi256ENS_12float_e4m3_tEfNS_4arch4Sm90ELb0ELb1ELb0ELb1ELb0ELb0ELb0ELb1ELb1ELb0ELb0ELb0EEENS1_21CollectiveEpilogueFwdINS6_IJSA_SC_SB_EEES9_NS_10bfloat16_tESG_Li256ELb1ELb0ELb0ELb1EEENS1_36VarlenDynamicPersistentTileSchedulerILi128ELi64ELi256ELi128ELb0ELb0ELb1ELb1ELb0ELb1EEEEEEEEEvNT_6ParamsE)
        /*0110*/ 	.word	0x00000038


	//----- nvinfo : EIATTR_MIN_STACK_SIZE
	.align		4
.L_70:
        /*0114*/ 	.byte	0x04, 0x12
        /*0116*/ 	.short	(.L_72 - .L_71)
	.align		4
.L_71:
        /*0118*/ 	.word	index@(_ZN7cutlass13device_kernelIN5flash11enable_sm90INS1_16FlashAttnFwdSm90INS1_25CollectiveMainloopFwdSm90ILi2EN4cute5tupleIJNS5_1CILi1EEES8_S8_EEENS6_IJNS7_ILi128EEENS7_ILi64EEENS7_ILi256EEEEEELi256ENS_12float_e4m3_tEfNS_4arch4Sm90ELb0ELb1ELb0ELb1ELb0ELb1ELb0ELb1ELb1ELb0ELb0ELb0EEENS1_21CollectiveEpilogueFwdINS6_IJSA_SC_SB_EEES9_NS_10bfloat16_tESG_Li256ELb1ELb0ELb0ELb1EEENS1_36VarlenDynamicPersistentTileSchedulerILi128ELi64ELi256ELi128ELb0ELb0ELb1ELb1ELb0ELb1EEEEEEEEEvNT_6ParamsE)
        /*011c*/ 	.word	0x00000048


	//----- nvinfo : EIATTR_MIN_STACK_SIZE
	.align		4
.L_72:
        /*0120*/ 	.byte	0x04, 0x12
        /*0122*/ 	.short	(.L_74 - .L_73)
	.align		4
.L_73:
        /*0124*/ 	.word	index@(_ZN7cutlass13device_kernelIN5flash11enable_sm90INS1_16FlashAttnFwdSm90INS1_25CollectiveMainloopFwdSm90ILi2EN4cute5tupleIJNS5_1CILi1EEES8_S8_EEENS6_IJNS7_ILi128EEESA_NS7_ILi256EEEEEELi256ENS_12float_e4m3_tEfNS_4arch4Sm90ELb1ELb0ELb0ELb0ELb0ELb0ELb0ELb1ELb1ELb0ELb0ELb0EEENS1_21CollectiveEpilogueFwdINS6_IJSA_SB_SA_EEES9_NS_10bfloat16_tESF_Li256ELb0ELb0ELb0ELb1EEENS1_30DynamicPersistentTileSchedulerILi256ELi128ELb0ELb0ELb1EEEEEEEEEvNT_6ParamsE)
        /*0128*/ 	.word	0x00000038


	//----- nvinfo : EIATTR_MIN_STACK_SIZE
	.align		4
.L_74:
        /*012c*/ 	.byte	0x04, 0x12
        /*012e*/ 	.short	(.L_76 - .L_75)
	.align		4
.L_75:
        /*0130*/ 	.word	index@(_ZN7cutlass13device_kernelIN5flash11enable_sm90INS1_16FlashAttnFwdSm90INS1_25CollectiveMainloopFwdSm90ILi2EN4cute5tupleIJNS5_1CILi1EEES8_S8_EEENS6_IJNS7_ILi128EEESA_NS7_ILi256EEEEEELi256ENS_12float_e4m3_tEfNS_4arch4Sm90ELb1ELb0ELb0ELb1ELb0ELb0ELb0ELb1ELb1ELb0ELb0ELb0EEENS1_21CollectiveEpilogueFwdINS6_IJSA_SB_SA_EEES9_NS_10bfloat16_tESF_Li256ELb1ELb0ELb0ELb1EEENS1_36VarlenDynamicPersistentTileSchedulerILi128ELi128ELi256ELi128ELb0ELb0ELb1ELb1ELb1ELb1EEEEEEEEEvNT_6ParamsE)
        /*0134*/ 	.word	0x00000040


	//----- nvinfo : EIATTR_MIN_STACK_SIZE
	.align		4
.L_76:
        /*0138*/ 	.byte	0x04, 0x12
        /*013a*/ 	.short	(.L_78 - .L_77)
	.align		4
.L_77:
        /*013c*/ 	.word	index@(_ZN7cutlass13device_kernelIN5flash11enable_sm90INS1_16FlashAttnFwdSm90INS1_25CollectiveMainloopFwdSm90ILi2EN4cute5tupleIJNS5_1CILi1EEES8_S8_EEENS6_IJNS7_ILi128EEESA_NS7_ILi256EEEEEELi256ENS_12float_e4m3_tEfNS_4arch4Sm90ELb1ELb0ELb0ELb1ELb0ELb1ELb0ELb1ELb1ELb0ELb0ELb0EEENS1_21CollectiveEpilogueFwdINS6_IJSA_SB_SA_EEES9_NS_10bfloat16_tESF_Li256ELb1ELb0ELb0ELb1EEENS1_36VarlenDynamicPersistentTileSchedulerILi128ELi128ELi256ELi128ELb0ELb0ELb1ELb1ELb1ELb1EEEEEEEEEvNT_6ParamsE)
        /*0140*/ 	.word	0x00000060
.L_78:


//--------------------- .nv.compat                --------------------------
	.section	.nv.compat,"",@"SHT_CUDA_COMPAT_INFO"
	.align	4
        /*0000*/ 	.byte	0x02, 0x09, 0x01, 0x00, 0x02, 0x02, 0x04, 0x00, 0x02, 0x05, 0x05, 0x00, 0x03, 0x07, 0x01, 0x01
        /*0010*/ 	.byte	0x02, 0x03, 0x01, 0x00, 0x02, 0x06, 0x01, 0x00, 0x04, 0x0b, 0x08, 0x00, 0x00, 0x00, 0x00, 0x00
        /*0020*/ 	.byte	0x00, 0x00, 0x00, 0x00


//--------------------- .nv.info._ZN7cutlass13device_kernelIN5flash11enable_sm90INS1_16FlashAttnFwdSm90INS1_25CollectiveMainloopFwdSm90ILi2EN4cute5tupleIJNS5_1CILi1EEES8_S8_EEENS6_IJNS7_ILi128EEESA_NS7_ILi256EEEEEELi256ENS_12float_e4m3_tEfNS_4arch4Sm90ELb0ELb0ELb0ELb0ELb0ELb0ELb0ELb1ELb1ELb0ELb0ELb0EEENS1_21CollectiveEpilogueFwdINS6_IJSA_SB_SA_EEES9_NS_10bfloat16_tESF_Li256ELb0ELb0ELb0ELb1EEENS1_29StaticPersistentTileSchedulerILb0EEEEEEEEEvNT_6ParamsE --------------------------
	.section	.nv.info._ZN7cutlass13device_kernelIN5flash11enable_sm90INS1_16FlashAttnFwdSm90INS1_25CollectiveMainloopFwdSm90ILi2EN4cute5tupleIJNS5_1CILi1EEES8_S8_EEENS6_IJNS7_ILi128EEESA_NS7_ILi256EEEEEELi256ENS_12float_e4m3_tEfNS_4arch4Sm90ELb0ELb0ELb0ELb0ELb0ELb0ELb0ELb1ELb1ELb0ELb0ELb0EEENS1_21CollectiveEpilogueFwdINS6_IJSA_SB_SA_EEES9_NS_10bfloat16_tESF_Li256ELb0ELb0ELb0ELb1EEENS1_29StaticPersistentTileSchedulerILb0EEEEEEEEEvNT_6ParamsE,"",@"SHT_CUDA_INFO"
	.sectionflags	@""
	.align	4


	//----- nvinfo : EIATTR_CUDA_API_VERSION
	.align		4
        /*0000*/ 	.byte	0x04, 0x37
        /*0002*/ 	.short	(.L_80 - .L_79)
.L_79:
        /*0004*/ 	.word	0x00000082


	//----- nvinfo : EIATTR_KPARAM_INFO
	.align		4
.L_80:
        /*0008*/ 	.byte	0x04, 0x17
        /*000a*/ 	.short	(.L_82 - .L_81)
.L_81:
        /*000c*/ 	.word	0x00000000
        /*0010*/ 	.short	0x0000
        /*0012*/ 	.short	0x0070
        /*0014*/ 	.byte	0x00, 0xf0, 0x01, 0x2e


	//----- nvinfo : EIATTR_SPARSE_MMA_MASK
	.align		4
.L_82:
        /*0018*/ 	.byte	0x03, 0x50
        /*001a*/ 	.short	0x0000


	//----- nvinfo : EIATTR_MAXREG_COUNT
	.align		4
        /*001c*/ 	.byte	0x03, 0x1b
        /*001e*/ 	.short	0x00a8


	//----- nvinfo : EIATTR_NUM_BARRIERS
	.align		4
        /*0020*/ 	.byte	0x02, 0x4c
        /*0022*/ 	.byte	0x10
	.zero		1


	//----- nvinfo : EIATTR_EXTERNS
	.align		4
        /*0024*/ 	.byte	0x04, 0x0f
        /*0026*/ 	.short	(.L_84 - .L_83)


	//   ....[0]....
	.align		4
.L_83:
        /*0028*/ 	.word	index@(__assertfail)


	//----- nvinfo : EIATTR_ANNOTATIONS
	.align		4
.L_84:
        /*002c*/ 	.byte	0x04, 0x55
        /*002e*/ 	.short	(.L_86 - .L_85)


	//   ....[0]....
.L_85:
        /*0030*/ 	.word	0x00000001
        /*0034*/ 	.byte	0x00, 0x8e, 0x00, 0x00, 0x01, 0x00, 0x00, 0x00, 0x20, 0x8e, 0x00, 0x00, 0x01, 0x00, 0x00, 0x00
        /* <DEDUP_REMOVED lines=25> */
        /*01d4*/ 	.byte	0x80, 0xc7, 0x00, 0x00


	//----- nvinfo : EIATTR_MERCURY_ISA_VERSION
	.align		4
.L_86:
        /*01d8*/ 	.byte	0x03, 0x5f
        /*01da*/ 	.short	0x0101


	//----- nvinfo : EIATTR_INT_WARP_WIDE_INSTR_OFFSETS
	.align		4
        /*01dc*/ 	.byte	0x04, 0x31
        /*01de*/ 	.short	(.L_88 - .L_87)


	//   ....[0]....
.L_87:
        /*01e0*/ 	.word	0x00000190


	//   ....[1]....
        /*01e4*/ 	.word	0x000001c0


	//   ....[2]....
        /*01e8*/ 	.word	0x000001d0


	//   ....[3]....
        /*01ec*/ 	.word	0x000098b0


	//----- nvinfo : EIATTR_COOP_GROUP_MASK_REGIDS
	.align		4
.L_88:
        /*01f0*/ 	.byte	0x04, 0x29
        /*01f2*/ 	.short	(.L_90 - .L_89)


	//   ....[0]....
.L_89:
        /*01f4*/ 	.word	0xffffffff


	//   ....[1]....
        /*01f8*/ 	.word	0xffffffff


	//   ....[2]....
        /*01fc*/ 	.word	0xffffffff


	//   ....[3]....
        /*0200*/ 	.word	0xffffffff


	//   ....[4]....
        /*0204*/ 	.word	0xffffffff


	//   ....[5]....
        /*0208*/ 	.word	0xffffffff


	//   ....[6]....
        /*020c*/ 	.word	0xffffffff


	//   ....[7]....
        /*0210*/ 	.word	0xffffffff


	//   ....[8]....
        /*0214*/ 	.word	0xffffffff


	//   ....[9]....
        /*0218*/ 	.word	0xffffffff


	//   ....[10]....
        /*021c*/ 	.word	0xffffffff


	//   ....[11]....
        /*0220*/ 	.word	0xffffffff


	//   ....[12]....
        /*0224*/ 	.word	0xffffffff


	//   ....[13]....
        /*0228*/ 	.word	0xffffffff


	//   ....[14]....
        /*022c*/ 	.word	0xffffffff


	//   ....[15]....
        /*0230*/ 	.word	0xffffffff


	//   ....[16]....
        /*0234*/ 	.word	0xffffffff


	//   ....[17]....
        /*0238*/ 	.word	0xffffffff


	//   ....[18]....
        /*023c*/ 	.word	0xffffffff


	//   ....[19]....
        /*0240*/ 	.word	0xffffffff


	//   ....[20]....
        /*0244*/ 	.word	0xffffffff


	//   ....[21]....
        /*0248*/ 	.word	0xffffffff


	//   ....[22]....
        /*024c*/ 	.word	0xffffffff


	//   ....[23]....
        /*0250*/ 	.word	0xffffffff


	//   ....[24]....
        /*0254*/ 	.word	0xffffffff


	//   ....[25]....
        /*0258*/ 	.word	0xffffffff


	//   ....[26]....
        /*025c*/ 	.word	0xffffffff


	//   ....[27]....
        /*0260*/ 	.word	0xffffffff


	//   ....[28]....
        /*0264*/ 	.word	0xffffffff


	//   ....[29]....
        /*0268*/ 	.word	0xffffffff


	//   ....[30]....
        /*026c*/ 	.word	0xffffffff


	//   ....[31]....
        /*0270*/ 	.word	0xffffffff


	//   ....[32]....
        /*0274*/ 	.word	0xffffffff


	//   ....[33]....
        /*0278*/ 	.word	0xffffffff


	//   ....[34]....
        /*027c*/ 	.word	0xffffffff


	//   ....[35]....
        /*0280*/ 	.word	0xffffffff


	//   ....[36]....
        /*0284*/ 	.word	0xffffffff


	//   ....[37]....
        /*0288*/ 	.word	0xffffffff


	//   ....[38]....
        /*028c*/ 	.word	0xffffffff


	//   ....[39]....
        /*0290*/ 	.word	0xffffffff


	//   ....[40]....
        /*0294*/ 	.word	0xffffffff


	//   ....[41]....
        /*0298*/ 	.word	0xffffffff


	//   ....[42]....
        /*029c*/ 	.word	0xffffffff


	//   ....[43]....
        /*02a0*/ 	.word	0xffffffff


	//   ....[44]....
        /*02a4*/ 	.word	0xffffffff


	//   ....[45]....
        /*02a8*/ 	.word	0xffffffff


	//   ....[46]....
        /*02ac*/ 	.word	0xffffffff


	//   ....[47]....
        /*02b0*/ 	.word	0xffffffff


	//   ....[48]....
        /*02b4*/ 	.word	0xffffffff


	//   ....[49]....
        /*02b8*/ 	.word	0xffffffff


	//   ....[50]....
        /*02bc*/ 	.word	0xffffffff


	//   ....[51]....
        /*02c0*/ 	.word	0xffffffff


	//   ....[52]....
        /*02c4*/ 	.word	0xffffffff


	//   ....[53]....
        /*02c8*/ 	.word	0xffffffff


	//   ....[54]....
        /*02cc*/ 	.word	0xffffffff


	//   ....[55]....
        /*02d0*/ 	.word	0xffffffff


	//   ....[56]....
        /*02d4*/ 	.word	0xffffffff


	//   ....[57]....
        /*02d8*/ 	.word	0xffffffff


	//   ....[58]....
        /*02dc*/ 	.word	0xffffffff


	//   ....[59]....
        /*02e0*/ 	.word	0xffffffff


	//   ....[60]....
        /*02e4*/ 	.word	0xffffffff


	//   ....[61]....
        /*02e8*/ 	.word	0xffffffff


	//   ....[62]....
        /*02ec*/ 	.word	0xffffffff


	//   ....[63]....
        /*02f0*/ 	.word	0xffffffff


	//   ....[64]....
        /*02f4*/ 	.word	0xffffffff


	//   ....[65]....
        /*02f8*/ 	.word	0xffffffff


	//   ....[66]....
        /*02fc*/ 	.word	0xffffffff


	//   ....[67]....
        /*0300*/ 	.word	0xffffffff


	//   ....[68]....
        /*0304*/ 	.word	0xffffffff


	//   ....[69]....
        /*0308*/ 	.word	0xffffffff


	//   ....[70]....
        /*030c*/ 	.word	0xffffffff


	//   ....[71]....
        /*0310*/ 	.word	0xffffffff


	//   ....[72]....
        /*0314*/ 	.word	0xffffffff


	//   ....[73]....
        /*0318*/ 	.word	0xffffffff


	//   ....[74]....
        /*031c*/ 	.word	0xffffffff


	//   ....[75]....
        /*0320*/ 	.word	0xffffffff


	//   ....[76]....
        /*0324*/ 	.word	0xffffffff


	//   ....[77]....
        /*0328*/ 	.word	0xffffffff


	//   ....[78]....
        /*032c*/ 	.word	0xffffffff


	//   ....[79]....
        /*0330*/ 	.word	0xffffffff


	//   ....[80]....
        /*0334*/ 	.word	0xffffffff


	//   ....[81]....
        /*0338*/ 	.word	0xffffffff


	//   ....[82]....
        /*033c*/ 	.word	0xffffffff


	//   ....[83]....
        /*0340*/ 	.word	0xffffffff


	//   ....[84]....
        /*0344*/ 	.word	0xffffffff


	//   ....[85]....
        /*0348*/ 	.word	0xffffffff


	//   ....[86]....
        /*034c*/ 	.word	0xffffffff


	//   ....[87]....
        /*0350*/ 	.word	0x0500000f


	//----- nvinfo : EIATTR_COOP_GROUP_INSTR_OFFSETS
	.align		4
.L_90:
        /*0354*/ 	.byte	0x04, 0x28
        /*0356*/ 	.short	(.L_92 - .L_91)


	//   ....[0]....
.L_91:
        /*0358*/ 	.word	0x00000070


	//   ....[1]....
        /*035c*/ 	.word	0x000001a0


	//   ....[2]....
        /*0360*/ 	.word	0x000001f0


	//   ....[3]....
        /*0364*/ 	.word	0x000003e0


	//   ....[4]....
        /*0368*/ 	.word	0x00000540


	//   ....[5]....
        /*036c*/ 	.word	0x00000660


	//   ....[6]....
        /*0370*/ 	.word	0x000007c0


	//   ....[7]....
        /*0374*/ 	.word	0x00000e10


	//   ....[8]....
        /*0378*/ 	.word	0x00002590


	//   ....[9]....
        /*037c*/ 	.word	0x00002690


	//   ....[10]....
        /*0380*/ 	.word	0x00002ce0


	//   ....[11]....
        /*0384*/ 	.word	0x00002d60


	//   ....[12]....
        /*0388*/ 	.word	0x000049c0


	//   ....[13]....
        /*038c*/ 	.word	0x000049d0


	//   ....[14]....
        /*0390*/ 	.word	0x00004a00


	//   ....[15]....
        /*0394*/ 	.word	0x00004a10


	//   ....[16]....
        /*0398*/ 	.word	0x00006680


	//   ....[17]....
        /*039c*/ 	.word	0x00006690


	//   ....[18]....
        /*03a0*/ 	.word	0x000066c0


	//   ....[19]....
        /*03a4*/ 	.word	0x000066d0


	//   ....[20]....
        /*03a8*/ 	.word	0x00007b20


	//   ....[21]....
        /*03ac*/ 	.word	0x00007b50


	//   ....[22]....
        /*03b0*/ 	.word	0x00007b80


	//   ....[23]....
        /*03b4*/ 	.word	0x00007c10


	//   ....[24]....
        /*03b8*/ 	.word	0x00007d80


	//   ....[25]....
        /*03bc*/ 	.word	0x00007dc0


	//   ....[26]....
        /*03c0*/ 	.word	0x00008040


	//   ....[27]....
        /*03c4*/ 	.word	0x00008070


	//   ....[28]....
        /*03c8*/ 	.word	0x000080a0


	//   ....[29]....
        /*03cc*/ 	.word	0x000080d0


	//   ....[30]....
        /*03d0*/ 	.word	0x00008100


	//   ....[31]....
        /*03d4*/ 	.word	0x00008140


	//   ....[32]....
        /*03d8*/ 	.word	0x00008150


	//   ....[33]....
        /*03dc*/ 	.word	0x00008160


	//   ....[34]....
        /*03e0*/ 	.word	0x00008170


	//   ....[35]....
        /*03e4*/ 	.word	0x00008180


	//   ....[36]....
        /*03e8*/ 	.word	0x00008190


	//   ....[37]....
        /*03ec*/ 	.word	0x000081a0


	//   ....[38]....
        /*03f0*/ 	.word	0x000081b0


	//   ....[39]....
        /*03f4*/ 	.word	0x000081c0


	//   ....[40]....
        /*03f8*/ 	.word	0x000081e0


	//   ....[41]....
        /*03fc*/ 	.word	0x00008200


	//   ....[42]....
        /*0400*/ 	.word	0x00008210


	//   ....[43]....
        /*0404*/ 	.word	0x00008220


	//   ....[44]....
        /*0408*/ 	.word	0x00008230


	//   ....[45]....
        /*040c*/ 	.word	0x00008240


	//   ....[46]....
        /*0410*/ 	.word	0x00008250


	//   ....[47]....
        /*0414*/ 	.word	0x00008260


	//   ....[48]....
        /*0418*/ 	.word	0x00008270


	//   ....[49]....
        /*041c*/ 	.word	0x00008280


	//   ....[50]....
        /*0420*/ 	.word	0x00008290


	//   ....[51]....
        /*0424*/ 	.word	0x000082a0


	//   ....[52]....
        /*0428*/ 	.word	0x000082b0


	//   ....[53]....
        /*042c*/ 	.word	0x000082c0


	//   ....[54]....
        /*0430*/ 	.word	0x000082d0


	//   ....[55]....
        /*0434*/ 	.word	0x000082e0


	//   ....[56]....
        /*0438*/ 	.word	0x000082f0


	//   ....[57]....
        /*043c*/ 	.word	0x00008300


	//   ....[58]....
        /*0440*/ 	.word	0x00008310


	//   ....[59]....
        /*0444*/ 	.word	0x00008320


	//   ....[60]....
        /*0448*/ 	.word	0x00008330


	//   ....[61]....
        /*044c*/ 	.word	0x00008340


	//   ....[62]....
        /*0450*/ 	.word	0x00008360


	//   ....[63]....
        /*0454*/ 	.word	0x00008370


	//   ....[64]....
        /*0458*/ 	.word	0x00008380


	//   ....[65]....
        /*045c*/ 	.word	0x00008390


	//   ....[66]....
        /*0460*/ 	.word	0x000083b0


	//   ....[67]....
        /*0464*/ 	.word	0x000083c0


	//   ....[68]....
        /*0468*/ 	.word	0x000083d0


	//   ....[69]....
        /*046c*/ 	.word	0x000083f0


	//   ....[70]....
        /*0470*/ 	.word	0x00008420


	//   ....[71]....
        /*0474*/ 	.word	0x00008440


	//   ....[72]....
        /*0478*/ 	.word	0x00008460


	//   ....[73]....
        /*047c*/ 	.word	0x00008480


	//   ....[74]....
        /*0480*/ 	.word	0x00008490


	//   ....[75]....
        /*0484*/ 	.word	0x000084b0


	//   ....[76]....
        /*0488*/ 	.word	0x000084c0


	//   ....[77]....
        /*048c*/ 	.word	0x000084d0


	//   ....[78]....
        /*0490*/ 	.word	0x000084e0


	//   ....[79]....
        /*0494*/ 	.word	0x000084f0


	//   ....[80]....
        /*0498*/ 	.word	0x00008500


	//   ....[81]....
        /*049c*/ 	.word	0x00008510


	//   ....[82]....
        /*04a0*/ 	.word	0x00008520


	//   ....[83]....
        /*04a4*/ 	.word	0x00008530


	//   ....[84]....
        /*04a8*/ 	.word	0x00008ab0


	//   ....[85]....
        /*04ac*/ 	.word	0x000099e0


	//   ....[86]....
        /*04b0*/ 	.word	0x0000bfb0


	//   ....[87]....
        /*04b4*/ 	.word	0x0000c4d0


	//----- nvinfo : EIATTR_REG_RECONFIG
	.align		4
.L_92:
        /*04b8*/ 	.byte	0x01, 0x54
	.zero		2


	//----- nvinfo : EIATTR_SYSCALL_OFFSETS
	.align		4
        /*04bc*/ 	.byte	0x04, 0x46
        /*04be*/ 	.short	(.L_94 - .L_93)


	//   ....[0]....
.L_93:
        /*04c0*/ 	.word	0x00001490


	//   ....[1]....
        /*04c4*/ 	.word	0x00009360


	//   ....[2]....
        /*04c8*/ 	.word	0x000094a0


	//   ....[3]....
        /*04cc*/ 	.word	0x000095e0


	//   ....[4]....
        /*04d0*/ 	.word	0x00009700


	//----- nvinfo : EIATTR_MBARRIER_INSTR_OFFSETS
	.align		4
.L_94:
        /*04d4*/ 	.byte	0x04, 0x39
        /*04d6*/ 	.short	(.L_96 - .L_95)


	//   ....[0]....
.L_95:
        /*04d8*/ 	.word	0x00000290
        /*04dc*/ 	.word	0x000000ff
        /*04e0*/ 	.word	0x00038800
        /*04e4*/ 	.short	0x0100
        /*04e6*/ 	.byte	0x06
	.zero		1


	//   ....[1]....
        /*04e8*/ 	.word	0x000002a0
        /*04ec*/ 	.word	0x000000ff
        /*04f0*/ 	.word	0x00038820
        /*04f4*/ 	.short	0x0100
        /*04f6*/ 	.byte	0x06
	.zero		1


	//   ....[2]....
        /*04f8*/ 	.word	0x00000390
        /*04fc*/ 	.word	0x000000ff
        /*0500*/ 	.word	0x00038830
        /*0504*/ 	.short	0x0100
        /*0506*/ 	.byte	0x08
	.zero		1


	//   ....[3]....
        /*0508*/ 	.word	0x000003a0
        /*050c*/ 	.word	0x000000ff
        /*0510*/ 	.word	0x00038840
        /*0514*/ 	.short	0x0100
        /*0516*/ 	.byte	0x08
	.zero		1


	//   ....[4]....
        /*0518*/ 	.word	0x000003b0
        /*051c*/ 	.word	0x000000ff
        /*0520*/ 	.word	0x00038838
        /*0524*/ 	.short	0x0100
        /*0526*/ 	.byte	0x08
	.zero		1


	//   ....[5]....
        /*0528*/ 	.word	0x000003c0
        /*052c*/ 	.word	0x000000ff
        /*0530*/ 	.word	0x00038848
        /*0534*/ 	.short	0x0100
        /*0536*/ 	.byte	0x08
	.zero		1


	//   ....[6]....
        /*0538*/ 	.word	0x000004f0
        /*053c*/ 	.word	0x000000ff
        /*0540*/ 	.word	0x00038850
        /*0544*/ 	.short	0x0100
        /*0546*/ 	.byte	0x08
	.zero		1


	//   ....[7]....
        /*0548*/ 	.word	0x00000500
        /*054c*/ 	.word	0x000000ff
        /*0550*/ 	.word	0x00038860
        /*0554*/ 	.short	0x0100
        /*0556*/ 	.byte	0x08
	.zero		1


	//   ....[8]....
        /*0558*/ 	.word	0x00000510
        /*055c*/ 	.word	0x000000ff
        /*0560*/ 	.word	0x00038858
        /*0564*/ 	.short	0x0100
        /*0566*/ 	.byte	0x08
	.zero		1


	//   ....[9]....
        /*0568*/ 	.word	0x00000520
        /*056c*/ 	.word	0x000000ff
        /*0570*/ 	.word	0x00038868
        /*0574*/ 	.short	0x0100
        /*0576*/ 	.byte	0x08
	.zero		1


	//   ....[10]....
        /*0578*/ 	.word	0x00000610
        /*057c*/ 	.word	0x000000ff
        /*0580*/ 	.word	0x00038870
        /*0584*/ 	.short	0x0100
        /*0586*/ 	.byte	0x06
	.zero		1


	//   ....[11]....
        /*0588*/ 	.word	0x00000620
        /*058c*/ 	.word	0x000000ff
        /*0590*/ 	.word	0x00038880
        /*0594*/ 	.short	0x0100
        /*0596*/ 	.byte	0x06
	.zero		1


	//   ....[12]....
        /*0598*/ 	.word	0x00000630
        /*059c*/ 	.word	0x000000ff
        /*05a0*/ 	.word	0x00038878
        /*05a4*/ 	.short	0x0100
        /*05a6*/ 	.byte	0x06
	.zero		1


	//   ....[13]....
        /*05a8*/ 	.word	0x00000640
        /*05ac*/ 	.word	0x000000ff
        /*05b0*/ 	.word	0x00038888
        /*05b4*/ 	.short	0x0100
        /*05b6*/ 	.byte	0x06
	.zero		1


	//   ....[14]....
        /*05b8*/ 	.word	0x00000770
        /*05bc*/ 	.word	0x000000ff
        /*05c0*/ 	.word	0x00038890
        /*05c4*/ 	.short	0x0100
        /*05c6*/ 	.byte	0x08
	.zero		1


	//   ....[15]....
        /*05c8*/ 	.word	0x00000780
        /*05cc*/ 	.word	0x000000ff
        /*05d0*/ 	.word	0x000388a0
        /*05d4*/ 	.short	0x0100
        /*05d6*/ 	.byte	0x08
	.zero		1


	//   ....[16]....
        /*05d8*/ 	.word	0x00000790
        /*05dc*/ 	.word	0x000000ff
        /*05e0*/ 	.word	0x00038898
        /*05e4*/ 	.short	0x0100
        /*05e6*/ 	.byte	0x08
	.zero		1


	//   ....[17]....
        /*05e8*/ 	.word	0x000007a0
        /*05ec*/ 	.word	0x000000ff
        /*05f0*/ 	.word	0x000388a8
        /*05f4*/ 	.short	0x0100
        /*05f6*/ 	.byte	0x08
	.zero		1


	//   ....[18]....
        /*05f8*/ 	.word	0x000008d0
        /*05fc*/ 	.word	0x000000ff
        /*0600*/ 	.word	0x000388b0
        /*0604*/ 	.short	0x0100
        /*0606*/ 	.byte	0x08
	.zero		1


	//   ....[19]....
        /*0608*/ 	.word	0x000008e0
        /*060c*/ 	.word	0x000000ff
        /*0610*/ 	.word	0x000388c0
        /*0614*/ 	.short	0x0100
        /*0616*/ 	.byte	0x08
	.zero		1


	//   ....[20]....
        /*0618*/ 	.word	0x000008f0
        /*061c*/ 	.word	0x000000ff
        /*0620*/ 	.word	0x000388b8
        /*0624*/ 	.short	0x0100
        /*0626*/ 	.byte	0x08
	.zero		1


	//   ....[21]....
        /*0628*/ 	.word	0x00000900
        /*062c*/ 	.word	0x000000ff
        /*0630*/ 	.word	0x000388c8
        /*0634*/ 	.short	0x0100
        /*0636*/ 	.byte	0x08
	.zero		1


	//   ....[22]....
        /*0638*/ 	.word	0x000014f0
        /*063c*/ 	.word	0x000000ff
        /*0640*/ 	.word	0x00038800
        /*0644*/ 	.short	0x010a
        /*0646*/ 	.byte	0x26
	.zero		1


	//   ....[23]....
        /*0648*/ 	.word	0x00001570
        /*064c*/ 	.word	0x00000003
        /*0650*/ 	.word	0x00038830
        /*0654*/ 	.short	0x010a
        /*0656*/ 	.byte	0x3f
	.zero		1


	//   ....[24]....
        /*0658*/ 	.word	0x000015e0
        /*065c*/ 	.word	0x00000003
        /*0660*/ 	.word	0x00038830
        /*0664*/ 	.short	0x010a
        /*0666*/ 	.byte	0x3f
	.zero		1


	//   ....[25]....
        /*0668*/ 	.word	0x00002980
        /*066c*/ 	.word	0x00000003
        /*0670*/ 	.word	0x00000000
        /*0674*/ 	.short	0x0101
        /*0676*/ 	.byte	0x3f
	.zero		1


	//   ....[26]....
        /*0678*/ 	.word	0x000040f0
        /*067c*/ 	.word	0x000000ff
        /*0680*/ 	.word	0x00038830
        /*0684*/ 	.short	0x010a
        /*0686*/ 	.byte	0x06
	.zero		1


	//   ....[27]....
        /*0688*/ 	.word	0x00004130
        /*068c*/ 	.word	0x000000ff
        /*0690*/ 	.word	0x00038830
        /*0694*/ 	.short	0x010a
        /*0696*/ 	.byte	0x06
	.zero		1


	//   ....[28]....
        /*0698*/ 	.word	0x00004480
        /*069c*/ 	.word	0x000000ff
        /*06a0*/ 	.word	0x00038850
        /*06a4*/ 	.short	0x010a
        /*06a6*/ 	.byte	0x06
	.zero		1


	//   ....[29]....
        /*06a8*/ 	.word	0x000044c0
        /*06ac*/ 	.word	0x000000ff
        /*06b0*/ 	.word	0x00038850
        /*06b4*/ 	.short	0x010a
        /*06b6*/ 	.byte	0x06
	.zero		1


	//   ....[30]....
        /*06b8*/ 	.word	0x000057c0
        /*06bc*/ 	.word	0x00000003
        /*06c0*/ 	.word	0x00000000
        /*06c4*/ 	.short	0x0101
        /*06c6*/ 	.byte	0x3f
	.zero		1


	//   ....[31]....
        /*06c8*/ 	.word	0x00005960
        /*06cc*/ 	.word	0x000000ff
        /*06d0*/ 	.word	0x00000000
        /*06d4*/ 	.short	0x0101
        /*06d6*/ 	.byte	0x06
	.zero		1


	//   ....[32]....
        /*06d8*/ 	.word	0x00006360
        /*06dc*/ 	.word	0x000000ff
        /*06e0*/ 	.word	0x00038850
        /*06e4*/ 	.short	0x010a
        /*06e6*/ 	.byte	0x08
	.zero		1


	//   ....[33]....
        /*06e8*/ 	.word	0x000063a0
        /*06ec*/ 	.word	0x000000ff
        /*06f0*/ 	.word	0x00038850
        /*06f4*/ 	.short	0x010a
        /*06f6*/ 	.byte	0x08
	.zero		1


	//   ....[34]....
        /*06f8*/ 	.word	0x00007bd0
        /*06fc*/ 	.word	0x000000ff
        /*0700*/ 	.word	0x00000000
        /*0704*/ 	.short	0x0101
        /*0706*/ 	.byte	0x08
	.zero		1


	//   ....[35]....
        /*0708*/ 	.word	0x00008d00
        /*070c*/ 	.word	0x000000ff
        /*0710*/ 	.word	0x00000000
        /*0714*/ 	.short	0x0101
        /*0716*/ 	.byte	0x06
	.zero		1


	//   ....[36]....
        /*0718*/ 	.word	0x00009c00
        /*071c*/ 	.word	0x00000005
        /*0720*/ 	.word	0x00038880
        /*0724*/ 	.short	0x010a
        /*0726*/ 	.byte	0x3f
	.zero		1


	//   ....[37]....
        /*0728*/ 	.word	0x00009e00
        /*072c*/ 	.word	0x00000005
        /*0730*/ 	.word	0x00038840
        /*0734*/ 	.short	0x010a
        /*0736*/ 	.byte	0x3f
	.zero		1


	//   ....[38]....
        /*0738*/ 	.word	0x0000a190
        /*073c*/ 	.word	0x000000ff
        /*0740*/ 	.word	0x00038820
        /*0744*/ 	.short	0x010a
        /*0746*/ 	.byte	0x28
	.zero		1


	//   ....[39]....
        /*0748*/ 	.word	0x0000a470
        /*074c*/ 	.word	0x00000004
        /*0750*/ 	.word	0x00038880
        /*0754*/ 	.short	0x010a
        /*0756*/ 	.byte	0x3f
	.zero		1


	//   ....[40]....
        /*0758*/ 	.word	0x0000a7c0
        /*075c*/ 	.word	0x00000004
        /*0760*/ 	.word	0x00038840
        /*0764*/ 	.short	0x010a
        /*0766*/ 	.byte	0x3f
	.zero		1


	//   ....[41]....
        /*0768*/ 	.word	0x0000abb0
        /*076c*/ 	.word	0x00000003
        /*0770*/ 	.word	0x00038870
        /*0774*/ 	.short	0x010a
        /*0776*/ 	.byte	0x3f
	.zero		1


	//   ....[42]....
        /*0778*/ 	.word	0x0000ac30
        /*077c*/ 	.word	0x00000003
        /*0780*/ 	.word	0x00038860
        /*0784*/ 	.short	0x010a
        /*0786*/ 	.byte	0x3f
	.zero		1


	//   ....[43]....
        /*0788*/ 	.word	0x0000b450
        /*078c*/ 	.word	0x00000003
        /*0790*/ 	.word	0x00038850
        /*0794*/ 	.short	0x0101
        /*0796*/ 	.byte	0x3f
	.zero		1


	//   ....[44]....
        /*0798*/ 	.word	0x0000b490
        /*079c*/ 	.word	0x00000002
        /*07a0*/ 	.word	0x00000000
        /*07a4*/ 	.short	0x0101
        /*07a6*/ 	.byte	0x3f
	.zero		1


	//   ....[45]....
        /*07a8*/ 	.word	0x0000b550
        /*07ac*/ 	.word	0x00000015
        /*07b0*/ 	.word	0x00038870
        /*07b4*/ 	.short	0x010a
        /*07b6*/ 	.byte	0x3f
	.zero		1


	//   ....[46]....
        /*07b8*/ 	.word	0x0000b5e0
        /*07bc*/ 	.word	0x00000015
        /*07c0*/ 	.word	0x00038860
        /*07c4*/ 	.short	0x010a
        /*07c6*/ 	.byte	0x3f
	.zero		1


	//   ....[47]....
        /*07c8*/ 	.word	0x0000bde0
        /*07cc*/ 	.word	0x00000015
        /*07d0*/ 	.word	0x00038850
        /*07d4*/ 	.short	0x0101
        /*07d6*/ 	.byte	0x3f
	.zero		1


	//   ....[48]....
        /*07d8*/ 	.word	0x0000be70
        /*07dc*/ 	.word	0x00000000
        /*07e0*/ 	.word	0x00000000
        /*07e4*/ 	.short	0x0101
        /*07e6*/ 	.byte	0x3f
	.zero		1


	//   ....[49]....
        /*07e8*/ 	.word	0x0000bf60
        /*07ec*/ 	.word	0x00000009
        /*07f0*/ 	.word	0x00038820
        /*07f4*/ 	.short	0x010a
        /*07f6*/ 	.byte	0x3f
	.zero		1


	//   ....[50]....
        /*07f8*/ 	.word	0x0000c0d0
        /*07fc*/ 	.word	0x00000005
        /*0800*/ 	.word	0x00000000
        /*0804*/ 	.short	0x010a
        /*0806*/ 	.byte	0x3f
	.zero		1


	//   ....[51]....
        /*0808*/ 	.word	0x0000c140
        /*080c*/ 	.word	0x00000007
        /*0810*/ 	.word	0x00000000
        /*0814*/ 	.short	0x010a
        /*0816*/ 	.byte	0x3f
	.zero		1


	//   ....[52]....
        /*0818*/ 	.word	0x0000c1a0
        /*081c*/ 	.word	0x00000005
        /*0820*/ 	.word	0x00038860
        /*0824*/ 	.short	0x010a
        /*0826*/ 	.byte	0x3f
	.zero		1


	//   ....[53]....
        /*0828*/ 	.word	0x0000c1f0
        /*082c*/ 	.word	0x00000003
        /*0830*/ 	.word	0x00038860
        /*0834*/ 	.short	0x010a
        /*0836*/ 	.byte	0x3f
	.zero		1


	//   ....[54]....
        /*0838*/ 	.word	0x0000c230
        /*083c*/ 	.word	0x00000005
        /*0840*/ 	.word	0x00038880
        /*0844*/ 	.short	0x010a
        /*0846*/ 	.byte	0x3f
	.zero		1


	//   ....[55]....
        /*0848*/ 	.word	0x0000c250
        /*084c*/ 	.word	0x00000003
        /*0850*/ 	.word	0x00038880
        /*0854*/ 	.short	0x010a
        /*0856*/ 	.byte	0x3f
	.zero		1


	//   ....[56]....
        /*0858*/ 	.word	0x0000c2c0
        /*085c*/ 	.word	0x00000003
        /*0860*/ 	.word	0x00038800
        /*0864*/ 	.short	0x010a
        /*0866*/ 	.byte	0x3f
	.zero		1


	//   ....[57]....
        /*0868*/ 	.word	0x0000c310
        /*086c*/ 	.word	0x00000003
        /*0870*/ 	.word	0x00038830
        /*0874*/ 	.short	0x010a
        /*0876*/ 	.byte	0x3f
	.zero		1


	//   ....[58]....
        /*0878*/ 	.word	0x0000c370
        /*087c*/ 	.word	0x00000005
        /*0880*/ 	.word	0x00038830
        /*0884*/ 	.short	0x010a
        /*0886*/ 	.byte	0x3f
	.zero		1


	//   ....[59]....
        /*0888*/ 	.word	0x0000c3d0
        /*088c*/ 	.word	0x00000005
        /*0890*/ 	.word	0x00038850
        /*0894*/ 	.short	0x010a
        /*0896*/ 	.byte	0x3f
	.zero		1


	//   ....[60]....
        /*0898*/ 	.word	0x0000c430
        /*089c*/ 	.word	0x00000007
        /*08a0*/ 	.word	0x00038850
        /*08a4*/ 	.short	0x010a
        /*08a6*/ 	.byte	0x3f
	.zero		1


	//   ....[61]....
        /*08a8*/ 	.word	0x0000c580
        /*08ac*/ 	.word	0x00000005
        /*08b0*/ 	.word	0x00038880
        /*08b4*/ 	.short	0x010a
        /*08b6*/ 	.byte	0x3f
	.zero		1


	//   ....[62]....
        /*08b8*/ 	.word	0x0000c5d0
        /*08bc*/ 	.word	0x00000005
        /*08c0*/ 	.word	0x00038840
        /*08c4*/ 	.short	0x010a
        /*08c6*/ 	.byte	0x3f
	.zero		1


	//   ....[63]....
        /*08c8*/ 	.word	0x0000c630
        /*08cc*/ 	.word	0x00000003
        /*08d0*/ 	.word	0x00038820
        /*08d4*/ 	.short	0x010a
        /*08d6*/ 	.byte	0x3f
	.zero		1


	//   ....[64]....
        /*08d8*/ 	.word	0x0000c680
        /*08dc*/ 	.word	0x00000004
        /*08e0*/ 	.word	0x00038880
        /*08e4*/ 	.short	0x010a
        /*08e6*/ 	.byte	0x3f
	.zero		1


	//   ....[65]....
        /*08e8*/ 	.word	0x0000c6d0
        /*08ec*/ 	.word	0x00000004
        /*08f0*/ 	.word	0x00038840
        /*08f4*/ 	.short	0x010a
        /*08f6*/ 	.byte	0x3f
	.zero		1


	//   ....[66]....
        /*08f8*/ 	.word	0x0000c730
        /*08fc*/ 	.word	0x00000003
        /*0900*/ 	.word	0x00038870
        /*0904*/ 	.short	0x010a
        /*0906*/ 	.byte	0x3f
	.zero		1


	//   ....[67]....
        /*0908*/ 	.word	0x0000c790
        /*090c*/ 	.word	0x00000003
        /*0910*/ 	.word	0x00038860
        /*0914*/ 	.short	0x010a
        /*0916*/ 	.byte	0x3f
	.zero		1


	//   ....[68]....
        /*0918*/ 	.word	0x0000c7e0
        /*091c*/ 	.word	0x00000015
        /*0920*/ 	.word	0x00038870
        /*0924*/ 	.short	0x010a
        /*0926*/ 	.byte	0x3f
	.zero		1


	//   ....[69]....
        /*0928*/ 	.word	0x0000c830
        /*092c*/ 	.word	0x00000015
        /*0930*/ 	.word	0x00038860
        /*0934*/ 	.short	0x010a
        /*0936*/ 	.byte	0x3f
	.zero		1


	//   ....[70]....
        /*0938*/ 	.word	0x0000c880
        /*093c*/ 	.word	0x00000009
        /*0940*/ 	.word	0x00038820
        /*0944*/ 	.short	0x010a
        /*0946*/ 	.byte	0x3f
	.zero		1


	//   ....[71]....
        /*0948*/ 	.word	0x0000c8d0
        /*094c*/ 	.word	0x00000005
        /*0950*/ 	.word	0x00000000
        /*0954*/ 	.short	0x010a
        /*0956*/ 	.byte	0x3f
	.zero		1


	//   ....[72]....
        /*0958*/ 	.word	0x0000c920
        /*095c*/ 	.word	0x00000007
        /*0960*/ 	.word	0x00000000
        /*0964*/ 	.short	0x010a
        /*0966*/ 	.byte	0x3f
	.zero		1


	//   ....[73]....
        /*0968*/ 	.word	0x0000c970
        /*096c*/ 	.word	0x00000005
        /*0970*/ 	.word	0x00038860
        /*0974*/ 	.short	0x010a
        /*0976*/ 	.byte	0x3f
	.zero		1


	//   ....[74]....
        /*0978*/ 	.word	0x0000c9c0
        /*097c*/ 	.word	0x00000003
        /*0980*/ 	.word	0x00038860
        /*0984*/ 	.short	0x010a
        /*0986*/ 	.byte	0x3f
	.zero		1


	//   ....[75]....
        /*0988*/ 	.word	0x0000ca10
        /*098c*/ 	.word	0x00000005
        /*0990*/ 	.word	0x00038880
        /*0994*/ 	.short	0x010a
        /*0996*/ 	.byte	0x3f
	.zero		1


	//----- nvinfo : EIATTR_NUM_MBARRIERS
	.align		4
.L_96:
        /*0998*/ 	.byte	0x03, 0x38
        /*099a*/ 	.short	0x0016


	//----- nvinfo : EIATTR_EXIT_INSTR_OFFSETS
	.align		4
        /*099c*/ 	.byte	0x04, 0x1c
        /*099e*/ 	.short	(.L_98 - .L_97)


	//   ....[0]....
.L_97:
        /*09a0*/ 	.word	0x00000a50


	//   ....[1]....
        /*09a4*/ 	.word	0x00008db0


	//   ....[2]....
        /*09a8*/ 	.word	0x0000bfd0


	//   ....[3]....
        /*09ac*/ 	.word	0x0000c2a0


	//----- nvinfo : EIATTR_MAX_THREADS
	.align		4
.L_98:
        /*09b0*/ 	.byte	0x04, 0x05
        /*09b2*/ 	.short	(.L_100 - .L_99)
.L_99:
        /*09b4*/ 	.word	0x00000180
        /*09b8*/ 	.word	0x00000001
        /*09bc*/ 	.word	0x00000001


	//----- nvinfo : EIATTR_CRS_STACK_SIZE
	.align		4
.L_100:
        /*09c0*/ 	.byte	0x04, 0x1e
        /*09c2*/ 	.short	(.L_102 - .L_101)
.L_101:
        /*09c4*/ 	.word	0x00000000


	//----- nvinfo : EIATTR_CBANK_PARAM_SIZE
	.align		4
.L_102:
        /*09c8*/ 	.byte	0x03, 0x19
        /*09ca*/ 	.short	0x0bf0


	//----- nvinfo : EIATTR_PARAM_CBANK
	.align		4
        /*09cc*/ 	.byte	0x04, 0x0a
        /*09ce*/ 	.short	(.L_104 - .L_103)
	.align		4
.L_103:
        /*09d0*/ 	.word	index@(.nv.constant0._ZN7cutlass13device_kernelIN5flash11enable_sm90INS1_16FlashAttnFwdSm90INS1_25CollectiveMainloopFwdSm90ILi2EN4cute5tupleIJNS5_1CILi1EEES8_S8_EEENS6_IJNS7_ILi128EEESA_NS7_ILi256EEEEEELi256ENS_12float_e4m3_tEfNS_4arch4Sm90ELb0ELb0ELb0ELb0ELb0ELb0ELb0ELb1ELb1ELb0ELb0ELb0EEENS1_21CollectiveEpilogueFwdINS6_IJSA_SB_SA_EEES9_NS_10bfloat16_tESF_Li256ELb0ELb0ELb0ELb1EEENS1_29StaticPersistentTileSchedulerILb0EEEEEEEEEvNT_6ParamsE)
        /*09d4*/ 	.short	0x0210
        /*09d6*/ 	.short	0x0bf0


	//----- nvinfo : EIATTR_SW_WAR
	.align		4
.L_104:
        /*09d8*/ 	.byte	0x04, 0x36
        /*09da*/ 	.short	(.L_106 - .L_105)
.L_105:
        /*09dc*/ 	.word	0x00000008
.L_106:


//--------------------- .nv.info._ZN7cutlass13device_kernelIN5flash11enable_sm90INS1_16FlashAttnFwdSm90INS1_25CollectiveMainloopFwdSm90ILi2EN4cute5tupleIJNS5_1CILi1EEES8_S8_EEENS6_IJNS7_ILi128EEESA_NS7_ILi256EEEEEELi256ENS_12float_e4m3_tEfNS_4arch4Sm90ELb0ELb0ELb0ELb1ELb0ELb0ELb0ELb1ELb1ELb0ELb0ELb0EEENS1_21CollectiveEpilogueFwdINS6_IJSA_SB_SA_EEES9_NS_10bfloat16_tESF_Li256ELb1ELb0ELb0ELb1EEENS1_36VarlenDynamicPersistentTileSchedulerILi128ELi128ELi256ELi128ELb0ELb0ELb1ELb0ELb1ELb1EEEEEEEEEvNT_6ParamsE --------------------------
	.section	.nv.info._ZN7cutlass13device_kernelIN5flash11enable_sm90INS1_16FlashAttnFwdSm90INS1_25CollectiveMainloopFwdSm90ILi2EN4cute5tupleIJNS5_1CILi1EEES8_S8_EEENS6_IJNS7_ILi128EEESA_NS7_ILi256EEEEEELi256ENS_12float_e4m3_tEfNS_4arch4Sm90ELb0ELb0ELb0ELb1ELb0ELb0ELb0ELb1ELb1ELb0ELb0ELb0EEENS1_21CollectiveEpilogueFwdINS6_IJSA_SB_SA_EEES9_NS_10bfloat16_tESF_Li256ELb1ELb0ELb0ELb1EEENS1_36VarlenDynamicPersistentTileSchedulerILi128ELi128ELi256ELi128ELb0ELb0ELb1ELb0ELb1ELb1EEEEEEEEEvNT_6ParamsE,"",@"SHT_CUDA_INFO"
	.sectionflags	@""
	.align	4


	//----- nvinfo : EIATTR_CUDA_API_VERSION
	.align		4
        /*0000*/ 	.byte	0x04, 0x37
        /*0002*/ 	.short	(.L_108 - .L_107)
.L_107:
        /*0004*/ 	.word	0x00000082


	//----- nvinfo : EIATTR_KPARAM_INFO
	.align		4
.L_108:
        /*0008*/ 	.byte	0x04, 0x17
        /*000a*/ 	.short	(.L_110 - .L_109)
.L_109:
        /*000c*/ 	.word	0x00000000
        /*0010*/ 	.short	0x0000
        /*0012*/ 	.short	0x0070
        /*0014*/ 	.byte	0x00, 0xf0, 0x01, 0x28


	//----- nvinfo : EIATTR_SPARSE_MMA_MASK
	.align		4
.L_110:
        /*0018*/ 	.byte	0x03, 0x50
        /*001a*/ 	.short	0x0000


	//----- nvinfo : EIATTR_MAXREG_COUNT
	.align		4
        /*001c*/ 	.byte	0x03, 0x1b
        /*001e*/ 	.short	0x00a8


	//----- nvinfo : EIATTR_NUM_BARRIERS
	.align		4
        /*0020*/ 	.byte	0x02, 0x4c
        /*0022*/ 	.byte	0x10
	.zero		1


	//----- nvinfo : EIATTR_EXTERNS
	.align		4
        /*0024*/ 	.byte	0x04, 0x0f
        /*0026*/ 	.short	(.L_112 - .L_111)


	//   ....[0]....
	.align		4
.L_111:
        /*0028*/ 	.word	index@(__assertfail)


	//----- nvinfo : EIATTR_ANNOTATIONS
	.align		4
.L_112:
        /*002c*/ 	.byte	0x04, 0x55
        /*002e*/ 	.short	(.L_114 - .L_113)


	//   ....[0]....
.L_113:
        /* <DEDUP_REMOVED lines=44> */


	//----- nvinfo : EIATTR_MERCURY_ISA_VERSION
	.align		4
.L_114:
        /*02d8*/ 	.byte	0x03, 0x5f
        /*02da*/ 	.short	0x0101


	//----- nvinfo : EIATTR_UNUSED_LOAD_BYTE_OFFSET
	.align		4
        /*02dc*/ 	.byte	0x04, 0x44
        /*02de*/ 	.short	(.L_116 - .L_115)


	//   ....[0]....
.L_115:
        /*02e0*/ 	.word	0x00000a70
        /*02e4*/ 	.word	0x0000fff0


	//   ....[1]....
        /*02e8*/ 	.word	0x00007a60
        /*02ec*/ 	.word	0x0000fff0


	//----- nvinfo : EIATTR_INT_WARP_WIDE_INSTR_OFFSETS
	.align		4
.L_116:
        /*02f0*/ 	.byte	0x04, 0x31
        /*02f2*/ 	.short	(.L_118 - .L_117)


	//   ....[0]....
.L_117:
        /*02f4*/ 	.word	0x00000160


	//   ....[1]....
        /*02f8*/ 	.word	0x000001a0


	//   ....[2]....
        /*02fc*/ 	.word	0x00000210


	//   ....[3]....
        /*0300*/ 	.word	0x0000c2b0


	//   ....[4]....
        /*0304*/ 	.word	0x0000c340


	//   ....[5]....
        /*0308*/ 	.word	0x0000cae0


	//   ....[6]....
        /*030c*/ 	.word	0x0000e7d0


	//   ....[7]....
        /*0310*/ 	.word	0x0000e860


	//----- nvinfo : EIATTR_COOP_GROUP_MASK_REGIDS
	.align		4
.L_118:
        /*0314*/ 	.byte	0x04, 0x29
        /*0316*/ 	.short	(.L_120 - .L_119)


	//   ....[0]....
.L_119:
        /*0318*/ 	.word	0xffffffff


	//   ....[1]....
        /*031c*/ 	.word	0xffffffff


	//   ....[2]....
        /*0320*/ 	.word	0xffffffff


	//   ....[3]....
        /*0324*/ 	.word	0xffffffff


	//   ....[4]....
        /*0328*/ 	.word	0xffffffff


	//   ....[5]....
        /*032c*/ 	.word	0xffffffff


	//   ....[6]....
        /*0330*/ 	.word	0xffffffff


	//   ....[7]....
        /*0334*/ 	.word	0xffffffff


	//   ....[8]....
        /*0338*/ 	.word	0xffffffff


	//   ....[9]....
        /*033c*/ 	.word	0xffffffff


	//   ....[10]....
        /*0340*/ 	.word	0xffffffff


	//   ....[11]....
        /*0344*/ 	.word	0xffffffff


	//   ....[12]....
        /*0348*/ 	.word	0xffffffff


	//   ....[13]....
        /*034c*/ 	.word	0xffffffff


	//   ....[14]....
        /*0350*/ 	.word	0xffffffff


	//   ....[15]....
        /*0354*/ 	.word	0xffffffff


	//   ....[16]....
        /*0358*/ 	.word	0xffffffff


	//   ....[17]....
        /*035c*/ 	.word	0xffffffff


	//   ....[18]....
        /*0360*/ 	.word	0xffffffff


	//   ....[19]....
        /*0364*/ 	.word	0xffffffff


	//   ....[20]....
        /*0368*/ 	.word	0xffffffff


	//   ....[21]....
        /*036c*/ 	.word	0xffffffff


	//   ....[22]....
        /*0370*/ 	.word	0xffffffff


	//   ....[23]....
        /*0374*/ 	.word	0xffffffff


	//   ....[24]....
        /*0378*/ 	.word	0xffffffff


	//   ....[25]....
        /*037c*/ 	.word	0xffffffff


	//   ....[26]....
        /*0380*/ 	.word	0xffffffff


	//   ....[27]....
        /*0384*/ 	.word	0xffffffff


	//   ....[28]....
        /*0388*/ 	.word	0xffffffff


	//   ....[29]....
        /*038c*/ 	.word	0xffffffff


	//   ....[30]....
        /*0390*/ 	.word	0xffffffff


	//   ....[31]....
        /*0394*/ 	.word	0xffffffff


	//   ....[32]....
        /*0398*/ 	.word	0xffffffff


	//   ....[33]....
        /*039c*/ 	.word	0xffffffff


	//   ....[34]....
        /*03a0*/ 	.word	0xffffffff


	//   ....[35]....
        /*03a4*/ 	.word	0xffffffff


	//   ....[36]....
        /*03a8*/ 	.word	0xffffffff


	//   ....[37]....
        /*03ac*/ 	.word	0xffffffff


	//   ....[38]....
        /*03b0*/ 	.word	0xffffffff


	//   ....[39]....
        /*03b4*/ 	.word	0xffffffff


	//   ....[40]....
        /*03b8*/ 	.word	0xffffffff


	//   ....[41]....
        /*03bc*/ 	.word	0xffffffff


	//   ....[42]....
        /*03c0*/ 	.word	0xffffffff


	//   ....[43]....
        /*03c4*/ 	.word	0xffffffff


	//   ....[44]....
        /*03c8*/ 	.word	0xffffffff


	//   ....[45]....
        /*03cc*/ 	.word	0xffffffff


	//   ....[46]....
        /*03d0*/ 	.word	0xffffffff


	//   ....[47]....
        /*03d4*/ 	.word	0xffffffff


	//   ....[48]....
        /*03d8*/ 	.word	0xffffffff


	//   ....[49]....
        /*03dc*/ 	.word	0xffffffff


	//   ....[50]....
        /*03e0*/ 	.word	0xffffffff


	//   ....[51]....
        /*03e4*/ 	.word	0xffffffff


	//   ....[52]....
        /*03e8*/ 	.word	0xffffffff


	//   ....[53]....
        /*03ec*/ 	.word	0xffffffff


	//   ....[54]....
        /*03f0*/ 	.word	0xffffffff


	//   ....[55]....
        /*03f4*/ 	.word	0xffffffff


	//   ....[56]....
        /*03f8*/ 	.word	0xffffffff


	//   ....[57]....
        /*03fc*/ 	.word	0xffffffff


	//   ....[58]....
        /*0400*/ 	.word	0xffffffff


	//   ....[59]....
        /*0404*/ 	.word	0xffffffff


	//   ....[60]....
        /*0408*/ 	.word	0xffffffff


	//   ....[61]....
        /*040c*/ 	.word	0xffffffff


	//   ....[62]....
        /*0410*/ 	.word	0xffffffff


	//   ....[63]....
        /*0414*/ 	.word	0xffffffff


	//   ....[64]....
        /*0418*/ 	.word	0xffffffff


	//   ....[65]....
        /*041c*/ 	.word	0xffffffff


	//   ....[66]....
        /*0420*/ 	.word	0xffffffff


	//   ....[67]....
        /*0424*/ 	.word	0xffffffff


	//   ....[68]....
        /*0428*/ 	.word	0xffffffff


	//   ....[69]....
        /*042c*/ 	.word	0xffffffff


	//   ....[70]....
        /*0430*/ 	.word	0xffffffff


	//   ....[71]....
        /*0434*/ 	.word	0xffffffff


	//   ....[72]....
        /*0438*/ 	.word	0xffffffff


	//   ....[73]....
        /*043c*/ 	.word	0xffffffff


	//   ....[74]....
        /*0440*/ 	.word	0xffffffff


	//   ....[75]....
        /*0444*/ 	.word	0xffffffff


	//   ....[76]....
        /*0448*/ 	.word	0xffffffff


	//   ....[77]....
        /*044c*/ 	.word	0xffffffff


	//   ....[78]....
        /*0450*/ 	.word	0xffffffff


	//   ....[79]....
        /*0454*/ 	.word	0xffffffff


	//   ....[80]....
        /*0458*/ 	.word	0xffffffff


	//   ....[81]....
        /*045c*/ 	.word	0xffffffff


	//   ....[82]....
        /*0460*/ 	.word	0xffffffff


	//   ....[83]....
        /*0464*/ 	.word	0xffffffff


	//   ....[84]....
        /*0468*/ 	.word	0xffffffff


	//   ....[85]....
        /*046c*/ 	.word	0xffffffff


	//   ....[86]....
        /*0470*/ 	.word	0xffffffff


	//   ....[87]....
        /*0474*/ 	.word	0xffffffff


	//   ....[88]....
        /*0478*/ 	.word	0xffffffff


	//   ....[89]....
        /*047c*/ 	.word	0xffffffff


	//   ....[90]....
        /*0480*/ 	.word	0xffffffff


	//   ....[91]....
        /*0484*/ 	.word	0xffffffff


	//   ....[92]....
        /*0488*/ 	.word	0xffffffff


	//   ....[93]....
        /*048c*/ 	.word	0xffffffff


	//   ....[94]....
        /*0490*/ 	.word	0xffffffff


	//   ....[95]....
        /*0494*/ 	.word	0xffffffff


	//   ....[96]....
        /*0498*/ 	.word	0xffffffff


	//   ....[97]....
        /*049c*/ 	.word	0xffffffff


	//   ....[98]....
        /*04a0*/ 	.word	0xffffffff


	//   ....[99]....
        /*04a4*/ 	.word	0xffffffff


	//   ....[100]....
        /*04a8*/ 	.word	0xffffffff


	//   ....[101]....
        /*04ac*/ 	.word	0xffffffff


	//   ....[102]....
        /*04b0*/ 	.word	0xffffffff


	//   ....[103]....
        /*04b4*/ 	.word	0xffffffff


	//   ....[104]....
        /*04b8*/ 	.word	0xffffffff


	//   ....[105]....
        /*04bc*/ 	.word	0xffffffff


	//   ....[106]....
        /*04c0*/ 	.word	0xffffffff


	//   ....[107]....
        /*04c4*/ 	.word	0xffffffff


	//   ....[108]....
        /*04c8*/ 	.word	0xffffffff


	//   ....[109]....
        /*04cc*/ 	.word	0xffffffff


	//   ....[110]....
        /*04d0*/ 	.word	0xffffffff


	//   ....[111]....
        /*04d4*/ 	.word	0xffffffff


	//   ....[112]....
        /*04d8*/ 	.word	0xffffffff


	//   ....[113]....
        /*04dc*/ 	.word	0xffffffff


	//   ....[114]....
        /*04e0*/ 	.word	0xffffffff


	//   ....[115]....
        /*04e4*/ 	.word	0xffffffff


	//   ....[116]....
        /*04e8*/ 	.word	0xffffffff


	//   ....[117]....
        /*04ec*/ 	.word	0xffffffff


	//   ....[118]....
        /*04f0*/ 	.word	0xffffffff


	//   ....[119]....
        /*04f4*/ 	.word	0x0500000f


	//   ....[120]....
        /*04f8*/ 	.word	0x0500000f


	//----- nvinfo : EIATTR_COOP_GROUP_INSTR_OFFSETS
	.align		4
.L_120:
        /*04fc*/ 	.byte	0x04, 0x28
        /*04fe*/ 	.short	(.L_122 - .L_121)


	//   ....[0]....
.L_121:
        /*0500*/ 	.word	0x00000070


	//   ....[1]....
        /*0504*/ 	.word	0x00000170


	//   ....[2]....
        /*0508*/ 	.word	0x000001c0


	//   ....[3]....
        /*050c*/ 	.word	0x000003f0


	//   ....[4]....
        /*0510*/ 	.word	0x00000550


	//   ....[5]....
        /*0514*/ 	.word	0x00000670


	//   ....[6]....
        /*0518*/ 	.word	0x000007d0


	//   ....[7]....
        /*051c*/ 	.word	0x00001960


	//   ....[8]....
        /*0520*/ 	.word	0x00002cb0


	//   ....[9]....
        /*0524*/ 	.word	0x00002da0


	//   ....[10]....
        /*0528*/ 	.word	0x00003480


	//   ....[11]....
        /*052c*/ 	.word	0x000034e0


	//   ....[12]....
        /*0530*/ 	.word	0x00005170


	//   ....[13]....
        /*0534*/ 	.word	0x00005180


	//   ....[14]....
        /*0538*/ 	.word	0x000051b0


	//   ....[15]....
        /*053c*/ 	.word	0x000051d0


	//   ....[16]....
        /*0540*/ 	.word	0x00006f10


	//   ....[17]....
        /*0544*/ 	.word	0x00006f20


	//   ....[18]....
        /*0548*/ 	.word	0x00006f50


	//   ....[19]....
        /*054c*/ 	.word	0x00006f60


	//   ....[20]....
        /*0550*/ 	.word	0x000085d0


	//   ....[21]....
        /*0554*/ 	.word	0x00008600


	//   ....[22]....
        /*0558*/ 	.word	0x00008630


	//   ....[23]....
        /*055c*/ 	.word	0x00008660


	//   ....[24]....
        /*0560*/ 	.word	0x00008690


	//   ....[25]....
        /*0564*/ 	.word	0x000086c0


	//   ....[26]....
        /*0568*/ 	.word	0x000086f0


	//   ....[27]....
        /*056c*/ 	.word	0x00008720


	//   ....[28]....
        /*0570*/ 	.word	0x00008760


	//   ....[29]....
        /*0574*/ 	.word	0x00008790


	//   ....[30]....
        /*0578*/ 	.word	0x000087c0


	//   ....[31]....
        /*057c*/ 	.word	0x000087f0


	//   ....[32]....
        /*0580*/ 	.word	0x00008820


	//   ....[33]....
        /*0584*/ 	.word	0x00008860


	//   ....[34]....
        /*0588*/ 	.word	0x000088b0


	//   ....[35]....
        /*058c*/ 	.word	0x000088e0


	//   ....[36]....
        /*0590*/ 	.word	0x00008920


	//   ....[37]....
        /*0594*/ 	.word	0x00008950


	//   ....[38]....
        /*0598*/ 	.word	0x00008980


	//   ....[39]....
        /*059c*/ 	.word	0x000089b0


	//   ....[40]....
        /*05a0*/ 	.word	0x00008a10


	//   ....[41]....
        /*05a4*/ 	.word	0x00008a40


	//   ....[42]....
        /*05a8*/ 	.word	0x00008a70


	//   ....[43]....
        /*05ac*/ 	.word	0x00008aa0


	//   ....[44]....
        /*05b0*/ 	.word	0x00008ad0


	//   ....[45]....
        /*05b4*/ 	.word	0x00008b00


	//   ....[46]....
        /*05b8*/ 	.word	0x00008b30


	//   ....[47]....
        /*05bc*/ 	.word	0x00008b60


	//   ....[48]....
        /*05c0*/ 	.word	0x00008b90


	//   ....[49]....
        /*05c4*/ 	.word	0x00008bc0


	//   ....[50]....
        /*05c8*/ 	.word	0x00008bf0


	//   ....[51]....
        /*05cc*/ 	.word	0x00008c70


	//   ....[52]....
        /*05d0*/ 	.word	0x00008ca0


	//   ....[53]....
        /*05d4*/ 	.word	0x00008cd0


	//   ....[54]....
        /*05d8*/ 	.word	0x00008d00


	//   ....[55]....
        /*05dc*/ 	.word	0x00008d30


	//   ....[56]....
        /*05e0*/ 	.word	0x00008d60


	//   ....[57]....
        /*05e4*/ 	.word	0x00008d90


	//   ....[58]....
        /*05e8*/ 	.word	0x00008da0


	//   ....[59]....
        /*05ec*/ 	.word	0x00008db0


	//   ....[60]....
        /*05f0*/ 	.word	0x00008dc0


	//   ....[61]....
        /*05f4*/ 	.word	0x00008dd0


	//   ....[62]....
        /*05f8*/ 	.word	0x00008de0


	//   ....[63]....
        /*05fc*/ 	.word	0x00008df0


	//   ....[64]....
        /*0600*/ 	.word	0x00008e00


	//   ....[65]....
        /*0604*/ 	.word	0x00008e10


	//   ....[66]....
        /*0608*/ 	.word	0x00008e20


	//   ....[67]....
        /*060c*/ 	.word	0x00008e30


	//   ....[68]....
        /*0610*/ 	.word	0x00008e40


	//   ....[69]....
        /*0614*/ 	.word	0x00008e60


	//   ....[70]....
        /*0618*/ 	.word	0x00008e70


	//   ....[71]....
        /*061c*/ 	.word	0x00008e80


	//   ....[72]....
        /*0620*/ 	.word	0x00008e90


	//   ....[73]....
        /*0624*/ 	.word	0x00008ea0


	//   ....[74]....
        /*0628*/ 	.word	0x00008eb0


	//   ....[75]....
        /*062c*/ 	.word	0x00008ec0


	//   ....[76]....
        /*0630*/ 	.word	0x00008ed0


	//   ....[77]....
        /*0634*/ 	.word	0x00008ee0


	//   ....[78]....
        /*0638*/ 	.word	0x00008f00


	//   ....[79]....
        /*063c*/ 	.word	0x00008f10


	//   ....[80]....
        /*0640*/ 	.word	0x00008f20


	//   ....[81]....
        /*0644*/ 	.word	0x00008f30


	//   ....[82]....
        /*0648*/ 	.word	0x00008f40


	//   ....[83]....
        /*064c*/ 	.word	0x00008f50


	//   ....[84]....
        /*0650*/ 	.word	0x0000b1a0


	//   ....[85]....
        /*0654*/ 	.word	0x0000b3b0


	//   ....[86]....
        /*0658*/ 	.word	0x0000b3e0


	//   ....[87]....
        /*065c*/ 	.word	0x0000b410


	//   ....[88]....
        /*0660*/ 	.word	0x0000b450


	//   ....[89]....
        /*0664*/ 	.word	0x0000b480


	//   ....[90]....
        /*0668*/ 	.word	0x0000b4b0


	//   ....[91]....
        /*066c*/ 	.word	0x0000b640


	//   ....[92]....
        /*0670*/ 	.word	0x0000b670


	//   ....[93]....
        /*0674*/ 	.word	0x0000b6a0


	//   ....[94]....
        /*0678*/ 	.word	0x0000b6d0


	//   ....[95]....
        /*067c*/ 	.word	0x0000b700


	//   ....[96]....
        /*0680*/ 	.word	0x0000b740


	//   ....[97]....
        /*0684*/ 	.word	0x0000b7d0


	//   ....[98]....
        /*0688*/ 	.word	0x0000b810


	//   ....[99]....
        /*068c*/ 	.word	0x0000b8a0


	//   ....[100]....
        /*0690*/ 	.word	0x0000cc00


	//   ....[101]....
        /*0694*/ 	.word	0x0000f4c0


	//   ....[102]....
        /*0698*/ 	.word	0x0000f4f0


	//   ....[103]....
        /*069c*/ 	.word	0x0000f520


	//   ....[104]....
        /*06a0*/ 	.word	0x0000f550


	//   ....[105]....
        /*06a4*/ 	.word	0x0000f590


	//   ....[106]....
        /*06a8*/ 	.word	0x0000f5a0


	//   ....[107]....
        /*06ac*/ 	.word	0x0000f5d0


	//   ....[108]....
        /*06b0*/ 	.word	0x0000f5e0


	//   ....[109]....
        /*06b4*/ 	.word	0x0000f720


	//   ....[110]....
        /*06b8*/ 	.word	0x0000f750


	//   ....[111]....
        /*06bc*/ 	.word	0x0000f790


	//   ....[112]....
        /*06c0*/ 	.word	0x0000f7c0


	//   ....[113]....
        /*06c4*/ 	.word	0x0000f7f0


	//   ....[114]....
        /*06c8*/ 	.word	0x0000f820


	//   ....[115]....
        /*06cc*/ 	.word	0x0000f8d0


	//   ....[116]....
        /*06d0*/ 	.word	0x0000f910


	//   ....[117]....
        /*06d4*/ 	.word	0x0000f9a0


	//   ....[118]....
        /*06d8*/ 	.word	0x0000fe10


	//   ....[119]....
        /*06dc*/ 	.word	0x00010330


	//   ....[120]....
        /*06e0*/ 	.word	0x000107c0


	//----- nvinfo : EIATTR_REG_RECONFIG
	.align		4
.L_122:
        /*06e4*/ 	.byte	0x01, 0x54
	.zero		2


	//----- nvinfo : EIATTR_SYSCALL_OFFSETS
	.align		4
        /*06e8*/ 	.byte	0x04, 0x46
        /*06ea*/ 	.short	(.L_124 - .L_123)


	//   ....[0]....
.L_123:
        /*06ec*/ 	.word	0x00001b50


	//   ....[1]....
        /*06f0*/ 	.word	0x0000c4e0


	//   ....[2]....
        /*06f4*/ 	.word	0x0000c660


	//   ....[3]....
        /*06f8*/ 	.word	0x0000c7a0


	//   ....[4]....
        /*06fc*/ 	.word	0x0000c8c0


	//----- nvinfo : EIATTR_MBARRIER_INSTR_OFFSETS
	.align		4
.L_124:
        /*0700*/ 	.byte	0x04, 0x39
        /*0702*/ 	.short	(.L_126 - .L_125)


	//   ....[0]....
.L_125:
        /*0704*/ 	.word	0x000002a0
        /*0708*/ 	.word	0x000000ff
        /*070c*/ 	.word	0x00038800
        /*0710*/ 	.short	0x0100
        /*0712*/ 	.byte	0x08
	.zero		1


	//   ....[1]....
        /*0714*/ 	.word	0x000002b0
        /*0718*/ 	.word	0x000000ff
        /*071c*/ 	.word	0x00038820
        /*0720*/ 	.short	0x0100
        /*0722*/ 	.byte	0x08
	.zero		1


	//   ....[2]....
        /*0724*/ 	.word	0x000003a0
        /*0728*/ 	.word	0x000000ff
        /*072c*/ 	.word	0x00038830
        /*0730*/ 	.short	0x0100
        /*0732*/ 	.byte	0x08
	.zero		1


	//   ....[3]....
        /*0734*/ 	.word	0x000003b0
        /*0738*/ 	.word	0x000000ff
        /*073c*/ 	.word	0x00038840
        /*0740*/ 	.short	0x0100
        /*0742*/ 	.byte	0x08
	.zero		1


	//   ....[4]....
        /*0744*/ 	.word	0x000003c0
        /*0748*/ 	.word	0x000000ff
        /*074c*/ 	.word	0x00038838
        /*0750*/ 	.short	0x0100
        /*0752*/ 	.byte	0x08
	.zero		1


	//   ....[5]....
        /*0754*/ 	.word	0x000003d0
        /*0758*/ 	.word	0x000000ff
        /*075c*/ 	.word	0x00038848
        /*0760*/ 	.short	0x0100
        /*0762*/ 	.byte	0x08
	.zero		1


	//   ....[6]....
        /*0764*/ 	.word	0x00000500
        /*0768*/ 	.word	0x000000ff
        /*076c*/ 	.word	0x00038850
        /*0770*/ 	.short	0x0100
        /*0772*/ 	.byte	0x08
	.zero		1


	//   ....[7]....
        /*0774*/ 	.word	0x00000510
        /*0778*/ 	.word	0x000000ff
        /*077c*/ 	.word	0x00038860
        /*0780*/ 	.short	0x0100
        /*0782*/ 	.byte	0x08
	.zero		1


	//   ....[8]....
        /*0784*/ 	.word	0x00000520
        /*0788*/ 	.word	0x000000ff
        /*078c*/ 	.word	0x00038858
        /*0790*/ 	.short	0x0100
        /*0792*/ 	.byte	0x08
	.zero		1


	//   ....[9]....
        /*0794*/ 	.word	0x00000530
        /*0798*/ 	.word	0x000000ff
        /*079c*/ 	.word	0x00038868
        /*07a0*/ 	.short	0x0100
        /*07a2*/ 	.byte	0x08
	.zero		1


	//   ....[10]....
        /*07a4*/ 	.word	0x00000620
        /*07a8*/ 	.word	0x000000ff
        /*07ac*/ 	.word	0x00038870
        /*07b0*/ 	.short	0x0100
        /*07b2*/ 	.byte	0x06
	.zero		1


	//   ....[11]....
        /*07b4*/ 	.word	0x00000630
        /*07b8*/ 	.word	0x000000ff
        /*07bc*/ 	.word	0x00038880
        /*07c0*/ 	.short	0x0100
        /*07c2*/ 	.byte	0x06
	.zero		1


	//   ....[12]....
        /*07c4*/ 	.word	0x00000640
        /*07c8*/ 	.word	0x000000ff
        /*07cc*/ 	.word	0x00038878
        /*07d0*/ 	.short	0x0100
        /*07d2*/ 	.byte	0x06
	.zero		1


	//   ....[13]....
        /*07d4*/ 	.word	0x00000650
        /*07d8*/ 	.word	0x000000ff
        /*07dc*/ 	.word	0x00038888
        /*07e0*/ 	.short	0x0100
        /*07e2*/ 	.byte	0x06
	.zero		1


	//   ....[14]....
        /*07e4*/ 	.word	0x00000780
        /*07e8*/ 	.word	0x000000ff
        /*07ec*/ 	.word	0x00038890
        /*07f0*/ 	.short	0x0100
        /*07f2*/ 	.byte	0x08
	.zero		1


	//   ....[15]....
        /*07f4*/ 	.word	0x00000790
        /*07f8*/ 	.word	0x000000ff
        /*07fc*/ 	.word	0x000388a0
        /*0800*/ 	.short	0x0100
        /*0802*/ 	.byte	0x08
	.zero		1


	//   ....[16]....
        /*0804*/ 	.word	0x000007a0
        /*0808*/ 	.word	0x000000ff
        /*080c*/ 	.word	0x00038898
        /*0810*/ 	.short	0x0100
        /*0812*/ 	.byte	0x08
	.zero		1


	//   ....[17]....
        /*0814*/ 	.word	0x000007b0
        /*0818*/ 	.word	0x000000ff
        /*081c*/ 	.word	0x000388a8
        /*0820*/ 	.short	0x0100
        /*0822*/ 	.byte	0x08
	.zero		1


	//   ....[18]....
        /*0824*/ 	.word	0x000008e0
        /*0828*/ 	.word	0x000000ff
        /*082c*/ 	.word	0x000388b0
        /*0830*/ 	.short	0x0100
        /*0832*/ 	.byte	0x08
	.zero		1


	//   ....[19]....
        /*0834*/ 	.word	0x000008f0
        /*0838*/ 	.word	0x000000ff
        /*083c*/ 	.word	0x000388c0
        /*0840*/ 	.short	0x0100
        /*0842*/ 	.byte	0x08
	.zero		1


	//   ....[20]....
        /*0844*/ 	.word	0x00000900
        /*0848*/ 	.word	0x000000ff
        /*084c*/ 	.word	0x000388b8
        /*0850*/ 	.short	0x0100
        /*0852*/ 	.byte	0x08
	.zero		1


	//   ....[21]....
        /*0854*/ 	.word	0x00000910
        /*0858*/ 	.word	0x000000ff
        /*085c*/ 	.word	0x000388c8
        /*0860*/ 	.short	0x0100
        /*0862*/ 	.byte	0x08
	.zero		1


	//   ....[22]....
        /*0864*/ 	.word	0x00001c00
        /*0868*/ 	.word	0x00000000
        /*086c*/ 	.word	0x00038800
        /*0870*/ 	.short	0x010a
        /*0872*/ 	.byte	0x3f
	.zero		1


	//   ....[23]....
        /*0874*/ 	.word	0x00001c90
        /*0878*/ 	.word	0x00000004
        /*087c*/ 	.word	0x00038830
        /*0880*/ 	.short	0x010a
        /*0882*/ 	.byte	0x3f
	.zero		1


	//   ....[24]....
        /*0884*/ 	.word	0x00001d00
        /*0888*/ 	.word	0x00000004
        /*088c*/ 	.word	0x00038830
        /*0890*/ 	.short	0x010a
        /*0892*/ 	.byte	0x3f
	.zero		1


	//   ....[25]....
        /*0894*/ 	.word	0x000030b0
        /*0898*/ 	.word	0x00000004
        /*089c*/ 	.word	0x00000000
        /*08a0*/ 	.short	0x0101
        /*08a2*/ 	.byte	0x3f
	.zero		1


	//   ....[26]....
        /*08a4*/ 	.word	0x00004850
        /*08a8*/ 	.word	0x000000ff
        /*08ac*/ 	.word	0x00038830
        /*08b0*/ 	.short	0x010a
        /*08b2*/ 	.byte	0x06
	.zero		1


	//   ....[27]....
        /*08b4*/ 	.word	0x00004890
        /*08b8*/ 	.word	0x000000ff
        /*08bc*/ 	.word	0x00038830
        /*08c0*/ 	.short	0x010a
        /*08c2*/ 	.byte	0x06
	.zero		1


	//   ....[28]....
        /*08c4*/ 	.word	0x00004c10
        /*08c8*/ 	.word	0x000000ff
        /*08cc*/ 	.word	0x00038850
        /*08d0*/ 	.short	0x010a
        /*08d2*/ 	.byte	0x06
	.zero		1


	//   ....[29]....
        /*08d4*/ 	.word	0x00004c50
        /*08d8*/ 	.word	0x000000ff
        /*08dc*/ 	.word	0x00038850
        /*08e0*/ 	.short	0x010a
        /*08e2*/ 	.byte	0x06
	.zero		1


	//   ....[30]....
        /*08e4*/ 	.word	0x00005fa0
        /*08e8*/ 	.word	0x00000004
        /*08ec*/ 	.word	0x00000000
        /*08f0*/ 	.short	0x0101
        /*08f2*/ 	.byte	0x3f
	.zero		1


	//   ....[31]....
        /*08f4*/ 	.word	0x00006150
        /*08f8*/ 	.word	0x00000009
        /*08fc*/ 	.word	0x00000000
        /*0900*/ 	.short	0x0101
        /*0902*/ 	.byte	0x3f
	.zero		1


	//   ....[32]....
        /*0904*/ 	.word	0x00006b60
        /*0908*/ 	.word	0x0000000e
        /*090c*/ 	.word	0x00038850
        /*0910*/ 	.short	0x010a
        /*0912*/ 	.byte	0x3f
	.zero		1


	//   ....[33]....
        /*0914*/ 	.word	0x00006bf0
        /*0918*/ 	.word	0x0000000e
        /*091c*/ 	.word	0x00038850
        /*0920*/ 	.short	0x010a
        /*0922*/ 	.byte	0x3f
	.zero		1


	//   ....[34]....
        /*0924*/ 	.word	0x00007200
        /*0928*/ 	.word	0x00000002
        /*092c*/ 	.word	0x00000000
        /*0930*/ 	.short	0x0101
        /*0932*/ 	.byte	0x3f
	.zero		1


	//   ....[35]....
        /*0934*/ 	.word	0x00009e20
        /*0938*/ 	.word	0x00000002
        /*093c*/ 	.word	0x00000000
        /*0940*/ 	.short	0x0101
        /*0942*/ 	.byte	0x3f
	.zero		1


	//   ....[36]....
        /*0944*/ 	.word	0x0000ce40
        /*0948*/ 	.word	0x00000004
        /*094c*/ 	.word	0x00038880
        /*0950*/ 	.short	0x010a
        /*0952*/ 	.byte	0x3f
	.zero		1


	//   ....[37]....
        /*0954*/ 	.word	0x0000d050
        /*0958*/ 	.word	0x00000004
        /*095c*/ 	.word	0x00038840
        /*0960*/ 	.short	0x010a
        /*0962*/ 	.byte	0x3f
	.zero		1


	//   ....[38]....
        /*0964*/ 	.word	0x0000d430
        /*0968*/ 	.word	0x000000ff
        /*096c*/ 	.word	0x00038820
        /*0970*/ 	.short	0x010a
        /*0972*/ 	.byte	0x29
	.zero		1


	//   ....[39]....
        /*0974*/ 	.word	0x0000d730
        /*0978*/ 	.word	0x00000004
        /*097c*/ 	.word	0x00038880
        /*0980*/ 	.short	0x010a
        /*0982*/ 	.byte	0x3f
	.zero		1


	//   ....[40]....
        /*0984*/ 	.word	0x0000dab0
        /*0988*/ 	.word	0x00000004
        /*098c*/ 	.word	0x00038840
        /*0990*/ 	.short	0x010a
        /*0992*/ 	.byte	0x3f
	.zero		1


	//   ....[41]....
        /*0994*/ 	.word	0x0000dea0
        /*0998*/ 	.word	0x00000003
        /*099c*/ 	.word	0x00038870
        /*09a0*/ 	.short	0x010a
        /*09a2*/ 	.byte	0x3f
	.zero		1


	//   ....[42]....
        /*09a4*/ 	.word	0x0000df20
        /*09a8*/ 	.word	0x00000003
        /*09ac*/ 	.word	0x00038860
        /*09b0*/ 	.short	0x010a
        /*09b2*/ 	.byte	0x3f
	.zero		1


	//   ....[43]....
        /*09b4*/ 	.word	0x0000e740
        /*09b8*/ 	.word	0x00000002
        /*09bc*/ 	.word	0x00038850
        /*09c0*/ 	.short	0x0101
        /*09c2*/ 	.byte	0x3f
	.zero		1


	//   ....[44]....
        /*09c4*/ 	.word	0x0000e780
        /*09c8*/ 	.word	0x00000002
        /*09cc*/ 	.word	0x00000000
        /*09d0*/ 	.short	0x0101
        /*09d2*/ 	.byte	0x3f
	.zero		1


	//   ....[45]....
        /*09d4*/ 	.word	0x0000e940
        /*09d8*/ 	.word	0x00000015
        /*09dc*/ 	.word	0x00038870
        /*09e0*/ 	.short	0x010a
        /*09e2*/ 	.byte	0x3f
	.zero		1


	//   ....[46]....
        /*09e4*/ 	.word	0x0000e9d0
        /*09e8*/ 	.word	0x00000015
        /*09ec*/ 	.word	0x00038860
        /*09f0*/ 	.short	0x010a
        /*09f2*/ 	.byte	0x3f
	.zero		1


	//   ....[47]....
        /*09f4*/ 	.word	0x0000f1d0
        /*09f8*/ 	.word	0x00000015
        /*09fc*/ 	.word	0x00038850
        /*0a00*/ 	.short	0x0101
        /*0a02*/ 	.byte	0x3f
	.zero		1


	//   ....[48]....
        /*0a04*/ 	.word	0x0000f220
        /*0a08*/ 	.word	0x00000000
        /*0a0c*/ 	.word	0x00000000
        /*0a10*/ 	.short	0x0101
        /*0a12*/ 	.byte	0x3f
	.zero		1


	//   ....[49]....
        /*0a14*/ 	.word	0x0000fd90
        /*0a18*/ 	.word	0x00000000
        /*0a1c*/ 	.word	0x00038820
        /*0a20*/ 	.short	0x010a
        /*0a22*/ 	.byte	0x3f
	.zero		1


	//   ....[50]....
        /*0a24*/ 	.word	0x0000ff50
        /*0a28*/ 	.word	0x00000006
        /*0a2c*/ 	.word	0x00000000
        /*0a30*/ 	.short	0x010a
        /*0a32*/ 	.byte	0x3f
	.zero		1


	//   ....[51]....
        /*0a34*/ 	.word	0x0000ffc0
        /*0a38*/ 	.word	0x00000007
        /*0a3c*/ 	.word	0x00000000
        /*0a40*/ 	.short	0x010a
        /*0a42*/ 	.byte	0x3f
	.zero		1


	//   ....[52]....
        /*0a44*/ 	.word	0x00010020
        /*0a48*/ 	.word	0x00000004
        /*0a4c*/ 	.word	0x00038860
        /*0a50*/ 	.short	0x010a
        /*0a52*/ 	.byte	0x3f
	.zero		1


	//   ....[53]....
        /*0a54*/ 	.word	0x00010070
        /*0a58*/ 	.word	0x00000003
        /*0a5c*/ 	.word	0x00038860
        /*0a60*/ 	.short	0x010a
        /*0a62*/ 	.byte	0x3f
	.zero		1


	//   ....[54]....
        /*0a64*/ 	.word	0x000100b0
        /*0a68*/ 	.word	0x00000004
        /*0a6c*/ 	.word	0x00038880
        /*0a70*/ 	.short	0x010a
        /*0a72*/ 	.byte	0x3f
	.zero		1


	//   ....[55]....
        /*0a74*/ 	.word	0x000100d0
        /*0a78*/ 	.word	0x00000003
        /*0a7c*/ 	.word	0x00038880
        /*0a80*/ 	.short	0x010a
        /*0a82*/ 	.byte	0x3f
	.zero		1


	//   ....[56]....
        /*0a84*/ 	.word	0x00010130
        /*0a88*/ 	.word	0x00000000
        /*0a8c*/ 	.word	0x00038800
        /*0a90*/ 	.short	0x010a
        /*0a92*/ 	.byte	0x3f
	.zero		1


	//   ....[57]....
        /*0a94*/ 	.word	0x00010180
        /*0a98*/ 	.word	0x00000004
        /*0a9c*/ 	.word	0x00038830
        /*0aa0*/ 	.short	0x010a
        /*0aa2*/ 	.byte	0x3f
	.zero		1


	//   ....[58]....
        /*0aa4*/ 	.word	0x000101e0
        /*0aa8*/ 	.word	0x00000003
        /*0aac*/ 	.word	0x00038830
        /*0ab0*/ 	.short	0x010a
        /*0ab2*/ 	.byte	0x3f
	.zero		1


	//   ....[59]....
        /*0ab4*/ 	.word	0x00010240
        /*0ab8*/ 	.word	0x00000003
        /*0abc*/ 	.word	0x00038850
        /*0ac0*/ 	.short	0x010a
        /*0ac2*/ 	.byte	0x3f
	.zero		1


	//   ....[60]....
        /*0ac4*/ 	.word	0x00010290
        /*0ac8*/ 	.word	0x0000000e
        /*0acc*/ 	.word	0x00038850
        /*0ad0*/ 	.short	0x010a
        /*0ad2*/ 	.byte	0x3f
	.zero		1


	//   ....[61]....
        /*0ad4*/ 	.word	0x000103e0
        /*0ad8*/ 	.word	0x00000004
        /*0adc*/ 	.word	0x00038880
        /*0ae0*/ 	.short	0x010a
        /*0ae2*/ 	.byte	0x3f
	.zero		1


	//   ....[62]....
        /*0ae4*/ 	.word	0x00010430
        /*0ae8*/ 	.word	0x00000004
        /*0aec*/ 	.word	0x00038840
        /*0af0*/ 	.short	0x010a
        /*0af2*/ 	.byte	0x3f
	.zero		1


	//   ....[63]....
        /*0af4*/ 	.word	0x00010490
        /*0af8*/ 	.word	0x00000003
        /*0afc*/ 	.word	0x00038820
        /*0b00*/ 	.short	0x010a
        /*0b02*/ 	.byte	0x3f
	.zero		1


	//   ....[64]....
        /*0b04*/ 	.word	0x000104e0
        /*0b08*/ 	.word	0x00000004
        /*0b0c*/ 	.word	0x00038880
        /*0b10*/ 	.short	0x010a
        /*0b12*/ 	.byte	0x3f
	.zero		1


	//   ....[65]....
        /*0b14*/ 	.word	0x00010530
        /*0b18*/ 	.word	0x00000004
        /*0b1c*/ 	.word	0x00038840
        /*0b20*/ 	.short	0x010a
        /*0b22*/ 	.byte	0x3f
	.zero		1


	//   ....[66]....
        /*0b24*/ 	.word	0x00010590
        /*0b28*/ 	.word	0x00000003
        /*0b2c*/ 	.word	0x00038870
        /*0b30*/ 	.short	0x010a
        /*0b32*/ 	.byte	0x3f
	.zero		1


	//   ....[67]....
        /*0b34*/ 	.word	0x000105f0
        /*0b38*/ 	.word	0x00000003
        /*0b3c*/ 	.word	0x00038860
        /*0b40*/ 	.short	0x010a
        /*0b42*/ 	.byte	0x3f
	.zero		1


	//   ....[68]....
        /*0b44*/ 	.word	0x00010640
        /*0b48*/ 	.word	0x00000015
        /*0b4c*/ 	.word	0x00038870
        /*0b50*/ 	.short	0x010a
        /*0b52*/ 	.byte	0x3f
	.zero		1


	//   ....[69]....
        /*0b54*/ 	.word	0x00010690
        /*0b58*/ 	.word	0x00000015
        /*0b5c*/ 	.word	0x00038860
        /*0b60*/ 	.short	0x010a
        /*0b62*/ 	.byte	0x3f
	.zero		1


	//   ....[70]....
        /*0b64*/ 	.word	0x000106e0
        /*0b68*/ 	.word	0x00000000
        /*0b6c*/ 	.word	0x00038820
        /*0b70*/ 	.short	0x010a
        /*0b72*/ 	.byte	0x3f
	.zero		1


	//   ....[71]....
        /*0b74*/ 	.word	0x00010880
        /*0b78*/ 	.word	0x00000006
        /*0b7c*/ 	.word	0x00000000
        /*0b80*/ 	.short	0x010a
        /*0b82*/ 	.byte	0x3f
	.zero		1


	//   ....[72]....
        /*0b84*/ 	.word	0x000108d0
        /*0b88*/ 	.word	0x00000007
        /*0b8c*/ 	.word	0x00000000
        /*0b90*/ 	.short	0x010a
        /*0b92*/ 	.byte	0x3f
	.zero		1


	//   ....[73]....
        /*0b94*/ 	.word	0x00010920
        /*0b98*/ 	.word	0x00000004
        /*0b9c*/ 	.word	0x00038860
        /*0ba0*/ 	.short	0x010a
        /*0ba2*/ 	.byte	0x3f
	.zero		1


	//   ....[74]....
        /*0ba4*/ 	.word	0x00010970
        /*0ba8*/ 	.word	0x00000003
        /*0bac*/ 	.word	0x00038860
        /*0bb0*/ 	.short	0x010a
        /*0bb2*/ 	.byte	0x3f
	.zero		1


	//   ....[75]....
        /*0bb4*/ 	.word	0x000109c0
        /*0bb8*/ 	.word	0x00000004
        /*0bbc*/ 	.word	0x00038880
        /*0bc0*/ 	.short	0x010a
        /*0bc2*/ 	.byte	0x3f
	.zero		1


	//----- nvinfo : EIATTR_NUM_MBARRIERS
	.align		4
.L_126:
        /*0bc4*/ 	.byte	0x03, 0x38
        /*0bc6*/ 	.short	0x0016


	//----- nvinfo : EIATTR_EXIT_INSTR_OFFSETS
	.align		4
        /*0bc8*/ 	.byte	0x04, 0x1c
        /*0bca*/ 	.short	(.L_128 - .L_127)


	//   ....[0]....
.L_127:
        /*0bcc*/ 	.word	0x00000ab0


	//   ....[1]....
        /*0bd0*/ 	.word	0x0000b150


	//   ....[2]....
        /*0bd4*/ 	.word	0x00010120


	//----- nvinfo : EIATTR_MAX_THREADS
	.align		4
.L_128:
        /*0bd8*/ 	.byte	0x04, 0x05
        /*0bda*/ 	.short	(.L_130 - .L_129)
.L_129:
        /*0bdc*/ 	.word	0x00000180
        /*0be0*/ 	.word	0x00000001
        /*0be4*/ 	.word	0x00000001


	//----- nvinfo : EIATTR_CRS_STACK_SIZE
	.align		4
.L_130:
        /*0be8*/ 	.byte	0x04, 0x1e
        /*0bea*/ 	.short	(.L_132 - .L_131)
.L_131:
        /*0bec*/ 	.word	0x00000000


	//----- nvinfo : EIATTR_CBANK_PARAM_SIZE
	.align		4
.L_132:
        /*0bf0*/ 	.byte	0x03, 0x19
        /*0bf2*/ 	.short	0x0a70


	//----- nvinfo : EIATTR_PARAM_CBANK
	.align		4
        /*0bf4*/ 	.byte	0x04, 0x0a
        /*0bf6*/ 	.short	(.L_134 - .L_133)
	.align		4
.L_133:
        /*0bf8*/ 	.word	index@(.nv.constant0._ZN7cutlass13device_kernelIN5flash11enable_sm90INS1_16FlashAttnFwdSm90INS1_25CollectiveMainloopFwdSm90ILi2EN4cute5tupleIJNS5_1CILi1EEES8_S8_EEENS6_IJNS7_ILi128EEESA_NS7_ILi256EEEEEELi256ENS_12float_e4m3_tEfNS_4arch4Sm90ELb0ELb0ELb0ELb1ELb0ELb0ELb0ELb1ELb1ELb0ELb0ELb0EEENS1_21CollectiveEpilogueFwdINS6_IJSA_SB_SA_EEES9_NS_10bfloat16_tESF_Li256ELb1ELb0ELb0ELb1EEENS1_36VarlenDynamicPersistentTileSchedulerILi128ELi128ELi256ELi128ELb0ELb0ELb1ELb0ELb1ELb1EEEEEEEEEvNT_6ParamsE)
        /*0bfc*/ 	.short	0x0210
        /*0bfe*/ 	.short	0x0a70


	//----- nvinfo : EIATTR_SW_WAR
	.align		4
.L_134:
        /*0c00*/ 	.byte	0x04, 0x36
        /*0c02*/ 	.short	(.L_136 - .L_135)
.L_135:
        /*0c04*/ 	.word	0x00000008
.L_136:


//--------------------- .nv.info._ZN7cutlass13device_kernelIN5flash11enable_sm90INS1_16FlashAttnFwdSm90INS1_25CollectiveMainloopFwdSm90ILi2EN4cute5tupleIJNS5_1CILi1EEES8_S8_EEENS6_IJNS7_ILi128EEESA_NS7_ILi256EEEEEELi256ENS_12float_e4m3_tEfNS_4arch4Sm90ELb0ELb0ELb0ELb1ELb0ELb1ELb0ELb1ELb1ELb0ELb0ELb0EEENS1_21CollectiveEpilogueFwdINS6_IJSA_SB_SA_EEES9_NS_10bfloat16_tESF_Li256ELb1ELb0ELb0ELb1EEENS1_36VarlenDynamicPersistentTileSchedulerILi128ELi128ELi256ELi128ELb0ELb0ELb1ELb0ELb1ELb1EEEEEEEEEvNT_6ParamsE --------------------------
	.section	.nv.info._ZN7cutlass13device_kernelIN5flash11enable_sm90INS1_16FlashAttnFwdSm90INS1_25CollectiveMainloopFwdSm90ILi2EN4cute5tupleIJNS5_1CILi1EEES8_S8_EEENS6_IJNS7_ILi128EEESA_NS7_ILi256EEEEEELi256ENS_12float_e4m3_tEfNS_4arch4Sm90ELb0ELb0ELb0ELb1ELb0ELb1ELb0ELb1ELb1ELb0ELb0ELb0EEENS1_21CollectiveEpilogueFwdINS6_IJSA_SB_SA_EEES9_NS_10bfloat16_tESF_Li256ELb1ELb0ELb0ELb1EEENS1_36VarlenDynamicPersistentTileSchedulerILi128ELi128ELi256ELi128ELb0ELb0ELb1ELb0ELb1ELb1EEEEEEEEEvNT_6ParamsE,"",@"SHT_CUDA_INFO"
	.sectionflags	@""
	.align	4


	//----- nvinfo : EIATTR_CUDA_API_VERSION
	.align		4
        /*0000*/ 	.byte	0x04, 0x37
        /*0002*/ 	.short	(.L_138 - .L_137)
.L_137:
        /*0004*/ 	.word	0x00000082


	//----- nvinfo : EIATTR_KPARAM_INFO
	.align		4
.L_138:
        /*0008*/ 	.byte	0x04, 0x17
        /*000a*/ 	.short	(.L_140 - .L_139)
.L_139:
        /*000c*/ 	.word	0x00000000
        /*0010*/ 	.short	0x0000
        /*0012*/ 	.short	0x0070
        /*0014*/ 	.byte	0x00, 0xf0, 0x01, 0x28


	//----- nvinfo : EIATTR_SPARSE_MMA_MASK
	.align		4
.L_140:
        /*0018*/ 	.byte	0x03, 0x50
        /*001a*/ 	.short	0x0000


	//----- nvinfo : EIATTR_MAXREG_COUNT
	.align		4
        /*001c*/ 	.byte	0x03, 0x1b
        /*001e*/ 	.short	0x00a8


	//----- nvinfo : EIATTR_NUM_BARRIERS
	.align		4
        /*0020*/ 	.byte	0x02, 0x4c
        /*0022*/ 	.byte	0x10
	.zero		1


	//----- nvinfo : EIATTR_EXTERNS
	.align		4
        /*0024*/ 	.byte	0x04, 0x0f
        /*0026*/ 	.short	(.L_142 - .L_141)


	//   ....[0]....
	.align		4
.L_141:
        /*0028*/ 	.word	index@(__assertfail)


	//----- nvinfo : EIATTR_ANNOTATIONS
	.align		4
.L_142:
        /*002c*/ 	.byte	0x04, 0x55
        /*002e*/ 	.short	(.L_144 - .L_143)


	//   ....[0]....
.L_143:
        /* <DEDUP_REMOVED lines=103> */


	//----- nvinfo : EIATTR_MERCURY_ISA_VERSION
	.align		4
.L_144:
        /*0688*/ 	.byte	0x03, 0x5f
        /*068a*/ 	.short	0x0101


	//----- nvinfo : EIATTR_UNUSED_LOAD_BYTE_OFFSET
	.align		4
        /*068c*/ 	.byte	0x04, 0x44
        /*068e*/ 	.short	(.L_146 - .L_145)


	//   ....[0]....
.L_145:
        /*0690*/ 	.word	0x00000b00
        /*0694*/ 	.word	0x0000fff0


	//   ....[1]....
        /*0698*/ 	.word	0x00019910
        /*069c*/ 	.word	0x0000fff0


	//----- nvinfo : EIATTR_INT_WARP_WIDE_INSTR_OFFSETS
	.align		4
.L_146:
        /*06a0*/ 	.byte	0x04, 0x31
        /*06a2*/ 	.short	(.L_148 - .L_147)


	//   ....[0]....
.L_147:
        /*06a4*/ 	.word	0x000001c0


	//   ....[1]....
        /*06a8*/ 	.word	0x00000200


	//   ....[2]....
        /*06ac*/ 	.word	0x00000270


	//   ....[3]....
        /*06b0*/ 	.word	0x0001f450


	//   ....[4]....
        /*06b4*/ 	.word	0x0001f4e0


	//   ....[5]....
        /*06b8*/ 	.word	0x0001fc60


	//   ....[6]....
        /*06bc*/ 	.word	0x0001fc90


	//   ....[7]....
        /*06c0*/ 	.word	0x0001fd60


	//   ....[8]....
        /*06c4*/ 	.word	0x00021cb0


	//   ....[9]....
        /*06c8*/ 	.word	0x00021d40


	//----- nvinfo : EIATTR_COOP_GROUP_MASK_REGIDS
	.align		4
.L_148:
        /*06cc*/ 	.byte	0x04, 0x29
        /*06ce*/ 	.short	(.L_150 - .L_149)


	//   ....[0]....
.L_149:
        /*06d0*/ 	.word	0xffffffff


	//   ....[1]....
        /*06d4*/ 	.word	0xffffffff


	//   ....[2]....
        /*06d8*/ 	.word	0xffffffff


	//   ....[3]....
        /*06dc*/ 	.word	0xffffffff


	//   ....[4]....
        /*06e0*/ 	.word	0xffffffff


	//   ....[5]....
        /*06e4*/ 	.word	0xffffffff


	//   ....[6]....
        /*06e8*/ 	.word	0xffffffff


	//   ....[7]....
        /*06ec*/ 	.word	0xffffffff


	//   ....[8]....
        /*06f0*/ 	.word	0xffffffff


	//   ....[9]....
        /*06f4*/ 	.word	0xffffffff


	//   ....[10]....
        /*06f8*/ 	.word	0xffffffff


	//   ....[11]....
        /*06fc*/ 	.word	0xffffffff


	//   ....[12]....
        /*0700*/ 	.word	0xffffffff


	//   ....[13]....
        /*0704*/ 	.word	0xffffffff


	//   ....[14]....
        /*0708*/ 	.word	0xffffffff


	//   ....[15]....
        /*070c*/ 	.word	0xffffffff


	//   ....[16]....
        /*0710*/ 	.word	0xffffffff


	//   ....[17]....
        /*0714*/ 	.word	0xffffffff


	//   ....[18]....
        /*0718*/ 	.word	0xffffffff


	//   ....[19]....
        /*071c*/ 	.word	0xffffffff


	//   ....[20]....
        /*0720*/ 	.word	0xffffffff


	//   ....[21]....
        /*0724*/ 	.word	0xffffffff


	//   ....[22]....
        /*0728*/ 	.word	0xffffffff


	//   ....[23]....
        /*072c*/ 	.word	0xffffffff


	//   ....[24]....
        /*0730*/ 	.word	0xffffffff


	//   ....[25]....
        /*0734*/ 	.word	0xffffffff


	//   ....[26]....
        /*0738*/ 	.word	0xffffffff


	//   ....[27]....
        /*073c*/ 	.word	0xffffffff


	//   ....[28]....
        /*0740*/ 	.word	0xffffffff


	//   ....[29]....
        /*0744*/ 	.word	0xffffffff


	//   ....[30]....
        /*0748*/ 	.word	0xffffffff


	//   ....[31]....
        /*074c*/ 	.word	0xffffffff


	//   ....[32]....
        /*0750*/ 	.word	0xffffffff


	//   ....[33]....
        /*0754*/ 	.word	0xffffffff


	//   ....[34]....
        /*0758*/ 	.word	0xffffffff


	//   ....[35]....
        /*075c*/ 	.word	0xffffffff


	//   ....[36]....
        /*0760*/ 	.word	0xffffffff


	//   ....[37]....
        /*0764*/ 	.word	0xffffffff


	//   ....[38]....
        /*0768*/ 	.word	0xffffffff


	//   ....[39]....
        /*076c*/ 	.word	0xffffffff


	//   ....[40]....
        /*0770*/ 	.word	0xffffffff


	//   ....[41]....
        /*0774*/ 	.word	0xffffffff


	//   ....[42]....
        /*0778*/ 	.word	0xffffffff


	//   ....[43]....
        /*077c*/ 	.word	0xffffffff


	//   ....[44]....
        /*0780*/ 	.word	0xffffffff


	//   ....[45]....
        /*0784*/ 	.word	0xffffffff


	//   ....[46]....
        /*0788*/ 	.word	0xffffffff


	//   ....[47]....
        /*078c*/ 	.word	0xffffffff


	//   ....[48]....
        /*0790*/ 	.word	0xffffffff


	//   ....[49]....
        /*0794*/ 	.word	0xffffffff


	//   ....[50]....
        /*0798*/ 	.word	0xffffffff


	//   ....[51]....
        /*079c*/ 	.word	0xffffffff


	//   ....[52]....
        /*07a0*/ 	.word	0xffffffff


	//   ....[53]....
        /*07a4*/ 	.word	0xffffffff


	//   ....[54]....
        /*07a8*/ 	.word	0xffffffff


	//   ....[55]....
        /*07ac*/ 	.word	0xffffffff


	//   ....[56]....
        /*07b0*/ 	.word	0xffffffff


	//   ....[57]....
        /*07b4*/ 	.word	0xffffffff


	//   ....[58]....
        /*07b8*/ 	.word	0xffffffff


	//   ....[59]....
        /*07bc*/ 	.word	0xffffffff


	//   ....[60]....
        /*07c0*/ 	.word	0xffffffff


	//   ....[61]....
        /*07c4*/ 	.word	0xffffffff


	//   ....[62]....
        /*07c8*/ 	.word	0xffffffff


	//   ....[63]....
        /*07cc*/ 	.word	0xffffffff


	//   ....[64]....
        /*07d0*/ 	.word	0xffffffff


	//   ....[65]....
        /*07d4*/ 	.word	0xffffffff


	//   ....[66]....
        /*07d8*/ 	.word	0xffffffff


	//   ....[67]....
        /*07dc*/ 	.word	0xffffffff


	//   ....[68]....
        /*07e0*/ 	.word	0xffffffff


	//   ....[69]....
        /*07e4*/ 	.word	0xffffffff


	//   ....[70]....
        /*07e8*/ 	.word	0xffffffff


	//   ....[71]....
        /*07ec*/ 	.word	0xffffffff


	//   ....[72]....
        /*07f0*/ 	.word	0xffffffff


	//   ....[73]....
        /*07f4*/ 	.word	0xffffffff


	//   ....[74]....
        /*07f8*/ 	.word	0xffffffff


	//   ....[75]....
        /*07fc*/ 	.word	0xffffffff


	//   ....[76]....
        /*0800*/ 	.word	0xffffffff


	//   ....[77]....
        /*0804*/ 	.word	0xffffffff


	//   ....[78]....
        /*0808*/ 	.word	0xffffffff


	//   ....[79]....
        /*080c*/ 	.word	0xffffffff


	//   ....[80]....
        /*0810*/ 	.word	0xffffffff


	//   ....[81]....
        /*0814*/ 	.word	0xffffffff


	//   ....[82]....
        /*0818*/ 	.word	0xffffffff


	//   ....[83]....
        /*081c*/ 	.word	0xffffffff


	//   ....[84]....
        /*0820*/ 	.word	0xffffffff


	//   ....[85]....
        /*0824*/ 	.word	0xffffffff


	//   ....[86]....
        /*0828*/ 	.word	0xffffffff


	//   ....[87]....
        /*082c*/ 	.word	0xffffffff


	//   ....[88]....
        /*0830*/ 	.word	0xffffffff


	//   ....[89]....
        /*0834*/ 	.word	0xffffffff


	//   ....[90]....
        /*0838*/ 	.word	0xffffffff


	//   ....[91]....
        /*083c*/ 	.word	0xffffffff


	//   ....[92]....
        /*0840*/ 	.word	0xffffffff


	//   ....[93]....
        /*0844*/ 	.word	0xffffffff


	//   ....[94]....
        /*0848*/ 	.word	0xffffffff


	//   ....[95]....
        /*084c*/ 	.word	0xffffffff


	//   ....[96]....
        /*0850*/ 	.word	0xffffffff


	//   ....[97]....
        /*0854*/ 	.word	0xffffffff


	//   ....[98]....
        /*0858*/ 	.word	0xffffffff


	//   ....[99]....
        /*085c*/ 	.word	0xffffffff


	//   ....[100]....
        /*0860*/ 	.word	0xffffffff


	//   ....[101]....
        /*0864*/ 	.word	0xffffffff


	//   ....[102]....
        /*0868*/ 	.word	0xffffffff


	//   ....[103]....
        /*086c*/ 	.word	0xffffffff


	//   ....[104]....
        /*0870*/ 	.word	0xffffffff


	//   ....[105]....
        /*0874*/ 	.word	0xffffffff


	//   ....[106]....
        /*0878*/ 	.word	0xffffffff


	//   ....[107]....
        /*087c*/ 	.word	0xffffffff


	//   ....[108]....
        /*0880*/ 	.word	0xffffffff


	//   ....[109]....
        /*0884*/ 	.word	0xffffffff


	//   ....[110]....
        /*0888*/ 	.word	0xffffffff


	//   ....[111]....
        /*088c*/ 	.word	0xffffffff


	//   ....[112]....
        /*0890*/ 	.word	0xffffffff


	//   ....[113]....
        /*0894*/ 	.word	0xffffffff


	//   ....[114]....
        /*0898*/ 	.word	0xffffffff


	//   ....[115]....
        /*089c*/ 	.word	0xffffffff


	//   ....[116]....
        /*08a0*/ 	.word	0xffffffff


	//   ....[117]....
        /*08a4*/ 	.word	0xffffffff


	//   ....[118]....
        /*08a8*/ 	.word	0xffffffff


	//   ....[119]....
        /*08ac*/ 	.word	0xffffffff


	//   ....[120]....
        /*08b0*/ 	.word	0x0500000f


	//   ....[121]....
        /*08b4*/ 	.word	0x0500000f


	//   ....[122]....
        /*08b8*/ 	.word	0x0500000f


	//   ....[123]....
        /*08bc*/ 	.word	0x0500000f


	//   ....[124]....
        /*08c0*/ 	.word	0x0500000f


	//   ....[125]....
        /*08c4*/ 	.word	0x0500000f


	//   ....[126]....
        /*08c8*/ 	.word	0x0500000f


	//   ....[127]....
        /*08cc*/ 	.word	0x0500000f


	//   ....[128]....
        /*08d0*/ 	.word	0x0500000f


	//   ....[129]....
        /*08d4*/ 	.word	0x0500000f


	//   ....[130]....
        /*08d8*/ 	.word	0x0500000f


	//   ....[131]....
        /*08dc*/ 	.word	0x0500000f


	//   ....[132]....
        /*08e0*/ 	.word	0x0500000f


	//   ....[133]....
        /*08e4*/ 	.word	0x0500000f


	//   ....[134]....
        /*08e8*/ 	.word	0x0500000f


	//   ....[135]....
        /*08ec*/ 	.word	0x0500000f


	//   ....[136]....
        /*08f0*/ 	.word	0x0500000f


	//   ....[137]....
        /*08f4*/ 	.word	0x0500000f


	//   ....[138]....
        /*08f8*/ 	.word	0x0500000f


	//   ....[139]....
        /*08fc*/ 	.word	0x0500000f


	//   ....[140]....
        /*0900*/ 	.word	0x0500000f


	//   ....[141]....
        /*0904*/ 	.word	0x0500000f


	//   ....[142]....
        /*0908*/ 	.word	0x0500000f


	//   ....[143]....
        /*090c*/ 	.word	0x0500000f


	//   ....[144]....
        /*0910*/ 	.word	0x0500000f


	//   ....[145]....
        /*0914*/ 	.word	0x0500000f


	//   ....[146]....
        /*0918*/ 	.word	0x0500000f


	//   ....[147]....
        /*091c*/ 	.word	0x0500000f


	//   ....[148]....
        /*0920*/ 	.word	0x0500000f


	//   ....[149]....
        /*0924*/ 	.word	0x0500000f


	//   ....[150]....
        /*0928*/ 	.word	0x0500000f


	//   ....[151]....
        /*092c*/ 	.word	0x0500000f


	//   ....[152]....
        /*0930*/ 	.word	0x0500000f


	//   ....[153]....
        /*0934*/ 	.word	0x0500000f


	//   ....[154]....
        /*0938*/ 	.word	0x0500000f


	//   ....[155]....
        /*093c*/ 	.word	0x0500000f


	//   ....[156]....
        /*0940*/ 	.word	0x0500000f


	//   ....[157]....
        /*0944*/ 	.word	0x0500000f


	//   ....[158]....
        /*0948*/ 	.word	0x0500000f


	//   ....[159]....
        /*094c*/ 	.word	0x0500000f


	//   ....[160]....
        /*0950*/ 	.word	0x0500000f


	//   ....[161]....
        /*0954*/ 	.word	0x0500000f


	//   ....[162]....
        /*0958*/ 	.word	0x0500000f


	//   ....[163]....
        /*095c*/ 	.word	0x0500000f


	//   ....[164]....
        /*0960*/ 	.word	0x0500000f


	//   ....[165]....
        /*0964*/ 	.word	0x0500000f


	//   ....[166]....
        /*0968*/ 	.word	0x0500000f


	//   ....[167]....
        /*096c*/ 	.word	0x0500000f


	//   ....[168]....
        /*0970*/ 	.word	0x0500000f


	//   ....[169]....
        /*0974*/ 	.word	0x0500000f


	//   ....[170]....
        /*0978*/ 	.word	0x0500000f


	//   ....[171]....
        /*097c*/ 	.word	0x0500000f


	//   ....[172]....
        /*0980*/ 	.word	0x0500000f


	//   ....[173]....
        /*0984*/ 	.word	0x0500000f


	//   ....[174]....
        /*0988*/ 	.word	0x0500000f


	//   ....[175]....
        /*098c*/ 	.word	0x0500000f


	//   ....[176]....
        /*0990*/ 	.word	0x0500000f


	//   ....[177]....
        /*0994*/ 	.word	0x0500000f


	//   ....[178]....
        /*0998*/ 	.word	0x0500000f


	//   ....[179]....
        /*099c*/ 	.word	0x0500000f


	//   ....[180]....
        /*09a0*/ 	.word	0x0500000f


	//   ....[181]....
        /*09a4*/ 	.word	0x0500000f


	//   ....[182]....
        /*09a8*/ 	.word	0x0500000f


	//   ....[183]....
        /*09ac*/ 	.word	0x0500000f


	//   ....[184]....
        /*09b0*/ 	.word	0x0500000f


	//   ....[185]....
        /*09b4*/ 	.word	0x0500000f


	//   ....[186]....
        /*09b8*/ 	.word	0x0500000f


	//   ....[187]....
        /*09bc*/ 	.word	0x0500000f


	//   ....[188]....
        /*09c0*/ 	.word	0x0500000f


	//   ....[189]....
        /*09c4*/ 	.word	0x0500000f


	//   ....[190]....
        /*09c8*/ 	.word	0x0500000f


	//   ....[191]....
        /*09cc*/ 	.word	0x0500000f


	//   ....[192]....
        /*09d0*/ 	.word	0x0500000f


	//   ....[193]....
        /*09d4*/ 	.word	0x0500000f


	//   ....[194]....
        /*09d8*/ 	.word	0x0500000f


	//   ....[195]....
        /*09dc*/ 	.word	0x0500000f


	//   ....[196]....
        /*09e0*/ 	.word	0x0500000f


	//   ....[197]....
        /*09e4*/ 	.word	0x0500000f


	//   ....[198]....
        /*09e8*/ 	.word	0x0500000f


	//   ....[199]....
        /*09ec*/ 	.word	0x0500000f


	//   ....[200]....
        /*09f0*/ 	.word	0x0500000f


	//   ....[201]....
        /*09f4*/ 	.word	0x0500000f


	//   ....[202]....
        /*09f8*/ 	.word	0x0500000f


	//   ....[203]....
        /*09fc*/ 	.word	0x0500000f


	//   ....[204]....
        /*0a00*/ 	.word	0x0500000f


	//   ....[205]....
        /*0a04*/ 	.word	0x0500000f


	//   ....[206]....
        /*0a08*/ 	.word	0x0500000f


	//   ....[207]....
        /*0a0c*/ 	.word	0x0500000f


	//   ....[208]....
        /*0a10*/ 	.word	0x0500000f


	//   ....[209]....
        /*0a14*/ 	.word	0x0500000f


	//   ....[210]....
        /*0a18*/ 	.word	0x0500000f


	//   ....[211]....
        /*0a1c*/ 	.word	0x0500000f


	//   ....[212]....
        /*0a20*/ 	.word	0x0500000f


	//----- nvinfo : EIATTR_COOP_GROUP_INSTR_OFFSETS
	.align		4
.L_150:
        /*0a24*/ 	.byte	0x04, 0x28
        /*0a26*/ 	.short	(.L_152 - .L_151)


	//   ....[0]....
.L_151:
        /*0a28*/ 	.word	0x00000070


	//   ....[1]....
        /*0a2c*/ 	.word	0x000001d0


	//   ....[2]....
        /*0a30*/ 	.word	0x00000220


	//   ....[3]....
        /*0a34*/ 	.word	0x00000450


	//   ....[4]....
        /*0a38*/ 	.word	0x000005b0


	//   ....[5]....
        /*0a3c*/ 	.word	0x000006d0


	//   ....[6]....
        /*0a40*/ 	.word	0x00000830


	//   ....[7]....
        /*0a44*/ 	.word	0x0000c550


	//   ....[8]....
        /*0a48*/ 	.word	0x00014910


	//   ....[9]....
        /*0a4c*/ 	.word	0x00014950


	//   ....[10]....
        /*0a50*/ 	.word	0x000150e0


	//   ....[11]....
        /*0a54*/ 	.word	0x00015170


	//   ....[12]....
        /*0a58*/ 	.word	0x00016e10


	//   ....[13]....
        /*0a5c*/ 	.word	0x000170e0


	//   ....[14]....
        /*0a60*/ 	.word	0x00017150


	//   ....[15]....
        /*0a64*/ 	.word	0x00017160


	//   ....[16]....
        /*0a68*/ 	.word	0x00018d90


	//   ....[17]....
        /*0a6c*/ 	.word	0x00018da0


	//   ....[18]....
        /*0a70*/ 	.word	0x00018dd0


	//   ....[19]....
        /*0a74*/ 	.word	0x00018de0


	//   ....[20]....
        /*0a78*/ 	.word	0x0001a520


	//   ....[21]....
        /*0a7c*/ 	.word	0x0001a550


	//   ....[22]....
        /*0a80*/ 	.word	0x0001a580


	//   ....[23]....
        /*0a84*/ 	.word	0x0001a5b0


	//   ....[24]....
        /*0a88*/ 	.word	0x0001a5e0


	//   ....[25]....
        /*0a8c*/ 	.word	0x0001a610


	//   ....[26]....
        /*0a90*/ 	.word	0x0001a640


	//   ....[27]....
        /*0a94*/ 	.word	0x0001a670


	//   ....[28]....
        /*0a98*/ 	.word	0x0001a6a0


	//   ....[29]....
        /*0a9c*/ 	.word	0x0001a6d0


	//   ....[30]....
        /*0aa0*/ 	.word	0x0001a700


	//   ....[31]....
        /*0aa4*/ 	.word	0x0001a730


	//   ....[32]....
        /*0aa8*/ 	.word	0x0001a760


	//   ....[33]....
        /*0aac*/ 	.word	0x0001a790


	//   ....[34]....
        /*0ab0*/ 	.word	0x0001a7c0


	//   ....[35]....
        /*0ab4*/ 	.word	0x0001a7f0


	//   ....[36]....
        /*0ab8*/ 	.word	0x0001a820


	//   ....[37]....
        /*0abc*/ 	.word	0x0001a850


	//   ....[38]....
        /*0ac0*/ 	.word	0x0001a880


	//   ....[39]....
        /*0ac4*/ 	.word	0x0001a8b0


	//   ....[40]....
        /*0ac8*/ 	.word	0x0001a8e0


	//   ....[41]....
        /*0acc*/ 	.word	0x0001a910


	//   ....[42]....
        /*0ad0*/ 	.word	0x0001a940


	//   ....[43]....
        /*0ad4*/ 	.word	0x0001a970


	//   ....[44]....
        /*0ad8*/ 	.word	0x0001a9a0


	//   ....[45]....
        /*0adc*/ 	.word	0x0001a9d0


	//   ....[46]....
        /*0ae0*/ 	.word	0x0001aa00


	//   ....[47]....
        /*0ae4*/ 	.word	0x0001aa30


	//   ....[48]....
        /*0ae8*/ 	.word	0x0001aa60


	//   ....[49]....
        /*0aec*/ 	.word	0x0001aa80


	//   ....[50]....
        /*0af0*/ 	.word	0x0001aa90


	//   ....[51]....
        /*0af4*/ 	.word	0x0001aac0


	//   ....[52]....
        /*0af8*/ 	.word	0x0001aaf0


	//   ....[53]....
        /*0afc*/ 	.word	0x0001ab20


	//   ....[54]....
        /*0b00*/ 	.word	0x0001ab30


	//   ....[55]....
        /*0b04*/ 	.word	0x0001ab40


	//   ....[56]....
        /*0b08*/ 	.word	0x0001ab70


	//   ....[57]....
        /*0b0c*/ 	.word	0x0001ab90


	//   ....[58]....
        /*0b10*/ 	.word	0x0001abb0


	//   ....[59]....
        /*0b14*/ 	.word	0x0001abc0


	//   ....[60]....
        /*0b18*/ 	.word	0x0001abe0


	//   ....[61]....
        /*0b1c*/ 	.word	0x0001ac10


	//   ....[62]....
        /*0b20*/ 	.word	0x0001ac20


	//   ....[63]....
        /*0b24*/ 	.word	0x0001ac50


	//   ....[64]....
        /*0b28*/ 	.word	0x0001ac60


	//   ....[65]....
        /*0b2c*/ 	.word	0x0001ac70


	//   ....[66]....
        /*0b30*/ 	.word	0x0001ac90


	//   ....[67]....
        /*0b34*/ 	.word	0x0001aca0


	//   ....[68]....
        /*0b38*/ 	.word	0x0001acb0


	//   ....[69]....
        /*0b3c*/ 	.word	0x0001acd0


	//   ....[70]....
        /*0b40*/ 	.word	0x0001ad00


	//   ....[71]....
        /*0b44*/ 	.word	0x0001ad30


	//   ....[72]....
        /*0b48*/ 	.word	0x0001ad60


	//   ....[73]....
        /*0b4c*/ 	.word	0x0001ad90


	//   ....[74]....
        /*0b50*/ 	.word	0x0001adc0


	//   ....[75]....
        /*0b54*/ 	.word	0x0001adf0


	//   ....[76]....
        /*0b58*/ 	.word	0x0001ae20


	//   ....[77]....
        /*0b5c*/ 	.word	0x0001ae50


	//   ....[78]....
        /*0b60*/ 	.word	0x0001ae80


	//   ....[79]....
        /*0b64*/ 	.word	0x0001aeb0


	//   ....[80]....
        /*0b68*/ 	.word	0x0001aee0


	//   ....[81]....
        /*0b6c*/ 	.word	0x0001af10


	//   ....[82]....
        /*0b70*/ 	.word	0x0001af40


	//   ....[83]....
        /*0b74*/ 	.word	0x0001af70


	//   ....[84]....
        /*0b78*/ 	.word	0x0001d040


	//   ....[85]....
        /*0b7c*/ 	.word	0x0001d240


	//   ....[86]....
        /*0b80*/ 	.word	0x0001d270


	//   ....[87]....
        /*0b84*/ 	.word	0x0001d2a0


	//   ....[88]....
        /*0b88*/ 	.word	0x0001d2e0


	//   ....[89]....
        /*0b8c*/ 	.word	0x0001d310


	//   ....[90]....
        /*0b90*/ 	.word	0x0001d340


	//   ....[91]....
        /*0b94*/ 	.word	0x0001d4c0


	//   ....[92]....
        /*0b98*/ 	.word	0x0001d4f0


	//   ....[93]....
        /*0b9c*/ 	.word	0x0001d520


	//   ....[94]....
        /*0ba0*/ 	.word	0x0001d550


	//   ....[95]....
        /*0ba4*/ 	.word	0x0001d580


	//   ....[96]....
        /*0ba8*/ 	.word	0x0001d5b0


	//   ....[97]....
        /*0bac*/ 	.word	0x0001d650


	//   ....[98]....
        /*0bb0*/ 	.word	0x0001d680


	//   ....[99]....
        /*0bb4*/ 	.word	0x0001d710


	//   ....[100]....
        /*0bb8*/ 	.word	0x0001e2a0


	//   ....[101]....
        /*0bbc*/ 	.word	0x0001fef0


	//   ....[102]....
        /*0bc0*/ 	.word	0x000229c0


	//   ....[103]....
        /*0bc4*/ 	.word	0x000229f0


	//   ....[104]....
        /*0bc8*/ 	.word	0x00022a30


	//   ....[105]....
        /*0bcc*/ 	.word	0x00022a60


	//   ....[106]....
        /*0bd0*/ 	.word	0x00022a90


	//   ....[107]....
        /*0bd4*/ 	.word	0x00022ac0


	//   ....[108]....
        /*0bd8*/ 	.word	0x00022af0


	//   ....[109]....
        /*0bdc*/ 	.word	0x00022b20


	//   ....[110]....
        /*0be0*/ 	.word	0x00022cc0


	//   ....[111]....
        /*0be4*/ 	.word	0x00022cf0


	//   ....[112]....
        /*0be8*/ 	.word	0x00022d20


	//   ....[113]....
        /*0bec*/ 	.word	0x00022d50


	//   ....[114]....
        /*0bf0*/ 	.word	0x00022d80


	//   ....[115]....
        /*0bf4*/ 	.word	0x00022db0


	//   ....[116]....
        /*0bf8*/ 	.word	0x00022e70


	//   ....[117]....
        /*0bfc*/ 	.word	0x00022e90


	//   ....[118]....
        /*0c00*/ 	.word	0x00022f00


	//   ....[119]....
        /*0c04*/ 	.word	0x00023450


	//   ....[120]....
        /*0c08*/ 	.word	0x000238f0


	//   ....[121]....
        /*0c0c*/ 	.word	0x000239a0


	//   ....[122]....
        /*0c10*/ 	.word	0x00023a40


	//   ....[123]....
        /*0c14*/ 	.word	0x00023ae0


	//   ....[124]....
        /*0c18*/ 	.word	0x00023b80


	//   ....[125]....
        /*0c1c*/ 	.word	0x00023c70


	//   ....[126]....
        /*0c20*/ 	.word	0x00023d10


	//   ....[127]....
        /*0c24*/ 	.word	0x00023db0


	//   ....[128]....
        /*0c28*/ 	.word	0x00023e50


	//   ....[129]....
        /*0c2c*/ 	.word	0x000240e0


	//   ....[130]....
        /*0c30*/ 	.word	0x00024200


	//   ....[131]....
        /*0c34*/ 	.word	0x00024320


	//   ....[132]....
        /*0c38*/ 	.word	0x00024440


	//   ....[133]....
        /*0c3c*/ 	.word	0x00024560


	//   ....[134]....
        /*0c40*/ 	.word	0x00024670


	//   ....[135]....
        /*0c44*/ 	.word	0x000246d0


	//   ....[136]....
        /*0c48*/ 	.word	0x00024750


	//   ....[137]....
        /*0c4c*/ 	.word	0x000247b0


	//   ....[138]....
        /*0c50*/ 	.word	0x00024830


	//   ....[139]....
        /*0c54*/ 	.word	0x00024890


	//   ....[140]....
        /*0c58*/ 	.word	0x00024910


	//   ....[141]....
        /*0c5c*/ 	.word	0x00024970


	//   ....[142]....
        /*0c60*/ 	.word	0x000249f0


	//   ....[143]....
        /*0c64*/ 	.word	0x00024a50


	//   ....[144]....
        /*0c68*/ 	.word	0x00024ab0


	//   ....[145]....
        /*0c6c*/ 	.word	0x00024b10


	//   ....[146]....
        /*0c70*/ 	.word	0x00024b70


	//   ....[147]....
        /*0c74*/ 	.word	0x00024bd0


	//   ....[148]....
        /*0c78*/ 	.word	0x00024c30


	//   ....[149]....
        /*0c7c*/ 	.word	0x00024c90


	//   ....[150]....
        /*0c80*/ 	.word	0x00024cf0


	//   ....[151]....
        /*0c84*/ 	.word	0x00024d50


	//   ....[152]....
        /*0c88*/ 	.word	0x00024db0


	//   ....[153]....
        /*0c8c*/ 	.word	0x00024e10


	//   ....[154]....
        /*0c90*/ 	.word	0x00024e70


	//   ....[155]....
        /*0c94*/ 	.word	0x00024ed0


	//   ....[156]....
        /*0c98*/ 	.word	0x00024f30


	//   ....[157]....
        /*0c9c*/ 	.word	0x00024f90


	//   ....[158]....
        /*0ca0*/ 	.word	0x00024ff0


	//   ....[159]....
        /*0ca4*/ 	.word	0x00025050


	//   ....[160]....
        /*0ca8*/ 	.word	0x000250c0


	//   ....[161]....
        /*0cac*/ 	.word	0x00025120


	//   ....[162]....
        /*0cb0*/ 	.word	0x000251b0


	//   ....[163]....
        /*0cb4*/ 	.word	0x00025210


	//   ....[164]....
        /*0cb8*/ 	.word	0x00025280


	//   ....[165]....
        /*0cbc*/ 	.word	0x000252e0


	//   ....[166]....
        /*0cc0*/ 	.word	0x00025380


	//   ....[167]....
        /*0cc4*/ 	.word	0x000253e0


	//   ....[168]....
        /*0cc8*/ 	.word	0x00025470


	//   ....[169]....
        /*0ccc*/ 	.word	0x000254d0


	//   ....[170]....
        /*0cd0*/ 	.word	0x00025580


	//   ....[171]....
        /*0cd4*/ 	.word	0x000255e0


	//   ....[172]....
        /*0cd8*/ 	.word	0x00025650


	//   ....[173]....
        /*0cdc*/ 	.word	0x000256b0


	//   ....[174]....
        /*0ce0*/ 	.word	0x00025740


	//   ....[175]....
        /*0ce4*/ 	.word	0x000257a0


	//   ....[176]....
        /*0ce8*/ 	.word	0x00025810


	//   ....[177]....
        /*0cec*/ 	.word	0x00025870


	//   ....[178]....
        /*0cf0*/ 	.word	0x00025900


	//   ....[179]....
        /*0cf4*/ 	.word	0x00025960


	//   ....[180]....
        /*0cf8*/ 	.word	0x000259d0


	//   ....[181]....
        /*0cfc*/ 	.word	0x00025a30


	//   ....[182]....
        /*0d00*/ 	.word	0x00025ab0


	//   ....[183]....
        /*0d04*/ 	.word	0x00025b10


	//   ....[184]....
        /*0d08*/ 	.word	0x00025b80


	//   ....[185]....
        /*0d0c*/ 	.word	0x00025be0


	//   ....[186]....
        /*0d10*/ 	.word	0x00025c60


	//   ....[187]....
        /*0d14*/ 	.word	0x00025cc0


	//   ....[188]....
        /*0d18*/ 	.word	0x00025d30


	//   ....[189]....
        /*0d1c*/ 	.word	0x00025d90


	//   ....[190]....
        /*0d20*/ 	.word	0x00025df0


	//   ....[191]....
        /*0d24*/ 	.word	0x00025e70


	//   ....[192]....
        /*0d28*/ 	.word	0x00025f00


	//   ....[193]....
        /*0d2c*/ 	.word	0x000260b0


	//   ....[194]....
        /*0d30*/ 	.word	0x00026390


	//   ....[195]....
        /*0d34*/ 	.word	0x000267e0


	//   ....[196]....
        /*0d38*/ 	.word	0x00026880


	//   ....[197]....
        /*0d3c*/ 	.word	0x000269b0


	//   ....[198]....
        /*0d40*/ 	.word	0x00026a20


	//   ....[199]....
        /*0d44*/ 	.word	0x00026a90


	//   ....[200]....
        /*0d48*/ 	.word	0x00026b00


	//   ....[201]....
        /*0d4c*/ 	.word	0x00026b70


	//   ....[202]....
        /*0d50*/ 	.word	0x00026bf0


	//   ....[203]....
        /*0d54*/ 	.word	0x00026c80


	//   ....[204]....
        /*0d58*/ 	.word	0x00026d20


	//   ....[205]....
        /*0d5c*/ 	.word	0x00026d90


	//   ....[206]....
        /*0d60*/ 	.word	0x00026e00


	//   ....[207]....
        /*0d64*/ 	.word	0x00026e70


	//   ....[208]....
        /*0d68*/ 	.word	0x00026ef0


	//   ....[209]....
        /*0d6c*/ 	.word	0x00026f60


	//   ....[210]....
        /*0d70*/ 	.word	0x00027000


	//   ....[211]....
        /*0d74*/ 	.word	0x00027090


	//   ....[212]....
        /*0d78*/ 	.word	0x000271b0


	//----- nvinfo : EIATTR_REG_RECONFIG
	.align		4
.L_152:
        /*0d7c*/ 	.byte	0x01, 0x54
	.zero		2


	//----- nvinfo : EIATTR_SYSCALL_OFFSETS
	.align		4
        /*0d80*/ 	.byte	0x04, 0x46
        /*0d82*/ 	.short	(.L_154 - .L_153)


	//   ....[0]....
.L_153:
        /*0d84*/ 	.word	0x00001800


	//   ....[1]....
        /*0d88*/ 	.word	0x00001950


	//   ....[2]....
        /*0d8c*/ 	.word	0x0000c710


	//   ....[3]....
        /*0d90*/ 	.word	0x0000cb50


	//   ....[4]....
        /*0d94*/ 	.word	0x0001f680


	//   ....[5]....
        /*0d98*/ 	.word	0x0001f830


	//   ....[6]....
        /*0d9c*/ 	.word	0x0001f970


	//   ....[7]....
        /*0da0*/ 	.word	0x0001faa0


	//----- nvinfo : EIATTR_MBARRIER_INSTR_OFFSETS
	.align		4
.L_154:
        /*0da4*/ 	.byte	0x04, 0x39
        /*0da6*/ 	.short	(.L_156 - .L_155)


	//   ....[0]....
.L_155:
        /*0da8*/ 	.word	0x00000300
        /*0dac*/ 	.word	0x000000ff
        /*0db0*/ 	.word	0x00038800
        /*0db4*/ 	.short	0x0100
        /*0db6*/ 	.byte	0x08
	.zero		1


	//   ....[1]....
        /*0db8*/ 	.word	0x00000310
        /*0dbc*/ 	.word	0x000000ff
        /*0dc0*/ 	.word	0x00038820
        /*0dc4*/ 	.short	0x0100
        /*0dc6*/ 	.byte	0x08
	.zero		1


	//   ....[2]....
        /*0dc8*/ 	.word	0x00000400
        /*0dcc*/ 	.word	0x000000ff
        /*0dd0*/ 	.word	0x00038830
        /*0dd4*/ 	.short	0x0100
        /*0dd6*/ 	.byte	0x08
	.zero		1


	//   ....[3]....
        /*0dd8*/ 	.word	0x00000410
        /*0ddc*/ 	.word	0x000000ff
        /*0de0*/ 	.word	0x00038840
        /*0de4*/ 	.short	0x0100
        /*0de6*/ 	.byte	0x08
	.zero		1


	//   ....[4]....
        /*0de8*/ 	.word	0x00000420
        /*0dec*/ 	.word	0x000000ff
        /*0df0*/ 	.word	0x00038838
        /*0df4*/ 	.short	0x0100
        /*0df6*/ 	.byte	0x08
	.zero		1


	//   ....[5]....
        /*0df8*/ 	.word	0x00000430
        /*0dfc*/ 	.word	0x000000ff
        /*0e00*/ 	.word	0x00038848
        /*0e04*/ 	.short	0x0100
        /*0e06*/ 	.byte	0x08
	.zero		1


	//   ....[6]....
        /*0e08*/ 	.word	0x00000560
        /*0e0c*/ 	.word	0x000000ff
        /*0e10*/ 	.word	0x00038850
        /*0e14*/ 	.short	0x0100
        /*0e16*/ 	.byte	0x08
	.zero		1


	//   ....[7]....
        /*0e18*/ 	.word	0x00000570
        /*0e1c*/ 	.word	0x000000ff
        /*0e20*/ 	.word	0x00038860
        /*0e24*/ 	.short	0x0100
        /*0e26*/ 	.byte	0x08
	.zero		1


	//   ....[8]....
        /*0e28*/ 	.word	0x00000580
        /*0e2c*/ 	.word	0x000000ff
        /*0e30*/ 	.word	0x00038858
        /*0e34*/ 	.short	0x0100
        /*0e36*/ 	.byte	0x08
	.zero		1


	//   ....[9]....
        /*0e38*/ 	.word	0x00000590
        /*0e3c*/ 	.word	0x000000ff
        /*0e40*/ 	.word	0x00038868
        /*0e44*/ 	.short	0x0100
        /*0e46*/ 	.byte	0x08
	.zero		1


	//   ....[10]....
        /*0e48*/ 	.word	0x00000680
        /*0e4c*/ 	.word	0x000000ff
        /*0e50*/ 	.word	0x00038870
        /*0e54*/ 	.short	0x0100
        /*0e56*/ 	.byte	0x06
	.zero		1


	//   ....[11]....
        /*0e58*/ 	.word	0x00000690
        /*0e5c*/ 	.word	0x000000ff
        /*0e60*/ 	.word	0x00038880
        /*0e64*/ 	.short	0x0100
        /*0e66*/ 	.byte	0x06
	.zero		1


	//   ....[12]....
        /*0e68*/ 	.word	0x000006a0
        /*0e6c*/ 	.word	0x000000ff
        /*0e70*/ 	.word	0x00038878
        /*0e74*/ 	.short	0x0100
        /*0e76*/ 	.byte	0x06
	.zero		1


	//   ....[13]....
        /*0e78*/ 	.word	0x000006b0
        /*0e7c*/ 	.word	0x000000ff
        /*0e80*/ 	.word	0x00038888
        /*0e84*/ 	.short	0x0100
        /*0e86*/ 	.byte	0x06
	.zero		1


	//   ....[14]....
        /*0e88*/ 	.word	0x000007e0
        /*0e8c*/ 	.word	0x000000ff
        /*0e90*/ 	.word	0x00038890
        /*0e94*/ 	.short	0x0100
        /*0e96*/ 	.byte	0x08
	.zero		1


	//   ....[15]....
        /*0e98*/ 	.word	0x000007f0
        /*0e9c*/ 	.word	0x000000ff
        /*0ea0*/ 	.word	0x000388a0
        /*0ea4*/ 	.short	0x0100
        /*0ea6*/ 	.byte	0x08
	.zero		1


	//   ....[16]....
        /*0ea8*/ 	.word	0x00000800
        /*0eac*/ 	.word	0x000000ff
        /*0eb0*/ 	.word	0x00038898
        /*0eb4*/ 	.short	0x0100
        /*0eb6*/ 	.byte	0x08
	.zero		1


	//   ....[17]....
        /*0eb8*/ 	.word	0x00000810
        /*0ebc*/ 	.word	0x000000ff
        /*0ec0*/ 	.word	0x000388a8
        /*0ec4*/ 	.short	0x0100
        /*0ec6*/ 	.byte	0x08
	.zero		1


	//   ....[18]....
        /*0ec8*/ 	.word	0x00000940
        /*0ecc*/ 	.word	0x000000ff
        /*0ed0*/ 	.word	0x000388b0
        /*0ed4*/ 	.short	0x0100
        /*0ed6*/ 	.byte	0x08
	.zero		1


	//   ....[19]....
        /*0ed8*/ 	.word	0x00000950
        /*0edc*/ 	.word	0x000000ff
        /*0ee0*/ 	.word	0x000388c0
        /*0ee4*/ 	.short	0x0100
        /*0ee6*/ 	.byte	0x08
	.zero		1


	//   ....[20]....
        /*0ee8*/ 	.word	0x00000960
        /*0eec*/ 	.word	0x000000ff
        /*0ef0*/ 	.word	0x000388b8
        /*0ef4*/ 	.short	0x0100
        /*0ef6*/ 	.byte	0x08
	.zero		1


	//   ....[21]....
        /*0ef8*/ 	.word	0x00000970
        /*0efc*/ 	.word	0x000000ff
        /*0f00*/ 	.word	0x000388c8
        /*0f04*/ 	.short	0x0100
        /*0f06*/ 	.byte	0x08
	.zero		1


	//   ....[22]....
        /*0f08*/ 	.word	0x00002e60
        /*0f0c*/ 	.word	0x0000006d
        /*0f10*/ 	.word	0x00038890
        /*0f14*/ 	.short	0x010a
        /*0f16*/ 	.byte	0x3f
	.zero		1


	//   ....[23]....
        /*0f18*/ 	.word	0x00006fd0
        /*0f1c*/ 	.word	0x0000006d
        /*0f20*/ 	.word	0x00038890
        /*0f24*/ 	.short	0x010a
        /*0f26*/ 	.byte	0x3f
	.zero		1


	//   ....[24]....
        /*0f28*/ 	.word	0x0000b070
        /*0f2c*/ 	.word	0x0000006d
        /*0f30*/ 	.word	0x00038890
        /*0f34*/ 	.short	0x010a
        /*0f36*/ 	.byte	0x3f
	.zero		1


	//   ....[25]....
        /*0f38*/ 	.word	0x0000b5d0
        /*0f3c*/ 	.word	0x00000030
        /*0f40*/ 	.word	0x00000000
        /*0f44*/ 	.short	0x0101
        /*0f46*/ 	.byte	0x3f
	.zero		1


	//   ....[26]....
        /*0f48*/ 	.word	0x0000b610
        /*0f4c*/ 	.word	0x0000006d
        /*0f50*/ 	.word	0x000388b0
        /*0f54*/ 	.short	0x010a
        /*0f56*/ 	.byte	0x3f
	.zero		1


	//   ....[27]....
        /*0f58*/ 	.word	0x0000bbe0
        /*0f5c*/ 	.word	0x0000006d
        /*0f60*/ 	.word	0x00000000
        /*0f64*/ 	.short	0x0101
        /*0f66*/ 	.byte	0x3f
	.zero		1


	//   ....[28]....
        /*0f68*/ 	.word	0x0000c7a0
        /*0f6c*/ 	.word	0x00000013
        /*0f70*/ 	.word	0x00038800
        /*0f74*/ 	.short	0x010a
        /*0f76*/ 	.byte	0x3f
	.zero		1


	//   ....[29]....
        /*0f78*/ 	.word	0x0000c7f0
        /*0f7c*/ 	.word	0x00000013
        /*0f80*/ 	.word	0x00038800
        /*0f84*/ 	.short	0x010a
        /*0f86*/ 	.byte	0x3f
	.zero		1


	//   ....[30]....
        /*0f88*/ 	.word	0x0000ce80
        /*0f8c*/ 	.word	0x00000013
        /*0f90*/ 	.word	0x00038800
        /*0f94*/ 	.short	0x010a
        /*0f96*/ 	.byte	0x3f
	.zero		1


	//   ....[31]....
        /*0f98*/ 	.word	0x00010360
        /*0f9c*/ 	.word	0x00000013
        /*0fa0*/ 	.word	0x00038800
        /*0fa4*/ 	.short	0x010a
        /*0fa6*/ 	.byte	0x3f
	.zero		1


	//   ....[32]....
        /*0fa8*/ 	.word	0x00013930
        /*0fac*/ 	.word	0x00000003
        /*0fb0*/ 	.word	0x00038830
        /*0fb4*/ 	.short	0x010a
        /*0fb6*/ 	.byte	0x3f
	.zero		1


	//   ....[33]....
        /*0fb8*/ 	.word	0x000139e0
        /*0fbc*/ 	.word	0x00000003
        /*0fc0*/ 	.word	0x00038830
        /*0fc4*/ 	.short	0x010a
        /*0fc6*/ 	.byte	0x3f
	.zero		1


	//   ....[34]....
        /*0fc8*/ 	.word	0x00014d10
        /*0fcc*/ 	.word	0x00000003
        /*0fd0*/ 	.word	0x00000000
        /*0fd4*/ 	.short	0x0101
        /*0fd6*/ 	.byte	0x3f
	.zero		1


	//   ....[35]....
        /*0fd8*/ 	.word	0x00016600
        /*0fdc*/ 	.word	0x00000000
        /*0fe0*/ 	.word	0x00038830
        /*0fe4*/ 	.short	0x010a
        /*0fe6*/ 	.byte	0x3f
	.zero		1


	//   ....[36]....
        /*0fe8*/ 	.word	0x00016650
        /*0fec*/ 	.word	0x00000000
        /*0ff0*/ 	.word	0x00038830
        /*0ff4*/ 	.short	0x010a
        /*0ff6*/ 	.byte	0x3f
	.zero		1


	//   ....[37]....
        /*0ff8*/ 	.word	0x00016a90
        /*0ffc*/ 	.word	0x00000004
        /*1000*/ 	.word	0x00038850
        /*1004*/ 	.short	0x010a
        /*1006*/ 	.byte	0x3f
	.zero		1


	//   ....[38]....
        /*1008*/ 	.word	0x00016ad0
        /*100c*/ 	.word	0x00000004
        /*1010*/ 	.word	0x00038850
        /*1014*/ 	.short	0x010a
        /*1016*/ 	.byte	0x3f
	.zero		1


	//   ....[39]....
        /*1018*/ 	.word	0x00017a80
        /*101c*/ 	.word	0x000000cc
        /*1020*/ 	.word	0x00000000
        /*1024*/ 	.short	0x0101
        /*1026*/ 	.byte	0x3f
	.zero		1


	//   ....[40]....
        /*1028*/ 	.word	0x000183c0
        /*102c*/ 	.word	0x0000000b
        /*1030*/ 	.word	0x00000000
        /*1034*/ 	.short	0x0101
        /*1036*/ 	.byte	0x3f
	.zero		1


	//   ....[41]....
        /*1038*/ 	.word	0x00018a10
        /*103c*/ 	.word	0x00000014
        /*1040*/ 	.word	0x00038850
        /*1044*/ 	.short	0x010a
        /*1046*/ 	.byte	0x3f
	.zero		1


	//   ....[42]....
        /*1048*/ 	.word	0x00018a90
        /*104c*/ 	.word	0x00000014
        /*1050*/ 	.word	0x00038850
        /*1054*/ 	.short	0x010a
        /*1056*/ 	.byte	0x3f
	.zero		1


	//   ....[43]....
        /*1058*/ 	.word	0x00019090
        /*105c*/ 	.word	0x00000013
        /*1060*/ 	.word	0x00000000
        /*1064*/ 	.short	0x0101
        /*1066*/ 	.byte	0x3f
	.zero		1


	//   ....[44]....
        /*1068*/ 	.word	0x0001bdc0
        /*106c*/ 	.word	0x00000000
        /*1070*/ 	.word	0x00000000
        /*1074*/ 	.short	0x0101
        /*1076*/ 	.byte	0x3f
	.zero		1


	//   ....[45]....
        /*1078*/ 	.word	0x0001e3b0
        /*107c*/ 	.word	0x0000000b
        /*1080*/ 	.word	0x00038820
        /*1084*/ 	.short	0x010a
        /*1086*/ 	.byte	0x3f
	.zero		1


	//   ....[46]....
        /*1088*/ 	.word	0x0001e480
        /*108c*/ 	.word	0x00000008
        /*1090*/ 	.word	0x000388a0
        /*1094*/ 	.short	0x010a
        /*1096*/ 	.byte	0x3f
	.zero		1


	//   ....[47]....
        /*1098*/ 	.word	0x0001e7c0
        /*109c*/ 	.word	0x00000008
        /*10a0*/ 	.word	0x000388c0
        /*10a4*/ 	.short	0x010a
        /*10a6*/ 	.byte	0x3f
	.zero		1


	//   ....[48]....
        /*10a8*/ 	.word	0x0001ec90
        /*10ac*/ 	.word	0x00000007
        /*10b0*/ 	.word	0x000388a0
        /*10b4*/ 	.short	0x010a
        /*10b6*/ 	.byte	0x3f
	.zero		1


	//   ....[49]....
        /*10b8*/ 	.word	0x0001efb0
        /*10bc*/ 	.word	0x00000007
        /*10c0*/ 	.word	0x000388c0
        /*10c4*/ 	.short	0x010a
        /*10c6*/ 	.byte	0x3f
	.zero		1


	//   ....[50]....
        /*10c8*/ 	.word	0x00020180
        /*10cc*/ 	.word	0x00000006
        /*10d0*/ 	.word	0x00038880
        /*10d4*/ 	.short	0x010a
        /*10d6*/ 	.byte	0x3f
	.zero		1


	//   ....[51]....
        /*10d8*/ 	.word	0x000203b0
        /*10dc*/ 	.word	0x00000006
        /*10e0*/ 	.word	0x00038840
        /*10e4*/ 	.short	0x010a
        /*10e6*/ 	.byte	0x3f
	.zero		1


	//   ....[52]....
        /*10e8*/ 	.word	0x00020820
        /*10ec*/ 	.word	0x00000004
        /*10f0*/ 	.word	0x00038820
        /*10f4*/ 	.short	0x010a
        /*10f6*/ 	.byte	0x3f
	.zero		1


	//   ....[53]....
        /*10f8*/ 	.word	0x00020b60
        /*10fc*/ 	.word	0x00000005
        /*1100*/ 	.word	0x00038880
        /*1104*/ 	.short	0x010a
        /*1106*/ 	.byte	0x3f
	.zero		1


	//   ....[54]....
        /*1108*/ 	.word	0x00020ed0
        /*110c*/ 	.word	0x00000005
        /*1110*/ 	.word	0x00038840
        /*1114*/ 	.short	0x010a
        /*1116*/ 	.byte	0x3f
	.zero		1


	//   ....[55]....
        /*1118*/ 	.word	0x000212c0
        /*111c*/ 	.word	0x00000004
        /*1120*/ 	.word	0x00038870
        /*1124*/ 	.short	0x010a
        /*1126*/ 	.byte	0x3f
	.zero		1


	//   ....[56]....
        /*1128*/ 	.word	0x00021350
        /*112c*/ 	.word	0x00000004
        /*1130*/ 	.word	0x00038860
        /*1134*/ 	.short	0x010a
        /*1136*/ 	.byte	0x3f
	.zero		1


	//   ....[57]....
        /*1138*/ 	.word	0x00021c20
        /*113c*/ 	.word	0x00000003
        /*1140*/ 	.word	0x00038850
        /*1144*/ 	.short	0x0101
        /*1146*/ 	.byte	0x3f
	.zero		1


	//   ....[58]....
        /*1148*/ 	.word	0x00021c60
        /*114c*/ 	.word	0x00000003
        /*1150*/ 	.word	0x00000000
        /*1154*/ 	.short	0x0101
        /*1156*/ 	.byte	0x3f
	.zero		1


	//   ....[59]....
        /*1158*/ 	.word	0x00021e50
        /*115c*/ 	.word	0x00000015
        /*1160*/ 	.word	0x00038870
        /*1164*/ 	.short	0x010a
        /*1166*/ 	.byte	0x3f
	.zero		1


	//   ....[60]....
        /*1168*/ 	.word	0x00021ee0
        /*116c*/ 	.word	0x00000015
        /*1170*/ 	.word	0x00038860
        /*1174*/ 	.short	0x010a
        /*1176*/ 	.byte	0x3f
	.zero		1


	//   ....[61]....
        /*1178*/ 	.word	0x00022720
        /*117c*/ 	.word	0x00000015
        /*1180*/ 	.word	0x00038850
        /*1184*/ 	.short	0x0101
        /*1186*/ 	.byte	0x3f
	.zero		1


	//   ....[62]....
        /*1188*/ 	.word	0x00022770
        /*118c*/ 	.word	0x00000000
        /*1190*/ 	.word	0x00000000
        /*1194*/ 	.short	0x0101
        /*1196*/ 	.byte	0x3f
	.zero		1


	//   ....[63]....
        /*1198*/ 	.word	0x000233d0
        /*119c*/ 	.word	0x00000000
        /*11a0*/ 	.word	0x00038820
        /*11a4*/ 	.short	0x010a
        /*11a6*/ 	.byte	0x3f
	.zero		1


	//   ....[64]....
        /*11a8*/ 	.word	0x00023580
        /*11ac*/ 	.word	0x00000006
        /*11b0*/ 	.word	0x00000000
        /*11b4*/ 	.short	0x010a
        /*11b6*/ 	.byte	0x3f
	.zero		1


	//   ....[65]....
        /*11b8*/ 	.word	0x000235f0
        /*11bc*/ 	.word	0x00000007
        /*11c0*/ 	.word	0x00000000
        /*11c4*/ 	.short	0x010a
        /*11c6*/ 	.byte	0x3f
	.zero		1


	//   ....[66]....
        /*11c8*/ 	.word	0x00023650
        /*11cc*/ 	.word	0x00000004
        /*11d0*/ 	.word	0x00038860
        /*11d4*/ 	.short	0x010a
        /*11d6*/ 	.byte	0x3f
	.zero		1


	//   ....[67]....
        /*11d8*/ 	.word	0x000236a0
        /*11dc*/ 	.word	0x00000003
        /*11e0*/ 	.word	0x00038860
        /*11e4*/ 	.short	0x010a
        /*11e6*/ 	.byte	0x3f
	.zero		1


	//   ....[68]....
        /*11e8*/ 	.word	0x000236e0
        /*11ec*/ 	.word	0x00000004
        /*11f0*/ 	.word	0x00038880
        /*11f4*/ 	.short	0x010a
        /*11f6*/ 	.byte	0x3f
	.zero		1


	//   ....[69]....
        /*11f8*/ 	.word	0x00023700
        /*11fc*/ 	.word	0x00000003
        /*1200*/ 	.word	0x00038880
        /*1204*/ 	.short	0x010a
        /*1206*/ 	.byte	0x3f
	.zero		1


	//   ....[70]....
        /*1208*/ 	.word	0x00023760
        /*120c*/ 	.word	0x0000006d
        /*1210*/ 	.word	0x00038890
        /*1214*/ 	.short	0x010a
        /*1216*/ 	.byte	0x3f
	.zero		1


	//   ....[71]....
        /*1218*/ 	.word	0x000237b0
        /*121c*/ 	.word	0x0000006d
        /*1220*/ 	.word	0x00038890
        /*1224*/ 	.short	0x010a
        /*1226*/ 	.byte	0x3f
	.zero		1


	//   ....[72]....
        /*1228*/ 	.word	0x00023800
        /*122c*/ 	.word	0x0000006d
        /*1230*/ 	.word	0x00038890
        /*1234*/ 	.short	0x010a
        /*1236*/ 	.byte	0x3f
	.zero		1


	//   ....[73]....
        /*1238*/ 	.word	0x00023850
        /*123c*/ 	.word	0x0000006d
        /*1240*/ 	.word	0x000388b0
        /*1244*/ 	.short	0x010a
        /*1246*/ 	.byte	0x3f
	.zero		1


	//   ....[74]....
        /*1248*/ 	.word	0x00023bc0
        /*124c*/ 	.word	0x00000013
        /*1250*/ 	.word	0x00038800
        /*1254*/ 	.short	0x010a
        /*1256*/ 	.byte	0x3f
	.zero		1


	//   ....[75]....
        /*1258*/ 	.word	0x00023e90
        /*125c*/ 	.word	0x00000013
        /*1260*/ 	.word	0x00038800
        /*1264*/ 	.short	0x010a
        /*1266*/ 	.byte	0x3f
	.zero		1


	//   ....[76]....
        /*1268*/ 	.word	0x00023ee0
        /*126c*/ 	.word	0x00000003
        /*1270*/ 	.word	0x00038830
        /*1274*/ 	.short	0x010a
        /*1276*/ 	.byte	0x3f
	.zero		1


	//   ....[77]....
        /*1278*/ 	.word	0x00023f30
        /*127c*/ 	.word	0x00000000
        /*1280*/ 	.word	0x00038830
        /*1284*/ 	.short	0x010a
        /*1286*/ 	.byte	0x3f
	.zero		1


	//   ....[78]....
        /*1288*/ 	.word	0x00023f80
        /*128c*/ 	.word	0x00000004
        /*1290*/ 	.word	0x00038850
        /*1294*/ 	.short	0x010a
        /*1296*/ 	.byte	0x3f
	.zero		1


	//   ....[79]....
        /*1298*/ 	.word	0x00023fd0
        /*129c*/ 	.word	0x00000014
        /*12a0*/ 	.word	0x00038850
        /*12a4*/ 	.short	0x010a
        /*12a6*/ 	.byte	0x3f
	.zero		1


	//   ....[80]....
        /*12a8*/ 	.word	0x00026170
        /*12ac*/ 	.word	0x0000000b
        /*12b0*/ 	.word	0x00038820
        /*12b4*/ 	.short	0x010a
        /*12b6*/ 	.byte	0x3f
	.zero		1


	//   ....[81]....
        /*12b8*/ 	.word	0x000261c0
        /*12bc*/ 	.word	0x00000008
        /*12c0*/ 	.word	0x000388a0
        /*12c4*/ 	.short	0x010a
        /*12c6*/ 	.byte	0x3f
	.zero		1


	//   ....[82]....
        /*12c8*/ 	.word	0x00026210
        /*12cc*/ 	.word	0x00000008
        /*12d0*/ 	.word	0x000388c0
        /*12d4*/ 	.short	0x010a
        /*12d6*/ 	.byte	0x3f
	.zero		1


	//   ....[83]....
        /*12d8*/ 	.word	0x00026260
        /*12dc*/ 	.word	0x00000007
        /*12e0*/ 	.word	0x000388a0
        /*12e4*/ 	.short	0x010a
        /*12e6*/ 	.byte	0x3f
	.zero		1


	//   ....[84]....
        /*12e8*/ 	.word	0x000262b0
        /*12ec*/ 	.word	0x00000007
        /*12f0*/ 	.word	0x000388c0
        /*12f4*/ 	.short	0x010a
        /*12f6*/ 	.byte	0x3f
	.zero		1


	//   ....[85]....
        /*12f8*/ 	.word	0x00026450
        /*12fc*/ 	.word	0x00000006
        /*1300*/ 	.word	0x00038880
        /*1304*/ 	.short	0x010a
        /*1306*/ 	.byte	0x3f
	.zero		1


	//   ....[86]....
        /*1308*/ 	.word	0x000264a0
        /*130c*/ 	.word	0x00000006
        /*1310*/ 	.word	0x00038840
        /*1314*/ 	.short	0x010a
        /*1316*/ 	.byte	0x3f
	.zero		1


	//   ....[87]....
        /*1318*/ 	.word	0x00026520
        /*131c*/ 	.word	0x00000004
        /*1320*/ 	.word	0x00038820
        /*1324*/ 	.short	0x010a
        /*1326*/ 	.byte	0x3f
	.zero		1


	//   ....[88]....
        /*1328*/ 	.word	0x00026570
        /*132c*/ 	.word	0x00000005
        /*1330*/ 	.word	0x00038880
        /*1334*/ 	.short	0x010a
        /*1336*/ 	.byte	0x3f
	.zero		1


	//   ....[89]....
        /*1338*/ 	.word	0x000265c0
        /*133c*/ 	.word	0x00000005
        /*1340*/ 	.word	0x00038840
        /*1344*/ 	.short	0x010a
        /*1346*/ 	.byte	0x3f
	.zero		1


	//   ....[90]....
        /*1348*/ 	.word	0x00026620
        /*134c*/ 	.word	0x00000004
        /*1350*/ 	.word	0x00038870
        /*1354*/ 	.short	0x010a
        /*1356*/ 	.byte	0x3f
	.zero		1


	//   ....[91]....
        /*1358*/ 	.word	0x00026680
        /*135c*/ 	.word	0x00000004
        /*1360*/ 	.word	0x00038860
        /*1364*/ 	.short	0x010a
        /*1366*/ 	.byte	0x3f
	.zero		1


	//   ....[92]....
        /*1368*/ 	.word	0x000266d0
        /*136c*/ 	.word	0x00000015
        /*1370*/ 	.word	0x00038870
        /*1374*/ 	.short	0x010a
        /*1376*/ 	.byte	0x3f
	.zero		1


	//   ....[93]....
        /*1378*/ 	.word	0x00026720
        /*137c*/ 	.word	0x00000015
        /*1380*/ 	.word	0x00038860
        /*1384*/ 	.short	0x010a
        /*1386*/ 	.byte	0x3f
	.zero		1


	//   ....[94]....
        /*1388*/ 	.word	0x000270d0
        /*138c*/ 	.word	0x00000000
        /*1390*/ 	.word	0x00038820
        /*1394*/ 	.short	0x010a
        /*1396*/ 	.byte	0x3f
	.zero		1


	//   ....[95]....
        /*1398*/ 	.word	0x00027270
        /*139c*/ 	.word	0x00000006
        /*13a0*/ 	.word	0x00000000
        /*13a4*/ 	.short	0x010a
        /*13a6*/ 	.byte	0x3f
	.zero		1


	//   ....[96]....
        /*13a8*/ 	.word	0x000272c0
        /*13ac*/ 	.word	0x00000007
        /*13b0*/ 	.word	0x00000000
        /*13b4*/ 	.short	0x010a
        /*13b6*/ 	.byte	0x3f
	.zero		1


	//   ....[97]....
        /*13b8*/ 	.word	0x00027310
        /*13bc*/ 	.word	0x00000004
        /*13c0*/ 	.word	0x00038860
        /*13c4*/ 	.short	0x010a
        /*13c6*/ 	.byte	0x3f
	.zero		1


	//   ....[98]....
        /*13c8*/ 	.word	0x00027360
        /*13cc*/ 	.word	0x00000003
        /*13d0*/ 	.word	0x00038860
        /*13d4*/ 	.short	0x010a
        /*13d6*/ 	.byte	0x3f
	.zero		1


	//   ....[99]....
        /*13d8*/ 	.word	0x000273b0
        /*13dc*/ 	.word	0x00000004
        /*13e0*/ 	.word	0x00038880
        /*13e4*/ 	.short	0x010a
        /*13e6*/ 	.byte	0x3f
	.zero		1


	//----- nvinfo : EIATTR_NUM_MBARRIERS
	.align		4
.L_156:
        /*13e8*/ 	.byte	0x03, 0x38
        /*13ea*/ 	.short	0x0016


	//----- nvinfo : EIATTR_EXIT_INSTR_OFFSETS
	.align		4
        /*13ec*/ 	.byte	0x04, 0x1c
        /*13ee*/ 	.short	(.L_158 - .L_157)


	//   ....[0]....
.L_157:
        /*13f0*/ 	.word	0x00023750


	//----- nvinfo : EIATTR_MAX_THREADS
	.align		4
.L_158:
        /*13f4*/ 	.byte	0x04, 0x05
        /*13f6*/ 	.short	(.L_160 - .L_159)
.L_159:
        /*13f8*/ 	.word	0x00000180
        /*13fc*/ 	.word	0x00000001
        /*1400*/ 	.word	0x00000001


	//----- nvinfo : EIATTR_CRS_STACK_SIZE
	.align		4
.L_160:
        /*1404*/ 	.byte	0x04, 0x1e
        /*1406*/ 	.short	(.L_162 - .L_161)
.L_161:
        /*1408*/ 	.word	0x00000000


	//----- nvinfo : EIATTR_CBANK_PARAM_SIZE
	.align		4
.L_162:
        /*140c*/ 	.byte	0x03, 0x19
        /*140e*/ 	.short	0x0a70


	//----- nvinfo : EIATTR_PARAM_CBANK
	.align		4
        /*1410*/ 	.byte	0x04, 0x0a
        /*1412*/ 	.short	(.L_164 - .L_163)
	.align		4
.L_163:
        /*1414*/ 	.word	index@(.nv.constant0._ZN7cutlass13device_kernelIN5flash11enable_sm90INS1_16FlashAttnFwdSm90INS1_25CollectiveMainloopFwdSm90ILi2EN4cute5tupleIJNS5_1CILi1EEES8_S8_EEENS6_IJNS7_ILi128EEESA_NS7_ILi256EEEEEELi256ENS_12float_e4m3_tEfNS_4arch4Sm90ELb0ELb0ELb0ELb1ELb0ELb1ELb0ELb1ELb1ELb0ELb0ELb0EEENS1_21CollectiveEpilogueFwdINS6_IJSA_SB_SA_EEES9_NS_10bfloat16_tESF_Li256ELb1ELb0ELb0ELb1EEENS1_36VarlenDynamicPersistentTileSchedulerILi128ELi128ELi256ELi128ELb0ELb0ELb1ELb0ELb1ELb1EEEEEEEEEvNT_6ParamsE)
        /*1418*/ 	.short	0x0210
        /*141a*/ 	.short	0x0a70


	//----- nvinfo : EIATTR_SW_WAR
	.align		4
.L_164:
        /*141c*/ 	.byte	0x04, 0x36
        /*141e*/ 	.short	(.L_166 - .L_165)
.L_165:
        /*1420*/ 	.word	0x00000008
.L_166:


//--------------------- .nv.info._ZN7cutlass13device_kernelIN5flash11enable_sm90INS1_16FlashAttnFwdSm90INS1_25CollectiveMainloopFwdSm90ILi2EN4cute5tupleIJNS5_1CILi1EEES8_S8_EEENS6_IJNS7_ILi128EEENS7_ILi64EEENS7_ILi256EEEEEELi256ENS_12float_e4m3_tEfNS_4arch4Sm90ELb0ELb1ELb0ELb0ELb0ELb0ELb0ELb1ELb1ELb0ELb0ELb0EEENS1_21CollectiveEpilogueFwdINS6_IJSA_SC_SB_EEES9_NS_10bfloat16_tESG_Li256ELb0ELb0ELb0ELb1EEENS1_30DynamicPersistentTileSchedulerILi256ELi128ELb0ELb0ELb1EEEEEEEEEvNT_6ParamsE --------------------------
	.section	.nv.info._ZN7cutlass13device_kernelIN5flash11enable_sm90INS1_16FlashAttnFwdSm90INS1_25CollectiveMainloopFwdSm90ILi2EN4cute5tupleIJNS5_1CILi1EEES8_S8_EEENS6_IJNS7_ILi128EEENS7_ILi64EEENS7_ILi256EEEEEELi256ENS_12float_e4m3_tEfNS_4arch4Sm90ELb0ELb1ELb0ELb0ELb0ELb0ELb0ELb1ELb1ELb0ELb0ELb0EEENS1_21CollectiveEpilogueFwdINS6_IJSA_SC_SB_EEES9_NS_10bfloat16_tESG_Li256ELb0ELb0ELb0ELb1EEENS1_30DynamicPersistentTileSchedulerILi256ELi128ELb0ELb0ELb1EEEEEEEEEvNT_6ParamsE,"",@"SHT_CUDA_INFO"
	.sectionflags	@""
	.align	4


	//----- nvinfo : EIATTR_CUDA_API_VERSION
	.align		4
        /*0000*/ 	.byte	0x04, 0x37
        /*0002*/ 	.short	(.L_168 - .L_167)
.L_167:
        /*0004*/ 	.word	0x00000082


	//----- nvinfo : EIATTR_KPARAM_INFO
	.align		4
.L_168:
        /*0008*/ 	.byte	0x04, 0x17
        /*000a*/ 	.short	(.L_170 - .L_169)
.L_169:
        /*000c*/ 	.word	0x00000000
        /*0010*/ 	.short	0x0000
        /*0012*/ 	.short	0x0070
        /*0014*/ 	.byte	0x00, 0xf0, 0x01, 0x2e


	//----- nvinfo : EIATTR_SPARSE_MMA_MASK
	.align		4
.L_170:
        /*0018*/ 	.byte	0x03, 0x50
        /*001a*/ 	.short	0x0000


	//----- nvinfo : EIATTR_MAXREG_COUNT
	.align		4
        /*001c*/ 	.byte	0x03, 0x1b
        /*001e*/ 	.short	0x00a8


	//----- nvinfo : EIATTR_NUM_BARRIERS
	.align		4
        /*0020*/ 	.byte	0x02, 0x4c
        /*0022*/ 	.byte	0x10
	.zero		1


	//----- nvinfo : EIATTR_EXTERNS
	.align		4
        /*0024*/ 	.byte	0x04, 0x0f
        /*0026*/ 	.short	(.L_172 - .L_171)


	//   ....[0]....
	.align		4
.L_171:
        /*0028*/ 	.word	index@(__assertfail)


	//----- nvinfo : EIATTR_ANNOTATIONS
	.align		4
.L_172:
        /*002c*/ 	.byte	0x04, 0x55
        /*002e*/ 	.short	(.L_174 - .L_173)


	//   ....[0]....
.L_173:
        /* <DEDUP_REMOVED lines=34> */


	//----- nvinfo : EIATTR_MERCURY_ISA_VERSION
	.align		4
.L_174:
        /*0238*/ 	.byte	0x03, 0x5f
        /*023a*/ 	.short	0x0101


	//----- nvinfo : EIATTR_INT_WARP_WIDE_INSTR_OFFSETS
	.align		4
        /*023c*/ 	.byte	0x04, 0x31
        /*023e*/ 	.short	(.L_176 - .L_175)


	//   ....[0]....
.L_175:
        /*0240*/ 	.word	0x00000190


	//   ....[1]....
        /*0244*/ 	.word	0x000001c0


	//   ....[2]....
        /*0248*/ 	.word	0x000001d0


	//   ....[3]....
        /*024c*/ 	.word	0x0000e390


	//   ....[4]....
        /*0250*/ 	.word	0x0000e420


	//   ....[5]....
        /*0254*/ 	.word	0x0000eb20


	//   ....[6]....
        /*0258*/ 	.word	0x00010470


	//   ....[7]....
        /*025c*/ 	.word	0x00010500


	//----- nvinfo : EIATTR_COOP_GROUP_MASK_REGIDS
	.align		4
.L_176:
        /*0260*/ 	.byte	0x04, 0x29
        /*0262*/ 	.short	(.L_178 - .L_177)


	//   ....[0]....
.L_177:
        /*0264*/ 	.word	0xffffffff


	//   ....[1]....
        /*0268*/ 	.word	0xffffffff


	//   ....[2]....
        /*026c*/ 	.word	0xffffffff


	//   ....[3]....
        /*0270*/ 	.word	0xffffffff


	//   ....[4]....
        /*0274*/ 	.word	0xffffffff


	//   ....[5]....
        /*0278*/ 	.word	0xffffffff


	//   ....[6]....
        /*027c*/ 	.word	0xffffffff


	//   ....[7]....
        /*0280*/ 	.word	0xffffffff


	//   ....[8]....
        /*0284*/ 	.word	0xffffffff


	//   ....[9]....
        /*0288*/ 	.word	0xffffffff


	//   ....[10]....
        /*028c*/ 	.word	0xffffffff


	//   ....[11]....
        /*0290*/ 	.word	0xffffffff


	//   ....[12]....
        /*0294*/ 	.word	0xffffffff


	//   ....[13]....
        /*0298*/ 	.word	0xffffffff


	//   ....[14]....
        /*029c*/ 	.word	0xffffffff


	//   ....[15]....
        /*02a0*/ 	.word	0xffffffff


	//   ....[16]....
        /*02a4*/ 	.word	0xffffffff


	//   ....[17]....
        /*02a8*/ 	.word	0xffffffff


	//   ....[18]....
        /*02ac*/ 	.word	0xffffffff


	//   ....[19]....
        /*02b0*/ 	.word	0xffffffff


	//   ....[20]....
        /*02b4*/ 	.word	0xffffffff


	//   ....[21]....
        /*02b8*/ 	.word	0xffffffff


	//   ....[22]....
        /*02bc*/ 	.word	0xffffffff


	//   ....[23]....
        /*02c0*/ 	.word	0xffffffff


	//   ....[24]....
        /*02c4*/ 	.word	0xffffffff


	//   ....[25]....
        /*02c8*/ 	.word	0xffffffff


	//   ....[26]....
        /*02cc*/ 	.word	0xffffffff


	//   ....[27]....
        /*02d0*/ 	.word	0xffffffff


	//   ....[28]....
        /*02d4*/ 	.word	0xffffffff


	//   ....[29]....
        /*02d8*/ 	.word	0xffffffff


	//   ....[30]....
        /*02dc*/ 	.word	0xffffffff


	//   ....[31]....
        /*02e0*/ 	.word	0xffffffff


	//   ....[32]....
        /*02e4*/ 	.word	0xffffffff


	//   ....[33]....
        /*02e8*/ 	.word	0xffffffff


	//   ....[34]....
        /*02ec*/ 	.word	0xffffffff


	//   ....[35]....
        /*02f0*/ 	.word	0xffffffff


	//   ....[36]....
        /*02f4*/ 	.word	0xffffffff


	//   ....[37]....
        /*02f8*/ 	.word	0xffffffff


	//   ....[38]....
        /*02fc*/ 	.word	0xffffffff


	//   ....[39]....
        /*0300*/ 	.word	0xffffffff


	//   ....[40]....
        /*0304*/ 	.word	0xffffffff


	//   ....[41]....
        /*0308*/ 	.word	0xffffffff


	//   ....[42]....
        /*030c*/ 	.word	0xffffffff


	//   ....[43]....
        /*0310*/ 	.word	0xffffffff


	//   ....[44]....
        /*0314*/ 	.word	0xffffffff


	//   ....[45]....
        /*0318*/ 	.word	0xffffffff


	//   ....[46]....
        /*031c*/ 	.word	0xffffffff


	//   ....[47]....
        /*0320*/ 	.word	0xffffffff


	//   ....[48]....
        /*0324*/ 	.word	0xffffffff


	//   ....[49]....
        /*0328*/ 	.word	0xffffffff


	//   ....[50]....
        /*032c*/ 	.word	0xffffffff


	//   ....[51]....
        /*0330*/ 	.word	0xffffffff


	//   ....[52]....
        /*0334*/ 	.word	0xffffffff


	//   ....[53]....
        /*0338*/ 	.word	0xffffffff


	//   ....[54]....
        /*033c*/ 	.word	0xffffffff


	//   ....[55]....
        /*0340*/ 	.word	0xffffffff


	//   ....[56]....
        /*0344*/ 	.word	0xffffffff


	//   ....[57]....
        /*0348*/ 	.word	0xffffffff


	//   ....[58]....
        /*034c*/ 	.word	0xffffffff


	//   ....[59]....
        /*0350*/ 	.word	0xffffffff


	//   ....[60]....
        /*0354*/ 	.word	0xffffffff


	//   ....[61]....
        /*0358*/ 	.word	0xffffffff


	//   ....[62]....
        /*035c*/ 	.word	0xffffffff


	//   ....[63]....
        /*0360*/ 	.word	0xffffffff


	//   ....[64]....
        /*0364*/ 	.word	0xffffffff


	//   ....[65]....
        /*0368*/ 	.word	0xffffffff


	//   ....[66]....
        /*036c*/ 	.word	0xffffffff


	//   ....[67]....
        /*0370*/ 	.word	0xffffffff


	//   ....[68]....
        /*0374*/ 	.word	0xffffffff


	//   ....[69]....
        /*0378*/ 	.word	0xffffffff


	//   ....[70]....
        /*037c*/ 	.word	0xffffffff


	//   ....[71]....
        /*0380*/ 	.word	0xffffffff


	//   ....[72]....
        /*0384*/ 	.word	0xffffffff


	//   ....[73]....
        /*0388*/ 	.word	0xffffffff


	//   ....[74]....
        /*038c*/ 	.word	0xffffffff


	//   ....[75]....
        /*0390*/ 	.word	0xffffffff


	//   ....[76]....
        /*0394*/ 	.word	0xffffffff


	//   ....[77]....
        /*0398*/ 	.word	0xffffffff


	//   ....[78]....
        /*039c*/ 	.word	0xffffffff


	//   ....[79]....
        /*03a0*/ 	.word	0xffffffff


	//   ....[80]....
        /*03a4*/ 	.word	0xffffffff


	//   ....[81]....
        /*03a8*/ 	.word	0xffffffff


	//   ....[82]....
        /*03ac*/ 	.word	0xffffffff


	//   ....[83]....
        /*03b0*/ 	.word	0xffffffff


	//   ....[84]....
        /*03b4*/ 	.word	0xffffffff


	//   ....[85]....
        /*03b8*/ 	.word	0xffffffff


	//   ....[86]....
        /*03bc*/ 	.word	0xffffffff


	//   ....[87]....
        /*03c0*/ 	.word	0xffffffff


	//   ....[88]....
        /*03c4*/ 	.word	0xffffffff


	//   ....[89]....
        /*03c8*/ 	.word	0xffffffff


	//   ....[90]....
        /*03cc*/ 	.word	0xffffffff


	//   ....[91]....
        /*03d0*/ 	.word	0xffffffff


	//   ....[92]....
        /*03d4*/ 	.word	0xffffffff


	//   ....[93]....
        /*03d8*/ 	.word	0xffffffff


	//   ....[94]....
        /*03dc*/ 	.word	0xffffffff


	//   ....[95]....
        /*03e0*/ 	.word	0xffffffff


	//   ....[96]....
        /*03e4*/ 	.word	0xffffffff


	//   ....[97]....
        /*03e8*/ 	.word	0x0500000f


	//   ....[98]....
        /*03ec*/ 	.word	0x0500000f


	//----- nvinfo : EIATTR_COOP_GROUP_INSTR_OFFSETS
	.align		4
.L_178:
        /*03f0*/ 	.byte	0x04, 0x28
        /*03f2*/ 	.short	(.L_180 - .L_179)


	//   ....[0]....
.L_179:
        /*03f4*/ 	.word	0x00000070


	//   ....[1]....
        /*03f8*/ 	.word	0x000001a0


	//   ....[2]....
        /*03fc*/ 	.word	0x000001f0


	//   ....[3]....
        /*0400*/ 	.word	0x000003e0


	//   ....[4]....
        /*0404*/ 	.word	0x00000540


	//   ....[5]....
        /*0408*/ 	.word	0x00000660


	//   ....[6]....
        /*040c*/ 	.word	0x000007c0


	//   ....[7]....
        /*0410*/ 	.word	0x00001cc0


	//   ....[8]....
        /*0414*/ 	.word	0x00003140


	//   ....[9]....
        /*0418*/ 	.word	0x00003200


	//   ....[10]....
        /*041c*/ 	.word	0x00003490


	//   ....[11]....
        /*0420*/ 	.word	0x00003520


	//   ....[12]....
        /*0424*/ 	.word	0x00005030


	//   ....[13]....
        /*0428*/ 	.word	0x00005130


	//   ....[14]....
        /*042c*/ 	.word	0x000054d0


	//   ....[15]....
        /*0430*/ 	.word	0x00005560


	//   ....[16]....
        /*0434*/ 	.word	0x00006e70


	//   ....[17]....
        /*0438*/ 	.word	0x00006e80


	//   ....[18]....
        /*043c*/ 	.word	0x00006eb0


	//   ....[19]....
        /*0440*/ 	.word	0x00006ec0


	//   ....[20]....
        /*0444*/ 	.word	0x00009000


	//   ....[21]....
        /*0448*/ 	.word	0x00009100


	//   ....[22]....
        /*044c*/ 	.word	0x00009450


	//   ....[23]....
        /*0450*/ 	.word	0x000094f0


	//   ....[24]....
        /*0454*/ 	.word	0x0000a710


	//   ....[25]....
        /*0458*/ 	.word	0x0000a720


	//   ....[26]....
        /*045c*/ 	.word	0x0000a750


	//   ....[27]....
        /*0460*/ 	.word	0x0000a760


	//   ....[28]....
        /*0464*/ 	.word	0x0000bdd0


	//   ....[29]....
        /*0468*/ 	.word	0x0000be00


	//   ....[30]....
        /*046c*/ 	.word	0x0000be30


	//   ....[31]....
        /*0470*/ 	.word	0x0000be60


	//   ....[32]....
        /*0474*/ 	.word	0x0000be90


	//   ....[33]....
        /*0478*/ 	.word	0x0000bec0


	//   ....[34]....
        /*047c*/ 	.word	0x0000bf00


	//   ....[35]....
        /*0480*/ 	.word	0x0000bf30


	//   ....[36]....
        /*0484*/ 	.word	0x0000bf60


	//   ....[37]....
        /*0488*/ 	.word	0x0000bfb0


	//   ....[38]....
        /*048c*/ 	.word	0x0000c000


	//   ....[39]....
        /*0490*/ 	.word	0x0000c030


	//   ....[40]....
        /*0494*/ 	.word	0x0000c060


	//   ....[41]....
        /*0498*/ 	.word	0x0000c090


	//   ....[42]....
        /*049c*/ 	.word	0x0000c0c0


	//   ....[43]....
        /*04a0*/ 	.word	0x0000c0f0


	//   ....[44]....
        /*04a4*/ 	.word	0x0000c120


	//   ....[45]....
        /*04a8*/ 	.word	0x0000c150


	//   ....[46]....
        /*04ac*/ 	.word	0x0000c180


	//   ....[47]....
        /*04b0*/ 	.word	0x0000c1b0


	//   ....[48]....
        /*04b4*/ 	.word	0x0000c240


	//   ....[49]....
        /*04b8*/ 	.word	0x0000c270


	//   ....[50]....
        /*04bc*/ 	.word	0x0000c2a0


	//   ....[51]....
        /*04c0*/ 	.word	0x0000c2d0


	//   ....[52]....
        /*04c4*/ 	.word	0x0000c310


	//   ....[53]....
        /*04c8*/ 	.word	0x0000c340


	//   ....[54]....
        /*04cc*/ 	.word	0x0000c380


	//   ....[55]....
        /*04d0*/ 	.word	0x0000c3b0


	//   ....[56]....
        /*04d4*/ 	.word	0x0000c3e0


	//   ....[57]....
        /*04d8*/ 	.word	0x0000c420


	//   ....[58]....
        /*04dc*/ 	.word	0x0000c460


	//   ....[59]....
        /*04e0*/ 	.word	0x0000c4a0


	//   ....[60]....
        /*04e4*/ 	.word	0x0000c4d0


	//   ....[61]....
        /*04e8*/ 	.word	0x0000c500


	//   ....[62]....
        /*04ec*/ 	.word	0x0000c530


	//   ....[63]....
        /*04f0*/ 	.word	0x0000c540


	//   ....[64]....
        /*04f4*/ 	.word	0x0000c550


	//   ....[65]....
        /*04f8*/ 	.word	0x0000c580


	//   ....[66]....
        /*04fc*/ 	.word	0x0000c5b0


	//   ....[67]....
        /*0500*/ 	.word	0x0000c5e0


	//   ....[68]....
        /*0504*/ 	.word	0x0000c600


	//   ....[69]....
        /*0508*/ 	.word	0x0000c610


	//   ....[70]....
        /*050c*/ 	.word	0x0000c620


	//   ....[71]....
        /*0510*/ 	.word	0x0000c640


	//   ....[72]....
        /*0514*/ 	.word	0x0000c660


	//   ....[73]....
        /*0518*/ 	.word	0x0000c680


	//   ....[74]....
        /*051c*/ 	.word	0x0000c690


	//   ....[75]....
        /*0520*/ 	.word	0x0000c6a0


	//   ....[76]....
        /*0524*/ 	.word	0x0000c6c0


	//   ....[77]....
        /*0528*/ 	.word	0x0000c6d0


	//   ....[78]....
        /*052c*/ 	.word	0x0000c6e0


	//   ....[79]....
        /*0530*/ 	.word	0x0000c6f0


	//   ....[80]....
        /*0534*/ 	.word	0x0000c700


	//   ....[81]....
        /*0538*/ 	.word	0x0000c710


	//   ....[82]....
        /*053c*/ 	.word	0x0000c720


	//   ....[83]....
        /*0540*/ 	.word	0x0000c740


	//   ....[84]....
        /*0544*/ 	.word	0x0000c760


	//   ....[85]....
        /*0548*/ 	.word	0x0000c770


	//   ....[86]....
        /*054c*/ 	.word	0x0000c780


	//   ....[87]....
        /*0550*/ 	.word	0x0000c7a0


	//   ....[88]....
        /*0554*/ 	.word	0x0000c7b0


	//   ....[89]....
        /*0558*/ 	.word	0x0000c7c0


	//   ....[90]....
        /*055c*/ 	.word	0x0000c7d0


	//   ....[91]....
        /*0560*/ 	.word	0x0000c7f0


	//   ....[92]....
        /*0564*/ 	.word	0x0000cc00


	//   ....[93]....
        /*0568*/ 	.word	0x0000d8e0


	//   ....[94]....
        /*056c*/ 	.word	0x0000ec30


	//   ....[95]....
        /*0570*/ 	.word	0x00010d50


	//   ....[96]....
        /*0574*/ 	.word	0x00010ef0


	//   ....[97]....
        /*0578*/ 	.word	0x000115b0


	//   ....[98]....
        /*057c*/ 	.word	0x00011a40


	//----- nvinfo : EIATTR_REG_RECONFIG
	.align		4
.L_180:
        /*0580*/ 	.byte	0x01, 0x54
	.zero		2


	//----- nvinfo : EIATTR_SYSCALL_OFFSETS
	.align		4
        /*0584*/ 	.byte	0x04, 0x46
        /*0586*/ 	.short	(.L_182 - .L_181)


	//   ....[0]....
.L_181:
        /*0588*/ 	.word	0x00001e70


	//   ....[1]....
        /*058c*/ 	.word	0x0000e5c0


	//   ....[2]....
        /*0590*/ 	.word	0x0000e740


	//   ....[3]....
        /*0594*/ 	.word	0x0000e880


	//   ....[4]....
        /*0598*/ 	.word	0x0000e9a0


	//----- nvinfo : EIATTR_MBARRIER_INSTR_OFFSETS
	.align		4
.L_182:
        /*059c*/ 	.byte	0x04, 0x39
        /*059e*/ 	.short	(.L_184 - .L_183)


	//   ....[0]....
.L_183:
        /*05a0*/ 	.word	0x00000290
        /*05a4*/ 	.word	0x000000ff
        /*05a8*/ 	.word	0x00028400
        /*05ac*/ 	.short	0x0100
        /*05ae*/ 	.byte	0x06
	.zero		1


	//   ....[1]....
        /*05b0*/ 	.word	0x000002a0
        /*05b4*/ 	.word	0x000000ff
        /*05b8*/ 	.word	0x00028420
        /*05bc*/ 	.short	0x0100
        /*05be*/ 	.byte	0x06
	.zero		1


	//   ....[2]....
        /*05c0*/ 	.word	0x00000390
        /*05c4*/ 	.word	0x000000ff
        /*05c8*/ 	.word	0x00028430
        /*05cc*/ 	.short	0x0100
        /*05ce*/ 	.byte	0x08
	.zero		1


	//   ....[3]....
        /*05d0*/ 	.word	0x000003a0
        /*05d4*/ 	.word	0x000000ff
        /*05d8*/ 	.word	0x00028440
        /*05dc*/ 	.short	0x0100
        /*05de*/ 	.byte	0x08
	.zero		1


	//   ....[4]....
        /*05e0*/ 	.word	0x000003b0
        /*05e4*/ 	.word	0x000000ff
        /*05e8*/ 	.word	0x00028438
        /*05ec*/ 	.short	0x0100
        /*05ee*/ 	.byte	0x08
	.zero		1


	//   ....[5]....
        /*05f0*/ 	.word	0x000003c0
        /*05f4*/ 	.word	0x000000ff
        /*05f8*/ 	.word	0x00028448
        /*05fc*/ 	.short	0x0100
        /*05fe*/ 	.byte	0x08
	.zero		1


	//   ....[6]....
        /*0600*/ 	.word	0x000004f0
        /*0604*/ 	.word	0x000000ff
        /*0608*/ 	.word	0x00028450
        /*060c*/ 	.short	0x0100
        /*060e*/ 	.byte	0x08
	.zero		1


	//   ....[7]....
        /*0610*/ 	.word	0x00000500
        /*0614*/ 	.word	0x000000ff
        /*0618*/ 	.word	0x00028460
        /*061c*/ 	.short	0x0100
        /*061e*/ 	.byte	0x08
	.zero		1


	//   ....[8]....
        /*0620*/ 	.word	0x00000510
        /*0624*/ 	.word	0x000000ff
        /*0628*/ 	.word	0x00028458
        /*062c*/ 	.short	0x0100
        /*062e*/ 	.byte	0x08
	.zero		1


	//   ....[9]....
        /*0630*/ 	.word	0x00000520
        /*0634*/ 	.word	0x000000ff
        /*0638*/ 	.word	0x00028468
        /*063c*/ 	.short	0x0100
        /*063e*/ 	.byte	0x08
	.zero		1


	//   ....[10]....
        /*0640*/ 	.word	0x00000610
        /*0644*/ 	.word	0x000000ff
        /*0648*/ 	.word	0x00028470
        /*064c*/ 	.short	0x0100
        /*064e*/ 	.byte	0x06
	.zero		1


	//   ....[11]....
        /*0650*/ 	.word	0x00000620
        /*0654*/ 	.word	0x000000ff
        /*0658*/ 	.word	0x00028480
        /*065c*/ 	.short	0x0100
        /*065e*/ 	.byte	0x06
	.zero		1


	//   ....[12]....
        /*0660*/ 	.word	0x00000630
        /*0664*/ 	.word	0x000000ff
        /*0668*/ 	.word	0x00028478
        /*066c*/ 	.short	0x0100
        /*066e*/ 	.byte	0x06
	.zero		1


	//   ....[13]....
        /*0670*/ 	.word	0x00000640
        /*0674*/ 	.word	0x000000ff
        /*0678*/ 	.word	0x00028488
        /*067c*/ 	.short	0x0100
        /*067e*/ 	.byte	0x06
	.zero		1


	//   ....[14]....
        /*0680*/ 	.word	0x00000770
        /*0684*/ 	.word	0x000000ff
        /*0688*/ 	.word	0x00028490
        /*068c*/ 	.short	0x0100
        /*068e*/ 	.byte	0x08
	.zero		1


	//   ....[15]....
        /*0690*/ 	.word	0x00000780
        /*0694*/ 	.word	0x000000ff
        /*0698*/ 	.word	0x000284a0
        /*069c*/ 	.short	0x0100
        /*069e*/ 	.byte	0x08
	.zero		1


	//   ....[16]....
        /*06a0*/ 	.word	0x00000790
        /*06a4*/ 	.word	0x000000ff
        /*06a8*/ 	.word	0x00028498
        /*06ac*/ 	.short	0x0100
        /*06ae*/ 	.byte	0x08
	.zero		1


	//   ....[17]....
        /*06b0*/ 	.word	0x000007a0
        /*06b4*/ 	.word	0x000000ff
        /*06b8*/ 	.word	0x000284a8
        /*06bc*/ 	.short	0x0100
        /*06be*/ 	.byte	0x08
	.zero		1


	//   ....[18]....
        /*06c0*/ 	.word	0x000008d0
        /*06c4*/ 	.word	0x000000ff
        /*06c8*/ 	.word	0x000284b0
        /*06cc*/ 	.short	0x0100
        /*06ce*/ 	.byte	0x08
	.zero		1


	//   ....[19]....
        /*06d0*/ 	.word	0x000008e0
        /*06d4*/ 	.word	0x000000ff
        /*06d8*/ 	.word	0x000284c0
        /*06dc*/ 	.short	0x0100
        /*06de*/ 	.byte	0x08
	.zero		1


	//   ....[20]....
        /*06e0*/ 	.word	0x000008f0
        /*06e4*/ 	.word	0x000000ff
        /*06e8*/ 	.word	0x000284b8
        /*06ec*/ 	.short	0x0100
        /*06ee*/ 	.byte	0x08
	.zero		1


	//   ....[21]....
        /*06f0*/ 	.word	0x00000900
        /*06f4*/ 	.word	0x000000ff
        /*06f8*/ 	.word	0x000284c8
        /*06fc*/ 	.short	0x0100
        /*06fe*/ 	.byte	0x08
	.zero		1


	//   ....[22]....
        /*0700*/ 	.word	0x00001ef0
        /*0704*/ 	.word	0x000000ff
        /*0708*/ 	.word	0x00028400
        /*070c*/ 	.short	0x010a
        /*070e*/ 	.byte	0x25
	.zero		1


	//   ....[23]....
        /*0710*/ 	.word	0x00001f70
        /*0714*/ 	.word	0x00000005
        /*0718*/ 	.word	0x00028430
        /*071c*/ 	.short	0x010a
        /*071e*/ 	.byte	0x3f
	.zero		1


	//   ....[24]....
        /*0720*/ 	.word	0x00001fd0
        /*0724*/ 	.word	0x00000005
        /*0728*/ 	.word	0x00028430
        /*072c*/ 	.short	0x010a
        /*072e*/ 	.byte	0x3f
	.zero		1


	//   ....[25]....
        /*0730*/ 	.word	0x00002500
        /*0734*/ 	.word	0x00000000
        /*0738*/ 	.word	0x00000000
        /*073c*/ 	.short	0x0101
        /*073e*/ 	.byte	0x3f
	.zero		1


	//   ....[26]....
        /*0740*/ 	.word	0x000041d0
        /*0744*/ 	.word	0x000000ff
        /*0748*/ 	.word	0x00028430
        /*074c*/ 	.short	0x010a
        /*074e*/ 	.byte	0x0a
	.zero		1


	//   ....[27]....
        /*0750*/ 	.word	0x00004210
        /*0754*/ 	.word	0x000000ff
        /*0758*/ 	.word	0x00028430
        /*075c*/ 	.short	0x010a
        /*075e*/ 	.byte	0x0a
	.zero		1


	//   ....[28]....
        /*0760*/ 	.word	0x00004560
        /*0764*/ 	.word	0x000000ff
        /*0768*/ 	.word	0x00028450
        /*076c*/ 	.short	0x010a
        /*076e*/ 	.byte	0x0a
	.zero		1


	//   ....[29]....
        /*0770*/ 	.word	0x000045a0
        /*0774*/ 	.word	0x000000ff
        /*0778*/ 	.word	0x00028450
        /*077c*/ 	.short	0x010a
        /*077e*/ 	.byte	0x0a
	.zero		1


	//   ....[30]....
        /*0780*/ 	.word	0x00004780
        /*0784*/ 	.word	0x0000000b
        /*0788*/ 	.word	0x00000000
        /*078c*/ 	.short	0x0101
        /*078e*/ 	.byte	0x3f
	.zero		1


	//   ....[31]....
        /*0790*/ 	.word	0x00005be0
        /*0794*/ 	.word	0x000000ff
        /*0798*/ 	.word	0x00000000
        /*079c*/ 	.short	0x0101
        /*079e*/ 	.byte	0x0a
	.zero		1


	//   ....[32]....
        /*07a0*/ 	.word	0x00006790
        /*07a4*/ 	.word	0x000000ff
        /*07a8*/ 	.word	0x00028430
        /*07ac*/ 	.short	0x010a
        /*07ae*/ 	.byte	0x06
	.zero		1


	//   ....[33]....
        /*07b0*/ 	.word	0x000067d0
        /*07b4*/ 	.word	0x000000ff
        /*07b8*/ 	.word	0x00028430
        /*07bc*/ 	.short	0x010a
        /*07be*/ 	.byte	0x06
	.zero		1


	//   ....[34]....
        /*07c0*/ 	.word	0x00006b50
        /*07c4*/ 	.word	0x000000ff
        /*07c8*/ 	.word	0x00028450
        /*07cc*/ 	.short	0x010a
        /*07ce*/ 	.byte	0x0a
	.zero		1


	//   ....[35]....
        /*07d0*/ 	.word	0x00006b90
        /*07d4*/ 	.word	0x000000ff
        /*07d8*/ 	.word	0x00028450
        /*07dc*/ 	.short	0x010a
        /*07de*/ 	.byte	0x0a
	.zero		1


	//   ....[36]....
        /*07e0*/ 	.word	0x000075b0
        /*07e4*/ 	.word	0x00000003
        /*07e8*/ 	.word	0x00000000
        /*07ec*/ 	.short	0x0101
        /*07ee*/ 	.byte	0x3f
	.zero		1


	//   ....[37]....
        /*07f0*/ 	.word	0x00007780
        /*07f4*/ 	.word	0x000000ff
        /*07f8*/ 	.word	0x00000000
        /*07fc*/ 	.short	0x0101
        /*07fe*/ 	.byte	0x05
	.zero		1


	//   ....[38]....
        /*0800*/ 	.word	0x000081a0
        /*0804*/ 	.word	0x000000ff
        /*0808*/ 	.word	0x00028430
        /*080c*/ 	.short	0x010a
        /*080e*/ 	.byte	0x06
	.zero		1


	//   ....[39]....
        /*0810*/ 	.word	0x000081e0
        /*0814*/ 	.word	0x000000ff
        /*0818*/ 	.word	0x00028430
        /*081c*/ 	.short	0x010a
        /*081e*/ 	.byte	0x06
	.zero		1


	//   ....[40]....
        /*0820*/ 	.word	0x00008560
        /*0824*/ 	.word	0x000000ff
        /*0828*/ 	.word	0x00028450
        /*082c*/ 	.short	0x010a
        /*082e*/ 	.byte	0x0a
	.zero		1


	//   ....[41]....
        /*0830*/ 	.word	0x000085a0
        /*0834*/ 	.word	0x000000ff
        /*0838*/ 	.word	0x00028450
        /*083c*/ 	.short	0x010a
        /*083e*/ 	.byte	0x0a
	.zero		1


	//   ....[42]....
        /*0840*/ 	.word	0x000087b0
        /*0844*/ 	.word	0x00000006
        /*0848*/ 	.word	0x00000000
        /*084c*/ 	.short	0x0101
        /*084e*/ 	.byte	0x3f
	.zero		1


	//   ....[43]....
        /*0850*/ 	.word	0x00009bb0
        /*0854*/ 	.word	0x000000ff
        /*0858*/ 	.word	0x00000000
        /*085c*/ 	.short	0x0101
        /*085e*/ 	.byte	0x05
	.zero		1


	//   ....[44]....
        /*0860*/ 	.word	0x0000a4b0
        /*0864*/ 	.word	0x000000ff
        /*0868*/ 	.word	0x00028450
        /*086c*/ 	.short	0x010a
        /*086e*/ 	.byte	0x0e
	.zero		1


	//   ....[45]....
        /*0870*/ 	.word	0x0000a4f0
        /*0874*/ 	.word	0x000000ff
        /*0878*/ 	.word	0x00028450
        /*087c*/ 	.short	0x010a
        /*087e*/ 	.byte	0x0e
	.zero		1


	//   ....[46]....
        /*0880*/ 	.word	0x0000acf0
        /*0884*/ 	.word	0x000000ff
        /*0888*/ 	.word	0x00000000
        /*088c*/ 	.short	0x0101
        /*088e*/ 	.byte	0x04
	.zero		1


	//   ....[47]....
        /*0890*/ 	.word	0x0000ce30
        /*0894*/ 	.word	0x000000ff
        /*0898*/ 	.word	0x00000000
        /*089c*/ 	.short	0x0101
        /*089e*/ 	.byte	0x05
	.zero		1


	//   ....[48]....
        /*08a0*/ 	.word	0x0000ee50
        /*08a4*/ 	.word	0x00000003
        /*08a8*/ 	.word	0x00028480
        /*08ac*/ 	.short	0x010a
        /*08ae*/ 	.byte	0x3f
	.zero		1


	//   ....[49]....
        /*08b0*/ 	.word	0x0000f050
        /*08b4*/ 	.word	0x00000003
        /*08b8*/ 	.word	0x00028440
        /*08bc*/ 	.short	0x010a
        /*08be*/ 	.byte	0x3f
	.zero		1


	//   ....[50]....
        /*08c0*/ 	.word	0x0000f430
        /*08c4*/ 	.word	0x000000ff
        /*08c8*/ 	.word	0x00028420
        /*08cc*/ 	.short	0x010a
        /*08ce*/ 	.byte	0x28
	.zero		1


	//   ....[51]....
        /*08d0*/ 	.word	0x0000f710
        /*08d4*/ 	.word	0x00000006
        /*08d8*/ 	.word	0x00028480
        /*08dc*/ 	.short	0x010a
        /*08de*/ 	.byte	0x3f
	.zero		1


	//   ....[52]....
        /*08e0*/ 	.word	0x0000fa80
        /*08e4*/ 	.word	0x00000006
        /*08e8*/ 	.word	0x00028440
        /*08ec*/ 	.short	0x010a
        /*08ee*/ 	.byte	0x3f
	.zero		1


	//   ....[53]....
        /*08f0*/ 	.word	0x0000fe70
        /*08f4*/ 	.word	0x00000005
        /*08f8*/ 	.word	0x00028470
        /*08fc*/ 	.short	0x010a
        /*08fe*/ 	.byte	0x3f
	.zero		1


	//   ....[54]....
        /*0900*/ 	.word	0x0000fef0
        /*0904*/ 	.word	0x00000005
        /*0908*/ 	.word	0x00028460
        /*090c*/ 	.short	0x010a
        /*090e*/ 	.byte	0x3f
	.zero		1


	//   ....[55]....
        /*0910*/ 	.word	0x000103d0
        /*0914*/ 	.word	0x00000004
        /*0918*/ 	.word	0x00028450
        /*091c*/ 	.short	0x0101
        /*091e*/ 	.byte	0x3f
	.zero		1


	//   ....[56]....
        /*0920*/ 	.word	0x00010410
        /*0924*/ 	.word	0x00000003
        /*0928*/ 	.word	0x00000000
        /*092c*/ 	.short	0x0101
        /*092e*/ 	.byte	0x3f
	.zero		1


	//   ....[57]....
        /*0930*/ 	.word	0x000105e0
        /*0934*/ 	.word	0x00000014
        /*0938*/ 	.word	0x00028470
        /*093c*/ 	.short	0x010a
        /*093e*/ 	.byte	0x3f
	.zero		1


	//   ....[58]....
        /*0940*/ 	.word	0x00010670
        /*0944*/ 	.word	0x00000014
        /*0948*/ 	.word	0x00028460
        /*094c*/ 	.short	0x010a
        /*094e*/ 	.byte	0x3f
	.zero		1


	//   ....[59]....
        /*0950*/ 	.word	0x00010b40
        /*0954*/ 	.word	0x00000014
        /*0958*/ 	.word	0x00028450
        /*095c*/ 	.short	0x0101
        /*095e*/ 	.byte	0x3f
	.zero		1


	//   ....[60]....
        /*0960*/ 	.word	0x00010b90
        /*0964*/ 	.word	0x00000000
        /*0968*/ 	.word	0x00000000
        /*096c*/ 	.short	0x0101
        /*096e*/ 	.byte	0x3f
	.zero		1


	//   ....[61]....
        /*0970*/ 	.word	0x00010e70
        /*0974*/ 	.word	0x00000000
        /*0978*/ 	.word	0x00028420
        /*097c*/ 	.short	0x010a
        /*097e*/ 	.byte	0x3f
	.zero		1


	//   ....[62]....
        /*0980*/ 	.word	0x00011030
        /*0984*/ 	.word	0x00000006
        /*0988*/ 	.word	0x00000000
        /*098c*/ 	.short	0x010a
        /*098e*/ 	.byte	0x3f
	.zero		1


	//   ....[63]....
        /*0990*/ 	.word	0x000110a0
        /*0994*/ 	.word	0x00000007
        /*0998*/ 	.word	0x00000000
        /*099c*/ 	.short	0x010a
        /*099e*/ 	.byte	0x3f
	.zero		1


	//   ....[64]....
        /*09a0*/ 	.word	0x00011100
        /*09a4*/ 	.word	0x00000004
        /*09a8*/ 	.word	0x00028460
        /*09ac*/ 	.short	0x010a
        /*09ae*/ 	.byte	0x3f
	.zero		1


	//   ....[65]....
        /*09b0*/ 	.word	0x00011150
        /*09b4*/ 	.word	0x00000003
        /*09b8*/ 	.word	0x00028460
        /*09bc*/ 	.short	0x010a
        /*09be*/ 	.byte	0x3f
	.zero		1


	//   ....[66]....
        /*09c0*/ 	.word	0x00011190
        /*09c4*/ 	.word	0x00000004
        /*09c8*/ 	.word	0x00028480
        /*09cc*/ 	.short	0x010a
        /*09ce*/ 	.byte	0x3f
	.zero		1


	//   ....[67]....
        /*09d0*/ 	.word	0x000111b0
        /*09d4*/ 	.word	0x00000003
        /*09d8*/ 	.word	0x00028480
        /*09dc*/ 	.short	0x010a
        /*09de*/ 	.byte	0x3f
	.zero		1


	//   ....[68]....
        /*09e0*/ 	.word	0x00011220
        /*09e4*/ 	.word	0x00000003
        /*09e8*/ 	.word	0x00028400
        /*09ec*/ 	.short	0x010a
        /*09ee*/ 	.byte	0x3f
	.zero		1


	//   ....[69]....
        /*09f0*/ 	.word	0x00011270
        /*09f4*/ 	.word	0x00000005
        /*09f8*/ 	.word	0x00028430
        /*09fc*/ 	.short	0x010a
        /*09fe*/ 	.byte	0x3f
	.zero		1


	//   ....[70]....
        /*0a00*/ 	.word	0x000112d0
        /*0a04*/ 	.word	0x0000000a
        /*0a08*/ 	.word	0x00028430
        /*0a0c*/ 	.short	0x010a
        /*0a0e*/ 	.byte	0x3f
	.zero		1


	//   ....[71]....
        /*0a10*/ 	.word	0x00011330
        /*0a14*/ 	.word	0x0000000a
        /*0a18*/ 	.word	0x00028450
        /*0a1c*/ 	.short	0x010a
        /*0a1e*/ 	.byte	0x3f
	.zero		1


	//   ....[72]....
        /*0a20*/ 	.word	0x00011390
        /*0a24*/ 	.word	0x00000006
        /*0a28*/ 	.word	0x00028430
        /*0a2c*/ 	.short	0x010a
        /*0a2e*/ 	.byte	0x3f
	.zero		1


	//   ....[73]....
        /*0a30*/ 	.word	0x000113f0
        /*0a34*/ 	.word	0x00000006
        /*0a38*/ 	.word	0x00028450
        /*0a3c*/ 	.short	0x010a
        /*0a3e*/ 	.byte	0x3f
	.zero		1


	//   ....[74]....
        /*0a40*/ 	.word	0x00011450
        /*0a44*/ 	.word	0x00000006
        /*0a48*/ 	.word	0x00028430
        /*0a4c*/ 	.short	0x010a
        /*0a4e*/ 	.byte	0x3f
	.zero		1


	//   ....[75]....
        /*0a50*/ 	.word	0x000114b0
        /*0a54*/ 	.word	0x00000006
        /*0a58*/ 	.word	0x00028450
        /*0a5c*/ 	.short	0x010a
        /*0a5e*/ 	.byte	0x3f
	.zero		1


	//   ....[76]....
        /*0a60*/ 	.word	0x00011510
        /*0a64*/ 	.word	0x00000007
        /*0a68*/ 	.word	0x00028450
        /*0a6c*/ 	.short	0x010a
        /*0a6e*/ 	.byte	0x3f
	.zero		1


	//   ....[77]....
        /*0a70*/ 	.word	0x00011660
        /*0a74*/ 	.word	0x00000003
        /*0a78*/ 	.word	0x00028480
        /*0a7c*/ 	.short	0x010a
        /*0a7e*/ 	.byte	0x3f
	.zero		1


	//   ....[78]....
        /*0a80*/ 	.word	0x000116b0
        /*0a84*/ 	.word	0x00000003
        /*0a88*/ 	.word	0x00028440
        /*0a8c*/ 	.short	0x010a
        /*0a8e*/ 	.byte	0x3f
	.zero		1


	//   ....[79]....
        /*0a90*/ 	.word	0x00011710
        /*0a94*/ 	.word	0x00000003
        /*0a98*/ 	.word	0x00028420
        /*0a9c*/ 	.short	0x010a
        /*0a9e*/ 	.byte	0x3f
	.zero		1


	//   ....[80]....
        /*0aa0*/ 	.word	0x00011760
        /*0aa4*/ 	.word	0x00000006
        /*0aa8*/ 	.word	0x00028480
        /*0aac*/ 	.short	0x010a
        /*0aae*/ 	.byte	0x3f
	.zero		1


	//   ....[81]....
        /*0ab0*/ 	.word	0x000117b0
        /*0ab4*/ 	.word	0x00000006
        /*0ab8*/ 	.word	0x00028440
        /*0abc*/ 	.short	0x010a
        /*0abe*/ 	.byte	0x3f
	.zero		1


	//   ....[82]....
        /*0ac0*/ 	.word	0x00011810
        /*0ac4*/ 	.word	0x00000005
        /*0ac8*/ 	.word	0x00028470
        /*0acc*/ 	.short	0x010a
        /*0ace*/ 	.byte	0x3f
	.zero		1


	//   ....[83]....
        /*0ad0*/ 	.word	0x00011870
        /*0ad4*/ 	.word	0x00000005
        /*0ad8*/ 	.word	0x00028460
        /*0adc*/ 	.short	0x010a
        /*0ade*/ 	.byte	0x3f
	.zero		1


	//   ....[84]....
        /*0ae0*/ 	.word	0x000118c0
        /*0ae4*/ 	.word	0x00000014
        /*0ae8*/ 	.word	0x00028470
        /*0aec*/ 	.short	0x010a
        /*0aee*/ 	.byte	0x3f
	.zero		1


	//   ....[85]....
        /*0af0*/ 	.word	0x00011910
        /*0af4*/ 	.word	0x00000014
        /*0af8*/ 	.word	0x00028460
        /*0afc*/ 	.short	0x010a
        /*0afe*/ 	.byte	0x3f
	.zero		1


	//   ....[86]....
        /*0b00*/ 	.word	0x00011960
        /*0b04*/ 	.word	0x00000000
        /*0b08*/ 	.word	0x00028420
        /*0b0c*/ 	.short	0x010a
        /*0b0e*/ 	.byte	0x3f
	.zero		1


	//   ....[87]....
        /*0b10*/ 	.word	0x00011b00
        /*0b14*/ 	.word	0x00000006
        /*0b18*/ 	.word	0x00000000
        /*0b1c*/ 	.short	0x010a
        /*0b1e*/ 	.byte	0x3f
	.zero		1


	//   ....[88]....
        /*0b20*/ 	.word	0x00011b50
        /*0b24*/ 	.word	0x00000007
        /*0b28*/ 	.word	0x00000000
        /*0b2c*/ 	.short	0x010a
        /*0b2e*/ 	.byte	0x3f
	.zero		1


	//   ....[89]....
        /*0b30*/ 	.word	0x00011ba0
        /*0b34*/ 	.word	0x00000004
        /*0b38*/ 	.word	0x00028460
        /*0b3c*/ 	.short	0x010a
        /*0b3e*/ 	.byte	0x3f
	.zero		1


	//   ....[90]....
        /*0b40*/ 	.word	0x00011bf0
        /*0b44*/ 	.word	0x00000003
        /*0b48*/ 	.word	0x00028460
        /*0b4c*/ 	.short	0x010a
        /*0b4e*/ 	.byte	0x3f
	.zero		1


	//   ....[91]....
        /*0b50*/ 	.word	0x00011c40
        /*0b54*/ 	.word	0x00000004
        /*0b58*/ 	.word	0x00028480
        /*0b5c*/ 	.short	0x010a
        /*0b5e*/ 	.byte	0x3f
	.zero		1


	//----- nvinfo : EIATTR_NUM_MBARRIERS
	.align		4
.L_184:
        /*0b60*/ 	.byte	0x03, 0x38
        /*0b62*/ 	.short	0x0016


	//----- nvinfo : EIATTR_EXIT_INSTR_OFFSETS
	.align		4
        /*0b64*/ 	.byte	0x04, 0x1c
        /*0b66*/ 	.short	(.L_186 - .L_185)


	//   ....[0]....
.L_185:
        /*0b68*/ 	.word	0x00000a60


	//   ....[1]....
        /*0b6c*/ 	.word	0x0000d880


	//   ....[2]....
        /*0b70*/ 	.word	0x00011200


	//----- nvinfo : EIATTR_MAX_THREADS
	.align		4
.L_186:
        /*0b74*/ 	.byte	0x04, 0x05
        /*0b76*/ 	.short	(.L_188 - .L_187)
.L_187:
        /*0b78*/ 	.word	0x00000180
        /*0b7c*/ 	.word	0x00000001
        /*0b80*/ 	.word	0x00000001


	//----- nvinfo : EIATTR_CRS_STACK_SIZE
	.align		4
.L_188:
        /*0b84*/ 	.byte	0x04, 0x1e
        /*0b86*/ 	.short	(.L_190 - .L_189)
.L_189:
        /*0b88*/ 	.word	0x00000000


	//----- nvinfo : EIATTR_CBANK_PARAM_SIZE
	.align		4
.L_190:
        /*0b8c*/ 	.byte	0x03, 0x19
        /*0b8e*/ 	.short	0x0bf0


	//----- nvinfo : EIATTR_PARAM_CBANK
	.align		4
        /*0b90*/ 	.byte	0x04, 0x0a
        /*0b92*/ 	.short	(.L_192 - .L_191)
	.align		4
.L_191:
        /*0b94*/ 	.word	index@(.nv.constant0._ZN7cutlass13device_kernelIN5flash11enable_sm90INS1_16FlashAttnFwdSm90INS1_25CollectiveMainloopFwdSm90ILi2EN4cute5tupleIJNS5_1CILi1EEES8_S8_EEENS6_IJNS7_ILi128EEENS7_ILi64EEENS7_ILi256EEEEEELi256ENS_12float_e4m3_tEfNS_4arch4Sm90ELb0ELb1ELb0ELb0ELb0ELb0ELb0ELb1ELb1ELb0ELb0ELb0EEENS1_21CollectiveEpilogueFwdINS6_IJSA_SC_SB_EEES9_NS_10bfloat16_tESG_Li256ELb0ELb0ELb0ELb1EEENS1_30DynamicPersistentTileSchedulerILi256ELi128ELb0ELb0ELb1EEEEEEEEEvNT_6ParamsE)
        /*0b98*/ 	.short	0x0210
        /*0b9a*/ 	.short	0x0bf0


	//----- nvinfo : EIATTR_SW_WAR
	.align		4
.L_192:
        /*0b9c*/ 	.byte	0x04, 0x36
        /*0b9e*/ 	.short	(.L_194 - .L_193)
.L_193:
        /*0ba0*/ 	.word	0x00000008
.L_194:


//--------------------- .nv.info._ZN7cutlass13device_kernelIN5flash11enable_sm90INS1_16FlashAttnFwdSm90INS1_25CollectiveMainloopFwdSm90ILi2EN4cute5tupleIJNS5_1CILi1EEES8_S8_EEENS6_IJNS7_ILi128EEENS7_ILi64EEENS7_ILi256EEEEEELi256ENS_12float_e4m3_tEfNS_4arch4Sm90ELb0ELb1ELb0ELb1ELb0ELb0ELb0ELb1ELb1ELb0ELb0ELb0EEENS1_21CollectiveEpilogueFwdINS6_IJSA_SC_SB_EEES9_NS_10bfloat16_tESG_Li256ELb1ELb0ELb0ELb1EEENS1_36VarlenDynamicPersistentTileSchedulerILi128ELi64ELi256ELi128ELb0ELb0ELb1ELb1ELb0ELb1EEEEEEEEEvNT_6ParamsE --------------------------
	.section	.nv.info._ZN7cutlass13device_kernelIN5flash11enable_sm90INS1_16FlashAttnFwdSm90INS1_25CollectiveMainloopFwdSm90ILi2EN4cute5tupleIJNS5_1CILi1EEES8_S8_EEENS6_IJNS7_ILi128EEENS7_ILi64EEENS7_ILi256EEEEEELi256ENS_12float_e4m3_tEfNS_4arch4Sm90ELb0ELb1ELb0ELb1ELb0ELb0ELb0ELb1ELb1ELb0ELb0ELb0EEENS1_21CollectiveEpilogueFwdINS6_IJSA_SC_SB_EEES9_NS_10bfloat16_tESG_Li256ELb1ELb0ELb0ELb1EEENS1_36VarlenDynamicPersistentTileSchedulerILi128ELi64ELi256ELi128ELb0ELb0ELb1ELb1ELb0ELb1EEEEEEEEEvNT_6ParamsE,"",@"SHT_CUDA_INFO"
	.sectionflags	@""
	.align	4


	//----- nvinfo : EIATTR_CUDA_API_VERSION
	.align		4
        /*0000*/ 	.byte	0x04, 0x37
        /*0002*/ 	.short	(.L_196 - .L_195)
.L_195:
        /*0004*/ 	.word	0x00000082


	//----- nvinfo : EIATTR_KPARAM_INFO
	.align		4
.L_196:
        /*0008*/ 	.byte	0x04, 0x17
        /*000a*/ 	.short	(.L_198 - .L_197)
.L_197:
        /*000c*/ 	.word	0x00000000
        /*0010*/ 	.short	0x0000
        /*0012*/ 	.short	0x0070
        /*0014*/ 	.byte	0x00, 0xf0, 0x01, 0x28


	//----- nvinfo : EIATTR_SPARSE_MMA_MASK
	.align		4
.L_198:
        /*0018*/ 	.byte	0x03, 0x50
        /*001a*/ 	.short	0x0000


	//----- nvinfo : EIATTR_MAXREG_COUNT
	.align		4
        /*001c*/ 	.byte	0x03, 0x1b
        /*001e*/ 	.short	0x00a8


	//----- nvinfo : EIATTR_NUM_BARRIERS
	.align		4
        /*0020*/ 	.byte	0x02, 0x4c
        /*0022*/ 	.byte	0x10
	.zero		1


	//----- nvinfo : EIATTR_EXTERNS
	.align		4
        /*0024*/ 	.byte	0x04, 0x0f
        /*0026*/ 	.short	(.L_200 - .L_199)


	//   ....[0]....
	.align		4
.L_199:
        /*0028*/ 	.word	index@(__assertfail)


	//----- nvinfo : EIATTR_ANNOTATIONS
	.align		4
.L_200:
        /*002c*/ 	.byte	0x04, 0x55
        /*002e*/ 	.short	(.L_202 - .L_201)


	//   ....[0]....
.L_201:
        /* <DEDUP_REMOVED lines=41> */
        /*02b4*/ 	.byte	0xa0, 0x41, 0x01, 0x00, 0x01, 0x00, 0x00, 0x00, 0x00, 0x42, 0x01, 0x00


	//----- nvinfo : EIATTR_MERCURY_ISA_VERSION
	.align		4
.L_202:
        /*02c0*/ 	.byte	0x03, 0x5f
        /*02c2*/ 	.short	0x0101


	//----- nvinfo : EIATTR_UNUSED_LOAD_BYTE_OFFSET
	.align		4
        /*02c4*/ 	.byte	0x04, 0x44
        /*02c6*/ 	.short	(.L_204 - .L_203)


	//   ....[0]....
.L_203:
        /*02c8*/ 	.word	0x00000a70
        /*02cc*/ 	.word	0x0000fff0


	//   ....[1]....
        /*02d0*/ 	.word	0x0000b310
        /*02d4*/ 	.word	0x0000fff0


	//----- nvinfo : EIATTR_INT_WARP_WIDE_INSTR_OFFSETS
	.align		4
.L_204:
        /*02d8*/ 	.byte	0x04, 0x31
        /*02da*/ 	.short	(.L_206 - .L_205)


	//   ....[0]....
.L_205:
        /*02dc*/ 	.word	0x00000160


	//   ....[1]....
        /*02e0*/ 	.word	0x000001a0


	//   ....[2]....
        /*02e4*/ 	.word	0x00000210


	//   ....[3]....
        /*02e8*/ 	.word	0x00010180


	//   ....[4]....
        /*02ec*/ 	.word	0x00010210


	//   ....[5]....
        /*02f0*/ 	.word	0x000109b0


	//   ....[6]....
        /*02f4*/ 	.word	0x00012350


	//   ....[7]....
        /*02f8*/ 	.word	0x000123e0


	//----- nvinfo : EIATTR_COOP_GROUP_MASK_REGIDS
	.align		4
.L_206:
        /*02fc*/ 	.byte	0x04, 0x29
        /*02fe*/ 	.short	(.L_208 - .L_207)


	//   ....[0]....
.L_207:
        /*0300*/ 	.word	0xffffffff


	//   ....[1]....
        /*0304*/ 	.word	0xffffffff


	//   ....[2]....
        /*0308*/ 	.word	0xffffffff


	//   ....[3]....
        /*030c*/ 	.word	0xffffffff


	//   ....[4]....
        /*0310*/ 	.word	0xffffffff


	//   ....[5]....
        /*0314*/ 	.word	0xffffffff


	//   ....[6]....
        /*0318*/ 	.word	0xffffffff


	//   ....[7]....
        /*031c*/ 	.word	0xffffffff


	//   ....[8]....
        /*0320*/ 	.word	0xffffffff


	//   ....[9]....
        /*0324*/ 	.word	0xffffffff


	//   ....[10]....
        /*0328*/ 	.word	0xffffffff


	//   ....[11]....
        /*032c*/ 	.word	0xffffffff


	//   ....[12]....
        /*0330*/ 	.word	0xffffffff


	//   ....[13]....
        /*0334*/ 	.word	0xffffffff


	//   ....[14]....
        /*0338*/ 	.word	0xffffffff


	//   ....[15]....
        /*033c*/ 	.word	0xffffffff


	//   ....[16]....
        /*0340*/ 	.word	0xffffffff


	//   ....[17]....
        /*0344*/ 	.word	0xffffffff


	//   ....[18]....
        /*0348*/ 	.word	0xffffffff


	//   ....[19]....
        /*034c*/ 	.word	0xffffffff


	//   ....[20]....
        /*0350*/ 	.word	0xffffffff


	//   ....[21]....
        /*0354*/ 	.word	0xffffffff


	//   ....[22]....
        /*0358*/ 	.word	0xffffffff


	//   ....[23]....
        /*035c*/ 	.word	0xffffffff


	//   ....[24]....
        /*0360*/ 	.word	0xffffffff


	//   ....[25]....
        /*0364*/ 	.word	0xffffffff


	//   ....[26]....
        /*0368*/ 	.word	0xffffffff


	//   ....[27]....
        /*036c*/ 	.word	0xffffffff


	//   ....[28]....
        /*0370*/ 	.word	0xffffffff


	//   ....[29]....
        /*0374*/ 	.word	0xffffffff


	//   ....[30]....
        /*0378*/ 	.word	0xffffffff


	//   ....[31]....
        /*037c*/ 	.word	0xffffffff


	//   ....[32]....
        /*0380*/ 	.word	0xffffffff


	//   ....[33]....
        /*0384*/ 	.word	0xffffffff


	//   ....[34]....
        /*0388*/ 	.word	0xffffffff


	//   ....[35]....
        /*038c*/ 	.word	0xffffffff


	//   ....[36]....
        /*0390*/ 	.word	0xffffffff


	//   ....[37]....
        /*0394*/ 	.word	0xffffffff


	//   ....[38]....
        /*0398*/ 	.word	0xffffffff


	//   ....[39]....
        /*039c*/ 	.word	0xffffffff


	//   ....[40]....
        /*03a0*/ 	.word	0xffffffff


	//   ....[41]....
        /*03a4*/ 	.word	0xffffffff


	//   ....[42]....
        /*03a8*/ 	.word	0xffffffff


	//   ....[43]....
        /*03ac*/ 	.word	0xffffffff


	//   ....[44]....
        /*03b0*/ 	.word	0xffffffff


	//   ....[45]....
        /*03b4*/ 	.word	0xffffffff


	//   ....[46]....
        /*03b8*/ 	.word	0xffffffff


	//   ....[47]....
        /*03bc*/ 	.word	0xffffffff


	//   ....[48]....
        /*03c0*/ 	.word	0xffffffff


	//   ....[49]....
        /*03c4*/ 	.word	0xffffffff


	//   ....[50]....
        /*03c8*/ 	.word	0xffffffff


	//   ....[51]....
        /*03cc*/ 	.word	0xffffffff


	//   ....[52]....
        /*03d0*/ 	.word	0xffffffff


	//   ....[53]....
        /*03d4*/ 	.word	0xffffffff


	//   ....[54]....
        /*03d8*/ 	.word	0xffffffff


	//   ....[55]....
        /*03dc*/ 	.word	0xffffffff


	//   ....[56]....
        /*03e0*/ 	.word	0xffffffff


	//   ....[57]....
        /*03e4*/ 	.word	0xffffffff


	//   ....[58]....
        /*03e8*/ 	.word	0xffffffff


	//   ....[59]....
        /*03ec*/ 	.word	0xffffffff


	//   ....[60]....
        /*03f0*/ 	.word	0xffffffff


	//   ....[61]....
        /*03f4*/ 	.word	0xffffffff


	//   ....[62]....
        /*03f8*/ 	.word	0xffffffff


	//   ....[63]....
        /*03fc*/ 	.word	0xffffffff


	//   ....[64]....
        /*0400*/ 	.word	0xffffffff


	//   ....[65]....
        /*0404*/ 	.word	0xffffffff


	//   ....[66]....
        /*0408*/ 	.word	0xffffffff


	//   ....[67]....
        /*040c*/ 	.word	0xffffffff


	//   ....[68]....
        /*0410*/ 	.word	0xffffffff


	//   ....[69]....
        /*0414*/ 	.word	0xffffffff


	//   ....[70]....
        /*0418*/ 	.word	0xffffffff


	//   ....[71]....
        /*041c*/ 	.word	0xffffffff


	//   ....[72]....
        /*0420*/ 	.word	0xffffffff


	//   ....[73]....
        /*0424*/ 	.word	0xffffffff


	//   ....[74]....
        /*0428*/ 	.word	0xffffffff


	//   ....[75]....
        /*042c*/ 	.word	0xffffffff


	//   ....[76]....
        /*0430*/ 	.word	0xffffffff


	//   ....[77]....
        /*0434*/ 	.word	0xffffffff


	//   ....[78]....
        /*0438*/ 	.word	0xffffffff


	//   ....[79]....
        /*043c*/ 	.word	0xffffffff


	//   ....[80]....
        /*0440*/ 	.word	0xffffffff


	//   ....[81]....
        /*0444*/ 	.word	0xffffffff


	//   ....[82]....
        /*0448*/ 	.word	0xffffffff


	//   ....[83]....
        /*044c*/ 	.word	0xffffffff


	//   ....[84]....
        /*0450*/ 	.word	0xffffffff


	//   ....[85]....
        /*0454*/ 	.word	0xffffffff


	//   ....[86]....
        /*0458*/ 	.word	0xffffffff


	//   ....[87]....
        /*045c*/ 	.word	0xffffffff


	//   ....[88]....
        /*0460*/ 	.word	0xffffffff


	//   ....[89]....
        /*0464*/ 	.word	0xffffffff


	//   ....[90]....
        /*0468*/ 	.word	0xffffffff


	//   ....[91]....
        /*046c*/ 	.word	0xffffffff


	//   ....[92]....
        /*0470*/ 	.word	0xffffffff


	//   ....[93]....
        /*0474*/ 	.word	0xffffffff


	//   ....[94]....
        /*0478*/ 	.word	0xffffffff


	//   ....[95]....
        /*047c*/ 	.word	0xffffffff


	//   ....[96]....
        /*0480*/ 	.word	0xffffffff


	//   ....[97]....
        /*0484*/ 	.word	0xffffffff


	//   ....[98]....
        /*0488*/ 	.word	0xffffffff


	//   ....[99]....
        /*048c*/ 	.word	0xffffffff


	//   ....[100]....
        /*0490*/ 	.word	0xffffffff


	//   ....[101]....
        /*0494*/ 	.word	0xffffffff


	//   ....[102]....
        /*0498*/ 	.word	0xffffffff


	//   ....[103]....
        /*049c*/ 	.word	0xffffffff


	//   ....[104]....
        /*04a0*/ 	.word	0xffffffff


	//   ....[105]....
        /*04a4*/ 	.word	0xffffffff


	//   ....[106]....
        /*04a8*/ 	.word	0xffffffff


	//   ....[107]....
        /*04ac*/ 	.word	0xffffffff


	//   ....[108]....
        /*04b0*/ 	.word	0xffffffff


	//   ....[109]....
        /*04b4*/ 	.word	0xffffffff


	//   ....[110]....
        /*04b8*/ 	.word	0xffffffff


	//   ....[111]....
        /*04bc*/ 	.word	0xffffffff


	//   ....[112]....
        /*04c0*/ 	.word	0xffffffff


	//   ....[113]....
        /*04c4*/ 	.word	0xffffffff


	//   ....[114]....
        /*04c8*/ 	.word	0xffffffff


	//   ....[115]....
        /*04cc*/ 	.word	0xffffffff


	//   ....[116]....
        /*04d0*/ 	.word	0xffffffff


	//   ....[117]....
        /*04d4*/ 	.word	0xffffffff


	//   ....[118]....
        /*04d8*/ 	.word	0xffffffff


	//   ....[119]....
        /*04dc*/ 	.word	0xffffffff


	//   ....[120]....
        /*04e0*/ 	.word	0xffffffff


	//   ....[121]....
        /*04e4*/ 	.word	0xffffffff


	//   ....[122]....
        /*04e8*/ 	.word	0xffffffff


	//   ....[123]....
        /*04ec*/ 	.word	0xffffffff


	//   ....[124]....
        /*04f0*/ 	.word	0xffffffff


	//   ....[125]....
        /*04f4*/ 	.word	0xffffffff


	//   ....[126]....
        /*04f8*/ 	.word	0xffffffff


	//   ....[127]....
        /*04fc*/ 	.word	0x0500000f


	//   ....[128]....
        /*0500*/ 	.word	0x0500000f


	//----- nvinfo : EIATTR_COOP_GROUP_INSTR_OFFSETS
	.align		4
.L_208:
        /*0504*/ 	.byte	0x04, 0x28
        /*0506*/ 	.short	(.L_210 - .L_209)


	//   ....[0]....
.L_209:
        /*0508*/ 	.word	0x00000070


	//   ....[1]....
        /*050c*/ 	.word	0x00000170


	//   ....[2]....
        /*0510*/ 	.word	0x000001c0


	//   ....[3]....
        /*0514*/ 	.word	0x000003f0


	//   ....[4]....
        /*0518*/ 	.word	0x00000550


	//   ....[5]....
        /*051c*/ 	.word	0x00000670


	//   ....[6]....
        /*0520*/ 	.word	0x000007d0


	//   ....[7]....
        /*0524*/ 	.word	0x00001d60


	//   ....[8]....
        /*0528*/ 	.word	0x00003070


	//   ....[9]....
        /*052c*/ 	.word	0x00003200


	//   ....[10]....
        /*0530*/ 	.word	0x00003500


	//   ....[11]....
        /*0534*/ 	.word	0x000035c0


	//   ....[12]....
        /*0538*/ 	.word	0x000050d0


	//   ....[13]....
        /*053c*/ 	.word	0x000051d0


	//   ....[14]....
        /*0540*/ 	.word	0x00005550


	//   ....[15]....
        /*0544*/ 	.word	0x000055f0


	//   ....[16]....
        /*0548*/ 	.word	0x00006f00


	//   ....[17]....
        /*054c*/ 	.word	0x00006f10


	//   ....[18]....
        /*0550*/ 	.word	0x00006f40


	//   ....[19]....
        /*0554*/ 	.word	0x00006f50


	//   ....[20]....
        /*0558*/ 	.word	0x00009090


	//   ....[21]....
        /*055c*/ 	.word	0x00009190


	//   ....[22]....
        /*0560*/ 	.word	0x00009540


	//   ....[23]....
        /*0564*/ 	.word	0x000095c0


	//   ....[24]....
        /*0568*/ 	.word	0x0000a7c0


	//   ....[25]....
        /*056c*/ 	.word	0x0000a7d0


	//   ....[26]....
        /*0570*/ 	.word	0x0000a800


	//   ....[27]....
        /*0574*/ 	.word	0x0000a810


	//   ....[28]....
        /*0578*/ 	.word	0x0000be40


	//   ....[29]....
        /*057c*/ 	.word	0x0000be70


	//   ....[30]....
        /*0580*/ 	.word	0x0000bec0


	//   ....[31]....
        /*0584*/ 	.word	0x0000bef0


	//   ....[32]....
        /*0588*/ 	.word	0x0000bf20


	//   ....[33]....
        /*058c*/ 	.word	0x0000bf50


	//   ....[34]....
        /*0590*/ 	.word	0x0000bf80


	//   ....[35]....
        /*0594*/ 	.word	0x0000bfe0


	//   ....[36]....
        /*0598*/ 	.word	0x0000c010


	//   ....[37]....
        /*059c*/ 	.word	0x0000c040


	//   ....[38]....
        /*05a0*/ 	.word	0x0000c070


	//   ....[39]....
        /*05a4*/ 	.word	0x0000c0a0


	//   ....[40]....
        /*05a8*/ 	.word	0x0000c0d0


	//   ....[41]....
        /*05ac*/ 	.word	0x0000c100


	//   ....[42]....
        /*05b0*/ 	.word	0x0000c170


	//   ....[43]....
        /*05b4*/ 	.word	0x0000c1b0


	//   ....[44]....
        /*05b8*/ 	.word	0x0000c1e0


	//   ....[45]....
        /*05bc*/ 	.word	0x0000c220


	//   ....[46]....
        /*05c0*/ 	.word	0x0000c250


	//   ....[47]....
        /*05c4*/ 	.word	0x0000c280


	//   ....[48]....
        /*05c8*/ 	.word	0x0000c2b0


	//   ....[49]....
        /*05cc*/ 	.word	0x0000c2e0


	//   ....[50]....
        /*05d0*/ 	.word	0x0000c310


	//   ....[51]....
        /*05d4*/ 	.word	0x0000c340


	//   ....[52]....
        /*05d8*/ 	.word	0x0000c370


	//   ....[53]....
        /*05dc*/ 	.word	0x0000c3a0


	//   ....[54]....
        /*05e0*/ 	.word	0x0000c3d0


	//   ....[55]....
        /*05e4*/ 	.word	0x0000c400


	//   ....[56]....
        /*05e8*/ 	.word	0x0000c430


	//   ....[57]....
        /*05ec*/ 	.word	0x0000c460


	//   ....[58]....
        /*05f0*/ 	.word	0x0000c490


	//   ....[59]....
        /*05f4*/ 	.word	0x0000c4c0


	//   ....[60]....
        /*05f8*/ 	.word	0x0000c4f0


	//   ....[61]....
        /*05fc*/ 	.word	0x0000c520


	//   ....[62]....
        /*0600*/ 	.word	0x0000c550


	//   ....[63]....
        /*0604*/ 	.word	0x0000c570


	//   ....[64]....
        /*0608*/ 	.word	0x0000c580


	//   ....[65]....
        /*060c*/ 	.word	0x0000c590


	//   ....[66]....
        /*0610*/ 	.word	0x0000c5a0


	//   ....[67]....
        /*0614*/ 	.word	0x0000c5b0


	//   ....[68]....
        /*0618*/ 	.word	0x0000c5c0


	//   ....[69]....
        /*061c*/ 	.word	0x0000c5d0


	//   ....[70]....
        /*0620*/ 	.word	0x0000c5f0


	//   ....[71]....
        /*0624*/ 	.word	0x0000c600


	//   ....[72]....
        /*0628*/ 	.word	0x0000c610


	//   ....[73]....
        /*062c*/ 	.word	0x0000c620


	//   ....[74]....
        /*0630*/ 	.word	0x0000c630


	//   ....[75]....
        /*0634*/ 	.word	0x0000c650


	//   ....[76]....
        /*0638*/ 	.word	0x0000c660


	//   ....[77]....
        /*063c*/ 	.word	0x0000c680


	//   ....[78]....
        /*0640*/ 	.word	0x0000c690


	//   ....[79]....
        /*0644*/ 	.word	0x0000c6b0


	//   ....[80]....
        /*0648*/ 	.word	0x0000c6d0


	//   ....[81]....
        /*064c*/ 	.word	0x0000c6e0


	//   ....[82]....
        /*0650*/ 	.word	0x0000c700


	//   ....[83]....
        /*0654*/ 	.word	0x0000c710


	//   ....[84]....
        /*0658*/ 	.word	0x0000c730


	//   ....[85]....
        /*065c*/ 	.word	0x0000c750


	//   ....[86]....
        /*0660*/ 	.word	0x0000c760


	//   ....[87]....
        /*0664*/ 	.word	0x0000c790


	//   ....[88]....
        /*0668*/ 	.word	0x0000c7c0


	//   ....[89]....
        /*066c*/ 	.word	0x0000c7f0


	//   ....[90]....
        /*0670*/ 	.word	0x0000c820


	//   ....[91]....
        /*0674*/ 	.word	0x0000c830


	//   ....[92]....
        /*0678*/ 	.word	0x0000ea70


	//   ....[93]....
        /*067c*/ 	.word	0x0000ec60


	//   ....[94]....
        /*0680*/ 	.word	0x0000ec90


	//   ....[95]....
        /*0684*/ 	.word	0x0000ecc0


	//   ....[96]....
        /*0688*/ 	.word	0x0000ed00


	//   ....[97]....
        /*068c*/ 	.word	0x0000ed30


	//   ....[98]....
        /*0690*/ 	.word	0x0000ed70


	//   ....[99]....
        /*0694*/ 	.word	0x0000ef00


	//   ....[100]....
        /*0698*/ 	.word	0x0000ef30


	//   ....[101]....
        /*069c*/ 	.word	0x0000ef60


	//   ....[102]....
        /*06a0*/ 	.word	0x0000ef90


	//   ....[103]....
        /*06a4*/ 	.word	0x0000efc0


	//   ....[104]....
        /*06a8*/ 	.word	0x0000f000


	//   ....[105]....
        /*06ac*/ 	.word	0x0000f0a0


	//   ....[106]....
        /*06b0*/ 	.word	0x0000f130


	//   ....[107]....
        /*06b4*/ 	.word	0x0000f1e0


	//   ....[108]....
        /*06b8*/ 	.word	0x00010ac0


	//   ....[109]....
        /*06bc*/ 	.word	0x00012d10


	//   ....[110]....
        /*06c0*/ 	.word	0x00012d40


	//   ....[111]....
        /*06c4*/ 	.word	0x00012d70


	//   ....[112]....
        /*06c8*/ 	.word	0x00012db0


	//   ....[113]....
        /*06cc*/ 	.word	0x00012de0


	//   ....[114]....
        /*06d0*/ 	.word	0x00012df0


	//   ....[115]....
        /*06d4*/ 	.word	0x00012e20


	//   ....[116]....
        /*06d8*/ 	.word	0x00012e30


	//   ....[117]....
        /*06dc*/ 	.word	0x00012f70


	//   ....[118]....
        /*06e0*/ 	.word	0x00012fa0


	//   ....[119]....
        /*06e4*/ 	.word	0x00012fd0


	//   ....[120]....
        /*06e8*/ 	.word	0x00013000


	//   ....[121]....
        /*06ec*/ 	.word	0x00013030


	//   ....[122]....
        /*06f0*/ 	.word	0x00013070


	//   ....[123]....
        /*06f4*/ 	.word	0x00013100


	//   ....[124]....
        /*06f8*/ 	.word	0x00013190


	//   ....[125]....
        /*06fc*/ 	.word	0x00013200


	//   ....[126]....
        /*0700*/ 	.word	0x00013890


	//   ....[127]....
        /*0704*/ 	.word	0x00013f50


	//   ....[128]....
        /*0708*/ 	.word	0x000143e0


	//----- nvinfo : EIATTR_REG_RECONFIG
	.align		4
.L_210:
        /*070c*/ 	.byte	0x01, 0x54
	.zero		2


	//----- nvinfo : EIATTR_SYSCALL_OFFSETS
	.align		4
        /*0710*/ 	.byte	0x04, 0x46
        /*0712*/ 	.short	(.L_212 - .L_211)


	//   ....[0]....
.L_211:
        /*0714*/ 	.word	0x00001f40


	//   ....[1]....
        /*0718*/ 	.word	0x000103b0


	//   ....[2]....
        /*071c*/ 	.word	0x00010530


	//   ....[3]....
        /*0720*/ 	.word	0x00010670


	//   ....[4]....
        /*0724*/ 	.word	0x00010790


	//----- nvinfo : EIATTR_MBARRIER_INSTR_OFFSETS
	.align		4
.L_212:
        /*0728*/ 	.byte	0x04, 0x39
        /*072a*/ 	.short	(.L_214 - .L_213)


	//   ....[0]....
.L_213:
        /*072c*/ 	.word	0x000002a0
        /*0730*/ 	.word	0x000000ff
        /*0734*/ 	.word	0x00028400
        /*0738*/ 	.short	0x0100
        /*073a*/ 	.byte	0x08
	.zero		1


	//   ....[1]....
        /*073c*/ 	.word	0x000002b0
        /*0740*/ 	.word	0x000000ff
        /*0744*/ 	.word	0x00028420
        /*0748*/ 	.short	0x0100
        /*074a*/ 	.byte	0x08
	.zero		1


	//   ....[2]....
        /*074c*/ 	.word	0x000003a0
        /*0750*/ 	.word	0x000000ff
        /*0754*/ 	.word	0x00028430
        /*0758*/ 	.short	0x0100
        /*075a*/ 	.byte	0x08
	.zero		1


	//   ....[3]....
        /*075c*/ 	.word	0x000003b0
        /*0760*/ 	.word	0x000000ff
        /*0764*/ 	.word	0x00028440
        /*0768*/ 	.short	0x0100
        /*076a*/ 	.byte	0x08
	.zero		1


	//   ....[4]....
        /*076c*/ 	.word	0x000003c0
        /*0770*/ 	.word	0x000000ff
        /*0774*/ 	.word	0x00028438
        /*0778*/ 	.short	0x0100
        /*077a*/ 	.byte	0x08
	.zero		1


	//   ....[5]....
        /*077c*/ 	.word	0x000003d0
        /*0780*/ 	.word	0x000000ff
        /*0784*/ 	.word	0x00028448
        /*0788*/ 	.short	0x0100
        /*078a*/ 	.byte	0x08
	.zero		1


	//   ....[6]....
        /*078c*/ 	.word	0x00000500
        /*0790*/ 	.word	0x000000ff
        /*0794*/ 	.word	0x00028450
        /*0798*/ 	.short	0x0100
        /*079a*/ 	.byte	0x08
	.zero		1


	//   ....[7]....
        /*079c*/ 	.word	0x00000510
        /*07a0*/ 	.word	0x000000ff
        /*07a4*/ 	.word	0x00028460
        /*07a8*/ 	.short	0x0100
        /*07aa*/ 	.byte	0x08
	.zero		1


	//   ....[8]....
        /*07ac*/ 	.word	0x00000520
        /*07b0*/ 	.word	0x000000ff
        /*07b4*/ 	.word	0x00028458
        /*07b8*/ 	.short	0x0100
        /*07ba*/ 	.byte	0x08
	.zero		1


	//   ....[9]....
        /*07bc*/ 	.word	0x00000530
        /*07c0*/ 	.word	0x000000ff
        /*07c4*/ 	.word	0x00028468
        /*07c8*/ 	.short	0x0100
        /*07ca*/ 	.byte	0x08
	.zero		1


	//   ....[10]....
        /*07cc*/ 	.word	0x00000620
        /*07d0*/ 	.word	0x000000ff
        /*07d4*/ 	.word	0x00028470
        /*07d8*/ 	.short	0x0100
        /*07da*/ 	.byte	0x06
	.zero		1


	//   ....[11]....
        /*07dc*/ 	.word	0x00000630
        /*07e0*/ 	.word	0x000000ff
        /*07e4*/ 	.word	0x00028480
        /*07e8*/ 	.short	0x0100
        /*07ea*/ 	.byte	0x06
	.zero		1


	//   ....[12]....
        /*07ec*/ 	.word	0x00000640
        /*07f0*/ 	.word	0x000000ff
        /*07f4*/ 	.word	0x00028478
        /*07f8*/ 	.short	0x0100
        /*07fa*/ 	.byte	0x06
	.zero		1


	//   ....[13]....
        /*07fc*/ 	.word	0x00000650
        /*0800*/ 	.word	0x000000ff
        /*0804*/ 	.word	0x00028488
        /*0808*/ 	.short	0x0100
        /*080a*/ 	.byte	0x06
	.zero		1


	//   ....[14]....
        /*080c*/ 	.word	0x00000780
        /*0810*/ 	.word	0x000000ff
        /*0814*/ 	.word	0x00028490
        /*0818*/ 	.short	0x0100
        /*081a*/ 	.byte	0x08
	.zero		1


	//   ....[15]....
        /*081c*/ 	.word	0x00000790
        /*0820*/ 	.word	0x000000ff
        /*0824*/ 	.word	0x000284a0
        /*0828*/ 	.short	0x0100
        /*082a*/ 	.byte	0x08
	.zero		1


	//   ....[16]....
        /*082c*/ 	.word	0x000007a0
        /*0830*/ 	.word	0x000000ff
        /*0834*/ 	.word	0x00028498
        /*0838*/ 	.short	0x0100
        /*083a*/ 	.byte	0x08
	.zero		1


	//   ....[17]....
        /*083c*/ 	.word	0x000007b0
        /*0840*/ 	.word	0x000000ff
        /*0844*/ 	.word	0x000284a8
        /*0848*/ 	.short	0x0100
        /*084a*/ 	.byte	0x08
	.zero		1


	//   ....[18]....
        /*084c*/ 	.word	0x000008e0
        /*0850*/ 	.word	0x000000ff
        /*0854*/ 	.word	0x000284b0
        /*0858*/ 	.short	0x0100
        /*085a*/ 	.byte	0x08
	.zero		1


	//   ....[19]....
        /*085c*/ 	.word	0x000008f0
        /*0860*/ 	.word	0x000000ff
        /*0864*/ 	.word	0x000284c0
        /*0868*/ 	.short	0x0100
        /*086a*/ 	.byte	0x08
	.zero		1


	//   ....[20]....
        /*086c*/ 	.word	0x00000900
        /*0870*/ 	.word	0x000000ff
        /*0874*/ 	.word	0x000284b8
        /*0878*/ 	.short	0x0100
        /*087a*/ 	.byte	0x08
	.zero		1


	//   ....[21]....
        /*087c*/ 	.word	0x00000910
        /*0880*/ 	.word	0x000000ff
        /*0884*/ 	.word	0x000284c8
        /*0888*/ 	.short	0x0100
        /*088a*/ 	.byte	0x08
	.zero		1


	//   ....[22]....
        /*088c*/ 	.word	0x00001fc0
        /*0890*/ 	.word	0x000000ff
        /*0894*/ 	.word	0x00028400
        /*0898*/ 	.short	0x010a
        /*089a*/ 	.byte	0x29
	.zero		1


	//   ....[23]....
        /*089c*/ 	.word	0x00002040
        /*08a0*/ 	.word	0x00000005
        /*08a4*/ 	.word	0x00028430
        /*08a8*/ 	.short	0x010a
        /*08aa*/ 	.byte	0x3f
	.zero		1


	//   ....[24]....
        /*08ac*/ 	.word	0x000020a0
        /*08b0*/ 	.word	0x00000005
        /*08b4*/ 	.word	0x00028430
        /*08b8*/ 	.short	0x010a
        /*08ba*/ 	.byte	0x3f
	.zero		1


	//   ....[25]....
        /*08bc*/ 	.word	0x00002590
        /*08c0*/ 	.word	0x00000000
        /*08c4*/ 	.word	0x00000000
        /*08c8*/ 	.short	0x0101
        /*08ca*/ 	.byte	0x3f
	.zero		1


	//   ....[26]....
        /*08cc*/ 	.word	0x00004280
        /*08d0*/ 	.word	0x000000ff
        /*08d4*/ 	.word	0x00028430
        /*08d8*/ 	.short	0x010a
        /*08da*/ 	.byte	0x06
	.zero		1


	//   ....[27]....
        /*08dc*/ 	.word	0x000042c0
        /*08e0*/ 	.word	0x000000ff
        /*08e4*/ 	.word	0x00028430
        /*08e8*/ 	.short	0x010a
        /*08ea*/ 	.byte	0x06
	.zero		1


	//   ....[28]....
        /*08ec*/ 	.word	0x00004600
        /*08f0*/ 	.word	0x000000ff
        /*08f4*/ 	.word	0x00028450
        /*08f8*/ 	.short	0x010a
        /*08fa*/ 	.byte	0x06
	.zero		1


	//   ....[29]....
        /*08fc*/ 	.word	0x00004640
        /*0900*/ 	.word	0x000000ff
        /*0904*/ 	.word	0x00028450
        /*0908*/ 	.short	0x010a
        /*090a*/ 	.byte	0x06
	.zero		1


	//   ....[30]....
        /*090c*/ 	.word	0x00004810
        /*0910*/ 	.word	0x0000000a
        /*0914*/ 	.word	0x00000000
        /*0918*/ 	.short	0x0101
        /*091a*/ 	.byte	0x3f
	.zero		1


	//   ....[31]....
        /*091c*/ 	.word	0x00005c70
        /*0920*/ 	.word	0x000000ff
        /*0924*/ 	.word	0x00000000
        /*0928*/ 	.short	0x0101
        /*092a*/ 	.byte	0x06
	.zero		1


	//   ....[32]....
        /*092c*/ 	.word	0x00006830
        /*0930*/ 	.word	0x000000ff
        /*0934*/ 	.word	0x00028430
        /*0938*/ 	.short	0x010a
        /*093a*/ 	.byte	0x06
	.zero		1


	//   ....[33]....
        /*093c*/ 	.word	0x00006870
        /*0940*/ 	.word	0x000000ff
        /*0944*/ 	.word	0x00028430
        /*0948*/ 	.short	0x010a
        /*094a*/ 	.byte	0x06
	.zero		1


	//   ....[34]....
        /*094c*/ 	.word	0x00006be0
        /*0950*/ 	.word	0x000000ff
        /*0954*/ 	.word	0x00028450
        /*0958*/ 	.short	0x010a
        /*095a*/ 	.byte	0x06
	.zero		1


	//   ....[35]....
        /*095c*/ 	.word	0x00006c20
        /*0960*/ 	.word	0x000000ff
        /*0964*/ 	.word	0x00028450
        /*0968*/ 	.short	0x010a
        /*096a*/ 	.byte	0x06
	.zero		1


	//   ....[36]....
        /*096c*/ 	.word	0x00007640
        /*0970*/ 	.word	0x00000003
        /*0974*/ 	.word	0x00000000
        /*0978*/ 	.short	0x0101
        /*097a*/ 	.byte	0x3f
	.zero		1


	//   ....[37]....
        /*097c*/ 	.word	0x00007810
        /*0980*/ 	.word	0x000000ff
        /*0984*/ 	.word	0x00000000
        /*0988*/ 	.short	0x0101
        /*098a*/ 	.byte	0x06
	.zero		1


	//   ....[38]....
        /*098c*/ 	.word	0x00008240
        /*0990*/ 	.word	0x000000ff
        /*0994*/ 	.word	0x00028430
        /*0998*/ 	.short	0x010a
        /*099a*/ 	.byte	0x06
	.zero		1


	//   ....[39]....
        /*099c*/ 	.word	0x00008280
        /*09a0*/ 	.word	0x000000ff
        /*09a4*/ 	.word	0x00028430
        /*09a8*/ 	.short	0x010a
        /*09aa*/ 	.byte	0x06
	.zero		1


	//   ....[40]....
        /*09ac*/ 	.word	0x000085f0
        /*09b0*/ 	.word	0x000000ff
        /*09b4*/ 	.word	0x00028450
        /*09b8*/ 	.short	0x010a
        /*09ba*/ 	.byte	0x06
	.zero		1


	//   ....[41]....
        /*09bc*/ 	.word	0x00008630
        /*09c0*/ 	.word	0x000000ff
        /*09c4*/ 	.word	0x00028450
        /*09c8*/ 	.short	0x010a
        /*09ca*/ 	.byte	0x06
	.zero		1


	//   ....[42]....
        /*09cc*/ 	.word	0x000087f0
        /*09d0*/ 	.word	0x00000005
        /*09d4*/ 	.word	0x00000000
        /*09d8*/ 	.short	0x0101
        /*09da*/ 	.byte	0x3f
	.zero		1


	//   ....[43]....
        /*09dc*/ 	.word	0x00009c40
        /*09e0*/ 	.word	0x000000ff
        /*09e4*/ 	.word	0x00000000
        /*09e8*/ 	.short	0x0101
        /*09ea*/ 	.byte	0x06
	.zero		1


	//   ....[44]....
        /*09ec*/ 	.word	0x0000a540
        /*09f0*/ 	.word	0x000000ff
        /*09f4*/ 	.word	0x00028450
        /*09f8*/ 	.short	0x010a
        /*09fa*/ 	.byte	0x0c
	.zero		1


	//   ....[45]....
        /*09fc*/ 	.word	0x0000a580
        /*0a00*/ 	.word	0x000000ff
        /*0a04*/ 	.word	0x00028450
        /*0a08*/ 	.short	0x010a
        /*0a0a*/ 	.byte	0x0c
	.zero		1


	//   ....[46]....
        /*0a0c*/ 	.word	0x0000ac00
        /*0a10*/ 	.word	0x000000ff
        /*0a14*/ 	.word	0x00000000
        /*0a18*/ 	.short	0x0101
        /*0a1a*/ 	.byte	0x04
	.zero		1


	//   ....[47]....
        /*0a1c*/ 	.word	0x0000d6b0
        /*0a20*/ 	.word	0x00000004
        /*0a24*/ 	.word	0x00000000
        /*0a28*/ 	.short	0x0101
        /*0a2a*/ 	.byte	0x3f
	.zero		1


	//   ....[48]....
        /*0a2c*/ 	.word	0x00010cf0
        /*0a30*/ 	.word	0x00000004
        /*0a34*/ 	.word	0x00028480
        /*0a38*/ 	.short	0x010a
        /*0a3a*/ 	.byte	0x3f
	.zero		1


	//   ....[49]....
        /*0a3c*/ 	.word	0x00010f00
        /*0a40*/ 	.word	0x00000004
        /*0a44*/ 	.word	0x00028440
        /*0a48*/ 	.short	0x010a
        /*0a4a*/ 	.byte	0x3f
	.zero		1


	//   ....[50]....
        /*0a4c*/ 	.word	0x000112e0
        /*0a50*/ 	.word	0x000000ff
        /*0a54*/ 	.word	0x00028420
        /*0a58*/ 	.short	0x010a
        /*0a5a*/ 	.byte	0x29
	.zero		1


	//   ....[51]....
        /*0a5c*/ 	.word	0x000115d0
        /*0a60*/ 	.word	0x00000006
        /*0a64*/ 	.word	0x00028480
        /*0a68*/ 	.short	0x010a
        /*0a6a*/ 	.byte	0x3f
	.zero		1


	//   ....[52]....
        /*0a6c*/ 	.word	0x00011950
        /*0a70*/ 	.word	0x00000006
        /*0a74*/ 	.word	0x00028440
        /*0a78*/ 	.short	0x010a
        /*0a7a*/ 	.byte	0x3f
	.zero		1


	//   ....[53]....
        /*0a7c*/ 	.word	0x00011d40
        /*0a80*/ 	.word	0x00000005
        /*0a84*/ 	.word	0x00028470
        /*0a88*/ 	.short	0x010a
        /*0a8a*/ 	.byte	0x3f
	.zero		1


	//   ....[54]....
        /*0a8c*/ 	.word	0x00011dc0
        /*0a90*/ 	.word	0x00000005
        /*0a94*/ 	.word	0x00028460
        /*0a98*/ 	.short	0x010a
        /*0a9a*/ 	.byte	0x3f
	.zero		1


	//   ....[55]....
        /*0a9c*/ 	.word	0x00012290
        /*0aa0*/ 	.word	0x00000003
        /*0aa4*/ 	.word	0x00028450
        /*0aa8*/ 	.short	0x0101
        /*0aaa*/ 	.byte	0x3f
	.zero		1


	//   ....[56]....
        /*0aac*/ 	.word	0x000122f0
        /*0ab0*/ 	.word	0x00000003
        /*0ab4*/ 	.word	0x00000000
        /*0ab8*/ 	.short	0x0101
        /*0aba*/ 	.byte	0x3f
	.zero		1


	//   ....[57]....
        /*0abc*/ 	.word	0x000124c0
        /*0ac0*/ 	.word	0x00000014
        /*0ac4*/ 	.word	0x00028470
        /*0ac8*/ 	.short	0x010a
        /*0aca*/ 	.byte	0x3f
	.zero		1


	//   ....[58]....
        /*0acc*/ 	.word	0x00012550
        /*0ad0*/ 	.word	0x00000014
        /*0ad4*/ 	.word	0x00028460
        /*0ad8*/ 	.short	0x010a
        /*0ada*/ 	.byte	0x3f
	.zero		1


	//   ....[59]....
        /*0adc*/ 	.word	0x00012a20
        /*0ae0*/ 	.word	0x00000014
        /*0ae4*/ 	.word	0x00028450
        /*0ae8*/ 	.short	0x0101
        /*0aea*/ 	.byte	0x3f
	.zero		1


	//   ....[60]....
        /*0aec*/ 	.word	0x00012a70
        /*0af0*/ 	.word	0x00000000
        /*0af4*/ 	.word	0x00000000
        /*0af8*/ 	.short	0x0101
        /*0afa*/ 	.byte	0x3f
	.zero		1


	//   ....[61]....
        /*0afc*/ 	.word	0x00013810
        /*0b00*/ 	.word	0x00000000
        /*0b04*/ 	.word	0x00028420
        /*0b08*/ 	.short	0x010a
        /*0b0a*/ 	.byte	0x3f
	.zero		1


	//   ....[62]....
        /*0b0c*/ 	.word	0x000139d0
        /*0b10*/ 	.word	0x00000006
        /*0b14*/ 	.word	0x00000000
        /*0b18*/ 	.short	0x010a
        /*0b1a*/ 	.byte	0x3f
	.zero		1


	//   ....[63]....
        /*0b1c*/ 	.word	0x00013a40
        /*0b20*/ 	.word	0x00000007
        /*0b24*/ 	.word	0x00000000
        /*0b28*/ 	.short	0x010a
        /*0b2a*/ 	.byte	0x3f
	.zero		1


	//   ....[64]....
        /*0b2c*/ 	.word	0x00013aa0
        /*0b30*/ 	.word	0x00000004
        /*0b34*/ 	.word	0x00028460
        /*0b38*/ 	.short	0x010a
        /*0b3a*/ 	.byte	0x3f
	.zero		1


	//   ....[65]....
        /*0b3c*/ 	.word	0x00013af0
        /*0b40*/ 	.word	0x00000003
        /*0b44*/ 	.word	0x00028460
        /*0b48*/ 	.short	0x010a
        /*0b4a*/ 	.byte	0x3f
	.zero		1


	//   ....[66]....
        /*0b4c*/ 	.word	0x00013b30
        /*0b50*/ 	.word	0x00000004
        /*0b54*/ 	.word	0x00028480
        /*0b58*/ 	.short	0x010a
        /*0b5a*/ 	.byte	0x3f
	.zero		1


	//   ....[67]....
        /*0b5c*/ 	.word	0x00013b50
        /*0b60*/ 	.word	0x00000003
        /*0b64*/ 	.word	0x00028480
        /*0b68*/ 	.short	0x010a
        /*0b6a*/ 	.byte	0x3f
	.zero		1


	//   ....[68]....
        /*0b6c*/ 	.word	0x00013bc0
        /*0b70*/ 	.word	0x00000003
        /*0b74*/ 	.word	0x00028400
        /*0b78*/ 	.short	0x010a
        /*0b7a*/ 	.byte	0x3f
	.zero		1


	//   ....[69]....
        /*0b7c*/ 	.word	0x00013c10
        /*0b80*/ 	.word	0x00000005
        /*0b84*/ 	.word	0x00028430
        /*0b88*/ 	.short	0x010a
        /*0b8a*/ 	.byte	0x3f
	.zero		1


	//   ....[70]....
        /*0b8c*/ 	.word	0x00013c70
        /*0b90*/ 	.word	0x00000015
        /*0b94*/ 	.word	0x00028430
        /*0b98*/ 	.short	0x010a
        /*0b9a*/ 	.byte	0x3f
	.zero		1


	//   ....[71]....
        /*0b9c*/ 	.word	0x00013cd0
        /*0ba0*/ 	.word	0x00000015
        /*0ba4*/ 	.word	0x00028450
        /*0ba8*/ 	.short	0x010a
        /*0baa*/ 	.byte	0x3f
	.zero		1


	//   ....[72]....
        /*0bac*/ 	.word	0x00013d30
        /*0bb0*/ 	.word	0x00000006
        /*0bb4*/ 	.word	0x00028430
        /*0bb8*/ 	.short	0x010a
        /*0bba*/ 	.byte	0x3f
	.zero		1


	//   ....[73]....
        /*0bbc*/ 	.word	0x00013d90
        /*0bc0*/ 	.word	0x00000006
        /*0bc4*/ 	.word	0x00028450
        /*0bc8*/ 	.short	0x010a
        /*0bca*/ 	.byte	0x3f
	.zero		1


	//   ....[74]....
        /*0bcc*/ 	.word	0x00013df0
        /*0bd0*/ 	.word	0x00000006
        /*0bd4*/ 	.word	0x00028430
        /*0bd8*/ 	.short	0x010a
        /*0bda*/ 	.byte	0x3f
	.zero		1


	//   ....[75]....
        /*0bdc*/ 	.word	0x00013e50
        /*0be0*/ 	.word	0x00000006
        /*0be4*/ 	.word	0x00028450
        /*0be8*/ 	.short	0x010a
        /*0bea*/ 	.byte	0x3f
	.zero		1


	//   ....[76]....
        /*0bec*/ 	.word	0x00013eb0
        /*0bf0*/ 	.word	0x00000007
        /*0bf4*/ 	.word	0x00028450
        /*0bf8*/ 	.short	0x010a
        /*0bfa*/ 	.byte	0x3f
	.zero		1


	//   ....[77]....
        /*0bfc*/ 	.word	0x00014000
        /*0c00*/ 	.word	0x00000004
        /*0c04*/ 	.word	0x00028480
        /*0c08*/ 	.short	0x010a
        /*0c0a*/ 	.byte	0x3f
	.zero		1


	//   ....[78]....
        /*0c0c*/ 	.word	0x00014050
        /*0c10*/ 	.word	0x00000004
        /*0c14*/ 	.word	0x00028440
        /*0c18*/ 	.short	0x010a
        /*0c1a*/ 	.byte	0x3f
	.zero		1


	//   ....[79]....
        /*0c1c*/ 	.word	0x000140b0
        /*0c20*/ 	.word	0x00000003
        /*0c24*/ 	.word	0x00028420
        /*0c28*/ 	.short	0x010a
        /*0c2a*/ 	.byte	0x3f
	.zero		1


	//   ....[80]....
        /*0c2c*/ 	.word	0x00014100
        /*0c30*/ 	.word	0x00000006
        /*0c34*/ 	.word	0x00028480
        /*0c38*/ 	.short	0x010a
        /*0c3a*/ 	.byte	0x3f
	.zero		1


	//   ....[81]....
        /*0c3c*/ 	.word	0x00014150
        /*0c40*/ 	.word	0x00000006
        /*0c44*/ 	.word	0x00028440
        /*0c48*/ 	.short	0x010a
        /*0c4a*/ 	.byte	0x3f
	.zero		1


	//   ....[82]....
        /*0c4c*/ 	.word	0x000141b0
        /*0c50*/ 	.word	0x00000005
        /*0c54*/ 	.word	0x00028470
        /*0c58*/ 	.short	0x010a
        /*0c5a*/ 	.byte	0x3f
	.zero		1


	//   ....[83]....
        /*0c5c*/ 	.word	0x00014210
        /*0c60*/ 	.word	0x00000005
        /*0c64*/ 	.word	0x00028460
        /*0c68*/ 	.short	0x010a
        /*0c6a*/ 	.byte	0x3f
	.zero		1


	//   ....[84]....
        /*0c6c*/ 	.word	0x00014260
        /*0c70*/ 	.word	0x00000014
        /*0c74*/ 	.word	0x00028470
        /*0c78*/ 	.short	0x010a
        /*0c7a*/ 	.byte	0x3f
	.zero		1


	//   ....[85]....
        /*0c7c*/ 	.word	0x000142b0
        /*0c80*/ 	.word	0x00000014
        /*0c84*/ 	.word	0x00028460
        /*0c88*/ 	.short	0x010a
        /*0c8a*/ 	.byte	0x3f
	.zero		1


	//   ....[86]....
        /*0c8c*/ 	.word	0x00014300
        /*0c90*/ 	.word	0x00000000
        /*0c94*/ 	.word	0x00028420
        /*0c98*/ 	.short	0x010a
        /*0c9a*/ 	.byte	0x3f
	.zero		1


	//   ....[87]....
        /*0c9c*/ 	.word	0x000144a0
        /*0ca0*/ 	.word	0x00000006
        /*0ca4*/ 	.word	0x00000000
        /*0ca8*/ 	.short	0x010a
        /*0caa*/ 	.byte	0x3f
	.zero		1


	//   ....[88]....
        /*0cac*/ 	.word	0x000144f0
        /*0cb0*/ 	.word	0x00000007
        /*0cb4*/ 	.word	0x00000000
        /*0cb8*/ 	.short	0x010a
        /*0cba*/ 	.byte	0x3f
	.zero		1


	//   ....[89]....
        /*0cbc*/ 	.word	0x00014540
        /*0cc0*/ 	.word	0x00000004
        /*0cc4*/ 	.word	0x00028460
        /*0cc8*/ 	.short	0x010a
        /*0cca*/ 	.byte	0x3f
	.zero		1


	//   ....[90]....
        /*0ccc*/ 	.word	0x00014590
        /*0cd0*/ 	.word	0x00000003
        /*0cd4*/ 	.word	0x00028460
        /*0cd8*/ 	.short	0x010a
        /*0cda*/ 	.byte	0x3f
	.zero		1


	//   ....[91]....
        /*0cdc*/ 	.word	0x000145e0
        /*0ce0*/ 	.word	0x00000004
        /*0ce4*/ 	.word	0x00028480
        /*0ce8*/ 	.short	0x010a
        /*0cea*/ 	.byte	0x3f
	.zero		1


	//----- nvinfo : EIATTR_NUM_MBARRIERS
	.align		4
.L_214:
        /*0cec*/ 	.byte	0x03, 0x38
        /*0cee*/ 	.short	0x0016


	//----- nvinfo : EIATTR_EXIT_INSTR_OFFSETS
	.align		4
        /*0cf0*/ 	.byte	0x04, 0x1c
        /*0cf2*/ 	.short	(.L_216 - .L_215)


	//   ....[0]....
.L_215:
        /*0cf4*/ 	.word	0x00000ab0


	//   ....[1]....
        /*0cf8*/ 	.word	0x0000ea10


	//   ....[2]....
        /*0cfc*/ 	.word	0x00013ba0


	//----- nvinfo : EIATTR_MAX_THREADS
	.align		4
.L_216:
        /*0d00*/ 	.byte	0x04, 0x05
        /*0d02*/ 	.short	(.L_218 - .L_217)
.L_217:
        /*0d04*/ 	.word	0x00000180
        /*0d08*/ 	.word	0x00000001
        /*0d0c*/ 	.word	0x00000001


	//----- nvinfo : EIATTR_CRS_STACK_SIZE
	.align		4
.L_218:
        /*0d10*/ 	.byte	0x04, 0x1e
        /*0d12*/ 	.short	(.L_220 - .L_219)
.L_219:
        /*0d14*/ 	.word	0x00000000


	//----- nvinfo : EIATTR_CBANK_PARAM_SIZE
	.align		4
.L_220:
        /*0d18*/ 	.byte	0x03, 0x19
        /*0d1a*/ 	.short	0x0a70


	//----- nvinfo : EIATTR_PARAM_CBANK
	.align		4
        /*0d1c*/ 	.byte	0x04, 0x0a
        /*0d1e*/ 	.short	(.L_222 - .L_221)
	.align		4
.L_221:
        /*0d20*/ 	.word	index@(.nv.constant0._ZN7cutlass13device_kernelIN5flash11enable_sm90INS1_16FlashAttnFwdSm90INS1_25CollectiveMainloopFwdSm90ILi2EN4cute5tupleIJNS5_1CILi1EEES8_S8_EEENS6_IJNS7_ILi128EEENS7_ILi64EEENS7_ILi256EEEEEELi256ENS_12float_e4m3_tEfNS_4arch4Sm90ELb0ELb1ELb0ELb1ELb0ELb0ELb0ELb1ELb1ELb0ELb0ELb0EEENS1_21CollectiveEpilogueFwdINS6_IJSA_SC_SB_EEES9_NS_10bfloat16_tESG_Li256ELb1ELb0ELb0ELb1EEENS1_36VarlenDynamicPersistentTileSchedulerILi128ELi64ELi256ELi128ELb0ELb0ELb1ELb1ELb0ELb1EEEEEEEEEvNT_6ParamsE)
        /*0d24*/ 	.short	0x0210
        /*0d26*/ 	.short	0x0a70


	//----- nvinfo : EIATTR_SW_WAR
	.align		4
.L_222:
        /*0d28*/ 	.byte	0x04, 0x36
        /*0d2a*/ 	.short	(.L_224 - .L_223)
.L_223:
        /*0d2c*/ 	.word	0x00000008
.L_224:


//--------------------- .nv.info._ZN7cutlass13device_kernelIN5flash11enable_sm90INS1_16FlashAttnFwdSm90INS1_25CollectiveMainloopFwdSm90ILi2EN4cute5tupleIJNS5_1CILi1EEES8_S8_EEENS6_IJNS7_ILi128EEENS7_ILi64EEENS7_ILi256EEEEEELi256ENS_12float_e4m3_tEfNS_4arch4Sm90ELb0ELb1ELb0ELb1ELb0ELb1ELb0ELb1ELb1ELb0ELb0ELb0EEENS1_21CollectiveEpilogueFwdINS6_IJSA_SC_SB_EEES9_NS_10bfloat16_tESG_Li256ELb1ELb0ELb0ELb1EEENS1_36VarlenDynamicPersistentTileSchedulerILi128ELi64ELi256ELi128ELb0ELb0ELb1ELb1ELb0ELb1EEEEEEEEEvNT_6ParamsE --------------------------
	.section	.nv.info._ZN7cutlass13device_kernelIN5flash11enable_sm90INS1_16FlashAttnFwdSm90INS1_25CollectiveMainloopFwdSm90ILi2EN4cute5tupleIJNS5_1CILi1EEES8_S8_EEENS6_IJNS7_ILi128EEENS7_ILi64EEENS7_ILi256EEEEEELi256ENS_12float_e4m3_tEfNS_4arch4Sm90ELb0ELb1ELb0ELb1ELb0ELb1ELb0ELb1ELb1ELb0ELb0ELb0EEENS1_21CollectiveEpilogueFwdINS6_IJSA_SC_SB_EEES9_NS_10bfloat16_tESG_Li256ELb1ELb0ELb0ELb1EEENS1_36VarlenDynamicPersistentTileSchedulerILi128ELi64ELi256ELi128ELb0ELb0ELb1ELb1ELb0ELb1EEEEEEEEEvNT_6ParamsE,"",@"SHT_CUDA_INFO"
	.sectionflags	@""
	.align	4


	//----- nvinfo : EIATTR_CUDA_API_VERSION
	.align		4
        /*0000*/ 	.byte	0x04, 0x37
        /*0002*/ 	.short	(.L_226 - .L_225)
.L_225:
        /*0004*/ 	.word	0x00000082


	//----- nvinfo : EIATTR_KPARAM_INFO
	.align		4
.L_226:
        /*0008*/ 	.byte	0x04, 0x17
        /*000a*/ 	.short	(.L_228 - .L_227)
.L_227:
        /*000c*/ 	.word	0x00000000
        /*0010*/ 	.short	0x0000
        /*0012*/ 	.short	0x0070
        /*0014*/ 	.byte	0x00, 0xf0, 0x01, 0x28


	//----- nvinfo : EIATTR_SPARSE_MMA_MASK
	.align		4
.L_228:
        /*0018*/ 	.byte	0x03, 0x50
        /*001a*/ 	.short	0x0000


	//----- nvinfo : EIATTR_MAXREG_COUNT
	.align		4
        /*001c*/ 	.byte	0x03, 0x1b
        /*001e*/ 	.short	0x00a8


	//----- nvinfo : EIATTR_NUM_BARRIERS
	.align		4
        /*0020*/ 	.byte	0x02, 0x4c
        /*0022*/ 	.byte	0x10
	.zero		1


	//----- nvinfo : EIATTR_EXTERNS
	.align		4
        /*0024*/ 	.byte	0x04, 0x0f
        /*0026*/ 	.short	(.L_230 - .L_229)


	//   ....[0]....
	.align		4
.L_229:
        /*0028*/ 	.word	index@(__assertfail)


	//----- nvinfo : EIATTR_ANNOTATIONS
	.align		4
.L_230:
        /*002c*/ 	.byte	0x04, 0x55
        /*002e*/ 	.short	(.L_232 - .L_231)


	//   ....[0]....
.L_231:
        /* <DEDUP_REMOVED lines=65> */


	//----- nvinfo : EIATTR_MERCURY_ISA_VERSION
	.align		4
.L_232:
        /*0430*/ 	.byte	0x03, 0x5f
        /*0432*/ 	.short	0x0101


	//----- nvinfo : EIATTR_UNUSED_LOAD_BYTE_OFFSET
	.align		4
        /*0434*/ 	.byte	0x04, 0x44
        /*0436*/ 	.short	(.L_234 - .L_233)


	//   ....[0]....
.L_233:
        /*0438*/ 	.word	0x00000b00
        /*043c*/ 	.word	0x0000fff0


	//   ....[1]....
        /*0440*/ 	.word	0x0001adc0
        /*0444*/ 	.word	0x0000fff0


	//----- nvinfo : EIATTR_INT_WARP_WIDE_INSTR_OFFSETS
	.align		4
.L_234:
        /*0448*/ 	.byte	0x04, 0x31
        /*044a*/ 	.short	(.L_236 - .L_235)


	//   ....[0]....
.L_235:
        /*044c*/ 	.word	0x000001c0


	//   ....[1]....
        /*0450*/ 	.word	0x00000200


	//   ....[2]....
        /*0454*/ 	.word	0x00000270


	//   ....[3]....
        /*0458*/ 	.word	0x000210a0


	//   ....[4]....
        /*045c*/ 	.word	0x00021130


	//   ....[5]....
        /*0460*/ 	.word	0x00021830


	//   ....[6]....
        /*0464*/ 	.word	0x00021860


	//   ....[7]....
        /*0468*/ 	.word	0x00021940


	//   ....[8]....
        /*046c*/ 	.word	0x000234b0


	//   ....[9]....
        /*0470*/ 	.word	0x00023540


	//----- nvinfo : EIATTR_COOP_GROUP_MASK_REGIDS
	.align		4
.L_236:
        /*0474*/ 	.byte	0x04, 0x29
        /*0476*/ 	.short	(.L_238 - .L_237)


	//   ....[0]....
.L_237:
        /*0478*/ 	.word	0xffffffff


	//   ....[1]....
        /*047c*/ 	.word	0xffffffff


	//   ....[2]....
        /*0480*/ 	.word	0xffffffff


	//   ....[3]....
        /*0484*/ 	.word	0xffffffff


	//   ....[4]....
        /*0488*/ 	.word	0xffffffff


	//   ....[5]....
        /*048c*/ 	.word	0xffffffff


	//   ....[6]....
        /*0490*/ 	.word	0xffffffff


	//   ....[7]....
        /*0494*/ 	.word	0xffffffff


	//   ....[8]....
        /*0498*/ 	.word	0xffffffff


	//   ....[9]....
        /*049c*/ 	.word	0xffffffff


	//   ....[10]....
        /*04a0*/ 	.word	0xffffffff


	//   ....[11]....
        /*04a4*/ 	.word	0xffffffff


	//   ....[12]....
        /*04a8*/ 	.word	0xffffffff


	//   ....[13]....
        /*04ac*/ 	.word	0xffffffff


	//   ....[14]....
        /*04b0*/ 	.word	0xffffffff


	//   ....[15]....
        /*04b4*/ 	.word	0xffffffff


	//   ....[16]....
        /*04b8*/ 	.word	0xffffffff


	//   ....[17]....
        /*04bc*/ 	.word	0xffffffff


	//   ....[18]....
        /*04c0*/ 	.word	0xffffffff


	//   ....[19]....
        /*04c4*/ 	.word	0xffffffff


	//   ....[20]....
        /*04c8*/ 	.word	0xffffffff


	//   ....[21]....
        /*04cc*/ 	.word	0xffffffff


	//   ....[22]....
        /*04d0*/ 	.word	0xffffffff


	//   ....[23]....
        /*04d4*/ 	.word	0xffffffff


	//   ....[24]....
        /*04d8*/ 	.word	0xffffffff


	//   ....[25]....
        /*04dc*/ 	.word	0xffffffff


	//   ....[26]....
        /*04e0*/ 	.word	0xffffffff


	//   ....[27]....
        /*04e4*/ 	.word	0xffffffff


	//   ....[28]....
        /*04e8*/ 	.word	0xffffffff


	//   ....[29]....
        /*04ec*/ 	.word	0xffffffff


	//   ....[30]....
        /*04f0*/ 	.word	0xffffffff


	//   ....[31]....
        /*04f4*/ 	.word	0xffffffff


	//   ....[32]....
        /*04f8*/ 	.word	0xffffffff


	//   ....[33]....
        /*04fc*/ 	.word	0xffffffff


	//   ....[34]....
        /*0500*/ 	.word	0xffffffff


	//   ....[35]....
        /*0504*/ 	.word	0xffffffff


	//   ....[36]....
        /*0508*/ 	.word	0xffffffff


	//   ....[37]....
        /*050c*/ 	.word	0xffffffff


	//   ....[38]....
        /*0510*/ 	.word	0xffffffff


	//   ....[39]....
        /*0514*/ 	.word	0xffffffff


	//   ....[40]....
        /*0518*/ 	.word	0xffffffff


	//   ....[41]....
        /*051c*/ 	.word	0xffffffff


	//   ....[42]....
        /*0520*/ 	.word	0xffffffff


	//   ....[43]....
        /*0524*/ 	.word	0xffffffff


	//   ....[44]....
        /*0528*/ 	.word	0xffffffff


	//   ....[45]....
        /*052c*/ 	.word	0xffffffff


	//   ....[46]....
        /*0530*/ 	.word	0xffffffff


	//   ....[47]....
        /*0534*/ 	.word	0xffffffff


	//   ....[48]....
        /*0538*/ 	.word	0xffffffff


	//   ....[49]....
        /*053c*/ 	.word	0xffffffff


	//   ....[50]....
        /*0540*/ 	.word	0xffffffff


	//   ....[51]....
        /*0544*/ 	.word	0xffffffff


	//   ....[52]....
        /*0548*/ 	.word	0xffffffff


	//   ....[53]....
        /*054c*/ 	.word	0xffffffff


	//   ....[54]....
        /*0550*/ 	.word	0xffffffff


	//   ....[55]....
        /*0554*/ 	.word	0xffffffff


	//   ....[56]....
        /*0558*/ 	.word	0xffffffff


	//   ....[57]....
        /*055c*/ 	.word	0xffffffff


	//   ....[58]....
        /*0560*/ 	.word	0xffffffff


	//   ....[59]....
        /*0564*/ 	.word	0xffffffff


	//   ....[60]....
        /*0568*/ 	.word	0xffffffff


	//   ....[61]....
        /*056c*/ 	.word	0xffffffff


	//   ....[62]....
        /*0570*/ 	.word	0xffffffff


	//   ....[63]....
        /*0574*/ 	.word	0xffffffff


	//   ....[64]....
        /*0578*/ 	.word	0xffffffff


	//   ....[65]....
        /*057c*/ 	.word	0xffffffff


	//   ....[66]....
        /*0580*/ 	.word	0xffffffff


	//   ....[67]....
        /*0584*/ 	.word	0xffffffff


	//   ....[68]....
        /*0588*/ 	.word	0xffffffff


	//   ....[69]....
        /*058c*/ 	.word	0xffffffff


	//   ....[70]....
        /*0590*/ 	.word	0xffffffff


	//   ....[71]....
        /*0594*/ 	.word	0xffffffff


	//   ....[72]....
        /*0598*/ 	.word	0xffffffff


	//   ....[73]....
        /*059c*/ 	.word	0xffffffff


	//   ....[74]....
        /*05a0*/ 	.word	0xffffffff


	//   ....[75]....
        /*05a4*/ 	.word	0xffffffff


	//   ....[76]....
        /*05a8*/ 	.word	0xffffffff


	//   ....[77]....
        /*05ac*/ 	.word	0xffffffff


	//   ....[78]....
        /*05b0*/ 	.word	0xffffffff


	//   ....[79]....
        /*05b4*/ 	.word	0xffffffff


	//   ....[80]....
        /*05b8*/ 	.word	0xffffffff


	//   ....[81]....
        /*05bc*/ 	.word	0xffffffff


	//   ....[82]....
        /*05c0*/ 	.word	0xffffffff


	//   ....[83]....
        /*05c4*/ 	.word	0xffffffff


	//   ....[84]....
        /*05c8*/ 	.word	0xffffffff


	//   ....[85]....
        /*05cc*/ 	.word	0xffffffff


	//   ....[86]....
        /*05d0*/ 	.word	0xffffffff


	//   ....[87]....
        /*05d4*/ 	.word	0xffffffff


	//   ....[88]....
        /*05d8*/ 	.word	0xffffffff


	//   ....[89]....
        /*05dc*/ 	.word	0xffffffff


	//   ....[90]....
        /*05e0*/ 	.word	0xffffffff


	//   ....[91]....
        /*05e4*/ 	.word	0xffffffff


	//   ....[92]....
        /*05e8*/ 	.word	0xffffffff


	//   ....[93]....
        /*05ec*/ 	.word	0xffffffff


	//   ....[94]....
        /*05f0*/ 	.word	0xffffffff


	//   ....[95]....
        /*05f4*/ 	.word	0xffffffff


	//   ....[96]....
        /*05f8*/ 	.word	0xffffffff


	//   ....[97]....
        /*05fc*/ 	.word	0xffffffff


	//   ....[98]....
        /*0600*/ 	.word	0xffffffff


	//   ....[99]....
        /*0604*/ 	.word	0xffffffff


	//   ....[100]....
        /*0608*/ 	.word	0xffffffff


	//   ....[101]....
        /*060c*/ 	.word	0xffffffff


	//   ....[102]....
        /*0610*/ 	.word	0xffffffff


	//   ....[103]....
        /*0614*/ 	.word	0xffffffff


	//   ....[104]....
        /*0618*/ 	.word	0xffffffff


	//   ....[105]....
        /*061c*/ 	.word	0xffffffff


	//   ....[106]....
        /*0620*/ 	.word	0xffffffff


	//   ....[107]....
        /*0624*/ 	.word	0xffffffff


	//   ....[108]....
        /*0628*/ 	.word	0xffffffff


	//   ....[109]....
        /*062c*/ 	.word	0xffffffff


	//   ....[110]....
        /*0630*/ 	.word	0xffffffff


	//   ....[111]....
        /*0634*/ 	.word	0xffffffff


	//   ....[112]....
        /*0638*/ 	.word	0xffffffff


	//   ....[113]....
        /*063c*/ 	.word	0xffffffff


	//   ....[114]....
        /*0640*/ 	.word	0xffffffff


	//   ....[115]....
        /*0644*/ 	.word	0xffffffff


	//   ....[116]....
        /*0648*/ 	.word	0xffffffff


	//   ....[117]....
        /*064c*/ 	.word	0xffffffff


	//   ....[118]....
        /*0650*/ 	.word	0xffffffff


	//   ....[119]....
        /*0654*/ 	.word	0xffffffff


	//   ....[120]....
        /*0658*/ 	.word	0xffffffff


	//   ....[121]....
        /*065c*/ 	.word	0xffffffff


	//   ....[122]....
        /*0660*/ 	.word	0xffffffff


	//   ....[123]....
        /*0664*/ 	.word	0xffffffff


	//   ....[124]....
        /*0668*/ 	.word	0xffffffff


	//   ....[125]....
        /*066c*/ 	.word	0xffffffff


	//   ....[126]....
        /*0670*/ 	.word	0xffffffff


	//   ....[127]....
        /*0674*/ 	.word	0xffffffff


	//   ....[128]....
        /*0678*/ 	.word	0x0500000f


	//   ....[129]....
        /*067c*/ 	.word	0x0500000f


	//   ....[130]....
        /*0680*/ 	.word	0x0500000f


	//   ....[131]....
        /*0684*/ 	.word	0x0500000f


	//   ....[132]....
        /*0688*/ 	.word	0x0500000f


	//   ....[133]....
        /*068c*/ 	.word	0x0500000f


	//   ....[134]....
        /*0690*/ 	.word	0x0500000f


	//   ....[135]....
        /*0694*/ 	.word	0x0500000f


	//   ....[136]....
        /*0698*/ 	.word	0x0500000f


	//   ....[137]....
        /*069c*/ 	.word	0x0500000f


	//   ....[138]....
        /*06a0*/ 	.word	0x0500000f


	//   ....[139]....
        /*06a4*/ 	.word	0x0500000f


	//   ....[140]....
        /*06a8*/ 	.word	0x0500000f


	//   ....[141]....
        /*06ac*/ 	.word	0x0500000f


	//   ....[142]....
        /*06b0*/ 	.word	0x0500000f


	//   ....[143]....
        /*06b4*/ 	.word	0x0500000f


	//   ....[144]....
        /*06b8*/ 	.word	0x0500000f


	//   ....[145]....
        /*06bc*/ 	.word	0x0500000f


	//   ....[146]....
        /*06c0*/ 	.word	0x0500000f


	//   ....[147]....
        /*06c4*/ 	.word	0x0500000f


	//   ....[148]....
        /*06c8*/ 	.word	0x0500000f


	//   ....[149]....
        /*06cc*/ 	.word	0x0500000f


	//   ....[150]....
        /*06d0*/ 	.word	0x0500000f


	//   ....[151]....
        /*06d4*/ 	.word	0x0500000f


	//   ....[152]....
        /*06d8*/ 	.word	0x0500000f


	//   ....[153]....
        /*06dc*/ 	.word	0x0500000f


	//   ....[154]....
        /*06e0*/ 	.word	0x0500000f


	//   ....[155]....
        /*06e4*/ 	.word	0x0500000f


	//   ....[156]....
        /*06e8*/ 	.word	0x0500000f


	//   ....[157]....
        /*06ec*/ 	.word	0x0500000f


	//   ....[158]....
        /*06f0*/ 	.word	0x0500000f


	//   ....[159]....
        /*06f4*/ 	.word	0x0500000f


	//   ....[160]....
        /*06f8*/ 	.word	0x0500000f


	//   ....[161]....
        /*06fc*/ 	.word	0x0500000f


	//   ....[162]....
        /*0700*/ 	.word	0x0500000f


	//   ....[163]....
        /*0704*/ 	.word	0x0500000f


	//   ....[164]....
        /*0708*/ 	.word	0x0500000f


	//   ....[165]....
        /*070c*/ 	.word	0x0500000f


	//   ....[166]....
        /*0710*/ 	.word	0x0500000f


	//   ....[167]....
        /*0714*/ 	.word	0x0500000f


	//   ....[168]....
        /*0718*/ 	.word	0x0500000f


	//   ....[169]....
        /*071c*/ 	.word	0x0500000f


	//   ....[170]....
        /*0720*/ 	.word	0x0500000f


	//   ....[171]....
        /*0724*/ 	.word	0x0500000f


	//   ....[172]....
        /*0728*/ 	.word	0x0500000f


	//   ....[173]....
        /*072c*/ 	.word	0x0500000f


	//   ....[174]....
        /*0730*/ 	.word	0x0500000f


	//   ....[175]....
        /*0734*/ 	.word	0x0500000f


	//   ....[176]....
        /*0738*/ 	.word	0x0500000f


	//   ....[177]....
        /*073c*/ 	.word	0x0500000f


	//   ....[178]....
        /*0740*/ 	.word	0x0500000f


	//   ....[179]....
        /*0744*/ 	.word	0x0500000f


	//   ....[180]....
        /*0748*/ 	.word	0x0500000f


	//   ....[181]....
        /*074c*/ 	.word	0x0500000f


	//   ....[182]....
        /*0750*/ 	.word	0x0500000f


	//   ....[183]....
        /*0754*/ 	.word	0x0500000f


	//   ....[184]....
        /*0758*/ 	.word	0x0500000f


	//   ....[185]....
        /*075c*/ 	.word	0x0500000f


	//   ....[186]....
        /*0760*/ 	.word	0x0500000f


	//   ....[187]....
        /*0764*/ 	.word	0x0500000f


	//   ....[188]....
        /*0768*/ 	.word	0x0500000f


	//   ....[189]....
        /*076c*/ 	.word	0x0500000f


	//   ....[190]....
        /*0770*/ 	.word	0x0500000f


	//   ....[191]....
        /*0774*/ 	.word	0x0500000f


	//   ....[192]....
        /*0778*/ 	.word	0x0500000f


	//   ....[193]....
        /*077c*/ 	.word	0x0500000f


	//   ....[194]....
        /*0780*/ 	.word	0x0500000f


	//   ....[195]....
        /*0784*/ 	.word	0x0500000f


	//   ....[196]....
        /*0788*/ 	.word	0x0500000f


	//   ....[197]....
        /*078c*/ 	.word	0x0500000f


	//   ....[198]....
        /*0790*/ 	.word	0x0500000f


	//   ....[199]....
        /*0794*/ 	.word	0x0500000f


	//   ....[200]....
        /*0798*/ 	.word	0x0500000f


	//   ....[201]....
        /*079c*/ 	.word	0x0500000f


	//   ....[202]....
        /*07a0*/ 	.word	0x0500000f


	//   ....[203]....
        /*07a4*/ 	.word	0x0500000f


	//   ....[204]....
        /*07a8*/ 	.word	0x0500000f


	//   ....[205]....
        /*07ac*/ 	.word	0x0500000f


	//   ....[206]....
        /*07b0*/ 	.word	0x0500000f


	//   ....[207]....
        /*07b4*/ 	.word	0x0500000f


	//   ....[208]....
        /*07b8*/ 	.word	0x0500000f


	//   ....[209]....
        /*07bc*/ 	.word	0x0500000f


	//   ....[210]....
        /*07c0*/ 	.word	0x0500000f


	//   ....[211]....
        /*07c4*/ 	.word	0x0500000f


	//   ....[212]....
        /*07c8*/ 	.word	0x0500000f


	//   ....[213]....
        /*07cc*/ 	.word	0x0500000f


	//   ....[214]....
        /*07d0*/ 	.word	0x0500000f


	//   ....[215]....
        /*07d4*/ 	.word	0x0500000f


	//   ....[216]....
        /*07d8*/ 	.word	0x0500000f


	//   ....[217]....
        /*07dc*/ 	.word	0x0500000f


	//   ....[218]....
        /*07e0*/ 	.word	0x0500000f


	//   ....[219]....
        /*07e4*/ 	.word	0x0500000f


	//   ....[220]....
        /*07e8*/ 	.word	0x0500000f


	//   ....[221]....
        /*07ec*/ 	.word	0x0500000f


	//   ....[222]....
        /*07f0*/ 	.word	0x0500000f


	//   ....[223]....
        /*07f4*/ 	.word	0x0500000f


	//   ....[224]....
        /*07f8*/ 	.word	0x0500000f


	//   ....[225]....
        /*07fc*/ 	.word	0x0500000f


	//   ....[226]....
        /*0800*/ 	.word	0x0500000f


	//   ....[227]....
        /*0804*/ 	.word	0x0500000f


	//   ....[228]....
        /*0808*/ 	.word	0x0500000f


	//   ....[229]....
        /*080c*/ 	.word	0x0500000f


	//   ....[230]....
        /*0810*/ 	.word	0x0500000f


	//   ....[231]....
        /*0814*/ 	.word	0x0500000f


	//   ....[232]....
        /*0818*/ 	.word	0x0500000f


	//   ....[233]....
        /*081c*/ 	.word	0x0500000f


	//   ....[234]....
        /*0820*/ 	.word	0x0500000f


	//   ....[235]....
        /*0824*/ 	.word	0x0500000f


	//   ....[236]....
        /*0828*/ 	.word	0x0500000f


	//   ....[237]....
        /*082c*/ 	.word	0x0500000f


	//   ....[238]....
        /*0830*/ 	.word	0x0500000f


	//   ....[239]....
        /*0834*/ 	.word	0x0500000f


	//   ....[240]....
        /*0838*/ 	.word	0x0500000f


	//   ....[241]....
        /*083c*/ 	.word	0x0500000f


	//   ....[242]....
        /*0840*/ 	.word	0x0500000f


	//   ....[243]....
        /*0844*/ 	.word	0x0500000f


	//   ....[244]....
        /*0848*/ 	.word	0x0500000f


	//----- nvinfo : EIATTR_COOP_GROUP_INSTR_OFFSETS
	.align		4
.L_238:
        /*084c*/ 	.byte	0x04, 0x28
        /*084e*/ 	.short	(.L_240 - .L_239)


	//   ....[0]....
.L_239:
        /*0850*/ 	.word	0x00000070


	//   ....[1]....
        /*0854*/ 	.word	0x000001d0


	//   ....[2]....
        /*0858*/ 	.word	0x00000220


	//   ....[3]....
        /*085c*/ 	.word	0x00000450


	//   ....[4]....
        /*0860*/ 	.word	0x000005b0


	//   ....[5]....
        /*0864*/ 	.word	0x000006d0


	//   ....[6]....
        /*0868*/ 	.word	0x00000830


	//   ....[7]....
        /*086c*/ 	.word	0x00007d10


	//   ....[8]....
        /*0870*/ 	.word	0x000127e0


	//   ....[9]....
        /*0874*/ 	.word	0x000128d0


	//   ....[10]....
        /*0878*/ 	.word	0x00012cb0


	//   ....[11]....
        /*087c*/ 	.word	0x00012d40


	//   ....[12]....
        /*0880*/ 	.word	0x00014900


	//   ....[13]....
        /*0884*/ 	.word	0x00014a00


	//   ....[14]....
        /*0888*/ 	.word	0x00014d40


	//   ....[15]....
        /*088c*/ 	.word	0x00014e20


	//   ....[16]....
        /*0890*/ 	.word	0x00016860


	//   ....[17]....
        /*0894*/ 	.word	0x00016880


	//   ....[18]....
        /*0898*/ 	.word	0x000168c0


	//   ....[19]....
        /*089c*/ 	.word	0x00016a60


	//   ....[20]....
        /*08a0*/ 	.word	0x00018b40


	//   ....[21]....
        /*08a4*/ 	.word	0x00018c40


	//   ....[22]....
        /*08a8*/ 	.word	0x00018fd0


	//   ....[23]....
        /*08ac*/ 	.word	0x00019030


	//   ....[24]....
        /*08b0*/ 	.word	0x0001a260


	//   ....[25]....
        /*08b4*/ 	.word	0x0001a270


	//   ....[26]....
        /*08b8*/ 	.word	0x0001a2a0


	//   ....[27]....
        /*08bc*/ 	.word	0x0001a2b0


	//   ....[28]....
        /*08c0*/ 	.word	0x0001b950


	//   ....[29]....
        /*08c4*/ 	.word	0x0001b980


	//   ....[30]....
        /*08c8*/ 	.word	0x0001b9d0


	//   ....[31]....
        /*08cc*/ 	.word	0x0001ba00


	//   ....[32]....
        /*08d0*/ 	.word	0x0001ba70


	//   ....[33]....
        /*08d4*/ 	.word	0x0001baa0


	//   ....[34]....
        /*08d8*/ 	.word	0x0001bad0


	//   ....[35]....
        /*08dc*/ 	.word	0x0001bb00


	//   ....[36]....
        /*08e0*/ 	.word	0x0001bb30


	//   ....[37]....
        /*08e4*/ 	.word	0x0001bb60


	//   ....[38]....
        /*08e8*/ 	.word	0x0001bb90


	//   ....[39]....
        /*08ec*/ 	.word	0x0001bbf0


	//   ....[40]....
        /*08f0*/ 	.word	0x0001bc20


	//   ....[41]....
        /*08f4*/ 	.word	0x0001bc50


	//   ....[42]....
        /*08f8*/ 	.word	0x0001bc80


	//   ....[43]....
        /*08fc*/ 	.word	0x0001bcb0


	//   ....[44]....
        /*0900*/ 	.word	0x0001bce0


	//   ....[45]....
        /*0904*/ 	.word	0x0001bd10


	//   ....[46]....
        /*0908*/ 	.word	0x0001bd40


	//   ....[47]....
        /*090c*/ 	.word	0x0001bd70


	//   ....[48]....
        /*0910*/ 	.word	0x0001bda0


	//   ....[49]....
        /*0914*/ 	.word	0x0001bdd0


	//   ....[50]....
        /*0918*/ 	.word	0x0001be00


	//   ....[51]....
        /*091c*/ 	.word	0x0001be30


	//   ....[52]....
        /*0920*/ 	.word	0x0001be60


	//   ....[53]....
        /*0924*/ 	.word	0x0001be80


	//   ....[54]....
        /*0928*/ 	.word	0x0001be90


	//   ....[55]....
        /*092c*/ 	.word	0x0001bec0


	//   ....[56]....
        /*0930*/ 	.word	0x0001bef0


	//   ....[57]....
        /*0934*/ 	.word	0x0001bf20


	//   ....[58]....
        /*0938*/ 	.word	0x0001bf50


	//   ....[59]....
        /*093c*/ 	.word	0x0001bf80


	//   ....[60]....
        /*0940*/ 	.word	0x0001bfb0


	//   ....[61]....
        /*0944*/ 	.word	0x0001bfe0


	//   ....[62]....
        /*0948*/ 	.word	0x0001c010


	//   ....[63]....
        /*094c*/ 	.word	0x0001c040


	//   ....[64]....
        /*0950*/ 	.word	0x0001c070


	//   ....[65]....
        /*0954*/ 	.word	0x0001c0a0


	//   ....[66]....
        /*0958*/ 	.word	0x0001c0d0


	//   ....[67]....
        /*095c*/ 	.word	0x0001c100


	//   ....[68]....
        /*0960*/ 	.word	0x0001c110


	//   ....[69]....
        /*0964*/ 	.word	0x0001c140


	//   ....[70]....
        /*0968*/ 	.word	0x0001c160


	//   ....[71]....
        /*096c*/ 	.word	0x0001c170


	//   ....[72]....
        /*0970*/ 	.word	0x0001c180


	//   ....[73]....
        /*0974*/ 	.word	0x0001c190


	//   ....[74]....
        /*0978*/ 	.word	0x0001c1a0


	//   ....[75]....
        /*097c*/ 	.word	0x0001c1b0


	//   ....[76]....
        /*0980*/ 	.word	0x0001c1c0


	//   ....[77]....
        /*0984*/ 	.word	0x0001c1f0


	//   ....[78]....
        /*0988*/ 	.word	0x0001c200


	//   ....[79]....
        /*098c*/ 	.word	0x0001c230


	//   ....[80]....
        /*0990*/ 	.word	0x0001c260


	//   ....[81]....
        /*0994*/ 	.word	0x0001c290


	//   ....[82]....
        /*0998*/ 	.word	0x0001c2c0


	//   ....[83]....
        /*099c*/ 	.word	0x0001c2f0


	//   ....[84]....
        /*09a0*/ 	.word	0x0001c320


	//   ....[85]....
        /*09a4*/ 	.word	0x0001c350


	//   ....[86]....
        /*09a8*/ 	.word	0x0001c380


	//   ....[87]....
        /*09ac*/ 	.word	0x0001c3b0


	//   ....[88]....
        /*09b0*/ 	.word	0x0001c3c0


	//   ....[89]....
        /*09b4*/ 	.word	0x0001c3d0


	//   ....[90]....
        /*09b8*/ 	.word	0x0001c3e0


	//   ....[91]....
        /*09bc*/ 	.word	0x0001c3f0


	//   ....[92]....
        /*09c0*/ 	.word	0x0001e2f0


	//   ....[93]....
        /*09c4*/ 	.word	0x0001e4e0


	//   ....[94]....
        /*09c8*/ 	.word	0x0001e510


	//   ....[95]....
        /*09cc*/ 	.word	0x0001e540


	//   ....[96]....
        /*09d0*/ 	.word	0x0001e570


	//   ....[97]....
        /*09d4*/ 	.word	0x0001e5a0


	//   ....[98]....
        /*09d8*/ 	.word	0x0001e5e0


	//   ....[99]....
        /*09dc*/ 	.word	0x0001e760


	//   ....[100]....
        /*09e0*/ 	.word	0x0001e790


	//   ....[101]....
        /*09e4*/ 	.word	0x0001e7c0


	//   ....[102]....
        /*09e8*/ 	.word	0x0001e7f0


	//   ....[103]....
        /*09ec*/ 	.word	0x0001e820


	//   ....[104]....
        /*09f0*/ 	.word	0x0001e850


	//   ....[105]....
        /*09f4*/ 	.word	0x0001e8f0


	//   ....[106]....
        /*09f8*/ 	.word	0x0001e930


	//   ....[107]....
        /*09fc*/ 	.word	0x0001e9f0


	//   ....[108]....
        /*0a00*/ 	.word	0x0001fbb0


	//   ....[109]....
        /*0a04*/ 	.word	0x00021ad0


	//   ....[110]....
        /*0a08*/ 	.word	0x00023e30


	//   ....[111]....
        /*0a0c*/ 	.word	0x00023e60


	//   ....[112]....
        /*0a10*/ 	.word	0x00023ea0


	//   ....[113]....
        /*0a14*/ 	.word	0x00023ed0


	//   ....[114]....
        /*0a18*/ 	.word	0x00023f00


	//   ....[115]....
        /*0a1c*/ 	.word	0x00023f30


	//   ....[116]....
        /*0a20*/ 	.word	0x00023f60


	//   ....[117]....
        /*0a24*/ 	.word	0x00023f90


	//   ....[118]....
        /*0a28*/ 	.word	0x00024130


	//   ....[119]....
        /*0a2c*/ 	.word	0x00024160


	//   ....[120]....
        /*0a30*/ 	.word	0x00024190


	//   ....[121]....
        /*0a34*/ 	.word	0x000241c0


	//   ....[122]....
        /*0a38*/ 	.word	0x000241f0


	//   ....[123]....
        /*0a3c*/ 	.word	0x00024220


	//   ....[124]....
        /*0a40*/ 	.word	0x000242e0


	//   ....[125]....
        /*0a44*/ 	.word	0x00024300


	//   ....[126]....
        /*0a48*/ 	.word	0x00024370


	//   ....[127]....
        /*0a4c*/ 	.word	0x00024b10


	//   ....[128]....
        /*0a50*/ 	.word	0x00024fc0


	//   ....[129]....
        /*0a54*/ 	.word	0x00025070


	//   ....[130]....
        /*0a58*/ 	.word	0x00025110


	//   ....[131]....
        /*0a5c*/ 	.word	0x000251b0


	//   ....[132]....
        /*0a60*/ 	.word	0x00025250


	//   ....[133]....
        /*0a64*/ 	.word	0x000252f0


	//   ....[134]....
        /*0a68*/ 	.word	0x00025390


	//   ....[135]....
        /*0a6c*/ 	.word	0x00025430


	//   ....[136]....
        /*0a70*/ 	.word	0x000254d0


	//   ....[137]....
        /*0a74*/ 	.word	0x00025570


	//   ....[138]....
        /*0a78*/ 	.word	0x00025610


	//   ....[139]....
        /*0a7c*/ 	.word	0x000256b0


	//   ....[140]....
        /*0a80*/ 	.word	0x00025750


	//   ....[141]....
        /*0a84*/ 	.word	0x000257f0


	//   ....[142]....
        /*0a88*/ 	.word	0x00025890


	//   ....[143]....
        /*0a8c*/ 	.word	0x00025930


	//   ....[144]....
        /*0a90*/ 	.word	0x000259d0


	//   ....[145]....
        /*0a94*/ 	.word	0x00025ac0


	//   ....[146]....
        /*0a98*/ 	.word	0x00025b60


	//   ....[147]....
        /*0a9c*/ 	.word	0x00025c00


	//   ....[148]....
        /*0aa0*/ 	.word	0x00025ca0


	//   ....[149]....
        /*0aa4*/ 	.word	0x00025d40


	//   ....[150]....
        /*0aa8*/ 	.word	0x00025de0


	//   ....[151]....
        /*0aac*/ 	.word	0x00025e80


	//   ....[152]....
        /*0ab0*/ 	.word	0x00025f20


	//   ....[153]....
        /*0ab4*/ 	.word	0x00025fc0


	//   ....[154]....
        /*0ab8*/ 	.word	0x00026060


	//   ....[155]....
        /*0abc*/ 	.word	0x00026100


	//   ....[156]....
        /*0ac0*/ 	.word	0x000261a0


	//   ....[157]....
        /*0ac4*/ 	.word	0x00026240


	//   ....[158]....
        /*0ac8*/ 	.word	0x000262e0


	//   ....[159]....
        /*0acc*/ 	.word	0x00026380


	//   ....[160]....
        /*0ad0*/ 	.word	0x00026420


	//   ....[161]....
        /*0ad4*/ 	.word	0x00026870


	//   ....[162]....
        /*0ad8*/ 	.word	0x000269a0


	//   ....[163]....
        /*0adc*/ 	.word	0x00026ad0


	//   ....[164]....
        /*0ae0*/ 	.word	0x00026c00


	//   ....[165]....
        /*0ae4*/ 	.word	0x00026d00


	//   ....[166]....
        /*0ae8*/ 	.word	0x00026d80


	//   ....[167]....
        /*0aec*/ 	.word	0x00026de0


	//   ....[168]....
        /*0af0*/ 	.word	0x00026e40


	//   ....[169]....
        /*0af4*/ 	.word	0x00026ea0


	//   ....[170]....
        /*0af8*/ 	.word	0x00026f20


	//   ....[171]....
        /*0afc*/ 	.word	0x00026f80


	//   ....[172]....
        /*0b00*/ 	.word	0x00027000


	//   ....[173]....
        /*0b04*/ 	.word	0x00027060


	//   ....[174]....
        /*0b08*/ 	.word	0x000270e0


	//   ....[175]....
        /*0b0c*/ 	.word	0x00027140


	//   ....[176]....
        /*0b10*/ 	.word	0x000271c0


	//   ....[177]....
        /*0b14*/ 	.word	0x00027220


	//   ....[178]....
        /*0b18*/ 	.word	0x000272a0


	//   ....[179]....
        /*0b1c*/ 	.word	0x00027300


	//   ....[180]....
        /*0b20*/ 	.word	0x00027380


	//   ....[181]....
        /*0b24*/ 	.word	0x000273e0


	//   ....[182]....
        /*0b28*/ 	.word	0x00027460


	//   ....[183]....
        /*0b2c*/ 	.word	0x000274c0


	//   ....[184]....
        /*0b30*/ 	.word	0x00027540


	//   ....[185]....
        /*0b34*/ 	.word	0x000275a0


	//   ....[186]....
        /*0b38*/ 	.word	0x00027620


	//   ....[187]....
        /*0b3c*/ 	.word	0x00027680


	//   ....[188]....
        /*0b40*/ 	.word	0x00027700


	//   ....[189]....
        /*0b44*/ 	.word	0x00027760


	//   ....[190]....
        /*0b48*/ 	.word	0x000277e0


	//   ....[191]....
        /*0b4c*/ 	.word	0x00027840


	//   ....[192]....
        /*0b50*/ 	.word	0x000278c0


	//   ....[193]....
        /*0b54*/ 	.word	0x00027920


	//   ....[194]....
        /*0b58*/ 	.word	0x000279a0


	//   ....[195]....
        /*0b5c*/ 	.word	0x00027a00


	//   ....[196]....
        /*0b60*/ 	.word	0x00027a60


	//   ....[197]....
        /*0b64*/ 	.word	0x00027ac0


	//   ....[198]....
        /*0b68*/ 	.word	0x00027b30


	//   ....[199]....
        /*0b6c*/ 	.word	0x00027b90


	//   ....[200]....
        /*0b70*/ 	.word	0x00027bf0


	//   ....[201]....
        /*0b74*/ 	.word	0x00027c50


	//   ....[202]....
        /*0b78*/ 	.word	0x00027cc0


	//   ....[203]....
        /*0b7c*/ 	.word	0x00027d20


	//   ....[204]....
        /*0b80*/ 	.word	0x00027da0


	//   ....[205]....
        /*0b84*/ 	.word	0x00027e00


	//   ....[206]....
        /*0b88*/ 	.word	0x00027e80


	//   ....[207]....
        /*0b8c*/ 	.word	0x00027ee0


	//   ....[208]....
        /*0b90*/ 	.word	0x00027f60


	//   ....[209]....
        /*0b94*/ 	.word	0x00027fc0


	//   ....[210]....
        /*0b98*/ 	.word	0x00028040


	//   ....[211]....
        /*0b9c*/ 	.word	0x000280a0


	//   ....[212]....
        /*0ba0*/ 	.word	0x00028120


	//   ....[213]....
        /*0ba4*/ 	.word	0x00028180


	//   ....[214]....
        /*0ba8*/ 	.word	0x00028200


	//   ....[215]....
        /*0bac*/ 	.word	0x00028260


	//   ....[216]....
        /*0bb0*/ 	.word	0x000282c0


	//   ....[217]....
        /*0bb4*/ 	.word	0x00028320


	//   ....[218]....
        /*0bb8*/ 	.word	0x00028380


	//   ....[219]....
        /*0bbc*/ 	.word	0x000283e0


	//   ....[220]....
        /*0bc0*/ 	.word	0x00028460


	//   ....[221]....
        /*0bc4*/ 	.word	0x000284c0


	//   ....[222]....
        /*0bc8*/ 	.word	0x00028540


	//   ....[223]....
        /*0bcc*/ 	.word	0x000285a0


	//   ....[224]....
        /*0bd0*/ 	.word	0x00028650


	//   ....[225]....
        /*0bd4*/ 	.word	0x000287c0


	//   ....[226]....
        /*0bd8*/ 	.word	0x00028aa0


	//   ....[227]....
        /*0bdc*/ 	.word	0x00028ef0


	//   ....[228]....
        /*0be0*/ 	.word	0x00028f90


	//   ....[229]....
        /*0be4*/ 	.word	0x000290c0


	//   ....[230]....
        /*0be8*/ 	.word	0x00029130


	//   ....[231]....
        /*0bec*/ 	.word	0x000291a0


	//   ....[232]....
        /*0bf0*/ 	.word	0x00029210


	//   ....[233]....
        /*0bf4*/ 	.word	0x00029280


	//   ....[234]....
        /*0bf8*/ 	.word	0x00029300


	//   ....[235]....
        /*0bfc*/ 	.word	0x00029390


	//   ....[236]....
        /*0c00*/ 	.word	0x00029430


	//   ....[237]....
        /*0c04*/ 	.word	0x000294a0


	//   ....[238]....
        /*0c08*/ 	.word	0x00029510


	//   ....[239]....
        /*0c0c*/ 	.word	0x00029580


	//   ....[240]....
        /*0c10*/ 	.word	0x00029600


	//   ....[241]....
        /*0c14*/ 	.word	0x00029670


	//   ....[242]....
        /*0c18*/ 	.word	0x00029710


	//   ....[243]....
        /*0c1c*/ 	.word	0x000297a0


	//   ....[244]....
        /*0c20*/ 	.word	0x000298d0


	//----- nvinfo : EIATTR_REG_RECONFIG
	.align		4
.L_240:
        /*0c24*/ 	.byte	0x01, 0x54
	.zero		2


	//----- nvinfo : EIATTR_SYSCALL_OFFSETS
	.align		4
        /*0c28*/ 	.byte	0x04, 0x46
        /*0c2a*/ 	.short	(.L_242 - .L_241)


	//   ....[0]....
.L_241:
        /*0c2c*/ 	.word	0x00001ba0


	//   ....[1]....
        /*0c30*/ 	.word	0x00001cf0


	//   ....[2]....
        /*0c34*/ 	.word	0x00007ea0


	//   ....[3]....
        /*0c38*/ 	.word	0x00008330


	//   ....[4]....
        /*0c3c*/ 	.word	0x000212c0


	//   ....[5]....
        /*0c40*/ 	.word	0x00021430


	//   ....[6]....
        /*0c44*/ 	.word	0x00021560


	//   ....[7]....
        /*0c48*/ 	.word	0x00021680


	//----- nvinfo : EIATTR_MBARRIER_INSTR_OFFSETS
	.align		4
.L_242:
        /*0c4c*/ 	.byte	0x04, 0x39
        /*0c4e*/ 	.short	(.L_244 - .L_243)


	//   ....[0]....
.L_243:
        /*0c50*/ 	.word	0x00000300
        /*0c54*/ 	.word	0x000000ff
        /*0c58*/ 	.word	0x00028400
        /*0c5c*/ 	.short	0x0100
        /*0c5e*/ 	.byte	0x08
	.zero		1


	//   ....[1]....
        /*0c60*/ 	.word	0x00000310
        /*0c64*/ 	.word	0x000000ff
        /*0c68*/ 	.word	0x00028420
        /*0c6c*/ 	.short	0x0100
        /*0c6e*/ 	.byte	0x08
	.zero		1


	//   ....[2]....
        /*0c70*/ 	.word	0x00000400
        /*0c74*/ 	.word	0x000000ff
        /*0c78*/ 	.word	0x00028430
        /*0c7c*/ 	.short	0x0100
        /*0c7e*/ 	.byte	0x08
	.zero		1


	//   ....[3]....
        /*0c80*/ 	.word	0x00000410
        /*0c84*/ 	.word	0x000000ff
        /*0c88*/ 	.word	0x00028440
        /*0c8c*/ 	.short	0x0100
        /*0c8e*/ 	.byte	0x08
	.zero		1


	//   ....[4]....
        /*0c90*/ 	.word	0x00000420
        /*0c94*/ 	.word	0x000000ff
        /*0c98*/ 	.word	0x00028438
        /*0c9c*/ 	.short	0x0100
        /*0c9e*/ 	.byte	0x08
	.zero		1


	//   ....[5]....
        /*0ca0*/ 	.word	0x00000430
        /*0ca4*/ 	.word	0x000000ff
        /*0ca8*/ 	.word	0x00028448
        /*0cac*/ 	.short	0x0100
        /*0cae*/ 	.byte	0x08
	.zero		1


	//   ....[6]....
        /*0cb0*/ 	.word	0x00000560
        /*0cb4*/ 	.word	0x000000ff
        /*0cb8*/ 	.word	0x00028450
        /*0cbc*/ 	.short	0x0100
        /*0cbe*/ 	.byte	0x08
	.zero		1


	//   ....[7]....
        /*0cc0*/ 	.word	0x00000570
        /*0cc4*/ 	.word	0x000000ff
        /*0cc8*/ 	.word	0x00028460
        /*0ccc*/ 	.short	0x0100
        /*0cce*/ 	.byte	0x08
	.zero		1


	//   ....[8]....
        /*0cd0*/ 	.word	0x00000580
        /*0cd4*/ 	.word	0x000000ff
        /*0cd8*/ 	.word	0x00028458
        /*0cdc*/ 	.short	0x0100
        /*0cde*/ 	.byte	0x08
	.zero		1


	//   ....[9]....
        /*0ce0*/ 	.word	0x00000590
        /*0ce4*/ 	.word	0x000000ff
        /*0ce8*/ 	.word	0x00028468
        /*0cec*/ 	.short	0x0100
        /*0cee*/ 	.byte	0x08
	.zero		1


	//   ....[10]....
        /*0cf0*/ 	.word	0x00000680
        /*0cf4*/ 	.word	0x000000ff
        /*0cf8*/ 	.word	0x00028470
        /*0cfc*/ 	.short	0x0100
        /*0cfe*/ 	.byte	0x06
	.zero		1


	//   ....[11]....
        /*0d00*/ 	.word	0x00000690
        /*0d04*/ 	.word	0x000000ff
        /*0d08*/ 	.word	0x00028480
        /*0d0c*/ 	.short	0x0100
        /*0d0e*/ 	.byte	0x06
	.zero		1


	//   ....[12]....
        /*0d10*/ 	.word	0x000006a0
        /*0d14*/ 	.word	0x000000ff
        /*0d18*/ 	.word	0x00028478
        /*0d1c*/ 	.short	0x0100
        /*0d1e*/ 	.byte	0x06
	.zero		1


	//   ....[13]....
        /*0d20*/ 	.word	0x000006b0
        /*0d24*/ 	.word	0x000000ff
        /*0d28*/ 	.word	0x00028488
        /*0d2c*/ 	.short	0x0100
        /*0d2e*/ 	.byte	0x06
	.zero		1


	//   ....[14]....
        /*0d30*/ 	.word	0x000007e0
        /*0d34*/ 	.word	0x000000ff
        /*0d38*/ 	.word	0x00028490
        /*0d3c*/ 	.short	0x0100
        /*0d3e*/ 	.byte	0x08
	.zero		1


	//   ....[15]....
        /*0d40*/ 	.word	0x000007f0
        /*0d44*/ 	.word	0x000000ff
        /*0d48*/ 	.word	0x000284a0
        /*0d4c*/ 	.short	0x0100
        /*0d4e*/ 	.byte	0x08
	.zero		1


	//   ....[16]....
        /*0d50*/ 	.word	0x00000800
        /*0d54*/ 	.word	0x000000ff
        /*0d58*/ 	.word	0x00028498
        /*0d5c*/ 	.short	0x0100
        /*0d5e*/ 	.byte	0x08
	.zero		1


	//   ....[17]....
        /*0d60*/ 	.word	0x00000810
        /*0d64*/ 	.word	0x000000ff
        /*0d68*/ 	.word	0x000284a8
        /*0d6c*/ 	.short	0x0100
        /*0d6e*/ 	.byte	0x08
	.zero		1


	//   ....[18]....
        /*0d70*/ 	.word	0x00000940
        /*0d74*/ 	.word	0x000000ff
        /*0d78*/ 	.word	0x000284b0
        /*0d7c*/ 	.short	0x0100
        /*0d7e*/ 	.byte	0x08
	.zero		1


	//   ....[19]....
        /*0d80*/ 	.word	0x00000950
        /*0d84*/ 	.word	0x000000ff
        /*0d88*/ 	.word	0x000284c0
        /*0d8c*/ 	.short	0x0100
        /*0d8e*/ 	.byte	0x08
	.zero		1


	//   ....[20]....
        /*0d90*/ 	.word	0x00000960
        /*0d94*/ 	.word	0x000000ff
        /*0d98*/ 	.word	0x000284b8
        /*0d9c*/ 	.short	0x0100
        /*0d9e*/ 	.byte	0x08
	.zero		1


	//   ....[21]....
        /*0da0*/ 	.word	0x00000970
        /*0da4*/ 	.word	0x000000ff
        /*0da8*/ 	.word	0x000284c8
        /*0dac*/ 	.short	0x0100
        /*0dae*/ 	.byte	0x08
	.zero		1


	//   ....[22]....
        /*0db0*/ 	.word	0x00002b40
        /*0db4*/ 	.word	0x00000055
        /*0db8*/ 	.word	0x00028490
        /*0dbc*/ 	.short	0x010a
        /*0dbe*/ 	.byte	0x3f
	.zero		1


	//   ....[23]....
        /*0dc0*/ 	.word	0x00004b00
        /*0dc4*/ 	.word	0x00000055
        /*0dc8*/ 	.word	0x00028490
        /*0dcc*/ 	.short	0x010a
        /*0dce*/ 	.byte	0x3f
	.zero		1


	//   ....[24]....
        /*0dd0*/ 	.word	0x00006b10
        /*0dd4*/ 	.word	0x00000055
        /*0dd8*/ 	.word	0x00028490
        /*0ddc*/ 	.short	0x010a
        /*0dde*/ 	.byte	0x3f
	.zero		1


	//   ....[25]....
        /*0de0*/ 	.word	0x00006d20
        /*0de4*/ 	.word	0x00000004
        /*0de8*/ 	.word	0x00000000
        /*0dec*/ 	.short	0x0101
        /*0dee*/ 	.byte	0x3f
	.zero		1


	//   ....[26]....
        /*0df0*/ 	.word	0x00006d60
        /*0df4*/ 	.word	0x00000055
        /*0df8*/ 	.word	0x000284b0
        /*0dfc*/ 	.short	0x010a
        /*0dfe*/ 	.byte	0x3f
	.zero		1


	//   ....[27]....
        /*0e00*/ 	.word	0x00007110
        /*0e04*/ 	.word	0x00000055
        /*0e08*/ 	.word	0x00000000
        /*0e0c*/ 	.short	0x0101
        /*0e0e*/ 	.byte	0x3f
	.zero		1


	//   ....[28]....
        /*0e10*/ 	.word	0x00007f30
        /*0e14*/ 	.word	0x00000010
        /*0e18*/ 	.word	0x00028400
        /*0e1c*/ 	.short	0x010a
        /*0e1e*/ 	.byte	0x3f
	.zero		1


	//   ....[29]....
        /*0e20*/ 	.word	0x00007f80
        /*0e24*/ 	.word	0x00000010
        /*0e28*/ 	.word	0x00028400
        /*0e2c*/ 	.short	0x010a
        /*0e2e*/ 	.byte	0x3f
	.zero		1


	//   ....[30]....
        /*0e30*/ 	.word	0x00008f80
        /*0e34*/ 	.word	0x00000010
        /*0e38*/ 	.word	0x00028400
        /*0e3c*/ 	.short	0x010a
        /*0e3e*/ 	.byte	0x3f
	.zero		1


	//   ....[31]....
        /*0e40*/ 	.word	0x0000d6a0
        /*0e44*/ 	.word	0x00000010
        /*0e48*/ 	.word	0x00028400
        /*0e4c*/ 	.short	0x010a
        /*0e4e*/ 	.byte	0x3f
	.zero		1


	//   ....[32]....
        /*0e50*/ 	.word	0x000116e0
        /*0e54*/ 	.word	0x00000009
        /*0e58*/ 	.word	0x00028430
        /*0e5c*/ 	.short	0x010a
        /*0e5e*/ 	.byte	0x3f
	.zero		1


	//   ....[33]....
        /*0e60*/ 	.word	0x00011750
        /*0e64*/ 	.word	0x00000009
        /*0e68*/ 	.word	0x00028430
        /*0e6c*/ 	.short	0x010a
        /*0e6e*/ 	.byte	0x3f
	.zero		1


	//   ....[34]....
        /*0e70*/ 	.word	0x00011d50
        /*0e74*/ 	.word	0x00000000
        /*0e78*/ 	.word	0x00000000
        /*0e7c*/ 	.short	0x0101
        /*0e7e*/ 	.byte	0x3f
	.zero		1


	//   ....[35]....
        /*0e80*/ 	.word	0x000139b0
        /*0e84*/ 	.word	0x0000000a
        /*0e88*/ 	.word	0x00028430
        /*0e8c*/ 	.short	0x010a
        /*0e8e*/ 	.byte	0x3f
	.zero		1


	//   ....[36]....
        /*0e90*/ 	.word	0x00013a00
        /*0e94*/ 	.word	0x0000000a
        /*0e98*/ 	.word	0x00028430
        /*0e9c*/ 	.short	0x010a
        /*0e9e*/ 	.byte	0x3f
	.zero		1


	//   ....[37]....
        /*0ea0*/ 	.word	0x00013e10
        /*0ea4*/ 	.word	0x0000000a
        /*0ea8*/ 	.word	0x00028450
        /*0eac*/ 	.short	0x010a
        /*0eae*/ 	.byte	0x3f
	.zero		1


	//   ....[38]....
        /*0eb0*/ 	.word	0x00013e50
        /*0eb4*/ 	.word	0x0000000a
        /*0eb8*/ 	.word	0x00028450
        /*0ebc*/ 	.short	0x010a
        /*0ebe*/ 	.byte	0x3f
	.zero		1


	//   ....[39]....
        /*0ec0*/ 	.word	0x00014030
        /*0ec4*/ 	.word	0x00000007
        /*0ec8*/ 	.word	0x00000000
        /*0ecc*/ 	.short	0x0101
        /*0ece*/ 	.byte	0x3f
	.zero		1


	//   ....[40]....
        /*0ed0*/ 	.word	0x000154a0
        /*0ed4*/ 	.word	0x00000008
        /*0ed8*/ 	.word	0x00000000
        /*0edc*/ 	.short	0x0101
        /*0ede*/ 	.byte	0x3f
	.zero		1


	//   ....[41]....
        /*0ee0*/ 	.word	0x00016050
        /*0ee4*/ 	.word	0x00000007
        /*0ee8*/ 	.word	0x00028430
        /*0eec*/ 	.short	0x010a
        /*0eee*/ 	.byte	0x3f
	.zero		1


	//   ....[42]....
        /*0ef0*/ 	.word	0x000160a0
        /*0ef4*/ 	.word	0x00000007
        /*0ef8*/ 	.word	0x00028430
        /*0efc*/ 	.short	0x010a
        /*0efe*/ 	.byte	0x3f
	.zero		1


	//   ....[43]....
        /*0f00*/ 	.word	0x00016520
        /*0f04*/ 	.word	0x00000007
        /*0f08*/ 	.word	0x00028450
        /*0f0c*/ 	.short	0x010a
        /*0f0e*/ 	.byte	0x3f
	.zero		1


	//   ....[44]....
        /*0f10*/ 	.word	0x00016560
        /*0f14*/ 	.word	0x00000007
        /*0f18*/ 	.word	0x00028450
        /*0f1c*/ 	.short	0x010a
        /*0f1e*/ 	.byte	0x3f
	.zero		1


	//   ....[45]....
        /*0f20*/ 	.word	0x00016dd0
        /*0f24*/ 	.word	0x000000aa
        /*0f28*/ 	.word	0x00000000
        /*0f2c*/ 	.short	0x0101
        /*0f2e*/ 	.byte	0x3f
	.zero		1


	//   ....[46]....
        /*0f30*/ 	.word	0x00017150
        /*0f34*/ 	.word	0x00000009
        /*0f38*/ 	.word	0x00000000
        /*0f3c*/ 	.short	0x0101
        /*0f3e*/ 	.byte	0x3f
	.zero		1


	//   ....[47]....
        /*0f40*/ 	.word	0x00017b70
        /*0f44*/ 	.word	0x00000007
        /*0f48*/ 	.word	0x00028430
        /*0f4c*/ 	.short	0x010a
        /*0f4e*/ 	.byte	0x3f
	.zero		1


	//   ....[48]....
        /*0f50*/ 	.word	0x00017bc0
        /*0f54*/ 	.word	0x00000007
        /*0f58*/ 	.word	0x00028430
        /*0f5c*/ 	.short	0x010a
        /*0f5e*/ 	.byte	0x3f
	.zero		1


	//   ....[49]....
        /*0f60*/ 	.word	0x00018040
        /*0f64*/ 	.word	0x00000007
        /*0f68*/ 	.word	0x00028450
        /*0f6c*/ 	.short	0x010a
        /*0f6e*/ 	.byte	0x3f
	.zero		1


	//   ....[50]....
        /*0f70*/ 	.word	0x00018080
        /*0f74*/ 	.word	0x00000007
        /*0f78*/ 	.word	0x00028450
        /*0f7c*/ 	.short	0x010a
        /*0f7e*/ 	.byte	0x3f
	.zero		1


	//   ....[51]....
        /*0f80*/ 	.word	0x000182c0
        /*0f84*/ 	.word	0x00000006
        /*0f88*/ 	.word	0x00000000
        /*0f8c*/ 	.short	0x0101
        /*0f8e*/ 	.byte	0x3f
	.zero		1


	//   ....[52]....
        /*0f90*/ 	.word	0x00019700
        /*0f94*/ 	.word	0x00000007
        /*0f98*/ 	.word	0x00000000
        /*0f9c*/ 	.short	0x0101
        /*0f9e*/ 	.byte	0x3f
	.zero		1


	//   ....[53]....
        /*0fa0*/ 	.word	0x00019fe0
        /*0fa4*/ 	.word	0x00000005
        /*0fa8*/ 	.word	0x00028450
        /*0fac*/ 	.short	0x010a
        /*0fae*/ 	.byte	0x3f
	.zero		1


	//   ....[54]....
        /*0fb0*/ 	.word	0x0001a020
        /*0fb4*/ 	.word	0x00000005
        /*0fb8*/ 	.word	0x00028450
        /*0fbc*/ 	.short	0x010a
        /*0fbe*/ 	.byte	0x3f
	.zero		1


	//   ....[55]....
        /*0fc0*/ 	.word	0x0001a550
        /*0fc4*/ 	.word	0x00000010
        /*0fc8*/ 	.word	0x00000000
        /*0fcc*/ 	.short	0x0101
        /*0fce*/ 	.byte	0x3f
	.zero		1


	//   ....[56]....
        /*0fd0*/ 	.word	0x0001d0a0
        /*0fd4*/ 	.word	0x00000000
        /*0fd8*/ 	.word	0x00000000
        /*0fdc*/ 	.short	0x0101
        /*0fde*/ 	.byte	0x3f
	.zero		1


	//   ....[57]....
        /*0fe0*/ 	.word	0x0001fcc0
        /*0fe4*/ 	.word	0x0000000c
        /*0fe8*/ 	.word	0x00028420
        /*0fec*/ 	.short	0x010a
        /*0fee*/ 	.byte	0x3f
	.zero		1


	//   ....[58]....
        /*0ff0*/ 	.word	0x0001fd90
        /*0ff4*/ 	.word	0x00000008
        /*0ff8*/ 	.word	0x000284a0
        /*0ffc*/ 	.short	0x010a
        /*0ffe*/ 	.byte	0x3f
	.zero		1


	//   ....[59]....
        /*1000*/ 	.word	0x000200d0
        /*1004*/ 	.word	0x00000008
        /*1008*/ 	.word	0x000284c0
        /*100c*/ 	.short	0x010a
        /*100e*/ 	.byte	0x3f
	.zero		1


	//   ....[60]....
        /*1010*/ 	.word	0x000205a0
        /*1014*/ 	.word	0x00000008
        /*1018*/ 	.word	0x000284a0
        /*101c*/ 	.short	0x010a
        /*101e*/ 	.byte	0x3f
	.zero		1


	//   ....[61]....
        /*1020*/ 	.word	0x000208c0
        /*1024*/ 	.word	0x00000008
        /*1028*/ 	.word	0x000284c0
        /*102c*/ 	.short	0x010a
        /*102e*/ 	.byte	0x3f
	.zero		1


	//   ....[62]....
        /*1030*/ 	.word	0x00021d50
        /*1034*/ 	.word	0x00000005
        /*1038*/ 	.word	0x00028480
        /*103c*/ 	.short	0x010a
        /*103e*/ 	.byte	0x3f
	.zero		1


	//   ....[63]....
        /*1040*/ 	.word	0x00021f80
        /*1044*/ 	.word	0x00000005
        /*1048*/ 	.word	0x00028440
        /*104c*/ 	.short	0x010a
        /*104e*/ 	.byte	0x3f
	.zero		1


	//   ....[64]....
        /*1050*/ 	.word	0x000223f0
        /*1054*/ 	.word	0x00000004
        /*1058*/ 	.word	0x00028420
        /*105c*/ 	.short	0x010a
        /*105e*/ 	.byte	0x3f
	.zero		1


	//   ....[65]....
        /*1060*/ 	.word	0x00022730
        /*1064*/ 	.word	0x00000006
        /*1068*/ 	.word	0x00028480
        /*106c*/ 	.short	0x010a
        /*106e*/ 	.byte	0x3f
	.zero		1


	//   ....[66]....
        /*1070*/ 	.word	0x00022aa0
        /*1074*/ 	.word	0x00000006
        /*1078*/ 	.word	0x00028440
        /*107c*/ 	.short	0x010a
        /*107e*/ 	.byte	0x3f
	.zero		1


	//   ....[67]....
        /*1080*/ 	.word	0x00022e90
        /*1084*/ 	.word	0x00000005
        /*1088*/ 	.word	0x00028470
        /*108c*/ 	.short	0x010a
        /*108e*/ 	.byte	0x3f
	.zero		1


	//   ....[68]....
        /*1090*/ 	.word	0x00022f20
        /*1094*/ 	.word	0x00000005
        /*1098*/ 	.word	0x00028460
        /*109c*/ 	.short	0x010a
        /*109e*/ 	.byte	0x3f
	.zero		1


	//   ....[69]....
        /*10a0*/ 	.word	0x00023400
        /*10a4*/ 	.word	0x00000004
        /*10a8*/ 	.word	0x00028450
        /*10ac*/ 	.short	0x0101
        /*10ae*/ 	.byte	0x3f
	.zero		1


	//   ....[70]....
        /*10b0*/ 	.word	0x00023460
        /*10b4*/ 	.word	0x00000004
        /*10b8*/ 	.word	0x00000000
        /*10bc*/ 	.short	0x0101
        /*10be*/ 	.byte	0x3f
	.zero		1


	//   ....[71]....
        /*10c0*/ 	.word	0x00023650
        /*10c4*/ 	.word	0x00000014
        /*10c8*/ 	.word	0x00028470
        /*10cc*/ 	.short	0x010a
        /*10ce*/ 	.byte	0x3f
	.zero		1


	//   ....[72]....
        /*10d0*/ 	.word	0x000236e0
        /*10d4*/ 	.word	0x00000014
        /*10d8*/ 	.word	0x00028460
        /*10dc*/ 	.short	0x010a
        /*10de*/ 	.byte	0x3f
	.zero		1


	//   ....[73]....
        /*10e0*/ 	.word	0x00023b90
        /*10e4*/ 	.word	0x00000014
        /*10e8*/ 	.word	0x00028450
        /*10ec*/ 	.short	0x0101
        /*10ee*/ 	.byte	0x3f
	.zero		1


	//   ....[74]....
        /*10f0*/ 	.word	0x00023be0
        /*10f4*/ 	.word	0x00000000
        /*10f8*/ 	.word	0x00000000
        /*10fc*/ 	.short	0x0101
        /*10fe*/ 	.byte	0x3f
	.zero		1


	//   ....[75]....
        /*1100*/ 	.word	0x00024a90
        /*1104*/ 	.word	0x00000000
        /*1108*/ 	.word	0x00028420
        /*110c*/ 	.short	0x010a
        /*110e*/ 	.byte	0x3f
	.zero		1


	//   ....[76]....
        /*1110*/ 	.word	0x00024c40
        /*1114*/ 	.word	0x00000006
        /*1118*/ 	.word	0x00000000
        /*111c*/ 	.short	0x010a
        /*111e*/ 	.byte	0x3f
	.zero		1


	//   ....[77]....
        /*1120*/ 	.word	0x00024cb0
        /*1124*/ 	.word	0x00000007
        /*1128*/ 	.word	0x00000000
        /*112c*/ 	.short	0x010a
        /*112e*/ 	.byte	0x3f
	.zero		1


	//   ....[78]....
        /*1130*/ 	.word	0x00024d10
        /*1134*/ 	.word	0x00000004
        /*1138*/ 	.word	0x00028460
        /*113c*/ 	.short	0x010a
        /*113e*/ 	.byte	0x3f
	.zero		1


	//   ....[79]....
        /*1140*/ 	.word	0x00024d60
        /*1144*/ 	.word	0x00000003
        /*1148*/ 	.word	0x00028460
        /*114c*/ 	.short	0x010a
        /*114e*/ 	.byte	0x3f
	.zero		1


	//   ....[80]....
        /*1150*/ 	.word	0x00024da0
        /*1154*/ 	.word	0x00000004
        /*1158*/ 	.word	0x00028480
        /*115c*/ 	.short	0x010a
        /*115e*/ 	.byte	0x3f
	.zero		1


	//   ....[81]....
        /*1160*/ 	.word	0x00024dc0
        /*1164*/ 	.word	0x00000003
        /*1168*/ 	.word	0x00028480
        /*116c*/ 	.short	0x010a
        /*116e*/ 	.byte	0x3f
	.zero		1


	//   ....[82]....
        /*1170*/ 	.word	0x00024e20
        /*1174*/ 	.word	0x00000055
        /*1178*/ 	.word	0x00028490
        /*117c*/ 	.short	0x010a
        /*117e*/ 	.byte	0x3f
	.zero		1


	//   ....[83]....
        /*1180*/ 	.word	0x00024e70
        /*1184*/ 	.word	0x00000055
        /*1188*/ 	.word	0x00028490
        /*118c*/ 	.short	0x010a
        /*118e*/ 	.byte	0x3f
	.zero		1


	//   ....[84]....
        /*1190*/ 	.word	0x00024ec0
        /*1194*/ 	.word	0x00000055
        /*1198*/ 	.word	0x00028490
        /*119c*/ 	.short	0x010a
        /*119e*/ 	.byte	0x3f
	.zero		1


	//   ....[85]....
        /*11a0*/ 	.word	0x00024f10
        /*11a4*/ 	.word	0x00000055
        /*11a8*/ 	.word	0x000284b0
        /*11ac*/ 	.short	0x010a
        /*11ae*/ 	.byte	0x3f
	.zero		1


	//   ....[86]....
        /*11b0*/ 	.word	0x00025a10
        /*11b4*/ 	.word	0x00000010
        /*11b8*/ 	.word	0x00028400
        /*11bc*/ 	.short	0x010a
        /*11be*/ 	.byte	0x3f
	.zero		1


	//   ....[87]....
        /*11c0*/ 	.word	0x00026460
        /*11c4*/ 	.word	0x00000010
        /*11c8*/ 	.word	0x00028400
        /*11cc*/ 	.short	0x010a
        /*11ce*/ 	.byte	0x3f
	.zero		1


	//   ....[88]....
        /*11d0*/ 	.word	0x000264b0
        /*11d4*/ 	.word	0x00000009
        /*11d8*/ 	.word	0x00028430
        /*11dc*/ 	.short	0x010a
        /*11de*/ 	.byte	0x3f
	.zero		1


	//   ....[89]....
        /*11e0*/ 	.word	0x00026500
        /*11e4*/ 	.word	0x0000000a
        /*11e8*/ 	.word	0x00028430
        /*11ec*/ 	.short	0x010a
        /*11ee*/ 	.byte	0x3f
	.zero		1


	//   ....[90]....
        /*11f0*/ 	.word	0x00026550
        /*11f4*/ 	.word	0x0000000a
        /*11f8*/ 	.word	0x00028450
        /*11fc*/ 	.short	0x010a
        /*11fe*/ 	.byte	0x3f
	.zero		1


	//   ....[91]....
        /*1200*/ 	.word	0x000265a0
        /*1204*/ 	.word	0x00000007
        /*1208*/ 	.word	0x00028430
        /*120c*/ 	.short	0x010a
        /*120e*/ 	.byte	0x3f
	.zero		1


	//   ....[92]....
        /*1210*/ 	.word	0x000265f0
        /*1214*/ 	.word	0x00000007
        /*1218*/ 	.word	0x00028450
        /*121c*/ 	.short	0x010a
        /*121e*/ 	.byte	0x3f
	.zero		1


	//   ....[93]....
        /*1220*/ 	.word	0x00026640
        /*1224*/ 	.word	0x00000007
        /*1228*/ 	.word	0x00028430
        /*122c*/ 	.short	0x010a
        /*122e*/ 	.byte	0x3f
	.zero		1


	//   ....[94]....
        /*1230*/ 	.word	0x00026690
        /*1234*/ 	.word	0x00000007
        /*1238*/ 	.word	0x00028450
        /*123c*/ 	.short	0x010a
        /*123e*/ 	.byte	0x3f
	.zero		1


	//   ....[95]....
        /*1240*/ 	.word	0x000266e0
        /*1244*/ 	.word	0x00000005
        /*1248*/ 	.word	0x00028450
        /*124c*/ 	.short	0x010a
        /*124e*/ 	.byte	0x3f
	.zero		1


	//   ....[96]....
        /*1250*/ 	.word	0x00028880
        /*1254*/ 	.word	0x0000000c
        /*1258*/ 	.word	0x00028420
        /*125c*/ 	.short	0x010a
        /*125e*/ 	.byte	0x3f
	.zero		1


	//   ....[97]....
        /*1260*/ 	.word	0x000288d0
        /*1264*/ 	.word	0x00000008
        /*1268*/ 	.word	0x000284a0
        /*126c*/ 	.short	0x010a
        /*126e*/ 	.byte	0x3f
	.zero		1


	//   ....[98]....
        /*1270*/ 	.word	0x00028920
        /*1274*/ 	.word	0x00000008
        /*1278*/ 	.word	0x000284c0
        /*127c*/ 	.short	0x010a
        /*127e*/ 	.byte	0x3f
	.zero		1


	//   ....[99]....
        /*1280*/ 	.word	0x00028970
        /*1284*/ 	.word	0x00000008
        /*1288*/ 	.word	0x000284a0
        /*128c*/ 	.short	0x010a
        /*128e*/ 	.byte	0x3f
	.zero		1


	//   ....[100]....
        /*1290*/ 	.word	0x000289c0
        /*1294*/ 	.word	0x00000008
        /*1298*/ 	.word	0x000284c0
        /*129c*/ 	.short	0x010a
        /*129e*/ 	.byte	0x3f
	.zero		1


	//   ....[101]....
        /*12a0*/ 	.word	0x00028b60
        /*12a4*/ 	.word	0x00000005
        /*12a8*/ 	.word	0x00028480
        /*12ac*/ 	.short	0x010a
        /*12ae*/ 	.byte	0x3f
	.zero		1


	//   ....[102]....
        /*12b0*/ 	.word	0x00028bb0
        /*12b4*/ 	.word	0x00000005
        /*12b8*/ 	.word	0x00028440
        /*12bc*/ 	.short	0x010a
        /*12be*/ 	.byte	0x3f
	.zero		1


	//   ....[103]....
        /*12c0*/ 	.word	0x00028c30
        /*12c4*/ 	.word	0x00000004
        /*12c8*/ 	.word	0x00028420
        /*12cc*/ 	.short	0x010a
        /*12ce*/ 	.byte	0x3f
	.zero		1


	//   ....[104]....
        /*12d0*/ 	.word	0x00028c80
        /*12d4*/ 	.word	0x00000006
        /*12d8*/ 	.word	0x00028480
        /*12dc*/ 	.short	0x010a
        /*12de*/ 	.byte	0x3f
	.zero		1


	//   ....[105]....
        /*12e0*/ 	.word	0x00028cd0
        /*12e4*/ 	.word	0x00000006
        /*12e8*/ 	.word	0x00028440
        /*12ec*/ 	.short	0x010a
        /*12ee*/ 	.byte	0x3f
	.zero		1


	//   ....[106]....
        /*12f0*/ 	.word	0x00028d30
        /*12f4*/ 	.word	0x00000005
        /*12f8*/ 	.word	0x00028470
        /*12fc*/ 	.short	0x010a
        /*12fe*/ 	.byte	0x3f
	.zero		1


	//   ....[107]....
        /*1300*/ 	.word	0x00028d90
        /*1304*/ 	.word	0x00000005
        /*1308*/ 	.word	0x00028460
        /*130c*/ 	.short	0x010a
        /*130e*/ 	.byte	0x3f
	.zero		1


	//   ....[108]....
        /*1310*/ 	.word	0x00028de0
        /*1314*/ 	.word	0x00000014
        /*1318*/ 	.word	0x00028470
        /*131c*/ 	.short	0x010a
        /*131e*/ 	.byte	0x3f
	.zero		1


	//   ....[109]....
        /*1320*/ 	.word	0x00028e30
        /*1324*/ 	.word	0x00000014
        /*1328*/ 	.word	0x00028460
        /*132c*/ 	.short	0x010a
        /*132e*/ 	.byte	0x3f
	.zero		1


	//   ....[110]....
        /*1330*/ 	.word	0x000297f0
        /*1334*/ 	.word	0x00000000
        /*1338*/ 	.word	0x00028420
        /*133c*/ 	.short	0x010a
        /*133e*/ 	.byte	0x3f
	.zero		1


	//   ....[111]....
        /*1340*/ 	.word	0x00029990
        /*1344*/ 	.word	0x00000006
        /*1348*/ 	.word	0x00000000
        /*134c*/ 	.short	0x010a
        /*134e*/ 	.byte	0x3f
	.zero		1


	//   ....[112]....
        /*1350*/ 	.word	0x000299e0
        /*1354*/ 	.word	0x00000007
        /*1358*/ 	.word	0x00000000
        /*135c*/ 	.short	0x010a
        /*135e*/ 	.byte	0x3f
	.zero		1


	//   ....[113]....
        /*1360*/ 	.word	0x00029a30
        /*1364*/ 	.word	0x00000004
        /*1368*/ 	.word	0x00028460
        /*136c*/ 	.short	0x010a
        /*136e*/ 	.byte	0x3f
	.zero		1


	//   ....[114]....
        /*1370*/ 	.word	0x00029a80
        /*1374*/ 	.word	0x00000003
        /*1378*/ 	.word	0x00028460
        /*137c*/ 	.short	0x010a
        /*137e*/ 	.byte	0x3f
	.zero		1


	//   ....[115]....
        /*1380*/ 	.word	0x00029ad0
        /*1384*/ 	.word	0x00000004
        /*1388*/ 	.word	0x00028480
        /*138c*/ 	.short	0x010a
        /*138e*/ 	.byte	0x3f
	.zero		1


	//----- nvinfo : EIATTR_NUM_MBARRIERS
	.align		4
.L_244:
        /*1390*/ 	.byte	0x03, 0x38
        /*1392*/ 	.short	0x0016


	//----- nvinfo : EIATTR_EXIT_INSTR_OFFSETS
	.align		4
        /*1394*/ 	.byte	0x04, 0x1c
        /*1396*/ 	.short	(.L_246 - .L_245)


	//   ....[0]....
.L_245:
        /*1398*/ 	.word	0x00024e10


	//----- nvinfo : EIATTR_MAX_THREADS
	.align		4
.L_246:
        /*139c*/ 	.byte	0x04, 0x05
        /*139e*/ 	.short	(.L_248 - .L_247)
.L_247:
        /*13a0*/ 	.word	0x00000180
        /*13a4*/ 	.word	0x00000001
        /*13a8*/ 	.word	0x00000001


	//----- nvinfo : EIATTR_CRS_STACK_SIZE
	.align		4
.L_248:
        /*13ac*/ 	.byte	0x04, 0x1e
        /*13ae*/ 	.short	(.L_250 - .L_249)
.L_249:
        /*13b0*/ 	.word	0x00000000


	//----- nvinfo : EIATTR_CBANK_PARAM_SIZE
	.align		4
.L_250:
        /*13b4*/ 	.byte	0x03, 0x19
        /*13b6*/ 	.short	0x0a70


	//----- nvinfo : EIATTR_PARAM_CBANK
	.align		4
        /*13b8*/ 	.byte	0x04, 0x0a
        /*13ba*/ 	.short	(.L_252 - .L_251)
	.align		4
.L_251:
        /*13bc*/ 	.word	index@(.nv.constant0._ZN7cutlass13device_kernelIN5flash11enable_sm90INS1_16FlashAttnFwdSm90INS1_25CollectiveMainloopFwdSm90ILi2EN4cute5tupleIJNS5_1CILi1EEES8_S8_EEENS6_IJNS7_ILi128EEENS7_ILi64EEENS7_ILi256EEEEEELi256ENS_12float_e4m3_tEfNS_4arch4Sm90ELb0ELb1ELb0ELb1ELb0ELb1ELb0ELb1ELb1ELb0ELb0ELb0EEENS1_21CollectiveEpilogueFwdINS6_IJSA_SC_SB_EEES9_NS_10bfloat16_tESG_Li256ELb1ELb0ELb0ELb1EEENS1_36VarlenDynamicPersistentTileSchedulerILi128ELi64ELi256ELi128ELb0ELb0ELb1ELb1ELb0ELb1EEEEEEEEEvNT_6ParamsE)
        /*13c0*/ 	.short	0x0210
        /*13c2*/ 	.short	0x0a70


	//----- nvinfo : EIATTR_SW_WAR
	.align		4
.L_252:
        /*13c4*/ 	.byte	0x04, 0x36
        /*13c6*/ 	.short	(.L_254 - .L_253)
.L_253:
        /*13c8*/ 	.word	0x00000008
.L_254:


//--------------------- .nv.info._ZN7cutlass13device_kernelIN5flash11enable_sm90INS1_16FlashAttnFwdSm90INS1_25CollectiveMainloopFwdSm90ILi2EN4cute5tupleIJNS5_1CILi1EEES8_S8_EEENS6_IJNS7_ILi128EEESA_NS7_ILi256EEEEEELi256ENS_12float_e4m3_tEfNS_4arch4Sm90ELb1ELb0ELb0ELb0ELb0ELb0ELb0ELb1ELb1ELb0ELb0ELb0EEENS1_21CollectiveEpilogueFwdINS6_IJSA_SB_SA_EEES9_NS_10bfloat16_tESF_Li256ELb0ELb0ELb0ELb1EEENS1_30DynamicPersistentTileSchedulerILi256ELi128ELb0ELb0ELb1EEEEEEEEEvNT_6ParamsE --------------------------
	.section	.nv.info._ZN7cutlass13device_kernelIN5flash11enable_sm90INS1_16FlashAttnFwdSm90INS1_25CollectiveMainloopFwdSm90ILi2EN4cute5tupleIJNS5_1CILi1EEES8_S8_EEENS6_IJNS7_ILi128EEESA_NS7_ILi256EEEEEELi256ENS_12float_e4m3_tEfNS_4arch4Sm90ELb1ELb0ELb0ELb0ELb0ELb0ELb0ELb1ELb1ELb0ELb0ELb0EEENS1_21CollectiveEpilogueFwdINS6_IJSA_SB_SA_EEES9_NS_10bfloat16_tESF_Li256ELb0ELb0ELb0ELb1EEENS1_30DynamicPersistentTileSchedulerILi256ELi128ELb0ELb0ELb1EEEEEEEEEvNT_6ParamsE,"",@"SHT_CUDA_INFO"
	.sectionflags	@""
	.align	4


	//----- nvinfo : EIATTR_CUDA_API_VERSION
	.align		4
        /*0000*/ 	.byte	0x04, 0x37
        /*0002*/ 	.short	(.L_256 - .L_255)
.L_255:
        /*0004*/ 	.word	0x00000082


	//----- nvinfo : EIATTR_KPARAM_INFO
	.align		4
.L_256:
        /*0008*/ 	.byte	0x04, 0x17
        /*000a*/ 	.short	(.L_258 - .L_257)
.L_257:
        /*000c*/ 	.word	0x00000000
        /*0010*/ 	.short	0x0000
        /*0012*/ 	.short	0x0070
        /*0014*/ 	.byte	0x00, 0xf0, 0x01, 0x2e


	//----- nvinfo : EIATTR_SPARSE_MMA_MASK
	.align		4
.L_258:
        /*0018*/ 	.byte	0x03, 0x50
        /*001a*/ 	.short	0x0000


	//----- nvinfo : EIATTR_MAXREG_COUNT
	.align		4
        /*001c*/ 	.byte	0x03, 0x1b
        /*001e*/ 	.short	0x00a8


	//----- nvinfo : EIATTR_NUM_BARRIERS
	.align		4
        /*0020*/ 	.byte	0x02, 0x4c
        /*0022*/ 	.byte	0x10
	.zero		1


	//----- nvinfo : EIATTR_EXTERNS
	.align		4
        /*0024*/ 	.byte	0x04, 0x0f
        /*0026*/ 	.short	(.L_260 - .L_259)


	//   ....[0]....
	.align		4
.L_259:
        /*0028*/ 	.word	index@(__assertfail)


	//----- nvinfo : EIATTR_ANNOTATIONS
	.align		4
.L_260:
        /*002c*/ 	.byte	0x04, 0x55
        /*002e*/ 	.short	(.L_262 - .L_261)


	//   ....[0]....
.L_261:
        /* <DEDUP_REMOVED lines=37> */


	//----- nvinfo : EIATTR_MERCURY_ISA_VERSION
	.align		4
.L_262:
        /*0270*/ 	.byte	0x03, 0x5f
        /*0272*/ 	.short	0x0101


	//----- nvinfo : EIATTR_INT_WARP_WIDE_INSTR_OFFSETS
	.align		4
        /*0274*/ 	.byte	0x04, 0x31
        /*0276*/ 	.short	(.L_264 - .L_263)


	//   ....[0]....
.L_263:
        /*0278*/ 	.word	0x00000190


	//   ....[1]....
        /*027c*/ 	.word	0x000001c0


	//   ....[2]....
        /*0280*/ 	.word	0x000001d0


	//   ....[3]....
        /*0284*/ 	.word	0x0000d700


	//   ....[4]....
        /*0288*/ 	.word	0x0000d790


	//   ....[5]....
        /*028c*/ 	.word	0x0000de50


	//   ....[6]....
        /*0290*/ 	.word	0x0000fad0


	//   ....[7]....
        /*0294*/ 	.word	0x0000fb60


	//----- nvinfo : EIATTR_COOP_GROUP_MASK_REGIDS
	.align		4
.L_264:
        /*0298*/ 	.byte	0x04, 0x29
        /*029a*/ 	.short	(.L_266 - .L_265)


	//   ....[0]....
.L_265:
        /*029c*/ 	.word	0xffffffff


	//   ....[1]....
        /*02a0*/ 	.word	0xffffffff


	//   ....[2]....
        /*02a4*/ 	.word	0xffffffff


	//   ....[3]....
        /*02a8*/ 	.word	0xffffffff


	//   ....[4]....
        /*02ac*/ 	.word	0xffffffff


	//   ....[5]....
        /*02b0*/ 	.word	0xffffffff


	//   ....[6]....
        /*02b4*/ 	.word	0xffffffff


	//   ....[7]....
        /*02b8*/ 	.word	0xffffffff


	//   ....[8]....
        /*02bc*/ 	.word	0xffffffff


	//   ....[9]....
        /*02c0*/ 	.word	0xffffffff


	//   ....[10]....
        /*02c4*/ 	.word	0xffffffff


	//   ....[11]....
        /*02c8*/ 	.word	0xffffffff


	//   ....[12]....
        /*02cc*/ 	.word	0xffffffff


	//   ....[13]....
        /*02d0*/ 	.word	0xffffffff


	//   ....[14]....
        /*02d4*/ 	.word	0xffffffff


	//   ....[15]....
        /*02d8*/ 	.word	0xffffffff


	//   ....[16]....
        /*02dc*/ 	.word	0xffffffff


	//   ....[17]....
        /*02e0*/ 	.word	0xffffffff


	//   ....[18]....
        /*02e4*/ 	.word	0xffffffff


	//   ....[19]....
        /*02e8*/ 	.word	0xffffffff


	//   ....[20]....
        /*02ec*/ 	.word	0xffffffff


	//   ....[21]....
        /*02f0*/ 	.word	0xffffffff


	//   ....[22]....
        /*02f4*/ 	.word	0xffffffff


	//   ....[23]....
        /*02f8*/ 	.word	0xffffffff


	//   ....[24]....
        /*02fc*/ 	.word	0xffffffff


	//   ....[25]....
        /*0300*/ 	.word	0xffffffff


	//   ....[26]....
        /*0304*/ 	.word	0xffffffff


	//   ....[27]....
        /*0308*/ 	.word	0xffffffff


	//   ....[28]....
        /*030c*/ 	.word	0xffffffff


	//   ....[29]....
        /*0310*/ 	.word	0xffffffff


	//   ....[30]....
        /*0314*/ 	.word	0xffffffff


	//   ....[31]....
        /*0318*/ 	.word	0xffffffff


	//   ....[32]....
        /*031c*/ 	.word	0xffffffff


	//   ....[33]....
        /*0320*/ 	.word	0xffffffff


	//   ....[34]....
        /*0324*/ 	.word	0xffffffff


	//   ....[35]....
        /*0328*/ 	.word	0xffffffff


	//   ....[36]....
        /*032c*/ 	.word	0xffffffff


	//   ....[37]....
        /*0330*/ 	.word	0xffffffff


	//   ....[38]....
        /*0334*/ 	.word	0xffffffff


	//   ....[39]....
        /*0338*/ 	.word	0xffffffff


	//   ....[40]....
        /*033c*/ 	.word	0xffffffff


	//   ....[41]....
        /*0340*/ 	.word	0xffffffff


	//   ....[42]....
        /*0344*/ 	.word	0xffffffff


	//   ....[43]....
        /*0348*/ 	.word	0xffffffff


	//   ....[44]....
        /*034c*/ 	.word	0xffffffff


	//   ....[45]....
        /*0350*/ 	.word	0xffffffff


	//   ....[46]....
        /*0354*/ 	.word	0xffffffff


	//   ....[47]....
        /*0358*/ 	.word	0xffffffff


	//   ....[48]....
        /*035c*/ 	.word	0xffffffff


	//   ....[49]....
        /*0360*/ 	.word	0xffffffff


	//   ....[50]....
        /*0364*/ 	.word	0xffffffff


	//   ....[51]....
        /*0368*/ 	.word	0xffffffff


	//   ....[52]....
        /*036c*/ 	.word	0xffffffff


	//   ....[53]....
        /*0370*/ 	.word	0xffffffff


	//   ....[54]....
        /*0374*/ 	.word	0xffffffff


	//   ....[55]....
        /*0378*/ 	.word	0xffffffff


	//   ....[56]....
        /*037c*/ 	.word	0xffffffff


	//   ....[57]....
        /*0380*/ 	.word	0xffffffff


	//   ....[58]....
        /*0384*/ 	.word	0xffffffff


	//   ....[59]....
        /*0388*/ 	.word	0xffffffff


	//   ....[60]....
        /*038c*/ 	.word	0xffffffff


	//   ....[61]....
        /*0390*/ 	.word	0xffffffff


	//   ....[62]....
        /*0394*/ 	.word	0xffffffff


	//   ....[63]....
        /*0398*/ 	.word	0xffffffff


	//   ....[64]....
        /*039c*/ 	.word	0xffffffff


	//   ....[65]....
        /*03a0*/ 	.word	0xffffffff


	//   ....[66]....
        /*03a4*/ 	.word	0xffffffff


	//   ....[67]....
        /*03a8*/ 	.word	0xffffffff


	//   ....[68]....
        /*03ac*/ 	.word	0xffffffff


	//   ....[69]....
        /*03b0*/ 	.word	0xffffffff


	//   ....[70]....
        /*03b4*/ 	.word	0xffffffff


	//   ....[71]....
        /*03b8*/ 	.word	0xffffffff


	//   ....[72]....
        /*03bc*/ 	.word	0xffffffff


	//   ....[73]....
        /*03c0*/ 	.word	0xffffffff


	//   ....[74]....
        /*03c4*/ 	.word	0xffffffff


	//   ....[75]....
        /*03c8*/ 	.word	0xffffffff


	//   ....[76]....
        /*03cc*/ 	.word	0xffffffff


	//   ....[77]....
        /*03d0*/ 	.word	0xffffffff


	//   ....[78]....
        /*03d4*/ 	.word	0xffffffff


	//   ....[79]....
        /*03d8*/ 	.word	0xffffffff


	//   ....[80]....
        /*03dc*/ 	.word	0xffffffff


	//   ....[81]....
        /*03e0*/ 	.word	0xffffffff


	//   ....[82]....
        /*03e4*/ 	.word	0xffffffff


	//   ....[83]....
        /*03e8*/ 	.word	0xffffffff


	//   ....[84]....
        /*03ec*/ 	.word	0xffffffff


	//   ....[85]....
        /*03f0*/ 	.word	0xffffffff


	//   ....[86]....
        /*03f4*/ 	.word	0xffffffff


	//   ....[87]....
        /*03f8*/ 	.word	0xffffffff


	//   ....[88]....
        /*03fc*/ 	.word	0xffffffff


	//   ....[89]....
        /*0400*/ 	.word	0xffffffff


	//   ....[90]....
        /*0404*/ 	.word	0xffffffff


	//   ....[91]....
        /*0408*/ 	.word	0xffffffff


	//   ....[92]....
        /*040c*/ 	.word	0xffffffff


	//   ....[93]....
        /*0410*/ 	.word	0x0500000f


	//   ....[94]....
        /*0414*/ 	.word	0x0500000f


	//----- nvinfo : EIATTR_COOP_GROUP_INSTR_OFFSETS
	.align		4
.L_266:
        /*0418*/ 	.byte	0x04, 0x28
        /*041a*/ 	.short	(.L_268 - .L_267)


	//   ....[0]....
.L_267:
        /*041c*/ 	.word	0x00000070


	//   ....[1]....
        /*0420*/ 	.word	0x000001a0


	//   ....[2]....
        /*0424*/ 	.word	0x000001f0


	//   ....[3]....
        /*0428*/ 	.word	0x000003e0


	//   ....[4]....
        /*042c*/ 	.word	0x00000540


	//   ....[5]....
        /*0430*/ 	.word	0x00000660


	//   ....[6]....
        /*0434*/ 	.word	0x000007c0


	//   ....[7]....
        /*0438*/ 	.word	0x00001a60


	//   ....[8]....
        /*043c*/ 	.word	0x00002d00


	//   ....[9]....
        /*0440*/ 	.word	0x00002dc0


	//   ....[10]....
        /*0444*/ 	.word	0x00003730


	//   ....[11]....
        /*0448*/ 	.word	0x000037c0


	//   ....[12]....
        /*044c*/ 	.word	0x00005700


	//   ....[13]....
        /*0450*/ 	.word	0x00005810


	//   ....[14]....
        /*0454*/ 	.word	0x00006080


	//   ....[15]....
        /*0458*/ 	.word	0x00006110


	//   ....[16]....
        /*045c*/ 	.word	0x00008090


	//   ....[17]....
        /*0460*/ 	.word	0x000080a0


	//   ....[18]....
        /*0464*/ 	.word	0x000080d0


	//   ....[19]....
        /*0468*/ 	.word	0x000080e0


	//   ....[20]....
        /*046c*/ 	.word	0x00009d60


	//   ....[21]....
        /*0470*/ 	.word	0x00009d70


	//   ....[22]....
        /*0474*/ 	.word	0x00009da0


	//   ....[23]....
        /*0478*/ 	.word	0x00009db0


	//   ....[24]....
        /*047c*/ 	.word	0x0000b430


	//   ....[25]....
        /*0480*/ 	.word	0x0000b460


	//   ....[26]....
        /*0484*/ 	.word	0x0000b490


	//   ....[27]....
        /*0488*/ 	.word	0x0000b4c0


	//   ....[28]....
        /*048c*/ 	.word	0x0000b4f0


	//   ....[29]....
        /*0490*/ 	.word	0x0000b520


	//   ....[30]....
        /*0494*/ 	.word	0x0000b550


	//   ....[31]....
        /*0498*/ 	.word	0x0000b580


	//   ....[32]....
        /*049c*/ 	.word	0x0000b5b0


	//   ....[33]....
        /*04a0*/ 	.word	0x0000b5e0


	//   ....[34]....
        /*04a4*/ 	.word	0x0000b610


	//   ....[35]....
        /*04a8*/ 	.word	0x0000b640


	//   ....[36]....
        /*04ac*/ 	.word	0x0000b670


	//   ....[37]....
        /*04b0*/ 	.word	0x0000b6a0


	//   ....[38]....
        /*04b4*/ 	.word	0x0000b6e0


	//   ....[39]....
        /*04b8*/ 	.word	0x0000b710


	//   ....[40]....
        /*04bc*/ 	.word	0x0000b740


	//   ....[41]....
        /*04c0*/ 	.word	0x0000b780


	//   ....[42]....
        /*04c4*/ 	.word	0x0000b7b0


	//   ....[43]....
        /*04c8*/ 	.word	0x0000b820


	//   ....[44]....
        /*04cc*/ 	.word	0x0000b850


	//   ....[45]....
        /*04d0*/ 	.word	0x0000b890


	//   ....[46]....
        /*04d4*/ 	.word	0x0000b8c0


	//   ....[47]....
        /*04d8*/ 	.word	0x0000b900


	//   ....[48]....
        /*04dc*/ 	.word	0x0000b930


	//   ....[49]....
        /*04e0*/ 	.word	0x0000b960


	//   ....[50]....
        /*04e4*/ 	.word	0x0000b990


	//   ....[51]....
        /*04e8*/ 	.word	0x0000b9c0


	//   ....[52]....
        /*04ec*/ 	.word	0x0000b9f0


	//   ....[53]....
        /*04f0*/ 	.word	0x0000ba90


	//   ....[54]....
        /*04f4*/ 	.word	0x0000bad0


	//   ....[55]....
        /*04f8*/ 	.word	0x0000bb10


	//   ....[56]....
        /*04fc*/ 	.word	0x0000bb40


	//   ....[57]....
        /*0500*/ 	.word	0x0000bb70


	//   ....[58]....
        /*0504*/ 	.word	0x0000bb90


	//   ....[59]....
        /*0508*/ 	.word	0x0000bbb0


	//   ....[60]....
        /*050c*/ 	.word	0x0000bbd0


	//   ....[61]....
        /*0510*/ 	.word	0x0000bc00


	//   ....[62]....
        /*0514*/ 	.word	0x0000bc30


	//   ....[63]....
        /*0518*/ 	.word	0x0000bc40


	//   ....[64]....
        /*051c*/ 	.word	0x0000bc50


	//   ....[65]....
        /*0520*/ 	.word	0x0000bc70


	//   ....[66]....
        /*0524*/ 	.word	0x0000bc90


	//   ....[67]....
        /*0528*/ 	.word	0x0000bcc0


	//   ....[68]....
        /*052c*/ 	.word	0x0000bce0


	//   ....[69]....
        /*0530*/ 	.word	0x0000bcf0


	//   ....[70]....
        /*0534*/ 	.word	0x0000bd00


	//   ....[71]....
        /*0538*/ 	.word	0x0000bd10


	//   ....[72]....
        /*053c*/ 	.word	0x0000bd20


	//   ....[73]....
        /*0540*/ 	.word	0x0000bd40


	//   ....[74]....
        /*0544*/ 	.word	0x0000bd60


	//   ....[75]....
        /*0548*/ 	.word	0x0000bd90


	//   ....[76]....
        /*054c*/ 	.word	0x0000bda0


	//   ....[77]....
        /*0550*/ 	.word	0x0000bdb0


	//   ....[78]....
        /*0554*/ 	.word	0x0000bdc0


	//   ....[79]....
        /*0558*/ 	.word	0x0000bde0


	//   ....[80]....
        /*055c*/ 	.word	0x0000be00


	//   ....[81]....
        /*0560*/ 	.word	0x0000be10


	//   ....[82]....
        /*0564*/ 	.word	0x0000be20


	//   ....[83]....
        /*0568*/ 	.word	0x0000be50


	//   ....[84]....
        /*056c*/ 	.word	0x0000be70


	//   ....[85]....
        /*0570*/ 	.word	0x0000be80


	//   ....[86]....
        /*0574*/ 	.word	0x0000be90


	//   ....[87]....
        /*0578*/ 	.word	0x0000bea0


	//   ....[88]....
        /*057c*/ 	.word	0x0000c270


	//   ....[89]....
        /*0580*/ 	.word	0x0000cf80


	//   ....[90]....
        /*0584*/ 	.word	0x0000df60


	//   ....[91]....
        /*0588*/ 	.word	0x000106e0


	//   ....[92]....
        /*058c*/ 	.word	0x00010880


	//   ....[93]....
        /*0590*/ 	.word	0x00010ea0


	//   ....[94]....
        /*0594*/ 	.word	0x00011330


	//----- nvinfo : EIATTR_REG_RECONFIG
	.align		4
.L_268:
        /*0598*/ 	.byte	0x01, 0x54
	.zero		2


	//----- nvinfo : EIATTR_SYSCALL_OFFSETS
	.align		4
        /*059c*/ 	.byte	0x04, 0x46
        /*059e*/ 	.short	(.L_270 - .L_269)


	//   ....[0]....
.L_269:
        /*05a0*/ 	.word	0x00001be0


	//   ....[1]....
        /*05a4*/ 	.word	0x0000d930


	//   ....[2]....
        /*05a8*/ 	.word	0x0000da70


	//   ....[3]....
        /*05ac*/ 	.word	0x0000dbb0


	//   ....[4]....
        /*05b0*/ 	.word	0x0000dcd0


	//----- nvinfo : EIATTR_MBARRIER_INSTR_OFFSETS
	.align		4
.L_270:
        /*05b4*/ 	.byte	0x04, 0x39
        /*05b6*/ 	.short	(.L_272 - .L_271)


	//   ....[0]....
.L_271:
        /*05b8*/ 	.word	0x00000290
        /*05bc*/ 	.word	0x000000ff
        /*05c0*/ 	.word	0x00038800
        /*05c4*/ 	.short	0x0100
        /*05c6*/ 	.byte	0x06
	.zero		1


	//   ....[1]....
        /*05c8*/ 	.word	0x000002a0
        /*05cc*/ 	.word	0x000000ff
        /*05d0*/ 	.word	0x00038820
        /*05d4*/ 	.short	0x0100
        /*05d6*/ 	.byte	0x06
	.zero		1


	//   ....[2]....
        /*05d8*/ 	.word	0x00000390
        /*05dc*/ 	.word	0x000000ff
        /*05e0*/ 	.word	0x00038830
        /*05e4*/ 	.short	0x0100
        /*05e6*/ 	.byte	0x08
	.zero		1


	//   ....[3]....
        /*05e8*/ 	.word	0x000003a0
        /*05ec*/ 	.word	0x000000ff
        /*05f0*/ 	.word	0x00038840
        /*05f4*/ 	.short	0x0100
        /*05f6*/ 	.byte	0x08
	.zero		1


	//   ....[4]....
        /*05f8*/ 	.word	0x000003b0
        /*05fc*/ 	.word	0x000000ff
        /*0600*/ 	.word	0x00038838
        /*0604*/ 	.short	0x0100
        /*0606*/ 	.byte	0x08
	.zero		1


	//   ....[5]....
        /*0608*/ 	.word	0x000003c0
        /*060c*/ 	.word	0x000000ff
        /*0610*/ 	.word	0x00038848
        /*0614*/ 	.short	0x0100
        /*0616*/ 	.byte	0x08
	.zero		1


	//   ....[6]....
        /*0618*/ 	.word	0x000004f0
        /*061c*/ 	.word	0x000000ff
        /*0620*/ 	.word	0x00038850
        /*0624*/ 	.short	0x0100
        /*0626*/ 	.byte	0x08
	.zero		1


	//   ....[7]....
        /*0628*/ 	.word	0x00000500
        /*062c*/ 	.word	0x000000ff
        /*0630*/ 	.word	0x00038860
        /*0634*/ 	.short	0x0100
        /*0636*/ 	.byte	0x08
	.zero		1


	//   ....[8]....
        /*0638*/ 	.word	0x00000510
        /*063c*/ 	.word	0x000000ff
        /*0640*/ 	.word	0x00038858
        /*0644*/ 	.short	0x0100
        /*0646*/ 	.byte	0x08
	.zero		1


	//   ....[9]....
        /*0648*/ 	.word	0x00000520
        /*064c*/ 	.word	0x000000ff
        /*0650*/ 	.word	0x00038868
        /*0654*/ 	.short	0x0100
        /*0656*/ 	.byte	0x08
	.zero		1


	//   ....[10]....
        /*0658*/ 	.word	0x00000610
        /*065c*/ 	.word	0x000000ff
        /*0660*/ 	.word	0x00038870
        /*0664*/ 	.short	0x0100
        /*0666*/ 	.byte	0x06
	.zero		1


	//   ....[11]....
        /*0668*/ 	.word	0x00000620
        /*066c*/ 	.word	0x000000ff
        /*0670*/ 	.word	0x00038880
        /*0674*/ 	.short	0x0100
        /*0676*/ 	.byte	0x06
	.zero		1


	//   ....[12]....
        /*0678*/ 	.word	0x00000630
        /*067c*/ 	.word	0x000000ff
        /*0680*/ 	.word	0x00038878
        /*0684*/ 	.short	0x0100
        /*0686*/ 	.byte	0x06
	.zero		1


	//   ....[13]....
        /*0688*/ 	.word	0x00000640
        /*068c*/ 	.word	0x000000ff
        /*0690*/ 	.word	0x00038888
        /*0694*/ 	.short	0x0100
        /*0696*/ 	.byte	0x06
	.zero		1


	//   ....[14]....
        /*0698*/ 	.word	0x00000770
        /*069c*/ 	.word	0x000000ff
        /*06a0*/ 	.word	0x00038890
        /*06a4*/ 	.short	0x0100
        /*06a6*/ 	.byte	0x08
	.zero		1


	//   ....[15]....
        /*06a8*/ 	.word	0x00000780
        /*06ac*/ 	.word	0x000000ff
        /*06b0*/ 	.word	0x000388a0
        /*06b4*/ 	.short	0x0100
        /*06b6*/ 	.byte	0x08
	.zero		1


	//   ....[16]....
        /*06b8*/ 	.word	0x00000790
        /*06bc*/ 	.word	0x000000ff
        /*06c0*/ 	.word	0x00038898
        /*06c4*/ 	.short	0x0100
        /*06c6*/ 	.byte	0x08
	.zero		1


	//   ....[17]....
        /*06c8*/ 	.word	0x000007a0
        /*06cc*/ 	.word	0x000000ff
        /*06d0*/ 	.word	0x000388a8
        /*06d4*/ 	.short	0x0100
        /*06d6*/ 	.byte	0x08
	.zero		1


	//   ....[18]....
        /*06d8*/ 	.word	0x000008d0
        /*06dc*/ 	.word	0x000000ff
        /*06e0*/ 	.word	0x000388b0
        /*06e4*/ 	.short	0x0100
        /*06e6*/ 	.byte	0x08
	.zero		1


	//   ....[19]....
        /*06e8*/ 	.word	0x000008e0
        /*06ec*/ 	.word	0x000000ff
        /*06f0*/ 	.word	0x000388c0
        /*06f4*/ 	.short	0x0100
        /*06f6*/ 	.byte	0x08
	.zero		1


	//   ....[20]....
        /*06f8*/ 	.word	0x000008f0
        /*06fc*/ 	.word	0x000000ff
        /*0700*/ 	.word	0x000388b8
        /*0704*/ 	.short	0x0100
        /*0706*/ 	.byte	0x08
	.zero		1


	//   ....[21]....
        /*0708*/ 	.word	0x00000900
        /*070c*/ 	.word	0x000000ff
        /*0710*/ 	.word	0x000388c8
        /*0714*/ 	.short	0x0100
        /*0716*/ 	.byte	0x08
	.zero		1


	//   ....[22]....
        /*0718*/ 	.word	0x00001c70
        /*071c*/ 	.word	0x000000ff
        /*0720*/ 	.word	0x00038800
        /*0724*/ 	.short	0x010a
        /*0726*/ 	.byte	0x26
	.zero		1


	//   ....[23]....
        /*0728*/ 	.word	0x00001cf0
        /*072c*/ 	.word	0x00000003
        /*0730*/ 	.word	0x00038830
        /*0734*/ 	.short	0x010a
        /*0736*/ 	.byte	0x3f
	.zero		1


	//   ....[24]....
        /*0738*/ 	.word	0x00001d60
        /*073c*/ 	.word	0x00000003
        /*0740*/ 	.word	0x00038830
        /*0744*/ 	.short	0x010a
        /*0746*/ 	.byte	0x3f
	.zero		1


	//   ....[25]....
        /*0748*/ 	.word	0x00002710
        /*074c*/ 	.word	0x00000003
        /*0750*/ 	.word	0x00000000
        /*0754*/ 	.short	0x0101
        /*0756*/ 	.byte	0x3f
	.zero		1


	//   ....[26]....
        /*0758*/ 	.word	0x00004b10
        /*075c*/ 	.word	0x000000ff
        /*0760*/ 	.word	0x00038830
        /*0764*/ 	.short	0x010a
        /*0766*/ 	.byte	0x07
	.zero		1


	//   ....[27]....
        /*0768*/ 	.word	0x00004b50
        /*076c*/ 	.word	0x000000ff
        /*0770*/ 	.word	0x00038830
        /*0774*/ 	.short	0x010a
        /*0776*/ 	.byte	0x07
	.zero		1


	//   ....[28]....
        /*0778*/ 	.word	0x00004ee0
        /*077c*/ 	.word	0x000000ff
        /*0780*/ 	.word	0x00038850
        /*0784*/ 	.short	0x010a
        /*0786*/ 	.byte	0x0a
	.zero		1


	//   ....[29]....
        /*0788*/ 	.word	0x00004f20
        /*078c*/ 	.word	0x000000ff
        /*0790*/ 	.word	0x00038850
        /*0794*/ 	.short	0x010a
        /*0796*/ 	.byte	0x0a
	.zero		1


	//   ....[30]....
        /*0798*/ 	.word	0x00006af0
        /*079c*/ 	.word	0x00000003
        /*07a0*/ 	.word	0x00000000
        /*07a4*/ 	.short	0x0101
        /*07a6*/ 	.byte	0x3f
	.zero		1


	//   ....[31]....
        /*07a8*/ 	.word	0x00006d00
        /*07ac*/ 	.word	0x000000ff
        /*07b0*/ 	.word	0x00000000
        /*07b4*/ 	.short	0x0101
        /*07b6*/ 	.byte	0x0a
	.zero		1


	//   ....[32]....
        /*07b8*/ 	.word	0x000077c0
        /*07bc*/ 	.word	0x000000ff
        /*07c0*/ 	.word	0x00038830
        /*07c4*/ 	.short	0x010a
        /*07c6*/ 	.byte	0x06
	.zero		1


	//   ....[33]....
        /*07c8*/ 	.word	0x00007800
        /*07cc*/ 	.word	0x000000ff
        /*07d0*/ 	.word	0x00038830
        /*07d4*/ 	.short	0x010a
        /*07d6*/ 	.byte	0x06
	.zero		1


	//   ....[34]....
        /*07d8*/ 	.word	0x00007b50
        /*07dc*/ 	.word	0x000000ff
        /*07e0*/ 	.word	0x00038850
        /*07e4*/ 	.short	0x010a
        /*07e6*/ 	.byte	0x06
	.zero		1


	//   ....[35]....
        /*07e8*/ 	.word	0x00007b90
        /*07ec*/ 	.word	0x000000ff
        /*07f0*/ 	.word	0x00038850
        /*07f4*/ 	.short	0x010a
        /*07f6*/ 	.byte	0x06
	.zero		1


	//   ....[36]....
        /*07f8*/ 	.word	0x00008e10
        /*07fc*/ 	.word	0x00000003
        /*0800*/ 	.word	0x00000000
        /*0804*/ 	.short	0x0101
        /*0806*/ 	.byte	0x3f
	.zero		1


	//   ....[37]....
        /*0808*/ 	.word	0x00009030
        /*080c*/ 	.word	0x000000ff
        /*0810*/ 	.word	0x00000000
        /*0814*/ 	.short	0x0101
        /*0816*/ 	.byte	0x06
	.zero		1


	//   ....[38]....
        /*0818*/ 	.word	0x00009a30
        /*081c*/ 	.word	0x000000ff
        /*0820*/ 	.word	0x00038850
        /*0824*/ 	.short	0x010a
        /*0826*/ 	.byte	0x0e
	.zero		1


	//   ....[39]....
        /*0828*/ 	.word	0x00009a70
        /*082c*/ 	.word	0x000000ff
        /*0830*/ 	.word	0x00038850
        /*0834*/ 	.short	0x010a
        /*0836*/ 	.byte	0x0e
	.zero		1


	//   ....[40]....
        /*0838*/ 	.word	0x0000a600
        /*083c*/ 	.word	0x000000ff
        /*0840*/ 	.word	0x00000000
        /*0844*/ 	.short	0x0101
        /*0846*/ 	.byte	0x04
	.zero		1


	//   ....[41]....
        /*0848*/ 	.word	0x0000c4b0
        /*084c*/ 	.word	0x000000ff
        /*0850*/ 	.word	0x00000000
        /*0854*/ 	.short	0x0101
        /*0856*/ 	.byte	0x05
	.zero		1


	//   ....[42]....
        /*0858*/ 	.word	0x0000e180
        /*085c*/ 	.word	0x00000003
        /*0860*/ 	.word	0x00038880
        /*0864*/ 	.short	0x010a
        /*0866*/ 	.byte	0x3f
	.zero		1


	//   ....[43]....
        /*0868*/ 	.word	0x0000e380
        /*086c*/ 	.word	0x00000003
        /*0870*/ 	.word	0x00038840
        /*0874*/ 	.short	0x010a
        /*0876*/ 	.byte	0x3f
	.zero		1


	//   ....[44]....
        /*0878*/ 	.word	0x0000e760
        /*087c*/ 	.word	0x000000ff
        /*0880*/ 	.word	0x00038820
        /*0884*/ 	.short	0x010a
        /*0886*/ 	.byte	0x24
	.zero		1


	//   ....[45]....
        /*0888*/ 	.word	0x0000ea60
        /*088c*/ 	.word	0x00000004
        /*0890*/ 	.word	0x00038880
        /*0894*/ 	.short	0x010a
        /*0896*/ 	.byte	0x3f
	.zero		1


	//   ....[46]....
        /*0898*/ 	.word	0x0000edb0
        /*089c*/ 	.word	0x00000004
        /*08a0*/ 	.word	0x00038840
        /*08a4*/ 	.short	0x010a
        /*08a6*/ 	.byte	0x3f
	.zero		1


	//   ....[47]....
        /*08a8*/ 	.word	0x0000f1a0
        /*08ac*/ 	.word	0x00000003
        /*08b0*/ 	.word	0x00038870
        /*08b4*/ 	.short	0x010a
        /*08b6*/ 	.byte	0x3f
	.zero		1


	//   ....[48]....
        /*08b8*/ 	.word	0x0000f220
        /*08bc*/ 	.word	0x00000003
        /*08c0*/ 	.word	0x00038860
        /*08c4*/ 	.short	0x010a
        /*08c6*/ 	.byte	0x3f
	.zero		1


	//   ....[49]....
        /*08c8*/ 	.word	0x0000fa40
        /*08cc*/ 	.word	0x00000003
        /*08d0*/ 	.word	0x00038850
        /*08d4*/ 	.short	0x0101
        /*08d6*/ 	.byte	0x3f
	.zero		1


	//   ....[50]....
        /*08d8*/ 	.word	0x0000fa80
        /*08dc*/ 	.word	0x00000002
        /*08e0*/ 	.word	0x00000000
        /*08e4*/ 	.short	0x0101
        /*08e6*/ 	.byte	0x3f
	.zero		1


	//   ....[51]....
        /*08e8*/ 	.word	0x0000fc40
        /*08ec*/ 	.word	0x00000015
        /*08f0*/ 	.word	0x00038870
        /*08f4*/ 	.short	0x010a
        /*08f6*/ 	.byte	0x3f
	.zero		1


	//   ....[52]....
        /*08f8*/ 	.word	0x0000fcd0
        /*08fc*/ 	.word	0x00000015
        /*0900*/ 	.word	0x00038860
        /*0904*/ 	.short	0x010a
        /*0906*/ 	.byte	0x3f
	.zero		1


	//   ....[53]....
        /*0908*/ 	.word	0x000104d0
        /*090c*/ 	.word	0x00000015
        /*0910*/ 	.word	0x00038850
        /*0914*/ 	.short	0x0101
        /*0916*/ 	.byte	0x3f
	.zero		1


	//   ....[54]....
        /*0918*/ 	.word	0x00010520
        /*091c*/ 	.word	0x00000000
        /*0920*/ 	.word	0x00000000
        /*0924*/ 	.short	0x0101
        /*0926*/ 	.byte	0x3f
	.zero		1


	//   ....[55]....
        /*0928*/ 	.word	0x00010800
        /*092c*/ 	.word	0x00000000
        /*0930*/ 	.word	0x00038820
        /*0934*/ 	.short	0x010a
        /*0936*/ 	.byte	0x3f
	.zero		1


	//   ....[56]....
        /*0938*/ 	.word	0x000109e0
        /*093c*/ 	.word	0x00000006
        /*0940*/ 	.word	0x00000000
        /*0944*/ 	.short	0x010a
        /*0946*/ 	.byte	0x3f
	.zero		1


	//   ....[57]....
        /*0948*/ 	.word	0x00010a50
        /*094c*/ 	.word	0x00000007
        /*0950*/ 	.word	0x00000000
        /*0954*/ 	.short	0x010a
        /*0956*/ 	.byte	0x3f
	.zero		1


	//   ....[58]....
        /*0958*/ 	.word	0x00010ab0
        /*095c*/ 	.word	0x00000004
        /*0960*/ 	.word	0x00038860
        /*0964*/ 	.short	0x010a
        /*0966*/ 	.byte	0x3f
	.zero		1


	//   ....[59]....
        /*0968*/ 	.word	0x00010b00
        /*096c*/ 	.word	0x00000003
        /*0970*/ 	.word	0x00038860
        /*0974*/ 	.short	0x010a
        /*0976*/ 	.byte	0x3f
	.zero		1


	//   ....[60]....
        /*0978*/ 	.word	0x00010b40
        /*097c*/ 	.word	0x00000004
        /*0980*/ 	.word	0x00038880
        /*0984*/ 	.short	0x010a
        /*0986*/ 	.byte	0x3f
	.zero		1


	//   ....[61]....
        /*0988*/ 	.word	0x00010b60
        /*098c*/ 	.word	0x00000003
        /*0990*/ 	.word	0x00038880
        /*0994*/ 	.short	0x010a
        /*0996*/ 	.byte	0x3f
	.zero		1


	//   ....[62]....
        /*0998*/ 	.word	0x00010bd0
        /*099c*/ 	.word	0x00000003
        /*09a0*/ 	.word	0x00038800
        /*09a4*/ 	.short	0x010a
        /*09a6*/ 	.byte	0x3f
	.zero		1


	//   ....[63]....
        /*09a8*/ 	.word	0x00010c20
        /*09ac*/ 	.word	0x00000003
        /*09b0*/ 	.word	0x00038830
        /*09b4*/ 	.short	0x010a
        /*09b6*/ 	.byte	0x3f
	.zero		1


	//   ....[64]....
        /*09b8*/ 	.word	0x00010c80
        /*09bc*/ 	.word	0x00000007
        /*09c0*/ 	.word	0x00038830
        /*09c4*/ 	.short	0x010a
        /*09c6*/ 	.byte	0x3f
	.zero		1


	//   ....[65]....
        /*09c8*/ 	.word	0x00010ce0
        /*09cc*/ 	.word	0x00000007
        /*09d0*/ 	.word	0x00038850
        /*09d4*/ 	.short	0x010a
        /*09d6*/ 	.byte	0x3f
	.zero		1


	//   ....[66]....
        /*09d8*/ 	.word	0x00010d40
        /*09dc*/ 	.word	0x00000009
        /*09e0*/ 	.word	0x00038830
        /*09e4*/ 	.short	0x010a
        /*09e6*/ 	.byte	0x3f
	.zero		1


	//   ....[67]....
        /*09e8*/ 	.word	0x00010da0
        /*09ec*/ 	.word	0x00000009
        /*09f0*/ 	.word	0x00038850
        /*09f4*/ 	.short	0x010a
        /*09f6*/ 	.byte	0x3f
	.zero		1


	//   ....[68]....
        /*09f8*/ 	.word	0x00010e00
        /*09fc*/ 	.word	0x00000006
        /*0a00*/ 	.word	0x00038850
        /*0a04*/ 	.short	0x010a
        /*0a06*/ 	.byte	0x3f
	.zero		1


	//   ....[69]....
        /*0a08*/ 	.word	0x00010f50
        /*0a0c*/ 	.word	0x00000003
        /*0a10*/ 	.word	0x00038880
        /*0a14*/ 	.short	0x010a
        /*0a16*/ 	.byte	0x3f
	.zero		1


	//   ....[70]....
        /*0a18*/ 	.word	0x00010fa0
        /*0a1c*/ 	.word	0x00000003
        /*0a20*/ 	.word	0x00038840
        /*0a24*/ 	.short	0x010a
        /*0a26*/ 	.byte	0x3f
	.zero		1


	//   ....[71]....
        /*0a28*/ 	.word	0x00011000
        /*0a2c*/ 	.word	0x00000003
        /*0a30*/ 	.word	0x00038820
        /*0a34*/ 	.short	0x010a
        /*0a36*/ 	.byte	0x3f
	.zero		1


	//   ....[72]....
        /*0a38*/ 	.word	0x00011050
        /*0a3c*/ 	.word	0x00000004
        /*0a40*/ 	.word	0x00038880
        /*0a44*/ 	.short	0x010a
        /*0a46*/ 	.byte	0x3f
	.zero		1


	//   ....[73]....
        /*0a48*/ 	.word	0x000110a0
        /*0a4c*/ 	.word	0x00000004
        /*0a50*/ 	.word	0x00038840
        /*0a54*/ 	.short	0x010a
        /*0a56*/ 	.byte	0x3f
	.zero		1


	//   ....[74]....
        /*0a58*/ 	.word	0x00011100
        /*0a5c*/ 	.word	0x00000003
        /*0a60*/ 	.word	0x00038870
        /*0a64*/ 	.short	0x010a
        /*0a66*/ 	.byte	0x3f
	.zero		1


	//   ....[75]....
        /*0a68*/ 	.word	0x00011160
        /*0a6c*/ 	.word	0x00000003
        /*0a70*/ 	.word	0x00038860
        /*0a74*/ 	.short	0x010a
        /*0a76*/ 	.byte	0x3f
	.zero		1


	//   ....[76]....
        /*0a78*/ 	.word	0x000111b0
        /*0a7c*/ 	.word	0x00000015
        /*0a80*/ 	.word	0x00038870
        /*0a84*/ 	.short	0x010a
        /*0a86*/ 	.byte	0x3f
	.zero		1


	//   ....[77]....
        /*0a88*/ 	.word	0x00011200
        /*0a8c*/ 	.word	0x00000015
        /*0a90*/ 	.word	0x00038860
        /*0a94*/ 	.short	0x010a
        /*0a96*/ 	.byte	0x3f
	.zero		1


	//   ....[78]....
        /*0a98*/ 	.word	0x00011250
        /*0a9c*/ 	.word	0x00000000
        /*0aa0*/ 	.word	0x00038820
        /*0aa4*/ 	.short	0x010a
        /*0aa6*/ 	.byte	0x3f
	.zero		1


	//   ....[79]....
        /*0aa8*/ 	.word	0x000113f0
        /*0aac*/ 	.word	0x00000006
        /*0ab0*/ 	.word	0x00000000
        /*0ab4*/ 	.short	0x010a
        /*0ab6*/ 	.byte	0x3f
	.zero		1


	//   ....[80]....
        /*0ab8*/ 	.word	0x00011440
        /*0abc*/ 	.word	0x00000007
        /*0ac0*/ 	.word	0x00000000
        /*0ac4*/ 	.short	0x010a
        /*0ac6*/ 	.byte	0x3f
	.zero		1


	//   ....[81]....
        /*0ac8*/ 	.word	0x00011490
        /*0acc*/ 	.word	0x00000004
        /*0ad0*/ 	.word	0x00038860
        /*0ad4*/ 	.short	0x010a
        /*0ad6*/ 	.byte	0x3f
	.zero		1


	//   ....[82]....
        /*0ad8*/ 	.word	0x000114e0
        /*0adc*/ 	.word	0x00000003
        /*0ae0*/ 	.word	0x00038860
        /*0ae4*/ 	.short	0x010a
        /*0ae6*/ 	.byte	0x3f
	.zero		1


	//   ....[83]....
        /*0ae8*/ 	.word	0x00011530
        /*0aec*/ 	.word	0x00000004
        /*0af0*/ 	.word	0x00038880
        /*0af4*/ 	.short	0x010a
        /*0af6*/ 	.byte	0x3f
	.zero		1


	//----- nvinfo : EIATTR_NUM_MBARRIERS
	.align		4
.L_272:
        /*0af8*/ 	.byte	0x03, 0x38
        /*0afa*/ 	.short	0x0016


	//----- nvinfo : EIATTR_EXIT_INSTR_OFFSETS
	.align		4
        /*0afc*/ 	.byte	0x04, 0x1c
        /*0afe*/ 	.short	(.L_274 - .L_273)


	//   ....[0]....
.L_273:
        /*0b00*/ 	.word	0x00000a80


	//   ....[1]....
        /*0b04*/ 	.word	0x0000cf30


	//   ....[2]....
        /*0b08*/ 	.word	0x00010bb0


	//----- nvinfo : EIATTR_MAX_THREADS
	.align		4
.L_274:
        /*0b0c*/ 	.byte	0x04, 0x05
        /*0b0e*/ 	.short	(.L_276 - .L_275)
.L_275:
        /*0b10*/ 	.word	0x00000180
        /*0b14*/ 	.word	0x00000001
        /*0b18*/ 	.word	0x00000001


	//----- nvinfo : EIATTR_CRS_STACK_SIZE
	.align		4
.L_276:
        /*0b1c*/ 	.byte	0x04, 0x1e
        /*0b1e*/ 	.short	(.L_278 - .L_277)
.L_277:
        /*0b20*/ 	.word	0x00000000


	//----- nvinfo : EIATTR_CBANK_PARAM_SIZE
	.align		4
.L_278:
        /*0b24*/ 	.byte	0x03, 0x19
        /*0b26*/ 	.short	0x0bf0


	//----- nvinfo : EIATTR_PARAM_CBANK
	.align		4
        /*0b28*/ 	.byte	0x04, 0x0a
        /*0b2a*/ 	.short	(.L_280 - .L_279)
	.align		4
.L_279:
        /*0b2c*/ 	.word	index@(.nv.constant0._ZN7cutlass13device_kernelIN5flash11enable_sm90INS1_16FlashAttnFwdSm90INS1_25CollectiveMainloopFwdSm90ILi2EN4cute5tupleIJNS5_1CILi1EEES8_S8_EEENS6_IJNS7_ILi128EEESA_NS7_ILi256EEEEEELi256ENS_12float_e4m3_tEfNS_4arch4Sm90ELb1ELb0ELb0ELb0ELb0ELb0ELb0ELb1ELb1ELb0ELb0ELb0EEENS1_21CollectiveEpilogueFwdINS6_IJSA_SB_SA_EEES9_NS_10bfloat16_tESF_Li256ELb0ELb0ELb0ELb1EEENS1_30DynamicPersistentTileSchedulerILi256ELi128ELb0ELb0ELb1EEEEEEEEEvNT_6ParamsE)
        /*0b30*/ 	.short	0x0210
        /*0b32*/ 	.short	0x0bf0


	//----- nvinfo : EIATTR_SW_WAR
	.align		4
.L_280:
        /*0b34*/ 	.byte	0x04, 0x36
        /*0b36*/ 	.short	(.L_282 - .L_281)
.L_281:
        /*0b38*/ 	.word	0x00000008
.L_282:


//--------------------- .nv.info._ZN7cutlass13device_kernelIN5flash11enable_sm90INS1_16FlashAttnFwdSm90INS1_25CollectiveMainloopFwdSm90ILi2EN4cute5tupleIJNS5_1CILi1EEES8_S8_EEENS6_IJNS7_ILi128EEESA_NS7_ILi256EEEEEELi256ENS_12float_e4m3_tEfNS_4arch4Sm90ELb1ELb0ELb0ELb1ELb0ELb0ELb0ELb1ELb1ELb0ELb0ELb0EEENS1_21CollectiveEpilogueFwdINS6_IJSA_SB_SA_EEES9_NS_10bfloat16_tESF_Li256ELb1ELb0ELb0ELb1EEENS1_36VarlenDynamicPersistentTileSchedulerILi128ELi128ELi256ELi128ELb0ELb0ELb1ELb1ELb1ELb1EEEEEEEEEvNT_6ParamsE --------------------------
	.section	.nv.info._ZN7cutlass13device_kernelIN5flash11enable_sm90INS1_16FlashAttnFwdSm90INS1_25CollectiveMainloopFwdSm90ILi2EN4cute5tupleIJNS5_1CILi1EEES8_S8_EEENS6_IJNS7_ILi128EEESA_NS7_ILi256EEEEEELi256ENS_12float_e4m3_tEfNS_4arch4Sm90ELb1ELb0ELb0ELb1ELb0ELb0ELb0ELb1ELb1ELb0ELb0ELb0EEENS1_21CollectiveEpilogueFwdINS6_IJSA_SB_SA_EEES9_NS_10bfloat16_tESF_Li256ELb1ELb0ELb0ELb1EEENS1_36VarlenDynamicPersistentTileSchedulerILi128ELi128ELi256ELi128ELb0ELb0ELb1ELb1ELb1ELb1EEEEEEEEEvNT_6ParamsE,"",@"SHT_CUDA_INFO"
	.sectionflags	@""
	.align	4


	//----- nvinfo : EIATTR_CUDA_API_VERSION
	.align		4
        /*0000*/ 	.byte	0x04, 0x37
        /*0002*/ 	.short	(.L_284 - .L_283)
.L_283:
        /*0004*/ 	.word	0x00000082


	//----- nvinfo : EIATTR_KPARAM_INFO
	.align		4
.L_284:
        /*0008*/ 	.byte	0x04, 0x17
        /*000a*/ 	.short	(.L_286 - .L_285)
.L_285:
        /*000c*/ 	.word	0x00000000
        /*0010*/ 	.short	0x0000
        /*0012*/ 	.short	0x0070
        /*0014*/ 	.byte	0x00, 0xf0, 0x01, 0x28


	//----- nvinfo : EIATTR_SPARSE_MMA_MASK
	.align		4
.L_286:
        /*0018*/ 	.byte	0x03, 0x50
        /*001a*/ 	.short	0x0000


	//----- nvinfo : EIATTR_MAXREG_COUNT
	.align		4
        /*001c*/ 	.byte	0x03, 0x1b
        /*001e*/ 	.short	0x00a8


	//----- nvinfo : EIATTR_NUM_BARRIERS
	.align		4
        /*0020*/ 	.byte	0x02, 0x4c
        /*0022*/ 	.byte	0x10
	.zero		1


	//----- nvinfo : EIATTR_EXTERNS
	.align		4
        /*0024*/ 	.byte	0x04, 0x0f
        /*0026*/ 	.short	(.L_288 - .L_287)


	//   ....[0]....
	.align		4
.L_287:
        /*0028*/ 	.word	index@(__assertfail)


	//----- nvinfo : EIATTR_ANNOTATIONS
	.align		4
.L_288:
        /*002c*/ 	.byte	0x04, 0x55
        /*002e*/ 	.short	(.L_290 - .L_289)


	//   ....[0]....
.L_289:
        /* <DEDUP_REMOVED lines=42> */


	//----- nvinfo : EIATTR_MERCURY_ISA_VERSION
	.align		4
.L_290:
        /*02c0*/ 	.byte	0x03, 0x5f
        /*02c2*/ 	.short	0x0101


	//----- nvinfo : EIATTR_UNUSED_LOAD_BYTE_OFFSET
	.align		4
        /*02c4*/ 	.byte	0x04, 0x44
        /*02c6*/ 	.short	(.L_292 - .L_291)


	//   ....[0]....
.L_291:
        /*02c8*/ 	.word	0x00000a70
        /*02cc*/ 	.word	0x0000fff0


	//   ....[1]....
        /*02d0*/ 	.word	0x0000a850
        /*02d4*/ 	.word	0x0000fff0


	//----- nvinfo : EIATTR_INT_WARP_WIDE_INSTR_OFFSETS
	.align		4
.L_292:
        /*02d8*/ 	.byte	0x04, 0x31
        /*02da*/ 	.short	(.L_294 - .L_293)


	//   ....[0]....
.L_293:
        /*02dc*/ 	.word	0x00000160


	//   ....[1]....
        /*02e0*/ 	.word	0x000001a0


	//   ....[2]....
        /*02e4*/ 	.word	0x00000210


	//   ....[3]....
        /*02e8*/ 	.word	0x0000f4c0


	//   ....[4]....
        /*02ec*/ 	.word	0x0000f550


	//   ....[5]....
        /*02f0*/ 	.word	0x0000fcc0


	//   ....[6]....
        /*02f4*/ 	.word	0x00011960


	//   ....[7]....
        /*02f8*/ 	.word	0x000119f0


	//----- nvinfo : EIATTR_COOP_GROUP_MASK_REGIDS
	.align		4
.L_294:
        /*02fc*/ 	.byte	0x04, 0x29
        /*02fe*/ 	.short	(.L_296 - .L_295)


	//   ....[0]....
.L_295:
        /*0300*/ 	.word	0xffffffff


	//   ....[1]....
        /*0304*/ 	.word	0xffffffff


	//   ....[2]....
        /*0308*/ 	.word	0xffffffff


	//   ....[3]....
        /*030c*/ 	.word	0xffffffff


	//   ....[4]....
        /*0310*/ 	.word	0xffffffff


	//   ....[5]....
        /*0314*/ 	.word	0xffffffff


	//   ....[6]....
        /*0318*/ 	.word	0xffffffff


	//   ....[7]....
        /*031c*/ 	.word	0xffffffff


	//   ....[8]....
        /*0320*/ 	.word	0xffffffff


	//   ....[9]....
        /*0324*/ 	.word	0xffffffff


	//   ....[10]....
        /*0328*/ 	.word	0xffffffff


	//   ....[11]....
        /*032c*/ 	.word	0xffffffff


	//   ....[12]....
        /*0330*/ 	.word	0xffffffff


	//   ....[13]....
        /*0334*/ 	.word	0xffffffff


	//   ....[14]....
        /*0338*/ 	.word	0xffffffff


	//   ....[15]....
        /*033c*/ 	.word	0xffffffff


	//   ....[16]....
        /*0340*/ 	.word	0xffffffff


	//   ....[17]....
        /*0344*/ 	.word	0xffffffff


	//   ....[18]....
        /*0348*/ 	.word	0xffffffff


	//   ....[19]....
        /*034c*/ 	.word	0xffffffff


	//   ....[20]....
        /*0350*/ 	.word	0xffffffff


	//   ....[21]....
        /*0354*/ 	.word	0xffffffff


	//   ....[22]....
        /*0358*/ 	.word	0xffffffff


	//   ....[23]....
        /*035c*/ 	.word	0xffffffff


	//   ....[24]....
        /*0360*/ 	.word	0xffffffff


	//   ....[25]....
        /*0364*/ 	.word	0xffffffff


	//   ....[26]....
        /*0368*/ 	.word	0xffffffff


	//   ....[27]....
        /*036c*/ 	.word	0xffffffff


	//   ....[28]....
        /*0370*/ 	.word	0xffffffff


	//   ....[29]....
        /*0374*/ 	.word	0xffffffff


	//   ....[30]....
        /*0378*/ 	.word	0xffffffff


	//   ....[31]....
        /*037c*/ 	.word	0xffffffff


	//   ....[32]....
        /*0380*/ 	.word	0xffffffff


	//   ....[33]....
        /*0384*/ 	.word	0xffffffff


	//   ....[34]....
        /*0388*/ 	.word	0xffffffff


	//   ....[35]....
        /*038c*/ 	.word	0xffffffff


	//   ....[36]....
        /*0390*/ 	.word	0xffffffff


	//   ....[37]....
        /*0394*/ 	.word	0xffffffff


	//   ....[38]....
        /*0398*/ 	.word	0xffffffff


	//   ....[39]....
        /*039c*/ 	.word	0xffffffff


	//   ....[40]....
        /*03a0*/ 	.word	0xffffffff


	//   ....[41]....
        /*03a4*/ 	.word	0xffffffff


	//   ....[42]....
        /*03a8*/ 	.word	0xffffffff


	//   ....[43]....
        /*03ac*/ 	.word	0xffffffff


	//   ....[44]....
        /*03b0*/ 	.word	0xffffffff


	//   ....[45]....
        /*03b4*/ 	.word	0xffffffff


	//   ....[46]....
        /*03b8*/ 	.word	0xffffffff


	//   ....[47]....
        /*03bc*/ 	.word	0xffffffff


	//   ....[48]....
        /*03c0*/ 	.word	0xffffffff


	//   ....[49]....
        /*03c4*/ 	.word	0xffffffff


	//   ....[50]....
        /*03c8*/ 	.word	0xffffffff


	//   ....[51]....
        /*03cc*/ 	.word	0xffffffff


	//   ....[52]....
        /*03d0*/ 	.word	0xffffffff


	//   ....[53]....
        /*03d4*/ 	.word	0xffffffff


	//   ....[54]....
        /*03d8*/ 	.word	0xffffffff


	//   ....[55]....
        /*03dc*/ 	.word	0xffffffff


	//   ....[56]....
        /*03e0*/ 	.word	0xffffffff


	//   ....[57]....
        /*03e4*/ 	.word	0xffffffff


	//   ....[58]....
        /*03e8*/ 	.word	0xffffffff


	//   ....[59]....
        /*03ec*/ 	.word	0xffffffff


	//   ....[60]....
        /*03f0*/ 	.word	0xffffffff


	//   ....[61]....
        /*03f4*/ 	.word	0xffffffff


	//   ....[62]....
        /*03f8*/ 	.word	0xffffffff


	//   ....[63]....
        /*03fc*/ 	.word	0xffffffff


	//   ....[64]....
        /*0400*/ 	.word	0xffffffff


	//   ....[65]....
        /*0404*/ 	.word	0xffffffff


	//   ....[66]....
        /*0408*/ 	.word	0xffffffff


	//   ....[67]....
        /*040c*/ 	.word	0xffffffff


	//   ....[68]....
        /*0410*/ 	.word	0xffffffff


	//   ....[69]....
        /*0414*/ 	.word	0xffffffff


	//   ....[70]....
        /*0418*/ 	.word	0xffffffff


	//   ....[71]....
        /*041c*/ 	.word	0xffffffff


	//   ....[72]....
        /*0420*/ 	.word	0xffffffff


	//   ....[73]....
        /*0424*/ 	.word	0xffffffff


	//   ....[74]....
        /*0428*/ 	.word	0xffffffff


	//   ....[75]....
        /*042c*/ 	.word	0xffffffff


	//   ....[76]....
        /*0430*/ 	.word	0xffffffff


	//   ....[77]....
        /*0434*/ 	.word	0xffffffff


	//   ....[78]....
        /*0438*/ 	.word	0xffffffff


	//   ....[79]....
        /*043c*/ 	.word	0xffffffff


	//   ....[80]....
        /*0440*/ 	.word	0xffffffff


	//   ....[81]....
        /*0444*/ 	.word	0xffffffff


	//   ....[82]....
        /*0448*/ 	.word	0xffffffff


	//   ....[83]....
        /*044c*/ 	.word	0xffffffff


	//   ....[84]....
        /*0450*/ 	.word	0xffffffff


	//   ....[85]....
        /*0454*/ 	.word	0xffffffff


	//   ....[86]....
        /*0458*/ 	.word	0xffffffff


	//   ....[87]....
        /*045c*/ 	.word	0xffffffff


	//   ....[88]....
        /*0460*/ 	.word	0xffffffff


	//   ....[89]....
        /*0464*/ 	.word	0xffffffff


	//   ....[90]....
        /*0468*/ 	.word	0xffffffff


	//   ....[91]....
        /*046c*/ 	.word	0xffffffff


	//   ....[92]....
        /*0470*/ 	.word	0xffffffff


	//   ....[93]....
        /*0474*/ 	.word	0xffffffff


	//   ....[94]....
        /*0478*/ 	.word	0xffffffff


	//   ....[95]....
        /*047c*/ 	.word	0xffffffff


	//   ....[96]....
        /*0480*/ 	.word	0xffffffff


	//   ....[97]....
        /*0484*/ 	.word	0xffffffff


	//   ....[98]....
        /*0488*/ 	.word	0xffffffff


	//   ....[99]....
        /*048c*/ 	.word	0xffffffff


	//   ....[100]....
        /*0490*/ 	.word	0xffffffff


	//   ....[101]....
        /*0494*/ 	.word	0xffffffff


	//   ....[102]....
        /*0498*/ 	.word	0xffffffff


	//   ....[103]....
        /*049c*/ 	.word	0xffffffff


	//   ....[104]....
        /*04a0*/ 	.word	0xffffffff


	//   ....[105]....
        /*04a4*/ 	.word	0xffffffff


	//   ....[106]....
        /*04a8*/ 	.word	0xffffffff


	//   ....[107]....
        /*04ac*/ 	.word	0xffffffff


	//   ....[108]....
        /*04b0*/ 	.word	0xffffffff


	//   ....[109]....
        /*04b4*/ 	.word	0xffffffff


	//   ....[110]....
        /*04b8*/ 	.word	0xffffffff


	//   ....[111]....
        /*04bc*/ 	.word	0xffffffff


	//   ....[112]....
        /*04c0*/ 	.word	0xffffffff


	//   ....[113]....
        /*04c4*/ 	.word	0xffffffff


	//   ....[114]....
        /*04c8*/ 	.word	0xffffffff


	//   ....[115]....
        /*04cc*/ 	.word	0xffffffff


	//   ....[116]....
        /*04d0*/ 	.word	0xffffffff


	//   ....[117]....
        /*04d4*/ 	.word	0xffffffff


	//   ....[118]....
        /*04d8*/ 	.word	0xffffffff


	//   ....[119]....
        /*04dc*/ 	.word	0xffffffff


	//   ....[120]....
        /*04e0*/ 	.word	0xffffffff


	//   ....[121]....
        /*04e4*/ 	.word	0xffffffff


	//   ....[122]....
        /*04e8*/ 	.word	0xffffffff


	//   ....[123]....
        /*04ec*/ 	.word	0x0500000f


	//   ....[124]....
        /*04f0*/ 	.word	0x0500000f


	//----- nvinfo : EIATTR_COOP_GROUP_INSTR_OFFSETS
	.align		4
.L_296:
        /*04f4*/ 	.byte	0x04, 0x28
        /*04f6*/ 	.short	(.L_298 - .L_297)


	//   ....[0]....
.L_297:
        /*04f8*/ 	.word	0x00000070


	//   ....[1]....
        /*04fc*/ 	.word	0x00000170


	//   ....[2]....
        /*0500*/ 	.word	0x000001c0


	//   ....[3]....
        /*0504*/ 	.word	0x000003f0


	//   ....[4]....
        /*0508*/ 	.word	0x00000550


	//   ....[5]....
        /*050c*/ 	.word	0x00000670


	//   ....[6]....
        /*0510*/ 	.word	0x000007d0


	//   ....[7]....
        /*0514*/ 	.word	0x00001ae0


	//   ....[8]....
        /*0518*/ 	.word	0x00002dc0


	//   ....[9]....
        /*051c*/ 	.word	0x00002e80


	//   ....[10]....
        /*0520*/ 	.word	0x000037b0


	//   ....[11]....
        /*0524*/ 	.word	0x00003860


	//   ....[12]....
        /*0528*/ 	.word	0x000056e0


	//   ....[13]....
        /*052c*/ 	.word	0x000057f0


	//   ....[14]....
        /*0530*/ 	.word	0x00006080


	//   ....[15]....
        /*0534*/ 	.word	0x000060f0


	//   ....[16]....
        /*0538*/ 	.word	0x00008040


	//   ....[17]....
        /*053c*/ 	.word	0x00008050


	//   ....[18]....
        /*0540*/ 	.word	0x00008080


	//   ....[19]....
        /*0544*/ 	.word	0x00008090


	//   ....[20]....
        /*0548*/ 	.word	0x00009d00


	//   ....[21]....
        /*054c*/ 	.word	0x00009d10


	//   ....[22]....
        /*0550*/ 	.word	0x00009d40


	//   ....[23]....
        /*0554*/ 	.word	0x00009d50


	//   ....[24]....
        /*0558*/ 	.word	0x0000b410


	//   ....[25]....
        /*055c*/ 	.word	0x0000b440


	//   ....[26]....
        /*0560*/ 	.word	0x0000b470


	//   ....[27]....
        /*0564*/ 	.word	0x0000b4a0


	//   ....[28]....
        /*0568*/ 	.word	0x0000b4d0


	//   ....[29]....
        /*056c*/ 	.word	0x0000b500


	//   ....[30]....
        /*0570*/ 	.word	0x0000b530


	//   ....[31]....
        /*0574*/ 	.word	0x0000b560


	//   ....[32]....
        /*0578*/ 	.word	0x0000b5a0


	//   ....[33]....
        /*057c*/ 	.word	0x0000b5d0


	//   ....[34]....
        /*0580*/ 	.word	0x0000b630


	//   ....[35]....
        /*0584*/ 	.word	0x0000b670


	//   ....[36]....
        /*0588*/ 	.word	0x0000b6a0


	//   ....[37]....
        /*058c*/ 	.word	0x0000b6e0


	//   ....[38]....
        /*0590*/ 	.word	0x0000b710


	//   ....[39]....
        /*0594*/ 	.word	0x0000b740


	//   ....[40]....
        /*0598*/ 	.word	0x0000b770


	//   ....[41]....
        /*059c*/ 	.word	0x0000b7a0


	//   ....[42]....
        /*05a0*/ 	.word	0x0000b7d0


	//   ....[43]....
        /*05a4*/ 	.word	0x0000b800


	//   ....[44]....
        /*05a8*/ 	.word	0x0000b830


	//   ....[45]....
        /*05ac*/ 	.word	0x0000b860


	//   ....[46]....
        /*05b0*/ 	.word	0x0000b890


	//   ....[47]....
        /*05b4*/ 	.word	0x0000b8c0


	//   ....[48]....
        /*05b8*/ 	.word	0x0000b8f0


	//   ....[49]....
        /*05bc*/ 	.word	0x0000b920


	//   ....[50]....
        /*05c0*/ 	.word	0x0000b950


	//   ....[51]....
        /*05c4*/ 	.word	0x0000b980


	//   ....[52]....
        /*05c8*/ 	.word	0x0000b9c0


	//   ....[53]....
        /*05cc*/ 	.word	0x0000b9f0


	//   ....[54]....
        /*05d0*/ 	.word	0x0000ba20


	//   ....[55]....
        /*05d4*/ 	.word	0x0000ba50


	//   ....[56]....
        /*05d8*/ 	.word	0x0000bad0


	//   ....[57]....
        /*05dc*/ 	.word	0x0000bb00


	//   ....[58]....
        /*05e0*/ 	.word	0x0000bb30


	//   ....[59]....
        /*05e4*/ 	.word	0x0000bb60


	//   ....[60]....
        /*05e8*/ 	.word	0x0000bb90


	//   ....[61]....
        /*05ec*/ 	.word	0x0000bbc0


	//   ....[62]....
        /*05f0*/ 	.word	0x0000bbf0


	//   ....[63]....
        /*05f4*/ 	.word	0x0000bc20


	//   ....[64]....
        /*05f8*/ 	.word	0x0000bc50


	//   ....[65]....
        /*05fc*/ 	.word	0x0000bc80


	//   ....[66]....
        /*0600*/ 	.word	0x0000bca0


	//   ....[67]....
        /*0604*/ 	.word	0x0000bcb0


	//   ....[68]....
        /*0608*/ 	.word	0x0000bcc0


	//   ....[69]....
        /*060c*/ 	.word	0x0000bcd0


	//   ....[70]....
        /*0610*/ 	.word	0x0000bce0


	//   ....[71]....
        /*0614*/ 	.word	0x0000bcf0


	//   ....[72]....
        /*0618*/ 	.word	0x0000bd00


	//   ....[73]....
        /*061c*/ 	.word	0x0000bd10


	//   ....[74]....
        /*0620*/ 	.word	0x0000bd20


	//   ....[75]....
        /*0624*/ 	.word	0x0000bd30


	//   ....[76]....
        /*0628*/ 	.word	0x0000bd50


	//   ....[77]....
        /*062c*/ 	.word	0x0000bd60


	//   ....[78]....
        /*0630*/ 	.word	0x0000bd70


	//   ....[79]....
        /*0634*/ 	.word	0x0000bd80


	//   ....[80]....
        /*0638*/ 	.word	0x0000bd90


	//   ....[81]....
        /*063c*/ 	.word	0x0000bda0


	//   ....[82]....
        /*0640*/ 	.word	0x0000bdc0


	//   ....[83]....
        /*0644*/ 	.word	0x0000bdd0


	//   ....[84]....
        /*0648*/ 	.word	0x0000bde0


	//   ....[85]....
        /*064c*/ 	.word	0x0000bdf0


	//   ....[86]....
        /*0650*/ 	.word	0x0000be00


	//   ....[87]....
        /*0654*/ 	.word	0x0000be10


	//   ....[88]....
        /*0658*/ 	.word	0x0000e030


	//   ....[89]....
        /*065c*/ 	.word	0x0000e210


	//   ....[90]....
        /*0660*/ 	.word	0x0000e240


	//   ....[91]....
        /*0664*/ 	.word	0x0000e270


	//   ....[92]....
        /*0668*/ 	.word	0x0000e2b0


	//   ....[93]....
        /*066c*/ 	.word	0x0000e2e0


	//   ....[94]....
        /*0670*/ 	.word	0x0000e320


	//   ....[95]....
        /*0674*/ 	.word	0x0000e4b0


	//   ....[96]....
        /*0678*/ 	.word	0x0000e4e0


	//   ....[97]....
        /*067c*/ 	.word	0x0000e510


	//   ....[98]....
        /*0680*/ 	.word	0x0000e540


	//   ....[99]....
        /*0684*/ 	.word	0x0000e570


	//   ....[100]....
        /*0688*/ 	.word	0x0000e5b0


	//   ....[101]....
        /*068c*/ 	.word	0x0000e650


	//   ....[102]....
        /*0690*/ 	.word	0x0000e6e0


	//   ....[103]....
        /*0694*/ 	.word	0x0000e790


	//   ....[104]....
        /*0698*/ 	.word	0x0000fdc0


	//   ....[105]....
        /*069c*/ 	.word	0x00012650


	//   ....[106]....
        /*06a0*/ 	.word	0x00012680


	//   ....[107]....
        /*06a4*/ 	.word	0x000126b0


	//   ....[108]....
        /*06a8*/ 	.word	0x000126f0


	//   ....[109]....
        /*06ac*/ 	.word	0x00012720


	//   ....[110]....
        /*06b0*/ 	.word	0x00012730


	//   ....[111]....
        /*06b4*/ 	.word	0x00012760


	//   ....[112]....
        /*06b8*/ 	.word	0x00012770


	//   ....[113]....
        /*06bc*/ 	.word	0x000128b0


	//   ....[114]....
        /*06c0*/ 	.word	0x000128e0


	//   ....[115]....
        /*06c4*/ 	.word	0x00012910


	//   ....[116]....
        /*06c8*/ 	.word	0x00012940


	//   ....[117]....
        /*06cc*/ 	.word	0x00012970


	//   ....[118]....
        /*06d0*/ 	.word	0x000129b0


	//   ....[119]....
        /*06d4*/ 	.word	0x00012a40


	//   ....[120]....
        /*06d8*/ 	.word	0x00012ad0


	//   ....[121]....
        /*06dc*/ 	.word	0x00012b40


	//   ....[122]....
        /*06e0*/ 	.word	0x000131d0


	//   ....[123]....
        /*06e4*/ 	.word	0x000137d0


	//   ....[124]....
        /*06e8*/ 	.word	0x00013c60


	//----- nvinfo : EIATTR_REG_RECONFIG
	.align		4
.L_298:
        /*06ec*/ 	.byte	0x01, 0x54
	.zero		2


	//----- nvinfo : EIATTR_SYSCALL_OFFSETS
	.align		4
        /*06f0*/ 	.byte	0x04, 0x46
        /*06f2*/ 	.short	(.L_300 - .L_299)


	//   ....[0]....
.L_299:
        /*06f4*/ 	.word	0x00001cc0


	//   ....[1]....
        /*06f8*/ 	.word	0x0000f6f0


	//   ....[2]....
        /*06fc*/ 	.word	0x0000f830


	//   ....[3]....
        /*0700*/ 	.word	0x0000f970


	//   ....[4]....
        /*0704*/ 	.word	0x0000fa90


	//----- nvinfo : EIATTR_MBARRIER_INSTR_OFFSETS
	.align		4
.L_300:
        /*0708*/ 	.byte	0x04, 0x39
        /*070a*/ 	.short	(.L_302 - .L_301)


	//   ....[0]....
.L_301:
        /*070c*/ 	.word	0x000002a0
        /*0710*/ 	.word	0x000000ff
        /*0714*/ 	.word	0x00038800
        /*0718*/ 	.short	0x0100
        /*071a*/ 	.byte	0x08
	.zero		1


	//   ....[1]....
        /*071c*/ 	.word	0x000002b0
        /*0720*/ 	.word	0x000000ff
        /*0724*/ 	.word	0x00038820
        /*0728*/ 	.short	0x0100
        /*072a*/ 	.byte	0x08
	.zero		1


	//   ....[2]....
        /*072c*/ 	.word	0x000003a0
        /*0730*/ 	.word	0x000000ff
        /*0734*/ 	.word	0x00038830
        /*0738*/ 	.short	0x0100
        /*073a*/ 	.byte	0x08
	.zero		1


	//   ....[3]....
        /*073c*/ 	.word	0x000003b0
        /*0740*/ 	.word	0x000000ff
        /*0744*/ 	.word	0x00038840
        /*0748*/ 	.short	0x0100
        /*074a*/ 	.byte	0x08
	.zero		1


	//   ....[4]....
        /*074c*/ 	.word	0x000003c0
        /*0750*/ 	.word	0x000000ff
        /*0754*/ 	.word	0x00038838
        /*0758*/ 	.short	0x0100
        /*075a*/ 	.byte	0x08
	.zero		1


	//   ....[5]....
        /*075c*/ 	.word	0x000003d0
        /*0760*/ 	.word	0x000000ff
        /*0764*/ 	.word	0x00038848
        /*0768*/ 	.short	0x0100
        /*076a*/ 	.byte	0x08
	.zero		1


	//   ....[6]....
        /*076c*/ 	.word	0x00000500
        /*0770*/ 	.word	0x000000ff
        /*0774*/ 	.word	0x00038850
        /*0778*/ 	.short	0x0100
        /*077a*/ 	.byte	0x08
	.zero		1


	//   ....[7]....
        /*077c*/ 	.word	0x00000510
        /*0780*/ 	.word	0x000000ff
        /*0784*/ 	.word	0x00038860
        /*0788*/ 	.short	0x0100
        /*078a*/ 	.byte	0x08
	.zero		1


	//   ....[8]....
        /*078c*/ 	.word	0x00000520
        /*0790*/ 	.word	0x000000ff
        /*0794*/ 	.word	0x00038858
        /*0798*/ 	.short	0x0100
        /*079a*/ 	.byte	0x08
	.zero		1


	//   ....[9]....
        /*079c*/ 	.word	0x00000530
        /*07a0*/ 	.word	0x000000ff
        /*07a4*/ 	.word	0x00038868
        /*07a8*/ 	.short	0x0100
        /*07aa*/ 	.byte	0x08
	.zero		1


	//   ....[10]....
        /*07ac*/ 	.word	0x00000620
        /*07b0*/ 	.word	0x000000ff
        /*07b4*/ 	.word	0x00038870
        /*07b8*/ 	.short	0x0100
        /*07ba*/ 	.byte	0x06
	.zero		1


	//   ....[11]....
        /*07bc*/ 	.word	0x00000630
        /*07c0*/ 	.word	0x000000ff
        /*07c4*/ 	.word	0x00038880
        /*07c8*/ 	.short	0x0100
        /*07ca*/ 	.byte	0x06
	.zero		1


	//   ....[12]....
        /*07cc*/ 	.word	0x00000640
        /*07d0*/ 	.word	0x000000ff
        /*07d4*/ 	.word	0x00038878
        /*07d8*/ 	.short	0x0100
        /*07da*/ 	.byte	0x06
	.zero		1


	//   ....[13]....
        /*07dc*/ 	.word	0x00000650
        /*07e0*/ 	.word	0x000000ff
        /*07e4*/ 	.word	0x00038888
        /*07e8*/ 	.short	0x0100
        /*07ea*/ 	.byte	0x06
	.zero		1


	//   ....[14]....
        /*07ec*/ 	.word	0x00000780
        /*07f0*/ 	.word	0x000000ff
        /*07f4*/ 	.word	0x00038890
        /*07f8*/ 	.short	0x0100
        /*07fa*/ 	.byte	0x08
	.zero		1


	//   ....[15]....
        /*07fc*/ 	.word	0x00000790
        /*0800*/ 	.word	0x000000ff
        /*0804*/ 	.word	0x000388a0
        /*0808*/ 	.short	0x0100
        /*080a*/ 	.byte	0x08
	.zero		1


	//   ....[16]....
        /*080c*/ 	.word	0x000007a0
        /*0810*/ 	.word	0x000000ff
        /*0814*/ 	.word	0x00038898
        /*0818*/ 	.short	0x0100
        /*081a*/ 	.byte	0x08
	.zero		1


	//   ....[17]....
        /*081c*/ 	.word	0x000007b0
        /*0820*/ 	.word	0x000000ff
        /*0824*/ 	.word	0x000388a8
        /*0828*/ 	.short	0x0100
        /*082a*/ 	.byte	0x08
	.zero		1


	//   ....[18]....
        /*082c*/ 	.word	0x000008e0
        /*0830*/ 	.word	0x000000ff
        /*0834*/ 	.word	0x000388b0
        /*0838*/ 	.short	0x0100
        /*083a*/ 	.byte	0x08
	.zero		1


	//   ....[19]....
        /*083c*/ 	.word	0x000008f0
        /*0840*/ 	.word	0x000000ff
        /*0844*/ 	.word	0x000388c0
        /*0848*/ 	.short	0x0100
        /*084a*/ 	.byte	0x08
	.zero		1


	//   ....[20]....
        /*084c*/ 	.word	0x00000900
        /*0850*/ 	.word	0x000000ff
        /*0854*/ 	.word	0x000388b8
        /*0858*/ 	.short	0x0100
        /*085a*/ 	.byte	0x08
	.zero		1


	//   ....[21]....
        /*085c*/ 	.word	0x00000910
        /*0860*/ 	.word	0x000000ff
        /*0864*/ 	.word	0x000388c8
        /*0868*/ 	.short	0x0100
        /*086a*/ 	.byte	0x08
	.zero		1


	//   ....[22]....
        /*086c*/ 	.word	0x00001d40
        /*0870*/ 	.word	0x000000ff
        /*0874*/ 	.word	0x00038800
        /*0878*/ 	.short	0x010a
        /*087a*/ 	.byte	0x29
	.zero		1


	//   ....[23]....
        /*087c*/ 	.word	0x00001dc0
        /*0880*/ 	.word	0x00000003
        /*0884*/ 	.word	0x00038830
        /*0888*/ 	.short	0x010a
        /*088a*/ 	.byte	0x3f
	.zero		1


	//   ....[24]....
        /*088c*/ 	.word	0x00001e30
        /*0890*/ 	.word	0x00000003
        /*0894*/ 	.word	0x00038830
        /*0898*/ 	.short	0x010a
        /*089a*/ 	.byte	0x3f
	.zero		1


	//   ....[25]....
        /*089c*/ 	.word	0x000027d0
        /*08a0*/ 	.word	0x00000003
        /*08a4*/ 	.word	0x00000000
        /*08a8*/ 	.short	0x0101
        /*08aa*/ 	.byte	0x3f
	.zero		1


	//   ....[26]....
        /*08ac*/ 	.word	0x00004b90
        /*08b0*/ 	.word	0x000000ff
        /*08b4*/ 	.word	0x00038830
        /*08b8*/ 	.short	0x010a
        /*08ba*/ 	.byte	0x06
	.zero		1


	//   ....[27]....
        /*08bc*/ 	.word	0x00004bd0
        /*08c0*/ 	.word	0x000000ff
        /*08c4*/ 	.word	0x00038830
        /*08c8*/ 	.short	0x010a
        /*08ca*/ 	.byte	0x06
	.zero		1


	//   ....[28]....
        /*08cc*/ 	.word	0x00004f20
        /*08d0*/ 	.word	0x000000ff
        /*08d4*/ 	.word	0x00038850
        /*08d8*/ 	.short	0x010a
        /*08da*/ 	.byte	0x06
	.zero		1


	//   ....[29]....
        /*08dc*/ 	.word	0x00004f60
        /*08e0*/ 	.word	0x000000ff
        /*08e4*/ 	.word	0x00038850
        /*08e8*/ 	.short	0x010a
        /*08ea*/ 	.byte	0x06
	.zero		1


	//   ....[30]....
        /*08ec*/ 	.word	0x00006ad0
        /*08f0*/ 	.word	0x00000003
        /*08f4*/ 	.word	0x00000000
        /*08f8*/ 	.short	0x0101
        /*08fa*/ 	.byte	0x3f
	.zero		1


	//   ....[31]....
        /*08fc*/ 	.word	0x00006ce0
        /*0900*/ 	.word	0x000000ff
        /*0904*/ 	.word	0x00000000
        /*0908*/ 	.short	0x0101
        /*090a*/ 	.byte	0x06
	.zero		1


	//   ....[32]....
        /*090c*/ 	.word	0x00007790
        /*0910*/ 	.word	0x000000ff
        /*0914*/ 	.word	0x00038830
        /*0918*/ 	.short	0x010a
        /*091a*/ 	.byte	0x06
	.zero		1


	//   ....[33]....
        /*091c*/ 	.word	0x000077d0
        /*0920*/ 	.word	0x000000ff
        /*0924*/ 	.word	0x00038830
        /*0928*/ 	.short	0x010a
        /*092a*/ 	.byte	0x06
	.zero		1


	//   ....[34]....
        /*092c*/ 	.word	0x00007b20
        /*0930*/ 	.word	0x000000ff
        /*0934*/ 	.word	0x00038850
        /*0938*/ 	.short	0x010a
        /*093a*/ 	.byte	0x06
	.zero		1


	//   ....[35]....
        /*093c*/ 	.word	0x00007b60
        /*0940*/ 	.word	0x000000ff
        /*0944*/ 	.word	0x00038850
        /*0948*/ 	.short	0x010a
        /*094a*/ 	.byte	0x06
	.zero		1


	//   ....[36]....
        /*094c*/ 	.word	0x00008df0
        /*0950*/ 	.word	0x00000003
        /*0954*/ 	.word	0x00000000
        /*0958*/ 	.short	0x0101
        /*095a*/ 	.byte	0x3f
	.zero		1


	//   ....[37]....
        /*095c*/ 	.word	0x00008fe0
        /*0960*/ 	.word	0x000000ff
        /*0964*/ 	.word	0x00000000
        /*0968*/ 	.short	0x0101
        /*096a*/ 	.byte	0x06
	.zero		1


	//   ....[38]....
        /*096c*/ 	.word	0x000099e0
        /*0970*/ 	.word	0x000000ff
        /*0974*/ 	.word	0x00038850
        /*0978*/ 	.short	0x010a
        /*097a*/ 	.byte	0x10
	.zero		1


	//   ....[39]....
        /*097c*/ 	.word	0x00009a20
        /*0980*/ 	.word	0x000000ff
        /*0984*/ 	.word	0x00038850
        /*0988*/ 	.short	0x010a
        /*098a*/ 	.byte	0x10
	.zero		1


	//   ....[40]....
        /*098c*/ 	.word	0x0000a3b0
        /*0990*/ 	.word	0x000000ff
        /*0994*/ 	.word	0x00000000
        /*0998*/ 	.short	0x0101
        /*099a*/ 	.byte	0x04
	.zero		1


	//   ....[41]....
        /*099c*/ 	.word	0x0000cc70
        /*09a0*/ 	.word	0x00000000
        /*09a4*/ 	.word	0x00000000
        /*09a8*/ 	.short	0x0101
        /*09aa*/ 	.byte	0x3f
	.zero		1


	//   ....[42]....
        /*09ac*/ 	.word	0x0000fff0
        /*09b0*/ 	.word	0x00000004
        /*09b4*/ 	.word	0x00038880
        /*09b8*/ 	.short	0x010a
        /*09ba*/ 	.byte	0x3f
	.zero		1


	//   ....[43]....
        /*09bc*/ 	.word	0x00010200
        /*09c0*/ 	.word	0x00000004
        /*09c4*/ 	.word	0x00038840
        /*09c8*/ 	.short	0x010a
        /*09ca*/ 	.byte	0x3f
	.zero		1


	//   ....[44]....
        /*09cc*/ 	.word	0x000105f0
        /*09d0*/ 	.word	0x000000ff
        /*09d4*/ 	.word	0x00038820
        /*09d8*/ 	.short	0x010a
        /*09da*/ 	.byte	0x29
	.zero		1


	//   ....[45]....
        /*09dc*/ 	.word	0x000108c0
        /*09e0*/ 	.word	0x00000004
        /*09e4*/ 	.word	0x00038880
        /*09e8*/ 	.short	0x010a
        /*09ea*/ 	.byte	0x3f
	.zero		1


	//   ....[46]....
        /*09ec*/ 	.word	0x00010c40
        /*09f0*/ 	.word	0x00000004
        /*09f4*/ 	.word	0x00038840
        /*09f8*/ 	.short	0x010a
        /*09fa*/ 	.byte	0x3f
	.zero		1


	//   ....[47]....
        /*09fc*/ 	.word	0x00011030
        /*0a00*/ 	.word	0x00000003
        /*0a04*/ 	.word	0x00038870
        /*0a08*/ 	.short	0x010a
        /*0a0a*/ 	.byte	0x3f
	.zero		1


	//   ....[48]....
        /*0a0c*/ 	.word	0x000110b0
        /*0a10*/ 	.word	0x00000003
        /*0a14*/ 	.word	0x00038860
        /*0a18*/ 	.short	0x010a
        /*0a1a*/ 	.byte	0x3f
	.zero		1


	//   ....[49]....
        /*0a1c*/ 	.word	0x000118d0
        /*0a20*/ 	.word	0x00000002
        /*0a24*/ 	.word	0x00038850
        /*0a28*/ 	.short	0x0101
        /*0a2a*/ 	.byte	0x3f
	.zero		1


	//   ....[50]....
        /*0a2c*/ 	.word	0x00011910
        /*0a30*/ 	.word	0x00000002
        /*0a34*/ 	.word	0x00000000
        /*0a38*/ 	.short	0x0101
        /*0a3a*/ 	.byte	0x3f
	.zero		1


	//   ....[51]....
        /*0a3c*/ 	.word	0x00011ad0
        /*0a40*/ 	.word	0x00000015
        /*0a44*/ 	.word	0x00038870
        /*0a48*/ 	.short	0x010a
        /*0a4a*/ 	.byte	0x3f
	.zero		1


	//   ....[52]....
        /*0a4c*/ 	.word	0x00011b60
        /*0a50*/ 	.word	0x00000015
        /*0a54*/ 	.word	0x00038860
        /*0a58*/ 	.short	0x010a
        /*0a5a*/ 	.byte	0x3f
	.zero		1


	//   ....[53]....
        /*0a5c*/ 	.word	0x00012360
        /*0a60*/ 	.word	0x00000015
        /*0a64*/ 	.word	0x00038850
        /*0a68*/ 	.short	0x0101
        /*0a6a*/ 	.byte	0x3f
	.zero		1


	//   ....[54]....
        /*0a6c*/ 	.word	0x000123b0
        /*0a70*/ 	.word	0x00000000
        /*0a74*/ 	.word	0x00000000
        /*0a78*/ 	.short	0x0101
        /*0a7a*/ 	.byte	0x3f
	.zero		1


	//   ....[55]....
        /*0a7c*/ 	.word	0x00013150
        /*0a80*/ 	.word	0x00000000
        /*0a84*/ 	.word	0x00038820
        /*0a88*/ 	.short	0x010a
        /*0a8a*/ 	.byte	0x3f
	.zero		1


	//   ....[56]....
        /*0a8c*/ 	.word	0x00013310
        /*0a90*/ 	.word	0x00000006
        /*0a94*/ 	.word	0x00000000
        /*0a98*/ 	.short	0x010a
        /*0a9a*/ 	.byte	0x3f
	.zero		1


	//   ....[57]....
        /*0a9c*/ 	.word	0x00013380
        /*0aa0*/ 	.word	0x00000007
        /*0aa4*/ 	.word	0x00000000
        /*0aa8*/ 	.short	0x010a
        /*0aaa*/ 	.byte	0x3f
	.zero		1


	//   ....[58]....
        /*0aac*/ 	.word	0x000133e0
        /*0ab0*/ 	.word	0x00000004
        /*0ab4*/ 	.word	0x00038860
        /*0ab8*/ 	.short	0x010a
        /*0aba*/ 	.byte	0x3f
	.zero		1


	//   ....[59]....
        /*0abc*/ 	.word	0x00013430
        /*0ac0*/ 	.word	0x00000003
        /*0ac4*/ 	.word	0x00038860
        /*0ac8*/ 	.short	0x010a
        /*0aca*/ 	.byte	0x3f
	.zero		1


	//   ....[60]....
        /*0acc*/ 	.word	0x00013470
        /*0ad0*/ 	.word	0x00000004
        /*0ad4*/ 	.word	0x00038880
        /*0ad8*/ 	.short	0x010a
        /*0ada*/ 	.byte	0x3f
	.zero		1


	//   ....[61]....
        /*0adc*/ 	.word	0x00013490
        /*0ae0*/ 	.word	0x00000003
        /*0ae4*/ 	.word	0x00038880
        /*0ae8*/ 	.short	0x010a
        /*0aea*/ 	.byte	0x3f
	.zero		1


	//   ....[62]....
        /*0aec*/ 	.word	0x00013500
        /*0af0*/ 	.word	0x00000003
        /*0af4*/ 	.word	0x00038800
        /*0af8*/ 	.short	0x010a
        /*0afa*/ 	.byte	0x3f
	.zero		1


	//   ....[63]....
        /*0afc*/ 	.word	0x00013550
        /*0b00*/ 	.word	0x00000003
        /*0b04*/ 	.word	0x00038830
        /*0b08*/ 	.short	0x010a
        /*0b0a*/ 	.byte	0x3f
	.zero		1


	//   ....[64]....
        /*0b0c*/ 	.word	0x000135b0
        /*0b10*/ 	.word	0x00000007
        /*0b14*/ 	.word	0x00038830
        /*0b18*/ 	.short	0x010a
        /*0b1a*/ 	.byte	0x3f
	.zero		1


	//   ....[65]....
        /*0b1c*/ 	.word	0x00013610
        /*0b20*/ 	.word	0x00000007
        /*0b24*/ 	.word	0x00038850
        /*0b28*/ 	.short	0x010a
        /*0b2a*/ 	.byte	0x3f
	.zero		1


	//   ....[66]....
        /*0b2c*/ 	.word	0x00013670
        /*0b30*/ 	.word	0x00000009
        /*0b34*/ 	.word	0x00038830
        /*0b38*/ 	.short	0x010a
        /*0b3a*/ 	.byte	0x3f
	.zero		1


	//   ....[67]....
        /*0b3c*/ 	.word	0x000136d0
        /*0b40*/ 	.word	0x00000009
        /*0b44*/ 	.word	0x00038850
        /*0b48*/ 	.short	0x010a
        /*0b4a*/ 	.byte	0x3f
	.zero		1


	//   ....[68]....
        /*0b4c*/ 	.word	0x00013730
        /*0b50*/ 	.word	0x00000006
        /*0b54*/ 	.word	0x00038850
        /*0b58*/ 	.short	0x010a
        /*0b5a*/ 	.byte	0x3f
	.zero		1


	//   ....[69]....
        /*0b5c*/ 	.word	0x00013880
        /*0b60*/ 	.word	0x00000004
        /*0b64*/ 	.word	0x00038880
        /*0b68*/ 	.short	0x010a
        /*0b6a*/ 	.byte	0x3f
	.zero		1


	//   ....[70]....
        /*0b6c*/ 	.word	0x000138d0
        /*0b70*/ 	.word	0x00000004
        /*0b74*/ 	.word	0x00038840
        /*0b78*/ 	.short	0x010a
        /*0b7a*/ 	.byte	0x3f
	.zero		1


	//   ....[71]....
        /*0b7c*/ 	.word	0x00013930
        /*0b80*/ 	.word	0x00000003
        /*0b84*/ 	.word	0x00038820
        /*0b88*/ 	.short	0x010a
        /*0b8a*/ 	.byte	0x3f
	.zero		1


	//   ....[72]....
        /*0b8c*/ 	.word	0x00013980
        /*0b90*/ 	.word	0x00000004
        /*0b94*/ 	.word	0x00038880
        /*0b98*/ 	.short	0x010a
        /*0b9a*/ 	.byte	0x3f
	.zero		1


	//   ....[73]....
        /*0b9c*/ 	.word	0x000139d0
        /*0ba0*/ 	.word	0x00000004
        /*0ba4*/ 	.word	0x00038840
        /*0ba8*/ 	.short	0x010a
        /*0baa*/ 	.byte	0x3f
	.zero		1


	//   ....[74]....
        /*0bac*/ 	.word	0x00013a30
        /*0bb0*/ 	.word	0x00000003
        /*0bb4*/ 	.word	0x00038870
        /*0bb8*/ 	.short	0x010a
        /*0bba*/ 	.byte	0x3f
	.zero		1


	//   ....[75]....
        /*0bbc*/ 	.word	0x00013a90
        /*0bc0*/ 	.word	0x00000003
        /*0bc4*/ 	.word	0x00038860
        /*0bc8*/ 	.short	0x010a
        /*0bca*/ 	.byte	0x3f
	.zero		1


	//   ....[76]....
        /*0bcc*/ 	.word	0x00013ae0
        /*0bd0*/ 	.word	0x00000015
        /*0bd4*/ 	.word	0x00038870
        /*0bd8*/ 	.short	0x010a
        /*0bda*/ 	.byte	0x3f
	.zero		1


	//   ....[77]....
        /*0bdc*/ 	.word	0x00013b30
        /*0be0*/ 	.word	0x00000015
        /*0be4*/ 	.word	0x00038860
        /*0be8*/ 	.short	0x010a
        /*0bea*/ 	.byte	0x3f
	.zero		1


	//   ....[78]....
        /*0bec*/ 	.word	0x00013b80
        /*0bf0*/ 	.word	0x00000000
        /*0bf4*/ 	.word	0x00038820
        /*0bf8*/ 	.short	0x010a
        /*0bfa*/ 	.byte	0x3f
	.zero		1


	//   ....[79]....
        /*0bfc*/ 	.word	0x00013d20
        /*0c00*/ 	.word	0x00000006
        /*0c04*/ 	.word	0x00000000
        /*0c08*/ 	.short	0x010a
        /*0c0a*/ 	.byte	0x3f
	.zero		1


	//   ....[80]....
        /*0c0c*/ 	.word	0x00013d70
        /*0c10*/ 	.word	0x00000007
        /*0c14*/ 	.word	0x00000000
        /*0c18*/ 	.short	0x010a
        /*0c1a*/ 	.byte	0x3f
	.zero		1


	//   ....[81]....
        /*0c1c*/ 	.word	0x00013dc0
        /*0c20*/ 	.word	0x00000004
        /*0c24*/ 	.word	0x00038860
        /*0c28*/ 	.short	0x010a
        /*0c2a*/ 	.byte	0x3f
	.zero		1


	//   ....[82]....
        /*0c2c*/ 	.word	0x00013e10
        /*0c30*/ 	.word	0x00000003
        /*0c34*/ 	.word	0x00038860
        /*0c38*/ 	.short	0x010a
        /*0c3a*/ 	.byte	0x3f
	.zero		1


	//   ....[83]....
        /*0c3c*/ 	.word	0x00013e60
        /*0c40*/ 	.word	0x00000004
        /*0c44*/ 	.word	0x00038880
        /*0c48*/ 	.short	0x010a
        /*0c4a*/ 	.byte	0x3f
	.zero		1


	//----- nvinfo : EIATTR_NUM_MBARRIERS
	.align		4
.L_302:
        /*0c4c*/ 	.byte	0x03, 0x38
        /*0c4e*/ 	.short	0x0016


	//----- nvinfo : EIATTR_EXIT_INSTR_OFFSETS
	.align		4
        /*0c50*/ 	.byte	0x04, 0x1c
        /*0c52*/ 	.short	(.L_304 - .L_303)


	//   ....[0]....
.L_303:
        /*0c54*/ 	.word	0x00000ab0


	//   ....[1]....
        /*0c58*/ 	.word	0x0000dfe0


	//   ....[2]....
        /*0c5c*/ 	.word	0x000134e0


	//----- nvinfo : EIATTR_MAX_THREADS
	.align		4
.L_304:
        /*0c60*/ 	.byte	0x04, 0x05
        /*0c62*/ 	.short	(.L_306 - .L_305)
.L_305:
        /*0c64*/ 	.word	0x00000180
        /*0c68*/ 	.word	0x00000001
        /*0c6c*/ 	.word	0x00000001


	//----- nvinfo : EIATTR_CRS_STACK_SIZE
	.align		4
.L_306:
        /*0c70*/ 	.byte	0x04, 0x1e
        /*0c72*/ 	.short	(.L_308 - .L_307)
.L_307:
        /*0c74*/ 	.word	0x00000000


	//----- nvinfo : EIATTR_CBANK_PARAM_SIZE
	.align		4
.L_308:
        /*0c78*/ 	.byte	0x03, 0x19
        /*0c7a*/ 	.short	0x0a70


	//----- nvinfo : EIATTR_PARAM_CBANK
	.align		4
        /*0c7c*/ 	.byte	0x04, 0x0a
        /*0c7e*/ 	.short	(.L_310 - .L_309)
	.align		4
.L_309:
        /*0c80*/ 	.word	index@(.nv.constant0._ZN7cutlass13device_kernelIN5flash11enable_sm90INS1_16FlashAttnFwdSm90INS1_25CollectiveMainloopFwdSm90ILi2EN4cute5tupleIJNS5_1CILi1EEES8_S8_EEENS6_IJNS7_ILi128EEESA_NS7_ILi256EEEEEELi256ENS_12float_e4m3_tEfNS_4arch4Sm90ELb1ELb0ELb0ELb1ELb0ELb0ELb0ELb1ELb1ELb0ELb0ELb0EEENS1_21CollectiveEpilogueFwdINS6_IJSA_SB_SA_EEES9_NS_10bfloat16_tESF_Li256ELb1ELb0ELb0ELb1EEENS1_36VarlenDynamicPersistentTileSchedulerILi128ELi128ELi256ELi128ELb0ELb0ELb1ELb1ELb1ELb1EEEEEEEEEvNT_6ParamsE)
        /*0c84*/ 	.short	0x0210
        /*0c86*/ 	.short	0x0a70


	//----- nvinfo : EIATTR_SW_WAR
	.align		4
.L_310:
        /*0c88*/ 	.byte	0x04, 0x36
        /*0c8a*/ 	.short	(.L_312 - .L_311)
.L_311:
        /*0c8c*/ 	.word	0x00000008
.L_312:


//--------------------- .nv.info._ZN7cutlass13device_kernelIN5flash11enable_sm90INS1_16FlashAttnFwdSm90INS1_25CollectiveMainloopFwdSm90ILi2EN4cute5tupleIJNS5_1CILi1EEES8_S8_EEENS6_IJNS7_ILi128EEESA_NS7_ILi256EEEEEELi256ENS_12float_e4m3_tEfNS_4arch4Sm90ELb1ELb0ELb0ELb1ELb0ELb1ELb0ELb1ELb1ELb0ELb0ELb0EEENS1_21CollectiveEpilogueFwdINS6_IJSA_SB_SA_EEES9_NS_10bfloat16_tESF_Li256ELb1ELb0ELb0ELb1EEENS1_36VarlenDynamicPersistentTileSchedulerILi128ELi128ELi256ELi128ELb0ELb0ELb1ELb1ELb1ELb1EEEEEEEEEvNT_6ParamsE --------------------------
	.section	.nv.info._ZN7cutlass13device_kernelIN5flash11enable_sm90INS1_16FlashAttnFwdSm90INS1_25CollectiveMainloopFwdSm90ILi2EN4cute5tupleIJNS5_1CILi1EEES8_S8_EEENS6_IJNS7_ILi128EEESA_NS7_ILi256EEEEEELi256ENS_12float_e4m3_tEfNS_4arch4Sm90ELb1ELb0ELb0ELb1ELb0ELb1ELb0ELb1ELb1ELb0ELb0ELb0EEENS1_21CollectiveEpilogueFwdINS6_IJSA_SB_SA_EEES9_NS_10bfloat16_tESF_Li256ELb1ELb0ELb0ELb1EEENS1_36VarlenDynamicPersistentTileSchedulerILi128ELi128ELi256ELi128ELb0ELb0ELb1ELb1ELb1ELb1EEEEEEEEEvNT_6ParamsE,"",@"SHT_CUDA_INFO"
	.sectionflags	@""
	.align	4


	//----- nvinfo : EIATTR_CUDA_API_VERSION
	.align		4
        /*0000*/ 	.byte	0x04, 0x37
        /*0002*/ 	.short	(.L_314 - .L_313)
.L_313:
        /*0004*/ 	.word	0x00000082


	//----- nvinfo : EIATTR_KPARAM_INFO
	.align		4
.L_314:
        /*0008*/ 	.byte	0x04, 0x17
        /*000a*/ 	.short	(.L_316 - .L_315)
.L_315:
        /*000c*/ 	.word	0x00000000
        /*0010*/ 	.short	0x0000
        /*0012*/ 	.short	0x0070
        /*0014*/ 	.byte	0x00, 0xf0, 0x01, 0x28


	//----- nvinfo : EIATTR_SPARSE_MMA_MASK
	.align		4
.L_316:
        /*0018*/ 	.byte	0x03, 0x50
        /*001a*/ 	.short	0x0000


	//----- nvinfo : EIATTR_MAXREG_COUNT
	.align		4
        /*001c*/ 	.byte	0x03, 0x1b
        /*001e*/ 	.short	0x00a8


	//----- nvinfo : EIATTR_NUM_BARRIERS
	.align		4
        /*0020*/ 	.byte	0x02, 0x4c
        /*0022*/ 	.byte	0x10
	.zero		1


	//----- nvinfo : EIATTR_EXTERNS
	.align		4
        /*0024*/ 	.byte	0x04, 0x0f
        /*0026*/ 	.short	(.L_318 - .L_317)


	//   ....[0]....
	.align		4
.L_317:
        /*0028*/ 	.word	index@(__assertfail)


	//----- nvinfo : EIATTR_ANNOTATIONS
	.align		4
.L_318:
        /*002c*/ 	.byte	0x04, 0x55
        /*002e*/ 	.short	(.L_320 - .L_319)


	//   ....[0]....
.L_319:
        /* <DEDUP_REMOVED lines=117> */


	//----- nvinfo : EIATTR_MERCURY_ISA_VERSION
	.align		4
.L_320:
        /*0770*/ 	.byte	0x03, 0x5f
        /*0772*/ 	.short	0x0101


	//----- nvinfo : EIATTR_UNUSED_LOAD_BYTE_OFFSET
	.align		4
        /*0774*/ 	.byte	0x04, 0x44
        /*0776*/ 	.short	(.L_322 - .L_321)


	//   ....[0]....
.L_321:
        /*0778*/ 	.word	0x00000b00
        /*077c*/ 	.word	0x0000fff0


	//   ....[1]....
        /*0780*/ 	.word	0x0001f450
        /*0784*/ 	.word	0x0000fff0


	//----- nvinfo : EIATTR_INT_WARP_WIDE_INSTR_OFFSETS
	.align		4
.L_322:
        /*0788*/ 	.byte	0x04, 0x31
        /*078a*/ 	.short	(.L_324 - .L_323)


	//   ....[0]....
.L_323:
        /*078c*/ 	.word	0x000001c0


	//   ....[1]....
        /*0790*/ 	.word	0x00000200


	//   ....[2]....
        /*0794*/ 	.word	0x00000270


	//   ....[3]....
        /*0798*/ 	.word	0x00025270


	//   ....[4]....
        /*079c*/ 	.word	0x00025300


	//   ....[5]....
        /*07a0*/ 	.word	0x00025a80


	//   ....[6]....
        /*07a4*/ 	.word	0x00025ab0


	//   ....[7]....
        /*07a8*/ 	.word	0x00025b80


	//   ....[8]....
        /*07ac*/ 	.word	0x00027ab0


	//   ....[9]....
        /*07b0*/ 	.word	0x00027b40


	//----- nvinfo : EIATTR_COOP_GROUP_MASK_REGIDS
	.align		4
.L_324:
        /*07b4*/ 	.byte	0x04, 0x29
        /*07b6*/ 	.short	(.L_326 - .L_325)


	//   ....[0]....
.L_325:
        /*07b8*/ 	.word	0xffffffff


	//   ....[1]....
        /*07bc*/ 	.word	0xffffffff


	//   ....[2]....
        /*07c0*/ 	.word	0xffffffff


	//   ....[3]....
        /*07c4*/ 	.word	0xffffffff


	//   ....[4]....
        /*07c8*/ 	.word	0xffffffff


	//   ....[5]....
        /*07cc*/ 	.word	0xffffffff


	//   ....[6]....
        /*07d0*/ 	.word	0xffffffff


	//   ....[7]....
        /*07d4*/ 	.word	0xffffffff


	//   ....[8]....
        /*07d8*/ 	.word	0xffffffff


	//   ....[9]....
        /*07dc*/ 	.word	0xffffffff


	//   ....[10]....
        /*07e0*/ 	.word	0xffffffff


	//   ....[11]....
        /*07e4*/ 	.word	0xffffffff


	//   ....[12]....
        /*07e8*/ 	.word	0xffffffff


	//   ....[13]....
        /*07ec*/ 	.word	0xffffffff


	//   ....[14]....
        /*07f0*/ 	.word	0xffffffff


	//   ....[15]....
        /*07f4*/ 	.word	0xffffffff


	//   ....[16]....
        /*07f8*/ 	.word	0xffffffff


	//   ....[17]....
        /*07fc*/ 	.word	0xffffffff


	//   ....[18]....
        /*0800*/ 	.word	0xffffffff


	//   ....[19]....
        /*0804*/ 	.word	0xffffffff


	//   ....[20]....
        /*0808*/ 	.word	0xffffffff


	//   ....[21]....
        /*080c*/ 	.word	0xffffffff


	//   ....[22]....
        /*0810*/ 	.word	0xffffffff


	//   ....[23]....
        /*0814*/ 	.word	0xffffffff


	//   ....[24]....
        /*0818*/ 	.word	0xffffffff


	//   ....[25]....
        /*081c*/ 	.word	0xffffffff


	//   ....[26]....
        /*0820*/ 	.word	0xffffffff


	//   ....[27]....
        /*0824*/ 	.word	0xffffffff


	//   ....[28]....
        /*0828*/ 	.word	0xffffffff


	//   ....[29]....
        /*082c*/ 	.word	0xffffffff


	//   ....[30]....
        /*0830*/ 	.word	0xffffffff


	//   ....[31]....
        /*0834*/ 	.word	0xffffffff


	//   ....[32]....
        /*0838*/ 	.word	0xffffffff


	//   ....[33]....
        /*083c*/ 	.word	0xffffffff


	//   ....[34]....
        /*0840*/ 	.word	0xffffffff


	//   ....[35]....
        /*0844*/ 	.word	0xffffffff


	//   ....[36]....
        /*0848*/ 	.word	0xffffffff


	//   ....[37]....
        /*084c*/ 	.word	0xffffffff


	//   ....[38]....
        /*0850*/ 	.word	0xffffffff


	//   ....[39]....
        /*0854*/ 	.word	0xffffffff


	//   ....[40]....
        /*0858*/ 	.word	0xffffffff


	//   ....[41]....
        /*085c*/ 	.word	0xffffffff


	//   ....[42]....
        /*0860*/ 	.word	0xffffffff


	//   ....[43]....
        /*0864*/ 	.word	0xffffffff


	//   ....[44]....
        /*0868*/ 	.word	0xffffffff


	//   ....[45]....
        /*086c*/ 	.word	0xffffffff


	//   ....[46]....
        /*0870*/ 	.word	0xffffffff


	//   ....[47]....
        /*0874*/ 	.word	0xffffffff


	//   ....[48]....
        /*0878*/ 	.word	0xffffffff


	//   ....[49]....
        /*087c*/ 	.word	0xffffffff


	//   ....[50]....
        /*0880*/ 	.word	0xffffffff


	//   ....[51]....
        /*0884*/ 	.word	0xffffffff


	//   ....[52]....
        /*0888*/ 	.word	0xffffffff


	//   ....[53]....
        /*088c*/ 	.word	0xffffffff


	//   ....[54]....
        /*0890*/ 	.word	0xffffffff


	//   ....[55]....
        /*0894*/ 	.word	0xffffffff


	//   ....[56]....
        /*0898*/ 	.word	0xffffffff


	//   ....[57]....
        /*089c*/ 	.word	0xffffffff


	//   ....[58]....
        /*08a0*/ 	.word	0xffffffff


	//   ....[59]....
        /*08a4*/ 	.word	0xffffffff


	//   ....[60]....
        /*08a8*/ 	.word	0xffffffff


	//   ....[61]....
        /*08ac*/ 	.word	0xffffffff


	//   ....[62]....
        /*08b0*/ 	.word	0xffffffff


	//   ....[63]....
        /*08b4*/ 	.word	0xffffffff


	//   ....[64]....
        /*08b8*/ 	.word	0xffffffff


	//   ....[65]....
        /*08bc*/ 	.word	0xffffffff


	//   ....[66]....
        /*08c0*/ 	.word	0xffffffff


	//   ....[67]....
        /*08c4*/ 	.word	0xffffffff


	//   ....[68]....
        /*08c8*/ 	.word	0xffffffff


	//   ....[69]....
        /*08cc*/ 	.word	0xffffffff


	//   ....[70]....
        /*08d0*/ 	.word	0xffffffff


	//   ....[71]....
        /*08d4*/ 	.word	0xffffffff


	//   ....[72]....
        /*08d8*/ 	.word	0xffffffff


	//   ....[73]....
        /*08dc*/ 	.word	0xffffffff


	//   ....[74]....
        /*08e0*/ 	.word	0xffffffff


	//   ....[75]....
        /*08e4*/ 	.word	0xffffffff


	//   ....[76]....
        /*08e8*/ 	.word	0xffffffff


	//   ....[77]....
        /*08ec*/ 	.word	0xffffffff


	//   ....[78]....
        /*08f0*/ 	.word	0xffffffff


	//   ....[79]....
        /*08f4*/ 	.word	0xffffffff


	//   ....[80]....
        /*08f8*/ 	.word	0xffffffff


	//   ....[81]....
        /*08fc*/ 	.word	0xffffffff


	//   ....[82]....
        /*0900*/ 	.word	0xffffffff


	//   ....[83]....
        /*0904*/ 	.word	0xffffffff


	//   ....[84]....
        /*0908*/ 	.word	0xffffffff


	//   ....[85]....
        /*090c*/ 	.word	0xffffffff


	//   ....[86]....
        /*0910*/ 	.word	0xffffffff


	//   ....[87]....
        /*0914*/ 	.word	0xffffffff


	//   ....[88]....
        /*0918*/ 	.word	0xffffffff


	//   ....[89]....
        /*091c*/ 	.word	0xffffffff


	//   ....[90]....
        /*0920*/ 	.word	0xffffffff


	//   ....[91]....
        /*0924*/ 	.word	0xffffffff


	//   ....[92]....
        /*0928*/ 	.word	0xffffffff


	//   ....[93]....
        /*092c*/ 	.word	0xffffffff


	//   ....[94]....
        /*0930*/ 	.word	0xffffffff


	//   ....[95]....
        /*0934*/ 	.word	0xffffffff


	//   ....[96]....
        /*0938*/ 	.word	0xffffffff


	//   ....[97]....
        /*093c*/ 	.word	0xffffffff


	//   ....[98]....
        /*0940*/ 	.word	0xffffffff


	//   ....[99]....
        /*0944*/ 	.word	0xffffffff


	//   ....[100]....
        /*0948*/ 	.word	0xffffffff


	//   ....[101]....
        /*094c*/ 	.word	0xffffffff


	//   ....[102]....
        /*0950*/ 	.word	0xffffffff


	//   ....[103]....
        /*0954*/ 	.word	0xffffffff


	//   ....[104]....
        /*0958*/ 	.word	0xffffffff


	//   ....[105]....
        /*095c*/ 	.word	0xffffffff


	//   ....[106]....
        /*0960*/ 	.word	0xffffffff


	//   ....[107]....
        /*0964*/ 	.word	0xffffffff


	//   ....[108]....
        /*0968*/ 	.word	0xffffffff


	//   ....[109]....
        /*096c*/ 	.word	0xffffffff


	//   ....[110]....
        /*0970*/ 	.word	0xffffffff


	//   ....[111]....
        /*0974*/ 	.word	0xffffffff


	//   ....[112]....
        /*0978*/ 	.word	0xffffffff


	//   ....[113]....
        /*097c*/ 	.word	0xffffffff


	//   ....[114]....
        /*0980*/ 	.word	0xffffffff


	//   ....[115]....
        /*0984*/ 	.word	0xffffffff


	//   ....[116]....
        /*0988*/ 	.word	0xffffffff


	//   ....[117]....
        /*098c*/ 	.word	0xffffffff


	//   ....[118]....
        /*0990*/ 	.word	0xffffffff


	//   ....[119]....
        /*0994*/ 	.word	0xffffffff


	//   ....[120]....
        /*0998*/ 	.word	0xffffffff


	//   ....[121]....
        /*099c*/ 	.word	0xffffffff


	//   ....[122]....
        /*09a0*/ 	.word	0xffffffff


	//   ....[123]....
        /*09a4*/ 	.word	0xffffffff


	//   ....[124]....
        /*09a8*/ 	.word	0x0500000f


	//   ....[125]....
        /*09ac*/ 	.word	0x0500000f


	//   ....[126]....
        /*09b0*/ 	.word	0x0500000f


	//   ....[127]....
        /*09b4*/ 	.word	0x0500000f


	//   ....[128]....
        /*09b8*/ 	.word	0x0500000f


	//   ....[129]....
        /*09bc*/ 	.word	0x0500000f


	//   ....[130]....
        /*09c0*/ 	.word	0x0500000f


	//   ....[131]....
        /*09c4*/ 	.word	0x0500000f


	//   ....[132]....
        /*09c8*/ 	.word	0x0500000f


	//   ....[133]....
        /*09cc*/ 	.word	0x0500000f


	//   ....[134]....
        /*09d0*/ 	.word	0x0500000f


	//   ....[135]....
        /*09d4*/ 	.word	0x0500000f


	//   ....[136]....
        /*09d8*/ 	.word	0x0500000f


	//   ....[137]....
        /*09dc*/ 	.word	0x0500000f


	//   ....[138]....
        /*09e0*/ 	.word	0x0500000f


	//   ....[139]....
        /*09e4*/ 	.word	0x0500000f


	//   ....[140]....
        /*09e8*/ 	.word	0x0500000f


	//   ....[141]....
        /*09ec*/ 	.word	0x0500000f


	//   ....[142]....
        /*09f0*/ 	.word	0x0500000f


	//   ....[143]....
        /*09f4*/ 	.word	0x0500000f


	//   ....[144]....
        /*09f8*/ 	.word	0x0500000f


	//   ....[145]....
        /*09fc*/ 	.word	0x0500000f


	//   ....[146]....
        /*0a00*/ 	.word	0x0500000f


	//   ....[147]....
        /*0a04*/ 	.word	0x0500000f


	//   ....[148]....
        /*0a08*/ 	.word	0x0500000f


	//   ....[149]....
        /*0a0c*/ 	.word	0x0500000f


	//   ....[150]....
        /*0a10*/ 	.word	0x0500000f


	//   ....[151]....
        /*0a14*/ 	.word	0x0500000f


	//   ....[152]....
        /*0a18*/ 	.word	0x0500000f


	//   ....[153]....
        /*0a1c*/ 	.word	0x0500000f


	//   ....[154]....
        /*0a20*/ 	.word	0x0500000f


	//   ....[155]....
        /*0a24*/ 	.word	0x0500000f


	//   ....[156]....
        /*0a28*/ 	.word	0x0500000f


	//   ....[157]....
        /*0a2c*/ 	.word	0x0500000f


	//   ....[158]....
        /*0a30*/ 	.word	0x0500000f


	//   ....[159]....
        /*0a34*/ 	.word	0x0500000f


	//   ....[160]....
        /*0a38*/ 	.word	0x0500000f


	//   ....[161]....
        /*0a3c*/ 	.word	0x0500000f


	//   ....[162]....
        /*0a40*/ 	.word	0x0500000f


	//   ....[163]....
        /*0a44*/ 	.word	0x0500000f


	//   ....[164]....
        /*0a48*/ 	.word	0x0500000f


	//   ....[165]....
        /*0a4c*/ 	.word	0x0500000f


	//   ....[166]....
        /*0a50*/ 	.word	0x0500000f


	//   ....[167]....
        /*0a54*/ 	.word	0x0500000f


	//   ....[168]....
        /*0a58*/ 	.word	0x0500000f


	//   ....[169]....
        /*0a5c*/ 	.word	0x0500000f


	//   ....[170]....
        /*0a60*/ 	.word	0x0500000f


	//   ....[171]....
        /*0a64*/ 	.word	0x0500000f


	//   ....[172]....
        /*0a68*/ 	.word	0x0500000f


	//   ....[173]....
        /*0a6c*/ 	.word	0x0500000f


	//   ....[174]....
        /*0a70*/ 	.word	0x0500000f


	//   ....[175]....
        /*0a74*/ 	.word	0x0500000f


	//   ....[176]....
        /*0a78*/ 	.word	0x0500000f


	//   ....[177]....
        /*0a7c*/ 	.word	0x0500000f


	//   ....[178]....
        /*0a80*/ 	.word	0x0500000f


	//   ....[179]....
        /*0a84*/ 	.word	0x0500000f


	//   ....[180]....
        /*0a88*/ 	.word	0x0500000f


	//   ....[181]....
        /*0a8c*/ 	.word	0x0500000f


	//   ....[182]....
        /*0a90*/ 	.word	0x0500000f


	//   ....[183]....
        /*0a94*/ 	.word	0x0500000f


	//   ....[184]....
        /*0a98*/ 	.word	0x0500000f


	//   ....[185]....
        /*0a9c*/ 	.word	0x0500000f


	//   ....[186]....
        /*0aa0*/ 	.word	0x0500000f


	//   ....[187]....
        /*0aa4*/ 	.word	0x0500000f


	//   ....[188]....
        /*0aa8*/ 	.word	0x0500000f


	//   ....[189]....
        /*0aac*/ 	.word	0x0500000f


	//   ....[190]....
        /*0ab0*/ 	.word	0x0500000f


	//   ....[191]....
        /*0ab4*/ 	.word	0x0500000f


	//   ....[192]....
        /*0ab8*/ 	.word	0x0500000f


	//   ....[193]....
        /*0abc*/ 	.word	0x0500000f


	//   ....[194]....
        /*0ac0*/ 	.word	0x0500000f


	//   ....[195]....
        /*0ac4*/ 	.word	0x0500000f


	//   ....[196]....
        /*0ac8*/ 	.word	0x0500000f


	//   ....[197]....
        /*0acc*/ 	.word	0x0500000f


	//   ....[198]....
        /*0ad0*/ 	.word	0x0500000f


	//   ....[199]....
        /*0ad4*/ 	.word	0x0500000f


	//   ....[200]....
        /*0ad8*/ 	.word	0x0500000f


	//   ....[201]....
        /*0adc*/ 	.word	0x0500000f


	//   ....[202]....
        /*0ae0*/ 	.word	0x0500000f


	//   ....[203]....
        /*0ae4*/ 	.word	0x0500000f


	//   ....[204]....
        /*0ae8*/ 	.word	0x0500000f


	//   ....[205]....
        /*0aec*/ 	.word	0x0500000f


	//   ....[206]....
        /*0af0*/ 	.word	0x0500000f


	//   ....[207]....
        /*0af4*/ 	.word	0x0500000f


	//   ....[208]....
        /*0af8*/ 	.word	0x0500000f


	//   ....[209]....
        /*0afc*/ 	.word	0x0500000f


	//   ....[210]....
        /*0b00*/ 	.word	0x0500000f


	//   ....[211]....
        /*0b04*/ 	.word	0x0500000f


	//   ....[212]....
        /*0b08*/ 	.word	0x0500000f


	//   ....[213]....
        /*0b0c*/ 	.word	0x0500000f


	//   ....[214]....
        /*0b10*/ 	.word	0x0500000f


	//   ....[215]....
        /*0b14*/ 	.word	0x0500000f


	//   ....[216]....
        /*0b18*/ 	.word	0x0500000f


	//   ....[217]....
        /*0b1c*/ 	.word	0x0500000f


	//   ....[218]....
        /*0b20*/ 	.word	0x0500000f


	//   ....[219]....
        /*0b24*/ 	.word	0x0500000f


	//   ....[220]....
        /*0b28*/ 	.word	0x0500000f


	//   ....[221]....
        /*0b2c*/ 	.word	0x0500000f


	//   ....[222]....
        /*0b30*/ 	.word	0x0500000f


	//   ....[223]....
        /*0b34*/ 	.word	0x0500000f


	//   ....[224]....
        /*0b38*/ 	.word	0x0500000f


	//   ....[225]....
        /*0b3c*/ 	.word	0x0500000f


	//   ....[226]....
        /*0b40*/ 	.word	0x0500000f


	//   ....[227]....
        /*0b44*/ 	.word	0x0500000f


	//   ....[228]....
        /*0b48*/ 	.word	0x0500000f


	//   ....[229]....
        /*0b4c*/ 	.word	0x0500000f


	//   ....[230]....
        /*0b50*/ 	.word	0x0500000f


	//   ....[231]....
        /*0b54*/ 	.word	0x0500000f


	//   ....[232]....
        /*0b58*/ 	.word	0x0500000f


	//   ....[233]....
        /*0b5c*/ 	.word	0x0500000f


	//   ....[234]....
        /*0b60*/ 	.word	0x0500000f


	//   ....[235]....
        /*0b64*/ 	.word	0x0500000f


	//   ....[236]....
        /*0b68*/ 	.word	0x0500000f


	//   ....[237]....
        /*0b6c*/ 	.word	0x0500000f


	//   ....[238]....
        /*0b70*/ 	.word	0x0500000f


	//   ....[239]....
        /*0b74*/ 	.word	0x0500000f


	//   ....[240]....
        /*0b78*/ 	.word	0x0500000f


	//----- nvinfo : EIATTR_COOP_GROUP_INSTR_OFFSETS
	.align		4
.L_326:
        /*0b7c*/ 	.byte	0x04, 0x28
        /*0b7e*/ 	.short	(.L_328 - .L_327)


	//   ....[0]....
.L_327:
        /*0b80*/ 	.word	0x00000070


	//   ....[1]....
        /*0b84*/ 	.word	0x000001d0


	//   ....[2]....
        /*0b88*/ 	.word	0x00000220


	//   ....[3]....
        /*0b8c*/ 	.word	0x00000450


	//   ....[4]....
        /*0b90*/ 	.word	0x000005b0


	//   ....[5]....
        /*0b94*/ 	.word	0x000006d0


	//   ....[6]....
        /*0b98*/ 	.word	0x00000830


	//   ....[7]....
        /*0b9c*/ 	.word	0x0000c8b0


	//   ....[8]....
        /*0ba0*/ 	.word	0x000170c0


	//   ....[9]....
        /*0ba4*/ 	.word	0x000170e0


	//   ....[10]....
        /*0ba8*/ 	.word	0x000177c0


	//   ....[11]....
        /*0bac*/ 	.word	0x00017800


	//   ....[12]....
        /*0bb0*/ 	.word	0x0001a500


	//   ....[13]....
        /*0bb4*/ 	.word	0x0001a610


	//   ....[14]....
        /*0bb8*/ 	.word	0x0001a9e0


	//   ....[15]....
        /*0bbc*/ 	.word	0x0001aa60


	//   ....[16]....
        /*0bc0*/ 	.word	0x0001cb80


	//   ....[17]....
        /*0bc4*/ 	.word	0x0001cc10


	//   ....[18]....
        /*0bc8*/ 	.word	0x0001cc40


	//   ....[19]....
        /*0bcc*/ 	.word	0x0001ce80


	//   ....[20]....
        /*0bd0*/ 	.word	0x0001e8f0


	//   ....[21]....
        /*0bd4*/ 	.word	0x0001e900


	//   ....[22]....
        /*0bd8*/ 	.word	0x0001e930


	//   ....[23]....
        /*0bdc*/ 	.word	0x0001e940


	//   ....[24]....
        /*0be0*/ 	.word	0x00020050


	//   ....[25]....
        /*0be4*/ 	.word	0x000200a0


	//   ....[26]....
        /*0be8*/ 	.word	0x000200d0


	//   ....[27]....
        /*0bec*/ 	.word	0x00020110


	//   ....[28]....
        /*0bf0*/ 	.word	0x00020140


	//   ....[29]....
        /*0bf4*/ 	.word	0x00020170


	//   ....[30]....
        /*0bf8*/ 	.word	0x000201a0


	//   ....[31]....
        /*0bfc*/ 	.word	0x000201d0


	//   ....[32]....
        /*0c00*/ 	.word	0x00020200


	//   ....[33]....
        /*0c04*/ 	.word	0x00020230


	//   ....[34]....
        /*0c08*/ 	.word	0x00020260


	//   ....[35]....
        /*0c0c*/ 	.word	0x00020290


	//   ....[36]....
        /*0c10*/ 	.word	0x000202c0


	//   ....[37]....
        /*0c14*/ 	.word	0x000202f0


	//   ....[38]....
        /*0c18*/ 	.word	0x00020320


	//   ....[39]....
        /*0c1c*/ 	.word	0x00020350


	//   ....[40]....
        /*0c20*/ 	.word	0x00020380


	//   ....[41]....
        /*0c24*/ 	.word	0x000203b0


	//   ....[42]....
        /*0c28*/ 	.word	0x000203e0


	//   ....[43]....
        /*0c2c*/ 	.word	0x00020410


	//   ....[44]....
        /*0c30*/ 	.word	0x00020440


	//   ....[45]....
        /*0c34*/ 	.word	0x00020470


	//   ....[46]....
        /*0c38*/ 	.word	0x000204a0


	//   ....[47]....
        /*0c3c*/ 	.word	0x000204d0


	//   ....[48]....
        /*0c40*/ 	.word	0x00020500


	//   ....[49]....
        /*0c44*/ 	.word	0x00020530


	//   ....[50]....
        /*0c48*/ 	.word	0x00020560


	//   ....[51]....
        /*0c4c*/ 	.word	0x00020590


	//   ....[52]....
        /*0c50*/ 	.word	0x000205c0


	//   ....[53]....
        /*0c54*/ 	.word	0x000205f0


	//   ....[54]....
        /*0c58*/ 	.word	0x00020610


	//   ....[55]....
        /*0c5c*/ 	.word	0x00020640


	//   ....[56]....
        /*0c60*/ 	.word	0x00020650


	//   ....[57]....
        /*0c64*/ 	.word	0x00020680


	//   ....[58]....
        /*0c68*/ 	.word	0x000206b0


	//   ....[59]....
        /*0c6c*/ 	.word	0x000206e0


	//   ....[60]....
        /*0c70*/ 	.word	0x00020710


	//   ....[61]....
        /*0c74*/ 	.word	0x00020720


	//   ....[62]....
        /*0c78*/ 	.word	0x00020730


	//   ....[63]....
        /*0c7c*/ 	.word	0x00020750


	//   ....[64]....
        /*0c80*/ 	.word	0x00020770


	//   ....[65]....
        /*0c84*/ 	.word	0x00020780


	//   ....[66]....
        /*0c88*/ 	.word	0x000207a0


	//   ....[67]....
        /*0c8c*/ 	.word	0x000207d0


	//   ....[68]....
        /*0c90*/ 	.word	0x00020800


	//   ....[69]....
        /*0c94*/ 	.word	0x00020810


	//   ....[70]....
        /*0c98*/ 	.word	0x00020840


	//   ....[71]....
        /*0c9c*/ 	.word	0x00020850


	//   ....[72]....
        /*0ca0*/ 	.word	0x00020880


	//   ....[73]....
        /*0ca4*/ 	.word	0x000208a0


	//   ....[74]....
        /*0ca8*/ 	.word	0x000208d0


	//   ....[75]....
        /*0cac*/ 	.word	0x00020900


	//   ....[76]....
        /*0cb0*/ 	.word	0x00020930


	//   ....[77]....
        /*0cb4*/ 	.word	0x00020950


	//   ....[78]....
        /*0cb8*/ 	.word	0x00020980


	//   ....[79]....
        /*0cbc*/ 	.word	0x000209b0


	//   ....[80]....
        /*0cc0*/ 	.word	0x000209e0


	//   ....[81]....
        /*0cc4*/ 	.word	0x00020a10


	//   ....[82]....
        /*0cc8*/ 	.word	0x00020a30


	//   ....[83]....
        /*0ccc*/ 	.word	0x00020a40


	//   ....[84]....
        /*0cd0*/ 	.word	0x00020a60


	//   ....[85]....
        /*0cd4*/ 	.word	0x00020a90


	//   ....[86]....
        /*0cd8*/ 	.word	0x00020ac0


	//   ....[87]....
        /*0cdc*/ 	.word	0x00020ae0


	//   ....[88]....
        /*0ce0*/ 	.word	0x00022af0


	//   ....[89]....
        /*0ce4*/ 	.word	0x00022ce0


	//   ....[90]....
        /*0ce8*/ 	.word	0x00022d10


	//   ....[91]....
        /*0cec*/ 	.word	0x00022d40


	//   ....[92]....
        /*0cf0*/ 	.word	0x00022d70


	//   ....[93]....
        /*0cf4*/ 	.word	0x00022da0


	//   ....[94]....
        /*0cf8*/ 	.word	0x00022de0


	//   ....[95]....
        /*0cfc*/ 	.word	0x00022f60


	//   ....[96]....
        /*0d00*/ 	.word	0x00022f90


	//   ....[97]....
        /*0d04*/ 	.word	0x00022fc0


	//   ....[98]....
        /*0d08*/ 	.word	0x00022ff0


	//   ....[99]....
        /*0d0c*/ 	.word	0x00023020


	//   ....[100]....
        /*0d10*/ 	.word	0x00023050


	//   ....[101]....
        /*0d14*/ 	.word	0x000230f0


	//   ....[102]....
        /*0d18*/ 	.word	0x00023130


	//   ....[103]....
        /*0d1c*/ 	.word	0x000231f0


	//   ....[104]....
        /*0d20*/ 	.word	0x000240c0


	//   ....[105]....
        /*0d24*/ 	.word	0x00025d10


	//   ....[106]....
        /*0d28*/ 	.word	0x000287c0


	//   ....[107]....
        /*0d2c*/ 	.word	0x000287f0


	//   ....[108]....
        /*0d30*/ 	.word	0x00028830


	//   ....[109]....
        /*0d34*/ 	.word	0x00028860


	//   ....[110]....
        /*0d38*/ 	.word	0x00028890


	//   ....[111]....
        /*0d3c*/ 	.word	0x000288c0


	//   ....[112]....
        /*0d40*/ 	.word	0x000288f0


	//   ....[113]....
        /*0d44*/ 	.word	0x00028920


	//   ....[114]....
        /*0d48*/ 	.word	0x00028ac0


	//   ....[115]....
        /*0d4c*/ 	.word	0x00028af0


	//   ....[116]....
        /*0d50*/ 	.word	0x00028b20


	//   ....[117]....
        /*0d54*/ 	.word	0x00028b50


	//   ....[118]....
        /*0d58*/ 	.word	0x00028b80


	//   ....[119]....
        /*0d5c*/ 	.word	0x00028bb0


	//   ....[120]....
        /*0d60*/ 	.word	0x00028c70


	//   ....[121]....
        /*0d64*/ 	.word	0x00028c90


	//   ....[122]....
        /*0d68*/ 	.word	0x00028d00


	//   ....[123]....
        /*0d6c*/ 	.word	0x000294a0


	//   ....[124]....
        /*0d70*/ 	.word	0x00029940


	//   ....[125]....
        /*0d74*/ 	.word	0x000299f0


	//   ....[126]....
        /*0d78*/ 	.word	0x00029a90


	//   ....[127]....
        /*0d7c*/ 	.word	0x00029b30


	//   ....[128]....
        /*0d80*/ 	.word	0x00029bd0


	//   ....[129]....
        /*0d84*/ 	.word	0x00029c70


	//   ....[130]....
        /*0d88*/ 	.word	0x00029d10


	//   ....[131]....
        /*0d8c*/ 	.word	0x00029db0


	//   ....[132]....
        /*0d90*/ 	.word	0x00029e50


	//   ....[133]....
        /*0d94*/ 	.word	0x00029ef0


	//   ....[134]....
        /*0d98*/ 	.word	0x00029f90


	//   ....[135]....
        /*0d9c*/ 	.word	0x0002a030


	//   ....[136]....
        /*0da0*/ 	.word	0x0002a0d0


	//   ....[137]....
        /*0da4*/ 	.word	0x0002a170


	//   ....[138]....
        /*0da8*/ 	.word	0x0002a210


	//   ....[139]....
        /*0dac*/ 	.word	0x0002a2b0


	//   ....[140]....
        /*0db0*/ 	.word	0x0002a350


	//   ....[141]....
        /*0db4*/ 	.word	0x0002a440


	//   ....[142]....
        /*0db8*/ 	.word	0x0002a4e0


	//   ....[143]....
        /*0dbc*/ 	.word	0x0002a580


	//   ....[144]....
        /*0dc0*/ 	.word	0x0002a620


	//   ....[145]....
        /*0dc4*/ 	.word	0x0002a6c0


	//   ....[146]....
        /*0dc8*/ 	.word	0x0002a760


	//   ....[147]....
        /*0dcc*/ 	.word	0x0002a800


	//   ....[148]....
        /*0dd0*/ 	.word	0x0002a8a0


	//   ....[149]....
        /*0dd4*/ 	.word	0x0002a940


	//   ....[150]....
        /*0dd8*/ 	.word	0x0002a9e0


	//   ....[151]....
        /*0ddc*/ 	.word	0x0002aa80


	//   ....[152]....
        /*0de0*/ 	.word	0x0002ab20


	//   ....[153]....
        /*0de4*/ 	.word	0x0002abc0


	//   ....[154]....
        /*0de8*/ 	.word	0x0002ac60


	//   ....[155]....
        /*0dec*/ 	.word	0x0002ad00


	//   ....[156]....
        /*0df0*/ 	.word	0x0002ada0


	//   ....[157]....
        /*0df4*/ 	.word	0x0002b130


	//   ....[158]....
        /*0df8*/ 	.word	0x0002b260


	//   ....[159]....
        /*0dfc*/ 	.word	0x0002b380


	//   ....[160]....
        /*0e00*/ 	.word	0x0002b4b0


	//   ....[161]....
        /*0e04*/ 	.word	0x0002b5e0


	//   ....[162]....
        /*0e08*/ 	.word	0x0002b660


	//   ....[163]....
        /*0e0c*/ 	.word	0x0002b6c0


	//   ....[164]....
        /*0e10*/ 	.word	0x0002b740


	//   ....[165]....
        /*0e14*/ 	.word	0x0002b7a0


	//   ....[166]....
        /*0e18*/ 	.word	0x0002b820


	//   ....[167]....
        /*0e1c*/ 	.word	0x0002b880


	//   ....[168]....
        /*0e20*/ 	.word	0x0002b900


	//   ....[169]....
        /*0e24*/ 	.word	0x0002b960


	//   ....[170]....
        /*0e28*/ 	.word	0x0002b9e0


	//   ....[171]....
        /*0e2c*/ 	.word	0x0002ba40


	//   ....[172]....
        /*0e30*/ 	.word	0x0002baa0


	//   ....[173]....
        /*0e34*/ 	.word	0x0002bb00


	//   ....[174]....
        /*0e38*/ 	.word	0x0002bb60


	//   ....[175]....
        /*0e3c*/ 	.word	0x0002bbc0


	//   ....[176]....
        /*0e40*/ 	.word	0x0002bc20


	//   ....[177]....
        /*0e44*/ 	.word	0x0002bc80


	//   ....[178]....
        /*0e48*/ 	.word	0x0002bce0


	//   ....[179]....
        /*0e4c*/ 	.word	0x0002bd40


	//   ....[180]....
        /*0e50*/ 	.word	0x0002bda0


	//   ....[181]....
        /*0e54*/ 	.word	0x0002be00


	//   ....[182]....
        /*0e58*/ 	.word	0x0002be60


	//   ....[183]....
        /*0e5c*/ 	.word	0x0002bec0


	//   ....[184]....
        /*0e60*/ 	.word	0x0002bf20


	//   ....[185]....
        /*0e64*/ 	.word	0x0002bf80


	//   ....[186]....
        /*0e68*/ 	.word	0x0002bfe0


	//   ....[187]....
        /*0e6c*/ 	.word	0x0002c040


	//   ....[188]....
        /*0e70*/ 	.word	0x0002c0b0


	//   ....[189]....
        /*0e74*/ 	.word	0x0002c110


	//   ....[190]....
        /*0e78*/ 	.word	0x0002c1a0


	//   ....[191]....
        /*0e7c*/ 	.word	0x0002c200


	//   ....[192]....
        /*0e80*/ 	.word	0x0002c270


	//   ....[193]....
        /*0e84*/ 	.word	0x0002c2d0


	//   ....[194]....
        /*0e88*/ 	.word	0x0002c370


	//   ....[195]....
        /*0e8c*/ 	.word	0x0002c3d0


	//   ....[196]....
        /*0e90*/ 	.word	0x0002c460


	//   ....[197]....
        /*0e94*/ 	.word	0x0002c4c0


	//   ....[198]....
        /*0e98*/ 	.word	0x0002c570


	//   ....[199]....
        /*0e9c*/ 	.word	0x0002c5d0


	//   ....[200]....
        /*0ea0*/ 	.word	0x0002c640


	//   ....[201]....
        /*0ea4*/ 	.word	0x0002c6a0


	//   ....[202]....
        /*0ea8*/ 	.word	0x0002c730


	//   ....[203]....
        /*0eac*/ 	.word	0x0002c790


	//   ....[204]....
        /*0eb0*/ 	.word	0x0002c800


	//   ....[205]....
        /*0eb4*/ 	.word	0x0002c860


	//   ....[206]....
        /*0eb8*/ 	.word	0x0002c8f0


	//   ....[207]....
        /*0ebc*/ 	.word	0x0002c950


	//   ....[208]....
        /*0ec0*/ 	.word	0x0002c9c0


	//   ....[209]....
        /*0ec4*/ 	.word	0x0002ca20


	//   ....[210]....
        /*0ec8*/ 	.word	0x0002caa0


	//   ....[211]....
        /*0ecc*/ 	.word	0x0002cb00


	//   ....[212]....
        /*0ed0*/ 	.word	0x0002cb70


	//   ....[213]....
        /*0ed4*/ 	.word	0x0002cbd0


	//   ....[214]....
        /*0ed8*/ 	.word	0x0002cc50


	//   ....[215]....
        /*0edc*/ 	.word	0x0002ccb0


	//   ....[216]....
        /*0ee0*/ 	.word	0x0002cd20


	//   ....[217]....
        /*0ee4*/ 	.word	0x0002cd80


	//   ....[218]....
        /*0ee8*/ 	.word	0x0002cde0


	//   ....[219]....
        /*0eec*/ 	.word	0x0002ce60


	//   ....[220]....
        /*0ef0*/ 	.word	0x0002cef0


	//   ....[221]....
        /*0ef4*/ 	.word	0x0002d0a0


	//   ....[222]....
        /*0ef8*/ 	.word	0x0002d380


	//   ....[223]....
        /*0efc*/ 	.word	0x0002d7d0


	//   ....[224]....
        /*0f00*/ 	.word	0x0002d870


	//   ....[225]....
        /*0f04*/ 	.word	0x0002d9a0


	//   ....[226]....
        /*0f08*/ 	.word	0x0002da10


	//   ....[227]....
        /*0f0c*/ 	.word	0x0002da80


	//   ....[228]....
        /*0f10*/ 	.word	0x0002daf0


	//   ....[229]....
        /*0f14*/ 	.word	0x0002db60


	//   ....[230]....
        /*0f18*/ 	.word	0x0002dbe0


	//   ....[231]....
        /*0f1c*/ 	.word	0x0002dc70


	//   ....[232]....
        /*0f20*/ 	.word	0x0002dd10


	//   ....[233]....
        /*0f24*/ 	.word	0x0002dd80


	//   ....[234]....
        /*0f28*/ 	.word	0x0002ddf0


	//   ....[235]....
        /*0f2c*/ 	.word	0x0002de60


	//   ....[236]....
        /*0f30*/ 	.word	0x0002dee0


	//   ....[237]....
        /*0f34*/ 	.word	0x0002df50


	//   ....[238]....
        /*0f38*/ 	.word	0x0002dff0


	//   ....[239]....
        /*0f3c*/ 	.word	0x0002e080


	//   ....[240]....
        /*0f40*/ 	.word	0x0002e1b0


	//----- nvinfo : EIATTR_REG_RECONFIG
	.align		4
.L_328:
        /*0f44*/ 	.byte	0x01, 0x54
	.zero		2


	//----- nvinfo : EIATTR_SYSCALL_OFFSETS
	.align		4
        /*0f48*/ 	.byte	0x04, 0x46
        /*0f4a*/ 	.short	(.L_330 - .L_329)


	//   ....[0]....
.L_329:
        /*0f4c*/ 	.word	0x00001a60


	//   ....[1]....
        /*0f50*/ 	.word	0x00001bb0


	//   ....[2]....
        /*0f54*/ 	.word	0x0000ca70


	//   ....[3]....
        /*0f58*/ 	.word	0x0000cef0


	//   ....[4]....
        /*0f5c*/ 	.word	0x000254a0


	//   ....[5]....
        /*0f60*/ 	.word	0x00025650


	//   ....[6]....
        /*0f64*/ 	.word	0x00025790


	//   ....[7]....
        /*0f68*/ 	.word	0x000258c0


	//----- nvinfo : EIATTR_MBARRIER_INSTR_OFFSETS
	.align		4
.L_330:
        /*0f6c*/ 	.byte	0x04, 0x39
        /*0f6e*/ 	.short	(.L_332 - .L_331)


	//   ....[0]....
.L_331:
        /*0f70*/ 	.word	0x00000300
        /*0f74*/ 	.word	0x000000ff
        /*0f78*/ 	.word	0x00038800
        /*0f7c*/ 	.short	0x0100
        /*0f7e*/ 	.byte	0x08
	.zero		1


	//   ....[1]....
        /*0f80*/ 	.word	0x00000310
        /*0f84*/ 	.word	0x000000ff
        /*0f88*/ 	.word	0x00038820
        /*0f8c*/ 	.short	0x0100
        /*0f8e*/ 	.byte	0x08
	.zero		1


	//   ....[2]....
        /*0f90*/ 	.word	0x00000400
        /*0f94*/ 	.word	0x000000ff
        /*0f98*/ 	.word	0x00038830
        /*0f9c*/ 	.short	0x0100
        /*0f9e*/ 	.byte	0x08
	.zero		1


	//   ....[3]....
        /*0fa0*/ 	.word	0x00000410
        /*0fa4*/ 	.word	0x000000ff
        /*0fa8*/ 	.word	0x00038840
        /*0fac*/ 	.short	0x0100
        /*0fae*/ 	.byte	0x08
	.zero		1


	//   ....[4]....
        /*0fb0*/ 	.word	0x00000420
        /*0fb4*/ 	.word	0x000000ff
        /*0fb8*/ 	.word	0x00038838
        /*0fbc*/ 	.short	0x0100
        /*0fbe*/ 	.byte	0x08
	.zero		1


	//   ....[5]....
        /*0fc0*/ 	.word	0x00000430
        /*0fc4*/ 	.word	0x000000ff
        /*0fc8*/ 	.word	0x00038848
        /*0fcc*/ 	.short	0x0100
        /*0fce*/ 	.byte	0x08
	.zero		1


	//   ....[6]....
        /*0fd0*/ 	.word	0x00000560
        /*0fd4*/ 	.word	0x000000ff
        /*0fd8*/ 	.word	0x00038850
        /*0fdc*/ 	.short	0x0100
        /*0fde*/ 	.byte	0x08
	.zero		1


	//   ....[7]....
        /*0fe0*/ 	.word	0x00000570
        /*0fe4*/ 	.word	0x000000ff
        /*0fe8*/ 	.word	0x00038860
        /*0fec*/ 	.short	0x0100
        /*0fee*/ 	.byte	0x08
	.zero		1


	//   ....[8]....
        /*0ff0*/ 	.word	0x00000580
        /*0ff4*/ 	.word	0x000000ff
        /*0ff8*/ 	.word	0x00038858
        /*0ffc*/ 	.short	0x0100
        /*0ffe*/ 	.byte	0x08
	.zero		1


	//   ....[9]....
        /*1000*/ 	.word	0x00000590
        /*1004*/ 	.word	0x000000ff
        /*1008*/ 	.word	0x00038868
        /*100c*/ 	.short	0x0100
        /*100e*/ 	.byte	0x08
	.zero		1


	//   ....[10]....
        /*1010*/ 	.word	0x00000680
        /*1014*/ 	.word	0x000000ff
        /*1018*/ 	.word	0x00038870
        /*101c*/ 	.short	0x0100
        /*101e*/ 	.byte	0x06
	.zero		1


	//   ....[11]....
        /*1020*/ 	.word	0x00000690
        /*1024*/ 	.word	0x000000ff
        /*1028*/ 	.word	0x00038880
        /*102c*/ 	.short	0x0100
        /*102e*/ 	.byte	0x06
	.zero		1


	//   ....[12]....
        /*1030*/ 	.word	0x000006a0
        /*1034*/ 	.word	0x000000ff
        /*1038*/ 	.word	0x00038878
        /*103c*/ 	.short	0x0100
        /*103e*/ 	.byte	0x06
	.zero		1


	//   ....[13]....
        /*1040*/ 	.word	0x000006b0
        /*1044*/ 	.word	0x000000ff
        /*1048*/ 	.word	0x00038888
        /*104c*/ 	.short	0x0100
        /*104e*/ 	.byte	0x06
	.zero		1


	//   ....[14]....
        /*1050*/ 	.word	0x000007e0
        /*1054*/ 	.word	0x000000ff
        /*1058*/ 	.word	0x00038890
        /*105c*/ 	.short	0x0100
        /*105e*/ 	.byte	0x08
	.zero		1


	//   ....[15]....
        /*1060*/ 	.word	0x000007f0
        /*1064*/ 	.word	0x000000ff
        /*1068*/ 	.word	0x000388a0
        /*106c*/ 	.short	0x0100
        /*106e*/ 	.byte	0x08
	.zero		1


	//   ....[16]....
        /*1070*/ 	.word	0x00000800
        /*1074*/ 	.word	0x000000ff
        /*1078*/ 	.word	0x00038898
        /*107c*/ 	.short	0x0100
        /*107e*/ 	.byte	0x08
	.zero		1


	//   ....[17]....
        /*1080*/ 	.word	0x00000810
        /*1084*/ 	.word	0x000000ff
        /*1088*/ 	.word	0x000388a8
        /*108c*/ 	.short	0x0100
        /*108e*/ 	.byte	0x08
	.zero		1


	//   ....[18]....
        /*1090*/ 	.word	0x00000940
        /*1094*/ 	.word	0x000000ff
        /*1098*/ 	.word	0x000388b0
        /*109c*/ 	.short	0x0100
        /*109e*/ 	.byte	0x08
	.zero		1


	//   ....[19]....
        /*10a0*/ 	.word	0x00000950
        /*10a4*/ 	.word	0x000000ff
        /*10a8*/ 	.word	0x000388c0
        /*10ac*/ 	.short	0x0100
        /*10ae*/ 	.byte	0x08
	.zero		1


	//   ....[20]....
        /*10b0*/ 	.word	0x00000960
        /*10b4*/ 	.word	0x000000ff
        /*10b8*/ 	.word	0x000388b8
        /*10bc*/ 	.short	0x0100
        /*10be*/ 	.byte	0x08
	.zero		1


	//   ....[21]....
        /*10c0*/ 	.word	0x00000970
        /*10c4*/ 	.word	0x000000ff
        /*10c8*/ 	.word	0x000388c8
        /*10cc*/ 	.short	0x0100
        /*10ce*/ 	.byte	0x08
	.zero		1


	//   ....[22]....
        /*10d0*/ 	.word	0x000030e0
        /*10d4*/ 	.word	0x0000006b
        /*10d8*/ 	.word	0x00038890
        /*10dc*/ 	.short	0x010a
        /*10de*/ 	.byte	0x3f
	.zero		1


	//   ....[23]....
        /*10e0*/ 	.word	0x00007280
        /*10e4*/ 	.word	0x0000006b
        /*10e8*/ 	.word	0x00038890
        /*10ec*/ 	.short	0x010a
        /*10ee*/ 	.byte	0x3f
	.zero		1


	//   ....[24]....
        /*10f0*/ 	.word	0x0000b330
        /*10f4*/ 	.word	0x0000006b
        /*10f8*/ 	.word	0x00038890
        /*10fc*/ 	.short	0x010a
        /*10fe*/ 	.byte	0x3f
	.zero		1


	//   ....[25]....
        /*1100*/ 	.word	0x0000b870
        /*1104*/ 	.word	0x00000030
        /*1108*/ 	.word	0x00000000
        /*110c*/ 	.short	0x0101
        /*110e*/ 	.byte	0x3f
	.zero		1


	//   ....[26]....
        /*1110*/ 	.word	0x0000b8b0
        /*1114*/ 	.word	0x0000006b
        /*1118*/ 	.word	0x000388b0
        /*111c*/ 	.short	0x010a
        /*111e*/ 	.byte	0x3f
	.zero		1


	//   ....[27]....
        /*1120*/ 	.word	0x0000be90
        /*1124*/ 	.word	0x0000006b
        /*1128*/ 	.word	0x00000000
        /*112c*/ 	.short	0x0101
        /*112e*/ 	.byte	0x3f
	.zero		1


	//   ....[28]....
        /*1130*/ 	.word	0x0000cb00
        /*1134*/ 	.word	0x00000012
        /*1138*/ 	.word	0x00038800
        /*113c*/ 	.short	0x010a
        /*113e*/ 	.byte	0x3f
	.zero		1


	//   ....[29]....
        /*1140*/ 	.word	0x0000cb50
        /*1144*/ 	.word	0x00000012
        /*1148*/ 	.word	0x00038800
        /*114c*/ 	.short	0x010a
        /*114e*/ 	.byte	0x3f
	.zero		1


	//   ....[30]....
        /*1150*/ 	.word	0x0000db90
        /*1154*/ 	.word	0x00000012
        /*1158*/ 	.word	0x00038800
        /*115c*/ 	.short	0x010a
        /*115e*/ 	.byte	0x3f
	.zero		1


	//   ....[31]....
        /*1160*/ 	.word	0x00012300
        /*1164*/ 	.word	0x00000012
        /*1168*/ 	.word	0x00038800
        /*116c*/ 	.short	0x010a
        /*116e*/ 	.byte	0x3f
	.zero		1


	//   ....[32]....
        /*1170*/ 	.word	0x00016470
        /*1174*/ 	.word	0x00000004
        /*1178*/ 	.word	0x00038830
        /*117c*/ 	.short	0x010a
        /*117e*/ 	.byte	0x3f
	.zero		1


	//   ....[33]....
        /*1180*/ 	.word	0x000164f0
        /*1184*/ 	.word	0x00000004
        /*1188*/ 	.word	0x00038830
        /*118c*/ 	.short	0x010a
        /*118e*/ 	.byte	0x3f
	.zero		1


	//   ....[34]....
        /*1190*/ 	.word	0x00018020
        /*1194*/ 	.word	0x00000004
        /*1198*/ 	.word	0x00000000
        /*119c*/ 	.short	0x0101
        /*119e*/ 	.byte	0x3f
	.zero		1


	//   ....[35]....
        /*11a0*/ 	.word	0x00019350
        /*11a4*/ 	.word	0x00000003
        /*11a8*/ 	.word	0x00038830
        /*11ac*/ 	.short	0x010a
        /*11ae*/ 	.byte	0x3f
	.zero		1


	//   ....[36]....
        /*11b0*/ 	.word	0x000193a0
        /*11b4*/ 	.word	0x00000003
        /*11b8*/ 	.word	0x00038830
        /*11bc*/ 	.short	0x010a
        /*11be*/ 	.byte	0x3f
	.zero		1


	//   ....[37]....
        /*11c0*/ 	.word	0x000197e0
        /*11c4*/ 	.word	0x00000003
        /*11c8*/ 	.word	0x00038850
        /*11cc*/ 	.short	0x010a
        /*11ce*/ 	.byte	0x3f
	.zero		1


	//   ....[38]....
        /*11d0*/ 	.word	0x00019820
        /*11d4*/ 	.word	0x00000003
        /*11d8*/ 	.word	0x00038850
        /*11dc*/ 	.short	0x010a
        /*11de*/ 	.byte	0x3f
	.zero		1


	//   ....[39]....
        /*11e0*/ 	.word	0x0001aec0
        /*11e4*/ 	.word	0x000000cc
        /*11e8*/ 	.word	0x00000000
        /*11ec*/ 	.short	0x0101
        /*11ee*/ 	.byte	0x3f
	.zero		1


	//   ....[40]....
        /*11f0*/ 	.word	0x0001b640
        /*11f4*/ 	.word	0x0000000d
        /*11f8*/ 	.word	0x00000000
        /*11fc*/ 	.short	0x0101
        /*11fe*/ 	.byte	0x3f
	.zero		1


	//   ....[41]....
        /*1200*/ 	.word	0x0001c170
        /*1204*/ 	.word	0x00000003
        /*1208*/ 	.word	0x00038830
        /*120c*/ 	.short	0x010a
        /*120e*/ 	.byte	0x3f
	.zero		1


	//   ....[42]....
        /*1210*/ 	.word	0x0001c1c0
        /*1214*/ 	.word	0x00000003
        /*1218*/ 	.word	0x00038830
        /*121c*/ 	.short	0x010a
        /*121e*/ 	.byte	0x3f
	.zero		1


	//   ....[43]....
        /*1220*/ 	.word	0x0001c600
        /*1224*/ 	.word	0x00000003
        /*1228*/ 	.word	0x00038850
        /*122c*/ 	.short	0x010a
        /*122e*/ 	.byte	0x3f
	.zero		1


	//   ....[44]....
        /*1230*/ 	.word	0x0001c640
        /*1234*/ 	.word	0x00000003
        /*1238*/ 	.word	0x00038850
        /*123c*/ 	.short	0x010a
        /*123e*/ 	.byte	0x3f
	.zero		1


	//   ....[45]....
        /*1240*/ 	.word	0x0001d640
        /*1244*/ 	.word	0x000000cc
        /*1248*/ 	.word	0x00000000
        /*124c*/ 	.short	0x0101
        /*124e*/ 	.byte	0x3f
	.zero		1


	//   ....[46]....
        /*1250*/ 	.word	0x0001db20
        /*1254*/ 	.word	0x0000000b
        /*1258*/ 	.word	0x00000000
        /*125c*/ 	.short	0x0101
        /*125e*/ 	.byte	0x3f
	.zero		1


	//   ....[47]....
        /*1260*/ 	.word	0x0001e570
        /*1264*/ 	.word	0x00000008
        /*1268*/ 	.word	0x00038850
        /*126c*/ 	.short	0x010a
        /*126e*/ 	.byte	0x3f
	.zero		1


	//   ....[48]....
        /*1270*/ 	.word	0x0001e5f0
        /*1274*/ 	.word	0x00000008
        /*1278*/ 	.word	0x00038850
        /*127c*/ 	.short	0x010a
        /*127e*/ 	.byte	0x3f
	.zero		1


	//   ....[49]....
        /*1280*/ 	.word	0x0001ede0
        /*1284*/ 	.word	0x00000012
        /*1288*/ 	.word	0x00000000
        /*128c*/ 	.short	0x0101
        /*128e*/ 	.byte	0x3f
	.zero		1


	//   ....[50]....
        /*1290*/ 	.word	0x00021850
        /*1294*/ 	.word	0x00000000
        /*1298*/ 	.word	0x00000000
        /*129c*/ 	.short	0x0101
        /*129e*/ 	.byte	0x3f
	.zero		1


	//   ....[51]....
        /*12a0*/ 	.word	0x000241d0
        /*12a4*/ 	.word	0x0000000b
        /*12a8*/ 	.word	0x00038820
        /*12ac*/ 	.short	0x010a
        /*12ae*/ 	.byte	0x3f
	.zero		1


	//   ....[52]....
        /*12b0*/ 	.word	0x000242a0
        /*12b4*/ 	.word	0x00000008
        /*12b8*/ 	.word	0x000388a0
        /*12bc*/ 	.short	0x010a
        /*12be*/ 	.byte	0x3f
	.zero		1


	//   ....[53]....
        /*12c0*/ 	.word	0x000245e0
        /*12c4*/ 	.word	0x00000008
        /*12c8*/ 	.word	0x000388c0
        /*12cc*/ 	.short	0x010a
        /*12ce*/ 	.byte	0x3f
	.zero		1


	//   ....[54]....
        /*12d0*/ 	.word	0x00024ab0
        /*12d4*/ 	.word	0x00000007
        /*12d8*/ 	.word	0x000388a0
        /*12dc*/ 	.short	0x010a
        /*12de*/ 	.byte	0x3f
	.zero		1


	//   ....[55]....
        /*12e0*/ 	.word	0x00024dd0
        /*12e4*/ 	.word	0x00000007
        /*12e8*/ 	.word	0x000388c0
        /*12ec*/ 	.short	0x010a
        /*12ee*/ 	.byte	0x3f
	.zero		1


	//   ....[56]....
        /*12f0*/ 	.word	0x00025f90
        /*12f4*/ 	.word	0x00000006
        /*12f8*/ 	.word	0x00038880
        /*12fc*/ 	.short	0x010a
        /*12fe*/ 	.byte	0x3f
	.zero		1


	//   ....[57]....
        /*1300*/ 	.word	0x000261c0
        /*1304*/ 	.word	0x00000006
        /*1308*/ 	.word	0x00038840
        /*130c*/ 	.short	0x010a
        /*130e*/ 	.byte	0x3f
	.zero		1


	//   ....[58]....
        /*1310*/ 	.word	0x00026630
        /*1314*/ 	.word	0x00000004
        /*1318*/ 	.word	0x00038820
        /*131c*/ 	.short	0x010a
        /*131e*/ 	.byte	0x3f
	.zero		1


	//   ....[59]....
        /*1320*/ 	.word	0x00026960
        /*1324*/ 	.word	0x00000005
        /*1328*/ 	.word	0x00038880
        /*132c*/ 	.short	0x010a
        /*132e*/ 	.byte	0x3f
	.zero		1


	//   ....[60]....
        /*1330*/ 	.word	0x00026cd0
        /*1334*/ 	.word	0x00000005
        /*1338*/ 	.word	0x00038840
        /*133c*/ 	.short	0x010a
        /*133e*/ 	.byte	0x3f
	.zero		1


	//   ....[61]....
        /*1340*/ 	.word	0x000270c0
        /*1344*/ 	.word	0x00000004
        /*1348*/ 	.word	0x00038870
        /*134c*/ 	.short	0x010a
        /*134e*/ 	.byte	0x3f
	.zero		1


	//   ....[62]....
        /*1350*/ 	.word	0x00027150
        /*1354*/ 	.word	0x00000004
        /*1358*/ 	.word	0x00038860
        /*135c*/ 	.short	0x010a
        /*135e*/ 	.byte	0x3f
	.zero		1


	//   ....[63]....
        /*1360*/ 	.word	0x00027a20
        /*1364*/ 	.word	0x00000003
        /*1368*/ 	.word	0x00038850
        /*136c*/ 	.short	0x0101
        /*136e*/ 	.byte	0x3f
	.zero		1


	//   ....[64]....
        /*1370*/ 	.word	0x00027a60
        /*1374*/ 	.word	0x00000003
        /*1378*/ 	.word	0x00000000
        /*137c*/ 	.short	0x0101
        /*137e*/ 	.byte	0x3f
	.zero		1


	//   ....[65]....
        /*1380*/ 	.word	0x00027c50
        /*1384*/ 	.word	0x00000015
        /*1388*/ 	.word	0x00038870
        /*138c*/ 	.short	0x010a
        /*138e*/ 	.byte	0x3f
	.zero		1


	//   ....[66]....
        /*1390*/ 	.word	0x00027ce0
        /*1394*/ 	.word	0x00000015
        /*1398*/ 	.word	0x00038860
        /*139c*/ 	.short	0x010a
        /*139e*/ 	.byte	0x3f
	.zero		1


	//   ....[67]....
        /*13a0*/ 	.word	0x00028520
        /*13a4*/ 	.word	0x00000015
        /*13a8*/ 	.word	0x00038850
        /*13ac*/ 	.short	0x0101
        /*13ae*/ 	.byte	0x3f
	.zero		1


	//   ....[68]....
        /*13b0*/ 	.word	0x00028570
        /*13b4*/ 	.word	0x00000000
        /*13b8*/ 	.word	0x00000000
        /*13bc*/ 	.short	0x0101
        /*13be*/ 	.byte	0x3f
	.zero		1


	//   ....[69]....
        /*13c0*/ 	.word	0x00029420
        /*13c4*/ 	.word	0x00000000
        /*13c8*/ 	.word	0x00038820
        /*13cc*/ 	.short	0x010a
        /*13ce*/ 	.byte	0x3f
	.zero		1


	//   ....[70]....
        /*13d0*/ 	.word	0x000295d0
        /*13d4*/ 	.word	0x00000006
        /*13d8*/ 	.word	0x00000000
        /*13dc*/ 	.short	0x010a
        /*13de*/ 	.byte	0x3f
	.zero		1


	//   ....[71]....
        /*13e0*/ 	.word	0x00029640
        /*13e4*/ 	.word	0x00000007
        /*13e8*/ 	.word	0x00000000
        /*13ec*/ 	.short	0x010a
        /*13ee*/ 	.byte	0x3f
	.zero		1


	//   ....[72]....
        /*13f0*/ 	.word	0x000296a0
        /*13f4*/ 	.word	0x00000004
        /*13f8*/ 	.word	0x00038860
        /*13fc*/ 	.short	0x010a
        /*13fe*/ 	.byte	0x3f
	.zero		1


	//   ....[73]....
        /*1400*/ 	.word	0x000296f0
        /*1404*/ 	.word	0x00000003
        /*1408*/ 	.word	0x00038860
        /*140c*/ 	.short	0x010a
        /*140e*/ 	.byte	0x3f
	.zero		1


	//   ....[74]....
        /*1410*/ 	.word	0x00029730
        /*1414*/ 	.word	0x00000004
        /*1418*/ 	.word	0x00038880
        /*141c*/ 	.short	0x010a
        /*141e*/ 	.byte	0x3f
	.zero		1


	//   ....[75]....
        /*1420*/ 	.word	0x00029750
        /*1424*/ 	.word	0x00000003
        /*1428*/ 	.word	0x00038880
        /*142c*/ 	.short	0x010a
        /*142e*/ 	.byte	0x3f
	.zero		1


	//   ....[76]....
        /*1430*/ 	.word	0x000297b0
        /*1434*/ 	.word	0x0000006b
        /*1438*/ 	.word	0x00038890
        /*143c*/ 	.short	0x010a
        /*143e*/ 	.byte	0x3f
	.zero		1


	//   ....[77]....
        /*1440*/ 	.word	0x00029800
        /*1444*/ 	.word	0x0000006b
        /*1448*/ 	.word	0x00038890
        /*144c*/ 	.short	0x010a
        /*144e*/ 	.byte	0x3f
	.zero		1


	//   ....[78]....
        /*1450*/ 	.word	0x00029850
        /*1454*/ 	.word	0x0000006b
        /*1458*/ 	.word	0x00038890
        /*145c*/ 	.short	0x010a
        /*145e*/ 	.byte	0x3f
	.zero		1


	//   ....[79]....
        /*1460*/ 	.word	0x000298a0
        /*1464*/ 	.word	0x0000006b
        /*1468*/ 	.word	0x000388b0
        /*146c*/ 	.short	0x010a
        /*146e*/ 	.byte	0x3f
	.zero		1


	//   ....[80]....
        /*1470*/ 	.word	0x0002a390
        /*1474*/ 	.word	0x00000012
        /*1478*/ 	.word	0x00038800
        /*147c*/ 	.short	0x010a
        /*147e*/ 	.byte	0x3f
	.zero		1


	//   ....[81]....
        /*1480*/ 	.word	0x0002ade0
        /*1484*/ 	.word	0x00000012
        /*1488*/ 	.word	0x00038800
        /*148c*/ 	.short	0x010a
        /*148e*/ 	.byte	0x3f
	.zero		1


	//   ....[82]....
        /*1490*/ 	.word	0x0002ae30
        /*1494*/ 	.word	0x00000004
        /*1498*/ 	.word	0x00038830
        /*149c*/ 	.short	0x010a
        /*149e*/ 	.byte	0x3f
	.zero		1


	//   ....[83]....
        /*14a0*/ 	.word	0x0002ae80
        /*14a4*/ 	.word	0x00000003
        /*14a8*/ 	.word	0x00038830
        /*14ac*/ 	.short	0x010a
        /*14ae*/ 	.byte	0x3f
	.zero		1


	//   ....[84]....
        /*14b0*/ 	.word	0x0002aed0
        /*14b4*/ 	.word	0x00000003
        /*14b8*/ 	.word	0x00038850
        /*14bc*/ 	.short	0x010a
        /*14be*/ 	.byte	0x3f
	.zero		1


	//   ....[85]....
        /*14c0*/ 	.word	0x0002af20
        /*14c4*/ 	.word	0x00000003
        /*14c8*/ 	.word	0x00038830
        /*14cc*/ 	.short	0x010a
        /*14ce*/ 	.byte	0x3f
	.zero		1


	//   ....[86]....
        /*14d0*/ 	.word	0x0002af70
        /*14d4*/ 	.word	0x00000003
        /*14d8*/ 	.word	0x00038850
        /*14dc*/ 	.short	0x010a
        /*14de*/ 	.byte	0x3f
	.zero		1


	//   ....[87]....
        /*14e0*/ 	.word	0x0002afc0
        /*14e4*/ 	.word	0x00000008
        /*14e8*/ 	.word	0x00038850
        /*14ec*/ 	.short	0x010a
        /*14ee*/ 	.byte	0x3f
	.zero		1


	//   ....[88]....
        /*14f0*/ 	.word	0x0002d160
        /*14f4*/ 	.word	0x0000000b
        /*14f8*/ 	.word	0x00038820
        /*14fc*/ 	.short	0x010a
        /*14fe*/ 	.byte	0x3f
	.zero		1


	//   ....[89]....
        /*1500*/ 	.word	0x0002d1b0
        /*1504*/ 	.word	0x00000008
        /*1508*/ 	.word	0x000388a0
        /*150c*/ 	.short	0x010a
        /*150e*/ 	.byte	0x3f
	.zero		1


	//   ....[90]....
        /*1510*/ 	.word	0x0002d200
        /*1514*/ 	.word	0x00000008
        /*1518*/ 	.word	0x000388c0
        /*151c*/ 	.short	0x010a
        /*151e*/ 	.byte	0x3f
	.zero		1


	//   ....[91]....
        /*1520*/ 	.word	0x0002d250
        /*1524*/ 	.word	0x00000007
        /*1528*/ 	.word	0x000388a0
        /*152c*/ 	.short	0x010a
        /*152e*/ 	.byte	0x3f
	.zero		1


	//   ....[92]....
        /*1530*/ 	.word	0x0002d2a0
        /*1534*/ 	.word	0x00000007
        /*1538*/ 	.word	0x000388c0
        /*153c*/ 	.short	0x010a
        /*153e*/ 	.byte	0x3f
	.zero		1


	//   ....[93]....
        /*1540*/ 	.word	0x0002d440
        /*1544*/ 	.word	0x00000006
        /*1548*/ 	.word	0x00038880
        /*154c*/ 	.short	0x010a
        /*154e*/ 	.byte	0x3f
	.zero		1


	//   ....[94]....
        /*1550*/ 	.word	0x0002d490
        /*1554*/ 	.word	0x00000006
        /*1558*/ 	.word	0x00038840
        /*155c*/ 	.short	0x010a
        /*155e*/ 	.byte	0x3f
	.zero		1


	//   ....[95]....
        /*1560*/ 	.word	0x0002d510
        /*1564*/ 	.word	0x00000004
        /*1568*/ 	.word	0x00038820
        /*156c*/ 	.short	0x010a
        /*156e*/ 	.byte	0x3f
	.zero		1


	//   ....[96]....
        /*1570*/ 	.word	0x0002d560
        /*1574*/ 	.word	0x00000005
        /*1578*/ 	.word	0x00038880
        /*157c*/ 	.short	0x010a
        /*157e*/ 	.byte	0x3f
	.zero		1


	//   ....[97]....
        /*1580*/ 	.word	0x0002d5b0
        /*1584*/ 	.word	0x00000005
        /*1588*/ 	.word	0x00038840
        /*158c*/ 	.short	0x010a
        /*158e*/ 	.byte	0x3f
	.zero		1


	//   ....[98]....
        /*1590*/ 	.word	0x0002d610
        /*1594*/ 	.word	0x00000004
        /*1598*/ 	.word	0x00038870
        /*159c*/ 	.short	0x010a
        /*159e*/ 	.byte	0x3f
	.zero		1


	//   ....[99]....
        /*15a0*/ 	.word	0x0002d670
        /*15a4*/ 	.word	0x00000004
        /*15a8*/ 	.word	0x00038860
        /*15ac*/ 	.short	0x010a
        /*15ae*/ 	.byte	0x3f
	.zero		1


	//   ....[100]....
        /*15b0*/ 	.word	0x0002d6c0
        /*15b4*/ 	.word	0x00000015
        /*15b8*/ 	.word	0x00038870
        /*15bc*/ 	.short	0x010a
        /*15be*/ 	.byte	0x3f
	.zero		1


	//   ....[101]....
        /*15c0*/ 	.word	0x0002d710
        /*15c4*/ 	.word	0x00000015
        /*15c8*/ 	.word	0x00038860
        /*15cc*/ 	.short	0x010a
        /*15ce*/ 	.byte	0x3f
	.zero		1


	//   ....[102]....
        /*15d0*/ 	.word	0x0002e0d0
        /*15d4*/ 	.word	0x00000000
        /*15d8*/ 	.word	0x00038820
        /*15dc*/ 	.short	0x010a
        /*15de*/ 	.byte	0x3f
	.zero		1


	//   ....[103]....
        /*15e0*/ 	.word	0x0002e270
        /*15e4*/ 	.word	0x00000006
        /*15e8*/ 	.word	0x00000000
        /*15ec*/ 	.short	0x010a
        /*15ee*/ 	.byte	0x3f
	.zero		1


	//   ....[104]....
        /*15f0*/ 	.word	0x0002e2c0
        /*15f4*/ 	.word	0x00000007
        /*15f8*/ 	.word	0x00000000
        /*15fc*/ 	.short	0x010a
        /*15fe*/ 	.byte	0x3f
	.zero		1


	//   ....[105]....
        /*1600*/ 	.word	0x0002e310
        /*1604*/ 	.word	0x00000004
        /*1608*/ 	.word	0x00038860
        /*160c*/ 	.short	0x010a
        /*160e*/ 	.byte	0x3f
	.zero		1


	//   ....[106]....
        /*1610*/ 	.word	0x0002e360
        /*1614*/ 	.word	0x00000003
        /*1618*/ 	.word	0x00038860
        /*161c*/ 	.short	0x010a
        /*161e*/ 	.byte	0x3f
	.zero		1


	//   ....[107]....
        /*1620*/ 	.word	0x0002e3b0
        /*1624*/ 	.word	0x00000004
        /*1628*/ 	.word	0x00038880
        /*162c*/ 	.short	0x010a
        /*162e*/ 	.byte	0x3f
	.zero		1


	//----- nvinfo : EIATTR_NUM_MBARRIERS
	.align		4
.L_332:
        /*1630*/ 	.byte	0x03, 0x38
        /*1632*/ 	.short	0x0016


	//----- nvinfo : EIATTR_EXIT_INSTR_OFFSETS
	.align		4
        /*1634*/ 	.byte	0x04, 0x1c
        /*1636*/ 	.short	(.L_334 - .L_333)


	//   ....[0]....
.L_333:
        /*1638*/ 	.word	0x000297a0


	//----- nvinfo : EIATTR_MAX_THREADS
	.align		4
.L_334:
        /*163c*/ 	.byte	0x04, 0x05
        /*163e*/ 	.short	(.L_336 - .L_335)
.L_335:
        /*1640*/ 	.word	0x00000180
        /*1644*/ 	.word	0x00000001
        /*1648*/ 	.word	0x00000001


	//----- nvinfo : EIATTR_CRS_STACK_SIZE
	.align		4
.L_336:
        /*164c*/ 	.byte	0x04, 0x1e
        /*164e*/ 	.short	(.L_338 - .L_337)
.L_337:
        /*1650*/ 	.word	0x00000000


	//----- nvinfo : EIATTR_CBANK_PARAM_SIZE
	.align		4
.L_338:
        /*1654*/ 	.byte	0x03, 0x19
        /*1656*/ 	.short	0x0a70


	//----- nvinfo : EIATTR_PARAM_CBANK
	.align		4
        /*1658*/ 	.byte	0x04, 0x0a
        /*165a*/ 	.short	(.L_340 - .L_339)
	.align		4
.L_339:
        /*165c*/ 	.word	index@(.nv.constant0._ZN7cutlass13device_kernelIN5flash11enable_sm90INS1_16FlashAttnFwdSm90INS1_25CollectiveMainloopFwdSm90ILi2EN4cute5tupleIJNS5_1CILi1EEES8_S8_EEENS6_IJNS7_ILi128EEESA_NS7_ILi256EEEEEELi256ENS_12float_e4m3_tEfNS_4arch4Sm90ELb1ELb0ELb0ELb1ELb0ELb1ELb0ELb1ELb1ELb0ELb0ELb0EEENS1_21CollectiveEpilogueFwdINS6_IJSA_SB_SA_EEES9_NS_10bfloat16_tESF_Li256ELb1ELb0ELb0ELb1EEENS1_36VarlenDynamicPersistentTileSchedulerILi128ELi128ELi256ELi128ELb0ELb0ELb1ELb1ELb1ELb1EEEEEEEEEvNT_6ParamsE)
        /*1660*/ 	.short	0x0210
        /*1662*/ 	.short	0x0a70


	//----- nvinfo : EIATTR_SW_WAR
	.align		4
.L_340:
        /*1664*/ 	.byte	0x04, 0x36
        /*1666*/ 	.short	(.L_342 - .L_341)
.L_341:
        /*1668*/ 	.word	0x00000008
.L_342:


//--------------------- .nv.callgraph             --------------------------
	.section	.nv.callgraph,"",@"SHT_CUDA_CALLGRAPH"
	.align	4
	.sectionentsize	8
	.align		4
        /*0000*/ 	.word	0x00000000
	.align		4
        /*0004*/ 	.word	0xffffffff
	.align		4
        /*0008*/ 	.word	index@(_ZN7cutlass13device_kernelIN5flash11enable_sm90INS1_16FlashAttnFwdSm90INS1_25CollectiveMainloopFwdSm90ILi2EN4cute5tupleIJNS5_1CILi1EEES8_S8_EEENS6_IJNS7_ILi128EEESA_NS7_ILi256EEEEEELi256ENS_12float_e4m3_tEfNS_4arch4Sm90ELb0ELb0ELb0ELb0ELb0ELb0ELb0ELb1ELb1ELb0ELb0ELb0EEENS1_21CollectiveEpilogueFwdINS6_IJSA_SB_SA_EEES9_NS_10bfloat16_tESF_Li256ELb0ELb0ELb0ELb1EEENS1_29StaticPersistentTileSchedulerILb0EEEEEEEEEvNT_6ParamsE)
	.align		4
        /*000c*/ 	.word	index@(__assertfail)
	.align		4
        /*0010*/ 	.word	index@(_ZN7cutlass13device_kernelIN5flash11enable_sm90INS1_16FlashAttnFwdSm90INS1_25CollectiveMainloopFwdSm90ILi2EN4cute5tupleIJNS5_1CILi1EEES8_S8_EEENS6_IJNS7_ILi128EEESA_NS7_ILi256EEEEEELi256ENS_12float_e4m3_tEfNS_4arch4Sm90ELb0ELb0ELb0ELb1ELb0ELb0ELb0ELb1ELb1ELb0ELb0ELb0EEENS1_21CollectiveEpilogueFwdINS6_IJSA_SB_SA_EEES9_NS_10bfloat16_tESF_Li256ELb1ELb0ELb0ELb1EEENS1_36VarlenDynamicPersistentTileSchedulerILi128ELi128ELi256ELi128ELb0ELb0ELb1ELb0ELb1ELb1EEEEEEEEEvNT_6ParamsE)
	.align		4
        /*0014*/ 	.word	index@(__assertfail)
	.align		4
        /*0018*/ 	.word	index@(_ZN7cutlass13device_kernelIN5flash11enable_sm90INS1_16FlashAttnFwdSm90INS1_25CollectiveMainloopFwdSm90ILi2EN4cute5tupleIJNS5_1CILi1EEES8_S8_EEENS6_IJNS7_ILi128EEESA_NS7_ILi256EEEEEELi256ENS_12float_e4m3_tEfNS_4arch4Sm90ELb0ELb0ELb0ELb1ELb0ELb1ELb0ELb1ELb1ELb0ELb0ELb0EEENS1_21CollectiveEpilogueFwdINS6_IJSA_SB_SA_EEES9_NS_10bfloat16_tESF_Li256ELb1ELb0ELb0ELb1EEENS1_36VarlenDynamicPersistentTileSchedulerILi128ELi128ELi256ELi128ELb0ELb0ELb1ELb0ELb1ELb1EEEEEEEEEvNT_6ParamsE)
	.align		4
        /*001c*/ 	.word	index@(__assertfail)
	.align		4
        /*0020*/ 	.word	index@(_ZN7cutlass13device_kernelIN5flash11enable_sm90INS1_16FlashAttnFwdSm90INS1_25CollectiveMainloopFwdSm90ILi2EN4cute5tupleIJNS5_1CILi1EEES8_S8_EEENS6_IJNS7_ILi128EEENS7_ILi64EEENS7_ILi256EEEEEELi256ENS_12float_e4m3_tEfNS_4arch4Sm90ELb0ELb1ELb0ELb0ELb0ELb0ELb0ELb1ELb1ELb0ELb0ELb0EEENS1_21CollectiveEpilogueFwdINS6_IJSA_SC_SB_EEES9_NS_10bfloat16_tESG_Li256ELb0ELb0ELb0ELb1EEENS1_30DynamicPersistentTileSchedulerILi256ELi128ELb0ELb0ELb1EEEEEEEEEvNT_6ParamsE)
	.align		4
        /*0024*/ 	.word	index@(__assertfail)
	.align		4
        /*0028*/ 	.word	index@(_ZN7cutlass13device_kernelIN5flash11enable_sm90INS1_16FlashAttnFwdSm90INS1_25CollectiveMainloopFwdSm90ILi2EN4cute5tupleIJNS5_1CILi1EEES8_S8_EEENS6_IJNS7_ILi128EEENS7_ILi64EEENS7_ILi256EEEEEELi256ENS_12float_e4m3_tEfNS_4arch4Sm90ELb0ELb1ELb0ELb1ELb0ELb0ELb0ELb1ELb1ELb0ELb0ELb0EEENS1_21CollectiveEpilogueFwdINS6_IJSA_SC_SB_EEES9_NS_10bfloat16_tESG_Li256ELb1ELb0ELb0ELb1EEENS1_36VarlenDynamicPersistentTileSchedulerILi128ELi64ELi256ELi128ELb0ELb0ELb1ELb1ELb0ELb1EEEEEEEEEvNT_6ParamsE)
	.align		4
        /*002c*/ 	.word	index@(__assertfail)
	.align		4
        /*0030*/ 	.word	index@(_ZN7cutlass13device_kernelIN5flash11enable_sm90INS1_16FlashAttnFwdSm90INS1_25CollectiveMainloopFwdSm90ILi2EN4cute5tupleIJNS5_1CILi1EEES8_S8_EEENS6_IJNS7_ILi128EEENS7_ILi64EEENS7_ILi256EEEEEELi256ENS_12float_e4m3_tEfNS_4arch4Sm90ELb0ELb1ELb0ELb1ELb0ELb1ELb0ELb1ELb1ELb0ELb0ELb0EEENS1_21CollectiveEpilogueFwdINS6_IJSA_SC_SB_EEES9_NS_10bfloat16_tESG_Li256ELb1ELb0ELb0ELb1EEENS1_36VarlenDynamicPersistentTileSchedulerILi128ELi64ELi256ELi128ELb0ELb0ELb1ELb1ELb0ELb1EEEEEEEEEvNT_6ParamsE)
	.align		4
        /*0034*/ 	.word	index@(__assertfail)
	.align		4
        /*0038*/ 	.word	index@(_ZN7cutlass13device_kernelIN5flash11enable_sm90INS1_16FlashAttnFwdSm90INS1_25CollectiveMainloopFwdSm90ILi2EN4cute5tupleIJNS5_1CILi1EEES8_S8_EEENS6_IJNS7_ILi128EEESA_NS7_ILi256EEEEEELi256ENS_12float_e4m3_tEfNS_4arch4Sm90ELb1ELb0ELb0ELb0ELb0ELb0ELb0ELb1ELb1ELb0ELb0ELb0EEENS1_21CollectiveEpilogueFwdINS6_IJSA_SB_SA_EEES9_NS_10bfloat16_tESF_Li256ELb0ELb0ELb0ELb1EEENS1_30DynamicPersistentTileSchedulerILi256ELi128ELb0ELb0ELb1EEEEEEEEEvNT_6ParamsE)
	.align		4
        /*003c*/ 	.word	index@(__assertfail)
	.align		4
        /*0040*/ 	.word	index@(_ZN7cutlass13device_kernelIN5flash11enable_sm90INS1_16FlashAttnFwdSm90INS1_25CollectiveMainloopFwdSm90ILi2EN4cute5tupleIJNS5_1CILi1EEES8_S8_EEENS6_IJNS7_ILi128EEESA_NS7_ILi256EEEEEELi256ENS_12float_e4m3_tEfNS_4arch4Sm90ELb1ELb0ELb0ELb1ELb0ELb0ELb0ELb1ELb1ELb0ELb0ELb0EEENS1_21CollectiveEpilogueFwdINS6_IJSA_SB_SA_EEES9_NS_10bfloat16_tESF_Li256ELb1ELb0ELb0ELb1EEENS1_36VarlenDynamicPersistentTileSchedulerILi128ELi128ELi256ELi128ELb0ELb0ELb1ELb1ELb1ELb1EEEEEEEEEvNT_6ParamsE)
	.align		4
        /*0044*/ 	.word	index@(__assertfail)
	.align		4
        /*0048*/ 	.word	index@(_ZN7cutlass13device_kernelIN5flash11enable_sm90INS1_16FlashAttnFwdSm90INS1_25CollectiveMainloopFwdSm90ILi2EN4cute5tupleIJNS5_1CILi1EEES8_S8_EEENS6_IJNS7_ILi128EEESA_NS7_ILi256EEEEEELi256ENS_12float_e4m3_tEfNS_4arch4Sm90ELb1ELb0ELb0ELb1ELb0ELb1ELb0ELb1ELb1ELb0ELb0ELb0EEENS1_21CollectiveEpilogueFwdINS6_IJSA_SB_SA_EEES9_NS_10bfloat16_tESF_Li256ELb1ELb0ELb0ELb1EEENS1_36VarlenDynamicPersistentTileSchedulerILi128ELi128ELi256ELi128ELb0ELb0ELb1ELb1ELb1ELb1EEEEEEEEEvNT_6ParamsE)
	.align		4
        /*004c*/ 	.word	index@(__assertfail)
	.align		4
        /*0050*/ 	.word	0x00000000
	.align		4
        /*0054*/ 	.word	0xfffffffe
	.align		4
        /*0058*/ 	.word	0x00000000
	.align		4
        /*005c*/ 	.word	0xfffffffd
	.align		4
        /*0060*/ 	.word	0x00000000
	.align		4
        /*0064*/ 	.word	0xfffffffc


//--------------------- .nv.constant4             --------------------------
	.section	.nv.constant4,"a",@progbits
	.align	8
	.align		8
.nv.constant4:
        /*0000*/ 	.dword	__assertfail
	.align		8
        /*0008*/ 	.dword	__unnamed_1
	.align		8
        /*0010*/ 	.dword	__unnamed_2
	.align		8
        /*0018*/ 	.dword	__unnamed_3
	.align		8
        /*0020*/ 	.dword	__unnamed_4
	.align		8
        /*0028*/ 	.dword	__unnamed_5
	.align		8
        /*0030*/ 	.dword	__unnamed_6
	.align		8
        /*0038*/ 	.dword	_ZZN5flash28permute_output_fp8_VcolmajorIN4cute6TensorINS1_11ArrayEngineIN7cutlass10bfloat16_tELm128EEENS1_6LayoutINS1_5tupleIJNS8_IJNS1_1CILi2EEESA_NS9_ILi32EEEEEENS9_ILi1EEESD_EEENS8_IJNS8_IJSD_SA_NS9_ILi4EEEEEENS9_ILi0EEESH_EEEEEEEEEvRT_E9upper_map
	.align		8
        /*0040*/ 	.dword	__unnamed_7
	.align		8
        /*0048*/ 	.dword	__unnamed_8
	.align		8
        /*0050*/ 	.dword	__unnamed_9
	.align		8
        /*0058*/ 	.dword	__unnamed_10
	.align		8
        /*0060*/ 	.dword	__unnamed_11
	.align		8
        /*0068*/ 	.dword	_ZN66_INTERNAL_ba332411_30_flash_fwd_hdim256_e4m3_sm90_cu_9949e2e8_46574cuda3std3__45__cpo5beginE
	.align		8
        /*0070*/ 	.dword	_ZN66_INTERNAL_ba332411_30_flash_fwd_hdim256_e4m3_sm90_cu_9949e2e8_46574cuda3std3__45__cpo3endE
	.align		8
        /*0078*/ 	.dword	_ZN66_INTERNAL_ba332411_30_flash_fwd_hdim256_e4m3_sm90_cu_9949e2e8_46574cuda3std3__45__cpo6cbeginE
	.align		8
        /*0080*/ 	.dword	_ZN66_INTERNAL_ba332411_30_flash_fwd_hdim256_e4m3_sm90_cu_9949e2e8_46574cuda3std3__45__cpo4cendE
	.align		8
        /*0088*/ 	.dword	_ZN66_INTERNAL_ba332411_30_flash_fwd_hdim256_e4m3_sm90_cu_9949e2e8_46574cuda3std3__468_GLOBAL__N__ba332411_30_flash_fwd_hdim256_e4m3_sm90_cu_9949e2e8_46576ignoreE
	.align		8
        /*0090*/ 	.dword	_ZN66_INTERNAL_ba332411_30_flash_fwd_hdim256_e4m3_sm90_cu_9949e2e8_46574cuda3std3__419piecewise_constructE
	.align		8
        /*0098*/ 	.dword	_ZN66_INTERNAL_ba332411_30_flash_fwd_hdim256_e4m3_sm90_cu_9949e2e8_46574cuda3std3__48in_placeE
	.align		8
        /*00a0*/ 	.dword	_ZN66_INTERNAL_ba332411_30_flash_fwd_hdim256_e4m3_sm90_cu_9949e2e8_46574cuda3std6ranges3__45__cpo4swapE
	.align		8
        /*00a8*/ 	.dword	_ZN66_INTERNAL_ba332411_30_flash_fwd_hdim256_e4m3_sm90_cu_9949e2e8_46574cuda3std6ranges3__45__cpo9iter_moveE
	.align		8
        /*00b0*/ 	.dword	_ZN66_INTERNAL_ba332411_30_flash_fwd_hdim256_e4m3_sm90_cu_9949e2e8_46574cute7productE
	.align		8
        /*00b8*/ 	.dword	_ZN66_INTERNAL_ba332411_30_flash_fwd_hdim256_e4m3_sm90_cu_9949e2e8_46574cute1_E
	.align		8
        /*00c0*/ 	.dword	$str$23
	.align		8
        /*00c8*/ 	.dword	$str$24


//--------------------- .text._ZN7cutlass13device_kernelIN5flash11enable_sm90INS1_16FlashAttnFwdSm90INS1_25CollectiveMainloopFwdSm90ILi2EN4cute5tupleIJNS5_1CILi1EEES8_S8_EEENS6_IJNS7_ILi128EEESA_NS7_ILi256EEEEEELi256ENS_12float_e4m3_tEfNS_4arch4Sm90ELb0ELb0ELb0ELb0ELb0ELb0ELb0ELb1ELb1ELb0ELb0ELb0EEENS1_21CollectiveEpilogueFwdINS6_IJSA_SB_SA_EEES9_NS_10bfloat16_tESF_Li256ELb0ELb0ELb0ELb1EEENS1_29StaticPersistentTileSchedulerILb0EEEEEEEEEvNT_6ParamsE --------------------------
	.section	.text._ZN7cutlass13device_kernelIN5flash11enable_sm90INS1_16FlashAttnFwdSm90INS1_25CollectiveMainloopFwdSm90ILi2EN4cute5tupleIJNS5_1CILi1EEES8_S8_EEENS6_IJNS7_ILi128EEESA_NS7_ILi256EEEEEELi256ENS_12float_e4m3_tEfNS_4arch4Sm90ELb0ELb0ELb0ELb0ELb0ELb0ELb0ELb1ELb1ELb0ELb0ELb0EEENS1_21CollectiveEpilogueFwdINS6_IJSA_SB_SA_EEES9_NS_10bfloat16_tESF_Li256ELb0ELb0ELb0ELb1EEENS1_29StaticPersistentTileSchedulerILb0EEEEEEEEEvNT_6ParamsE,"ax",@progbits
	.align	128
.text._ZN7cutlass13device_kernelIN5flash11enable_sm90INS1_16FlashAttnFwdSm90INS1_25CollectiveMainloopFwdSm90ILi2EN4cute5tupleIJNS5_1CILi1EEES8_S8_EEENS6_IJNS7_ILi128EEESA_NS7_ILi256EEEEEELi256ENS_12float_e4m3_tEfNS_4arch4Sm90ELb0ELb0ELb0ELb0ELb0ELb0ELb0ELb1ELb1ELb0ELb0ELb0EEENS1_21CollectiveEpilogueFwdINS6_IJSA_SB_SA_EEES9_NS_10bfloat16_tESF_Li256ELb0ELb0ELb0ELb1EEENS1_29StaticPersistentTileSchedulerILb0EEEEEEEEEvNT_6ParamsE:
        .type           _ZN7cutlass13device_kernelIN5flash11enable_sm90INS1_16FlashAttnFwdSm90INS1_25CollectiveMainloopFwdSm90ILi2EN4cute5tupleIJNS5_1CILi1EEES8_S8_EEENS6_IJNS7_ILi128EEESA_NS7_ILi256EEEEEELi256ENS_12float_e4m3_tEfNS_4arch4Sm90ELb0ELb0ELb0ELb0ELb0ELb0ELb0ELb1ELb1ELb0ELb0ELb0EEENS1_21CollectiveEpilogueFwdINS6_IJSA_SB_SA_EEES9_NS_10bfloat16_tESF_Li256ELb0ELb0ELb0ELb1EEENS1_29StaticPersistentTileSchedulerILb0EEEEEEEEEvNT_6ParamsE,@function
        .size           _ZN7cutlass13device_kernelIN5flash11enable_sm90INS1_16FlashAttnFwdSm90INS1_25CollectiveMainloopFwdSm90ILi2EN4cute5tupleIJNS5_1CILi1EEES8_S8_EEENS6_IJNS7_ILi128EEESA_NS7_ILi256EEEEEELi256ENS_12float_e4m3_tEfNS_4arch4Sm90ELb0ELb0ELb0ELb0ELb0ELb0ELb0ELb1ELb1ELb0ELb0ELb0EEENS1_21CollectiveEpilogueFwdINS6_IJSA_SB_SA_EEES9_NS_10bfloat16_tESF_Li256ELb0ELb0ELb0ELb1EEENS1_29StaticPersistentTileSchedulerILb0EEEEEEEEEvNT_6ParamsE,(.L_x_2764 - _ZN7cutlass13device_kernelIN5flash11enable_sm90INS1_16FlashAttnFwdSm90INS1_25CollectiveMainloopFwdSm90ILi2EN4cute5tupleIJNS5_1CILi1EEES8_S8_EEENS6_IJNS7_ILi128EEESA_NS7_ILi256EEEEEELi256ENS_12float_e4m3_tEfNS_4arch4Sm90ELb0ELb0ELb0ELb0ELb0ELb0ELb0ELb1ELb1ELb0ELb0ELb0EEENS1_21CollectiveEpilogueFwdINS6_IJSA_SB_SA_EEES9_NS_10bfloat16_tESF_Li256ELb0ELb0ELb0ELb1EEENS1_29StaticPersistentTileSchedulerILb0EEEEEEEEEvNT_6ParamsE)
        .other          _ZN7cutlass13device_kernelIN5flash11enable_sm90INS1_16FlashAttnFwdSm90INS1_25CollectiveMainloopFwdSm90ILi2EN4cute5tupleIJNS5_1CILi1EEES8_S8_EEENS6_IJNS7_ILi128EEESA_NS7_ILi256EEEEEELi256ENS_12float_e4m3_tEfNS_4arch4Sm90ELb0ELb0ELb0ELb0ELb0ELb0ELb0ELb1ELb1ELb0ELb0ELb0EEENS1_21CollectiveEpilogueFwdINS6_IJSA_SB_SA_EEES9_NS_10bfloat16_tESF_Li256ELb0ELb0ELb0ELb1EEENS1_29StaticPersistentTileSchedulerILb0EEEEEEEEEvNT_6ParamsE,@"STO_CUDA_ENTRY STV_DEFAULT"
_ZN7cutlass13device_kernelIN5flash11enable_sm90INS1_16FlashAttnFwdSm90INS1_25CollectiveMainloopFwdSm90ILi2EN4cute5tupleIJNS5_1CILi1EEES8_S8_EEENS6_IJNS7_ILi128EEESA_NS7_ILi256EEEEEELi256ENS_12float_e4m3_tEfNS_4arch4Sm90ELb0ELb0ELb0ELb0ELb0ELb0ELb0ELb1ELb1ELb0ELb0ELb0EEENS1_21CollectiveEpilogueFwdINS6_IJSA_SB_SA_EEES9_NS_10bfloat16_tESF_Li256ELb0ELb0ELb0ELb1EEENS1_29StaticPersistentTileSchedulerILb0EEEEEEEEEvNT_6ParamsE:
[----:B------:R-:W1:Y:S02]  /*0000*/  LDC R1, c[0x0][0x28] ;  /* 0x00000a00ff017b82 */ /* 0x000e640000000800 */
[----:B-1----:R-:W-:Y:S01]  /*0010*/  VIADD R1, R1, 0xffffffd8 ;  /* 0xffffffd801017836 */ /* 0x002fe20000000000 */
[----:B------:R-:W1:Y:S01]  /*0020*/  S2R R3, SR_TID.X ;  /* 0x0000000000037919 */ /* 0x000e620000002100 */
[----:B------:R-:W-:Y:S01]  /*0030*/  ELECT P0, URZ, PT ;  /* 0x00000000003f782f */ /* 0x000fe20003800000 */
[----:B------:R-:W-:Y:S01]  /*0040*/  BSSY B0, `(.L_x_0) ;  /* 0x0000014000007945 */ /* 0x000fe20003800000 */
[--C-:B-1----:R-:W-:Y:S02]  /*0050*/  SHF.R.U32.HI R0, RZ, 0x5, R3.reuse ;  /* 0x00000005ff007819 */ /* 0x102fe40000011603 */
[----:B------:R-:W-:-:S03]  /*0060*/  SHF.R.U32.HI R18, RZ, 0x7, R3 ;  /* 0x00000007ff127819 */ /* 0x000fc60000011603 */
[----:B------:R-:W1:Y:S02]  /*0070*/  SHFL.IDX PT, R2, R0, RZ, 0x1f ;  /* 0x00001fff00027589 */ /* 0x000e6400000e0000 */
[----:B-1----:R-:W-:-:S13]  /*0080*/  ISETP.EQ.AND P0, PT, R2, RZ, P0 ;  /* 0x000000ff0200720c */ /* 0x002fda0000702270 */
[----:B------:R-:W-:Y:S05]  /*0090*/  @!P0 BRA `(.L_x_1) ;  /* 0x0000000000388947 */ /* 0x000fea0003800000 */
[----:B------:R-:W-:Y:S02]  /*00a0*/  ULDC.64 UR4, c[0x0][0x198] ;  /* 0x0000660000047ab9 */ /* 0x000fe40000000a00 */
[----:B------:R-:W-:Y:S02]  /*00b0*/  UIADD3 UR6, UP0, UR4, 0x270, URZ ;  /* 0x0000027004067890 */ /* 0x000fe4000ff1e03f */
[----:B------:R-:W-:Y:S02]  /*00c0*/  UIADD3 UR8, UP1, UR4, 0x370, URZ ;  /* 0x0000037004087890 */ /* 0x000fe4000ff3e03f */
[----:B------:R-:W-:Y:S02]  /*00d0*/  UIADD3 UR10, UP2, UR4, 0x470, URZ ;  /* 0x00000470040a7890 */ /* 0x000fe4000ff5e03f */
[----:B------:R-:W-:Y:S02]  /*00e0*/  UIADD3 UR4, UP3, UR4, 0x9f0, URZ ;  /* 0x000009f004047890 */ /* 0x000fe4000ff7e03f */
[----:B------:R-:W-:-:S02]  /*00f0*/  UIADD3.X UR7, URZ, UR5, URZ, UP0, !UPT ;  /* 0x000000053f077290 */ /* 0x000fc400087fe43f */
[----:B------:R-:W-:Y:S02]  /*0100*/  UIADD3.X UR9, URZ, UR5, URZ, UP1, !UPT ;  /* 0x000000053f097290 */ /* 0x000fe40008ffe43f */
[----:B------:R-:W-:Y:S02]  /*0110*/  UIADD3.X UR11, URZ, UR5, URZ, UP2, !UPT ;  /* 0x000000053f0b7290 */ /* 0x000fe400097fe43f */
[----:B------:R-:W-:-:S03]  /*0120*/  UIADD3.X UR5, URZ, UR5, URZ, UP3, !UPT ;  /* 0x000000053f057290 */ /* 0x000fc60009ffe43f */
[----:B------:R1:W-:Y:S02]  /*0130*/  UTMACCTL.PF [UR6] ;  /* 0x00000000060079b9 */ /* 0x0003e40008040000 */
[----:B------:R1:W-:Y:S02]  /*0140*/  UTMACCTL.PF [UR8] ;  /* 0x00000000080079b9 */ /* 0x0003e40008040000 */
[----:B------:R1:W-:Y:S02]  /*0150*/  UTMACCTL.PF [UR10] ;  /* 0x000000000a0079b9 */ /* 0x0003e40008040000 */
[----:B------:R1:W-:Y:S02]  /*0160*/  UTMACCTL.PF [UR4] ;  /* 0x00000000040079b9 */ /* 0x0003e40008040000 */
[----:B-1----:R-:W-:Y:S01]  /*0170*/  NOP ;  /* 0x0000000000007918 */ /* 0x002fe20000000000 */
.L_x_1:
[----:B------:R-:W-:Y:S05]  /*0180*/  BSYNC B0 ;  /* 0x0000000000007941 */ /* 0x000fea0003800000 */
.L_x_0:
[----:B------:R-:W-:Y:S01]  /*0190*/  VOTEU.ANY UP0, P0 ;  /* 0x00000000003f7886 */ /* 0x000fe20000000100 */
[----:B------:R-:W1:Y:S01]  /*01a0*/  SHFL.IDX PT, R3, R18, RZ, 0x1f ;  /* 0x00001fff12037589 */ /* 0x000e6200000e0000 */
[----:B------:R-:W-:Y:S01]  /*01b0*/  UMOV UR4, 0x1 ;  /* 0x0000000100047882 */ /* 0x000fe20000000000 */
[----:B------:R-:W-:Y:S01]  /*01c0*/  VOTEU.ANY UP1, P0 ;  /* 0x00000000003f7886 */ /* 0x000fe20000020100 */
[----:B------:R-:W-:Y:S01]  /*01d0*/  VOTEU.ANY UP2, P0 ;  /* 0x00000000003f7886 */ /* 0x000fe20000040100 */
[----:B------:R-:W2:Y:S01]  /*01e0*/  @UP0 S2UR UR7, SR_CgaCtaId ;  /* 0x00000000000709c3 */ /* 0x000ea20000008800 */
[----:B------:R-:W3:Y:S01]  /*01f0*/  SHFL.IDX PT, R2, R0, RZ, 0x1f ;  /* 0x00001fff00027589 */ /* 0x000ee200000e0000 */
[----:B------:R-:W-:Y:S01]  /*0200*/  @UP0 UMOV UR6, 0x400 ;  /* 0x0000040000060882 */ /* 0x000fe20000000000 */
[----:B------:R-:W-:-:S04]  /*0210*/  @UP0 UIADD3 UR4, -UR4, 0x100000, URZ ;  /* 0x0010000004040890 */ /* 0x000fc8000fffe13f */
[----:B------:R-:W-:Y:S02]  /*0220*/  @UP0 USHF.L.U32 UR5, UR4, 0xb, URZ ;  /* 0x0000000b04050899 */ /* 0x000fe4000800063f */
[----:B------:R-:W-:Y:S01]  /*0230*/  @UP0 USHF.L.U32 UR4, UR4, 0x1, URZ ;  /* 0x0000000104040899 */ /* 0x000fe2000800063f */
[----:B-1----:R-:W-:Y:S01]  /*0240*/  R2UR UR8, R3 ;  /* 0x00000000030872ca */ /* 0x002fe200000e0000 */
[----:B--2---:R-:W-:Y:S01]  /*0250*/  @UP0 ULEA UR6, UR7, UR6, 0x18 ;  /* 0x0000000607060291 */ /* 0x004fe2000f8ec03f */
[----:B---3--:R-:W-:-:S11]  /*0260*/  ISETP.NE.AND P1, PT, R2, RZ, PT ;  /* 0x000000ff0200720c */ /* 0x008fd60003f25270 */
[----:B------:R-:W-:Y:S01]  /*0270*/  UISETP.NE.AND UP0, UPT, UR8, URZ, UPT ;  /* 0x0000003f0800728c */ /* 0x000fe2000bf05270 */
[----:B------:R-:W1:Y:S02]  /*0280*/  FENCE.VIEW.ASYNC.S ;  /* 0x00000000000073c6 */ /* 0x000e640000000000 */
[----:B-1----:R1:W2:Y:S01]  /*0290*/  @UP1 SYNCS.EXCH.64 URZ, [UR6+0x38800], UR4 ;  /* 0x03880004063f15b2 */ /* 0x0022a20008000100 */
[----:B------:R1:W3:Y:S01]  /*02a0*/  @UP2 SYNCS.EXCH.64 URZ, [UR6+0x38820], UR4 ;  /* 0x03882004063f25b2 */ /* 0x0002e20008000100 */
[----:B------:R-:W-:Y:S06]  /*02b0*/  @P1 BRA `(.L_x_2) ;  /* 0x0000000000481947 */ /* 0x000fec0003800000 */
[----:B-1----:R-:W1:Y:S01]  /*02c0*/  S2UR UR5, SR_CgaCtaId ;  /* 0x00000000000579c3 */ /* 0x002e620000008800 */
[----:B------:R-:W-:Y:S01]  /*02d0*/  UMOV UR4, 0x400 ;  /* 0x0000040000047882 */ /* 0x000fe20000000000 */
[----:B------:R-:W-:Y:S01]  /*02e0*/  UMOV UR6, 0x1 ;  /* 0x0000000100067882 */ /* 0x000fe20000000000 */
[----:B------:R-:W-:Y:S01]  /*02f0*/  UMOV UR9, 0x2 ;  /* 0x0000000200097882 */ /* 0x000fe20000000000 */
[----:B------:R-:W-:-:S04]  /*0300*/  UIADD3 UR6, -UR6, 0x100000, URZ ;  /* 0x0010000006067890 */ /* 0x000fc8000fffe13f */
[----:B------:R-:W-:Y:S02]  /*0310*/  USHF.L.U32 UR7, UR6, 0xb, URZ ;  /* 0x0000000b06077899 */ /* 0x000fe4000800063f */
[----:B------:R-:W-:Y:S01]  /*0320*/  USHF.L.U32 UR6, UR6, 0x1, URZ ;  /* 0x0000000106067899 */ /* 0x000fe2000800063f */
[----:B------:R-:W-:Y:S01]  /*0330*/  ELECT P0, URZ, PT ;  /* 0x00000000003f782f */ /* 0x000fe20003800000 */
[----:B-1----:R-:W-:Y:S02]  /*0340*/  ULEA UR8, UR5, UR4, 0x18 ;  /* 0x0000000405087291 */ /* 0x002fe4000f8ec03f */
[----:B------:R-:W-:-:S04]  /*0350*/  UIADD3 UR4, -UR9, 0x100000, URZ ;  /* 0x0010000009047890 */ /* 0x000fc8000fffe13f */
[----:B------:R-:W-:Y:S02]  /*0360*/  USHF.L.U32 UR5, UR4, 0xb, URZ ;  /* 0x0000000b04057899 */ /* 0x000fe4000800063f */
[----:B------:R-:W-:Y:S01]  /*0370*/  USHF.L.U32 UR4, UR4, 0x1, URZ ;  /* 0x0000000104047899 */ /* 0x000fe2000800063f */
[----:B------:R-:W1:Y:S03]  /*0380*/  FENCE.VIEW.ASYNC.S ;  /* 0x00000000000073c6 */ /* 0x000e660000000000 */
[----:B-1----:R4:W1:Y:S08]  /*0390*/  SYNCS.EXCH.64 URZ, [UR8+0x38830], UR6 ;  /* 0x03883006083f75b2 */ /* 0x0028700008000100 */
[----:B------:R4:W1:Y:S01]  /*03a0*/  SYNCS.EXCH.64 URZ, [UR8+0x38840], UR4 ;  /* 0x03884004083f75b2 */ /* 0x0008620008000100 */
[----:B------:R4:W1:Y:S01]  /*03b0*/  SYNCS.EXCH.64 URZ, [UR8+0x38838], UR6 ;  /* 0x03883806083f75b2 */ /* 0x0008620008000100 */
[----:B------:R4:W1:Y:S02]  /*03c0*/  SYNCS.EXCH.64 URZ, [UR8+0x38848], UR4 ;  /* 0x03884804083f75b2 */ /* 0x0008640008000100 */
[----:B----4-:R-:W-:Y:S01]  /*03d0*/  NOP ;  /* 0x0000000000007918 */ /* 0x010fe20000000000 */
.L_x_2:
[----:B------:R-:W4:Y:S01]  /*03e0*/  SHFL.IDX PT, R2, R0, RZ, 0x1f ;  /* 0x00001fff00027589 */ /* 0x000f2200000e0000 */
[----:B------:R-:W-:Y:S01]  /*03f0*/  NOP ;  /* 0x0000000000007918 */ /* 0x000fe20000000000 */
[----:B----4-:R-:W-:-:S13]  /*0400*/  ISETP.NE.AND P0, PT, R2, RZ, PT ;  /* 0x000000ff0200720c */ /* 0x010fda0003f05270 */
[----:B------:R-:W-:Y:S05]  /*0410*/  @P0 BRA `(.L_x_3) ;  /* 0x0000000000480947 */ /* 0x000fea0003800000 */
[----:B-1----:R-:W1:Y:S01]  /*0420*/  S2UR UR5, SR_CgaCtaId ;  /* 0x00000000000579c3 */ /* 0x002e620000008800 */
[----:B------:R-:W-:Y:S01]  /*0430*/  UMOV UR4, 0x400 ;  /* 0x0000040000047882 */ /* 0x000fe20000000000 */
[----:B------:R-:W-:Y:S01]  /*0440*/  UMOV UR6, 0x80 ;  /* 0x0000008000067882 */ /* 0x000fe20000000000 */
[----:B------:R-:W-:Y:S01]  /*0450*/  UMOV UR7, 0x100 ;  /* 0x0000010000077882 */ /* 0x000fe20000000000 */
[----:B------:R-:W-:Y:S01]  /*0460*/  ELECT P0, URZ, PT ;  /* 0x00000000003f782f */ /* 0x000fe20003800000 */
[----:B-1----:R-:W-:Y:S02]  /*0470*/  ULEA UR8, UR5, UR4, 0x18 ;  /* 0x0000000405087291 */ /* 0x002fe4000f8ec03f */
[----:B------:R-:W-:-:S04]  /*0480*/  UIADD3 UR4, -UR6, 0x100000, URZ ;  /* 0x0010000006047890 */ /* 0x000fc8000fffe13f */
[----:B------:R-:W-:Y:S02]  /*0490*/  USHF.L.U32 UR5, UR4, 0xb, URZ ;  /* 0x0000000b04057899 */ /* 0x000fe4000800063f */
[----:B------:R-:W-:Y:S02]  /*04a0*/  USHF.L.U32 UR4, UR4, 0x1, URZ ;  /* 0x0000000104047899 */ /* 0x000fe4000800063f */
        /* <DEDUP_REMOVED lines=9> */
.L_x_3:
[----:B------:R-:W4:Y:S01]  /*0540*/  SHFL.IDX PT, R2, R0, RZ, 0x1f ;  /* 0x00001fff00027589 */ /* 0x000f2200000e0000 */
[----:B------:R-:W-:Y:S01]  /*0550*/  NOP ;  /* 0x0000000000007918 */ /* 0x000fe20000000000 */
[----:B----4-:R-:W-:-:S13]  /*0560*/  ISETP.NE.AND P0, PT, R2, RZ, PT ;  /* 0x000000ff0200720c */ /* 0x010fda0003f05270 */
[----:B------:R-:W-:Y:S05]  /*0570*/  @P0 BRA `(.L_x_4) ;  /* 0x0000000000380947 */ /* 0x000fea0003800000 */
[----:B-1----:R-:W1:Y:S01]  /*0580*/  S2UR UR5, SR_CgaCtaId ;  /* 0x00000000000579c3 */ /* 0x002e620000008800 */
[----:B------:R-:W-:Y:S01]  /*0590*/  UMOV UR4, 0x400 ;  /* 0x0000040000047882 */ /* 0x000fe20000000000 */
[----:B------:R-:W-:Y:S01]  /*05a0*/  UMOV UR7, 0x1 ;  /* 0x0000000100077882 */ /* 0x000fe20000000000 */
[----:B------:R-:W-:Y:S01]  /*05b0*/  ELECT P0, URZ, PT ;  /* 0x00000000003f782f */ /* 0x000fe20003800000 */
[----:B-1----:R-:W-:Y:S02]  /*05c0*/  ULEA UR6, UR5, UR4, 0x18 ;  /* 0x0000000405067291 */ /* 0x002fe4000f8ec03f */
[----:B------:R-:W-:-:S04]  /*05d0*/  UIADD3 UR4, -UR7, 0x100000, URZ ;  /* 0x0010000007047890 */ /* 0x000fc8000fffe13f */
[----:B------:R-:W-:Y:S02]  /*05e0*/  USHF.L.U32 UR5, UR4, 0xb, URZ ;  /* 0x0000000b04057899 */ /* 0x000fe4000800063f */
[----:B------:R-:W-:Y:S01]  /*05f0*/  USHF.L.U32 UR4, UR4, 0x1, URZ ;  /* 0x0000000104047899 */ /* 0x000fe2000800063f */
[----:B------:R-:W1:Y:S11]  /*0600*/  FENCE.VIEW.ASYNC.S ;  /* 0x00000000000073c6 */ /* 0x000e760000000000 */
[----:B-1----:R4:W1:Y:S01]  /*0610*/  SYNCS.EXCH.64 URZ, [UR6+0x38870], UR4 ;  /* 0x03887004063f75b2 */ /* 0x0028620008000100 */
[----:B------:R4:W1:Y:S01]  /*0620*/  SYNCS.EXCH.64 URZ, [UR6+0x38880], UR4 ;  /* 0x03888004063f75b2 */ /* 0x0008620008000100 */
[----:B------:R4:W1:Y:S01]  /*0630*/  SYNCS.EXCH.64 URZ, [UR6+0x38878], UR4 ;  /* 0x03887804063f75b2 */ /* 0x0008620008000100 */
[----:B------:R4:W1:Y:S02]  /*0640*/  SYNCS.EXCH.64 URZ, [UR6+0x38888], UR4 ;  /* 0x03888804063f75b2 */ /* 0x0008640008000100 */
[----:B----4-:R-:W-:Y:S01]  /*0650*/  NOP ;  /* 0x0000000000007918 */ /* 0x010fe20000000000 */
.L_x_4:
        /* <DEDUP_REMOVED lines=22> */
.L_x_5:
        /* <DEDUP_REMOVED lines=22> */
.L_x_6:
[----:B------:R-:W-:Y:S01]  /*0920*/  PLOP3.LUT P0, PT, PT, PT, UP0, 0x80, 0x0 ;  /* 0x000000000000781c */ /* 0x000fe20003f0f008 */
[----:B------:R-:W-:Y:S01]  /*0930*/  UMOV UR46, 0x1 ;  /* 0x00000001002e7882 */ /* 0x000fe20000000000 */
[----:B------:R-:W-:Y:S01]  /*0940*/  NOP ;  /* 0x0000000000007918 */ /* 0x000fe20000000000 */
[----:B------:R-:W-:Y:S01]  /*0950*/  USEL UR46, UR46, 0x2, !UP0 ;  /* 0x000000022e2e7887 */ /* 0x000fe2000c000000 */
[----:B------:R-:W-:Y:S01]  /*0960*/  ULDC.64 UR50, c[0x0][0x208] ;  /* 0x0000820000327ab9 */ /* 0x000fe20000000a00 */
[----:B-123--:R-:W-:Y:S08]  /*0970*/  BAR.SYNC.DEFER_BLOCKING 0x0 ;  /* 0x0000000000007b1d */ /* 0x00eff00000010000 */
[----:B------:R-:W-:Y:S05]  /*0980*/  @!P0 BRA `(.L_x_7) ;  /* 0x00000084000c8947 */ /* 0x000fea0003800000 */
.L_x_8:
[----:B------:R-:W-:-:S08]  /*0990*/  NOP ;  /* 0x0000000000007918 */ /* 0x000fd00000000000 */
[----:B------:R-:W1:Y:S02]  /*09a0*/  USETMAXREG.TRY_ALLOC.CTAPOOL UP0, 0xf0 ;  /* 0x000000f0000079c8 */ /* 0x000e640008000600 */
[----:B-1----:R-:W-:-:S13]  /*09b0*/  PLOP3.LUT P0, PT, PT, PT, UP0, 0x80, 0x0 ;  /* 0x000000000000781c */ /* 0x002fda0003f0f008 */
[----:B------:R-:W-:Y:S05]  /*09c0*/  @!P0 BRA `(.L_x_8) ;  /* 0xfffffffc00f08947 */ /* 0x000fea000383ffff */
[----:B------:R-:W1:Y:S01]  /*09d0*/  S2R R2, SR_TID.X ;  /* 0x0000000000027919 */ /* 0x000e620000002100 */
[----:B------:R-:W2:Y:S08]  /*09e0*/  S2UR UR48, SR_CTAID.X ;  /* 0x00000000003079c3 */ /* 0x000eb00000002500 */
[----:B------:R-:W-:Y:S06]  /*09f0*/  BAR.ARV 0x8, 0x120 ;  /* 0x0204800000007b1d */ /* 0x000fec0000002000 */
[----:B-1----:R-:W-:-:S04]  /*0a00*/  LOP3.LUT R0, R2, 0xffffff80, RZ, 0xc0, !PT ;  /* 0xffffff8002007812 */ /* 0x002fc800078ec0ff */
[----:B------:R-:W-:Y:S02]  /*0a10*/  ISETP.NE.AND P0, PT, R0, 0x80, PT ;  /* 0x000000800000780c */ /* 0x000fe40003f05270 */
[----:B------:R-:W2:Y:S11]  /*0a20*/  LDC R0, c[0x0][0xda4] ;  /* 0x00036900ff007b82 */ /* 0x000eb60000000800 */
[----:B------:R-:W-:Y:S06]  /*0a30*/  @!P0 BAR.ARV 0x9, 0x100 ;  /* 0x0244000000008b1d */ /* 0x000fec0000002000 */
[----:B--2---:R-:W-:-:S13]  /*0a40*/  ISETP.LE.AND P0, PT, R0, UR48, PT ;  /* 0x0000003000007c0c */ /* 0x004fda000bf03270 */
[----:B------:R-:W-:Y:S05]  /*0a50*/  @P0 EXIT ;  /* 0x000000000000094d */ /* 0x000fea0003800000 */
[----:B------:R-:W-:Y:S01]  /*0a60*/  VIADD R0, R2, 0xffffff80 ;  /* 0xffffff8002007836 */ /* 0x000fe20000000000 */
[----:B------:R-:W1:Y:S01]  /*0a70*/  S2UR UR37, SR_CgaCtaId ;  /* 0x00000000002579c3 */ /* 0x000e620000008800 */
[----:B------:R-:W-:Y:S01]  /*0a80*/  UMOV UR38, 0x400 ;  /* 0x0000040000267882 */ /* 0x000fe20000000000 */
[----:B------:R-:W-:Y:S01]  /*0a90*/  IMAD.MOV.U32 R232, RZ, RZ, -0x2 ;  /* 0xfffffffeffe87424 */ /* 0x000fe200078e00ff */
[----:B------:R-:W-:Y:S01]  /*0aa0*/  ULOP3.LUT UR47, UR46, 0x1, URZ, 0xfc, !UPT ;  /* 0x000000012e2f7892 */ /* 0x000fe2000f8efc3f */
[----:B------:R-:W-:Y:S01]  /*0ab0*/  SHF.R.S32.HI R3, RZ, 0x1f, R0 ;  /* 0x0000001fff037819 */ /* 0x000fe20000011400 */
[----:B------:R-:W-:Y:S01]  /*0ac0*/  ULDC.64 UR54, c[0x0][0x198] ;  /* 0x0000660000367ab9 */ /* 0x000fe20000000a00 */
[----:B------:R-:W-:Y:S01]  /*0ad0*/  UMOV UR39, URZ ;  /* 0x0000003f00277c82 */ /* 0x000fe20008000000 */
[----:B------:R-:W-:Y:S01]  /*0ae0*/  UMOV UR36, URZ ;  /* 0x0000003f00247c82 */ /* 0x000fe20008000000 */
[CC--:B------:R-:W-:Y:S01]  /*0af0*/  LEA.HI R4, R3.reuse, R0.reuse, RZ, 0x7 ;  /* 0x0000000003047211 */ /* 0x0c0fe200078f38ff */
[----:B------:R-:W2:Y:S01]  /*0b00*/  S2UR UR6, SR_SWINHI ;  /* 0x00000000000679c3 */ /* 0x000ea20000002f00 */
[----:B------:R-:W-:Y:S01]  /*0b10*/  LEA.HI R7, R3, R0, RZ, 0x4 ;  /* 0x0000000003077211 */ /* 0x000fe200078f20ff */
[----:B------:R-:W-:Y:S01]  /*0b20*/  UMOV UR52, URZ ;  /* 0x0000003f00347c82 */ /* 0x000fe20008000000 */
[----:B------:R-:W-:-:S02]  /*0b30*/  LOP3.LUT R5, R4, 0xffffff80, RZ, 0xc0, !PT ;  /* 0xffffff8004057812 */ /* 0x000fc400078ec0ff */
[----:B------:R-:W-:Y:S02]  /*0b40*/  SHF.R.S32.HI R8, RZ, 0x4, R7 ;  /* 0x00000004ff087819 */ /* 0x000fe40000011407 */
[----:B------:R-:W-:Y:S01]  /*0b50*/  LEA.HI R22, R3, R0, RZ, 0x5 ;  /* 0x0000000003167211 */ /* 0x000fe200078f28ff */
[C---:B------:R-:W-:Y:S01]  /*0b60*/  IMAD.IADD R2, R0.reuse, 0x1, -R5 ;  /* 0x0000000100027824 */ /* 0x040fe200078e0a05 */
[C---:B------:R-:W-:Y:S02]  /*0b70*/  LEA.HI R3, R7.reuse, R8, RZ, 0x1 ;  /* 0x0000000807037211 */ /* 0x040fe400078f08ff */
[----:B------:R-:W-:Y:S02]  /*0b80*/  LOP3.LUT R7, R7, 0x3fffff0, RZ, 0xc0, !PT ;  /* 0x03fffff007077812 */ /* 0x000fe400078ec0ff */
[----:B------:R-:W-:Y:S02]  /*0b90*/  SHF.R.S32.HI R5, RZ, 0x1f, R2 ;  /* 0x0000001fff057819 */ /* 0x000fe40000011402 */
[----:B------:R-:W-:Y:S01]  /*0ba0*/  LOP3.LUT R3, R3, 0x1ffffffe, RZ, 0xc0, !PT ;  /* 0x1ffffffe03037812 */ /* 0x000fe200078ec0ff */
[----:B------:R-:W-:Y:S01]  /*0bb0*/  IMAD.IADD R7, R0, 0x1, -R7 ;  /* 0x0000000100077824 */ /* 0x000fe200078e0a07 */
[----:B------:R-:W-:Y:S01]  /*0bc0*/  LEA.HI R6, R5, R2, RZ, 0x2 ;  /* 0x0000000205067211 */ /* 0x000fe200078f10ff */
[----:B-1----:R-:W-:Y:S01]  /*0bd0*/  ULEA UR38, UR37, UR38, 0x18 ;  /* 0x0000002625267291 */ /* 0x002fe2000f8ec03f */
[----:B------:R-:W-:Y:S01]  /*0be0*/  SHF.R.S32.HI R22, RZ, 0x5, R22 ;  /* 0x00000005ff167819 */ /* 0x000fe20000011416 */
[----:B------:R-:W-:Y:S01]  /*0bf0*/  IMAD.IADD R3, R8, 0x1, -R3 ;  /* 0x0000000108037824 */ /* 0x000fe200078e0a03 */
[----:B------:R-:W-:-:S02]  /*0c00*/  SHF.R.S32.HI R9, RZ, 0x2, R6 ;  /* 0x00000002ff097819 */ /* 0x000fc40000011406 */
[----:B------:R-:W-:Y:S01]  /*0c10*/  SHF.R.S32.HI R10, RZ, 0x1f, R6 ;  /* 0x0000001fff0a7819 */ /* 0x000fe20000011406 */
[----:B------:R-:W-:Y:S01]  /*0c20*/  IMAD R0, R22, 0x10, R7 ;  /* 0x0000001016007824 */ /* 0x000fe200078e0207 */
[----:B------:R-:W-:Y:S01]  /*0c30*/  SHF.R.S32.HI R19, RZ, 0x7, R4 ;  /* 0x00000007ff137819 */ /* 0x000fe20000011404 */
[----:B------:R-:W-:Y:S01]  /*0c40*/  UMOV UR4, UR38 ;  /* 0x0000002600047c82 */ /* 0x000fe20008000000 */
[----:B--2---:R-:W-:Y:S01]  /*0c50*/  UMOV UR5, UR6 ;  /* 0x0000000600057c82 */ /* 0x004fe20008000000 */
[----:B------:R-:W-:Y:S01]  /*0c60*/  LEA.HI R10, R10, R9, RZ, 0x3 ;  /* 0x000000090a0a7211 */ /* 0x000fe200078f18ff */
[----:B------:R-:W-:Y:S01]  /*0c70*/  IMAD R7, R0, 0x8, R3 ;  /* 0x0000000800077824 */ /* 0x000fe200078e0203 */
[----:B------:R-:W-:Y:S01]  /*0c80*/  LEA.HI R4, R4, R19, RZ, 0x1 ;  /* 0x0000001304047211 */ /* 0x000fe200078f08ff */
[----:B------:R-:W-:Y:S01]  /*0c90*/  IMAD.U32 R16, RZ, RZ, UR4 ;  /* 0x00000004ff107e24 */ /* 0x000fe2000f8e00ff */
[----:B------:R-:W-:Y:S01]  /*0ca0*/  LOP3.LUT R10, R10, 0xfffffff8, RZ, 0xc0, !PT ;  /* 0xfffffff80a0a7812 */ /* 0x000fe200078ec0ff */
[----:B------:R-:W-:Y:S01]  /*0cb0*/  IMAD.U32 R17, RZ, RZ, UR5 ;  /* 0x00000005ff117e24 */ /* 0x000fe2000f8e00ff */
[----:B------:R-:W-:-:S02]  /*0cc0*/  LEA.HI R5, R5, R2, RZ, 0x5 ;  /* 0x0000000205057211 */ /* 0x000fc400078f28ff */
[----:B------:R-:W-:Y:S01]  /*0cd0*/  LOP3.LUT R3, R6, 0x7ffffffc, RZ, 0xc0, !PT ;  /* 0x7ffffffc06037812 */ /* 0x000fe200078ec0ff */
[----:B------:R-:W-:Y:S01]  /*0ce0*/  IMAD.IADD R9, R9, 0x1, -R10 ;  /* 0x0000000109097824 */ /* 0x000fe200078e0a0a */
[----:B------:R-:W-:Y:S02]  /*0cf0*/  LOP3.LUT R4, R4, 0x3fffffe, RZ, 0xc0, !PT ;  /* 0x03fffffe04047812 */ /* 0x000fe400078ec0ff */
[----:B------:R-:W-:Y:S01]  /*0d00*/  SHF.R.S32.HI R0, RZ, 0x5, R5 ;  /* 0x00000005ff007819 */ /* 0x000fe20000011405 */
[----:B------:R-:W-:Y:S02]  /*0d10*/  IMAD.IADD R3, R2, 0x1, -R3 ;  /* 0x0000000102037824 */ /* 0x000fe400078e0a03 */
[----:B------:R-:W-:Y:S02]  /*0d20*/  IMAD.SHL.U32 R5, R7, 0x8, RZ ;  /* 0x0000000807057824 */ /* 0x000fe400078e00ff */
[----:B------:R-:W-:Y:S02]  /*0d30*/  IMAD R9, R0, 0x10, R9 ;  /* 0x0000001000097824 */ /* 0x000fe400078e0209 */
[----:B------:R-:W-:-:S02]  /*0d40*/  IMAD.IADD R4, R19, 0x1, -R4 ;  /* 0x0000000113047824 */ /* 0x000fc400078e0a04 */
[----:B------:R-:W-:Y:S02]  /*0d50*/  IMAD R232, R3, R232, 0x80 ;  /* 0x0000008003e87424 */ /* 0x000fe400078e02e8 */
[----:B------:R-:W-:-:S04]  /*0d60*/  IMAD.WIDE R16, R5, 0x2, R16 ;  /* 0x0000000205107825 */ /* 0x000fc800078e0210 */
[----:B------:R-:W-:-:S07]  /*0d70*/  IMAD R23, R4, 0x40, R9 ;  /* 0x0000004004177824 */ /* 0x000fce00078e0209 */
.L_x_33:
[----:B------:R-:W-:Y:S01]  /*0d80*/  ULDC UR4, c[0x0][0xda8] ;  /* 0x00036a0000047ab9 */ /* 0x000fe20000000800 */
[----:B------:R-:W-:Y:S01]  /*0d90*/  ULDC UR43, c[0x0][0xdb4] ;  /* 0x00036d00002b7ab9 */ /* 0x000fe20000000800 */
[----:B------:R-:W-:Y:S01]  /*0da0*/  UISETP.NE.AND UP1, UPT, UR4, 0x1, UPT ;  /* 0x000000010400788c */ /* 0x000fe2000bf25270 */
[----:B------:R-:W-:Y:S01]  /*0db0*/  IMAD.MOV.U32 R3, RZ, RZ, 0x3f800000 ;  /* 0x3f800000ff037424 */ /* 0x000fe200078e00ff */
[----:B------:R-:W-:Y:S01]  /*0dc0*/  UISETP.NE.AND UP2, UPT, UR43, 0x1, UPT ;  /* 0x000000012b00788c */ /* 0x000fe2000bf45270 */
[----:B------:R-:W-:Y:S01]  /*0dd0*/  IMAD.MOV.U32 R0, RZ, RZ, 0x3f800000 ;  /* 0x3f800000ff007424 */ /* 0x000fe200078e00ff */
[----:B------:R-:W-:Y:S01]  /*0de0*/  ULDC.64 UR4, c[0x0][0x990] ;  /* 0x0002640000047ab9 */ /* 0x000fe20000000a00 */
[----:B------:R-:W-:Y:S01]  /*0df0*/  UMOV UR45, UR48 ;  /* 0x00000030002d7c82 */ /* 0x000fe20008000000 */
[----:B------:R-:W-:Y:S01]  /*0e00*/  UISETP.NE.U32.AND UP0, UPT, UR4, URZ, UPT ;  /* 0x0000003f0400728c */ /* 0x000fe2000bf05070 */
[----:B------:R-:W1:Y:S01]  /*0e10*/  SHFL.IDX PT, R8, R19, RZ, 0x1f ;  /* 0x00001fff13087589 */ /* 0x000e6200000e0000 */
[----:B------:R-:W-:-:S02]  /*0e20*/  ULDC UR56, c[0x0][0x404] ;  /* 0x0001010000387ab9 */ /* 0x000fc40000000800 */
[----:B------:R-:W-:Y:S01]  /*0e30*/  UISETP.NE.AND.EX UP0, UPT, UR5, URZ, UPT, UP0 ;  /* 0x0000003f0500728c */ /* 0x000fe2000bf05300 */
[----:B------:R-:W-:Y:S01]  /*0e40*/  @UP1 ULDC UR6, c[0x0][0xdac] ;  /* 0x00036b0000061ab9 */ /* 0x000fe20000000800 */
[----:B------:R-:W-:Y:S01]  /*0e50*/  @UP1 ULDC UR8, c[0x0][0xdb0] ;  /* 0x00036c0000081ab9 */ /* 0x000fe20000000800 */
[----:B------:R-:W-:Y:S01]  /*0e60*/  UIMAD.WIDE.U32 UR6, UR48, UR6, URZ ;  /* 0x00000006300672a5 */ /* 0x000fe2000f8e003f */
[----:B------:R-:W-:Y:S02]  /*0e70*/  @UP2 ULDC.64 UR10, c[0x0][0xdb8] ;  /* 0x00036e00000a2ab9 */ /* 0x000fe40000000a00 */
[----:B------:R-:W-:Y:S01]  /*0e80*/  PLOP3.LUT P0, PT, PT, PT, UP0, 0x80, 0x0 ;  /* 0x000000000000781c */ /* 0x000fe20003f0f008 */
[----:B------:R-:W-:-:S03]  /*0e90*/  @UP1 USHF.R.U32.HI UR45, URZ, UR8, UR7 ;  /* 0x000000083f2d1299 */ /* 0x000fc60008011607 */
[----:B------:R-:W-:Y:S01]  /*0ea0*/  ULDC.64 UR6, c[0x0][0x998] ;  /* 0x0002660000067ab9 */ /* 0x000fe20000000a00 */
[----:B------:R-:W-:Y:S02]  /*0eb0*/  UIMAD.WIDE.U32 UR8, UR45, UR10, URZ ;  /* 0x0000000a2d0872a5 */ /* 0x000fe4000f8e003f */
[----:B------:R-:W-:Y:S01]  /*0ec0*/  UISETP.NE.U32.AND UP1, UPT, UR6, URZ, UPT ;  /* 0x0000003f0600728c */ /* 0x000fe2000bf25070 */
[----:B------:R-:W-:Y:S01]  /*0ed0*/  ULDC UR10, c[0x0][0x428] ;  /* 0x00010a00000a7ab9 */ /* 0x000fe20000000800 */
[----:B------:R-:W-:Y:S02]  /*0ee0*/  UMOV UR44, UR45 ;  /* 0x0000002d002c7c82 */ /* 0x000fe40008000000 */
[----:B------:R-:W-:Y:S02]  /*0ef0*/  UISETP.NE.AND.EX UP1, UPT, UR7, URZ, UPT, UP1 ;  /* 0x0000003f0700728c */ /* 0x000fe4000bf25310 */
[----:B------:R-:W-:Y:S02]  /*0f00*/  @UP2 USHF.R.U32.HI UR44, URZ, UR11, UR9 ;  /* 0x0000000b3f2c2299 */ /* 0x000fe40008011609 */
[----:B------:R-:W-:-:S02]  /*0f10*/  UISETP.NE.AND UP2, UPT, UR10, 0x1, UPT ;  /* 0x000000010a00788c */ /* 0x000fc4000bf45270 */
[----:B------:R-:W-:Y:S01]  /*0f20*/  @UP0 USHF.R.S32.HI UR8, URZ, 0x1f, UR44 ;  /* 0x0000001f3f080899 */ /* 0x000fe2000801142c */
[----:B------:R-:W-:Y:S01]  /*0f30*/  PLOP3.LUT P1, PT, PT, PT, UP1, 0x80, 0x0 ;  /* 0x000000000000781c */ /* 0x000fe20003f2f018 */
[----:B------:R-:W-:Y:S01]  /*0f40*/  @UP0 ULDC.64 UR14, c[0x0][0x9a8] ;  /* 0x00026a00000e0ab9 */ /* 0x000fe20000000a00 */
[----:B------:R-:W-:Y:S02]  /*0f50*/  UIADD3 UR11, -UR44, URZ, URZ ;  /* 0x0000003f2c0b7290 */ /* 0x000fe4000fffe13f */
[----:B------:R-:W-:Y:S02]  /*0f60*/  @UP0 UIMAD UR10, UR8, UR14, URZ ;  /* 0x0000000e080a02a4 */ /* 0x000fe4000f8e023f */
[----:B------:R-:W-:Y:S02]  /*0f70*/  @UP0 UIMAD.WIDE.U32 UR8, UR44, UR14, URZ ;  /* 0x0000000e2c0802a5 */ /* 0x000fe4000f8e003f */
[----:B------:R-:W-:Y:S02]  /*0f80*/  UIMAD UR43, UR43, UR11, UR45 ;  /* 0x0000000b2b2b72a4 */ /* 0x000fe4000f8e022d */
[----:B------:R-:W-:Y:S01]  /*0f90*/  @UP1 USHF.R.S32.HI UR14, URZ, 0x1f, UR44 ;  /* 0x0000001f3f0e1899 */ /* 0x000fe2000801142c */
[----:B------:R-:W-:Y:S01]  /*0fa0*/  @UP1 ULDC.64 UR16, c[0x0][0x9b8] ;  /* 0x00026e0000101ab9 */ /* 0x000fe20000000a00 */
[----:B------:R-:W-:Y:S01]  /*0fb0*/  @UP0 UIMAD UR15, UR44, UR15, UR10 ;  /* 0x0000000f2c0f02a4 */ /* 0x000fe2000f8e020a */
[----:B------:R-:W-:Y:S01]  /*0fc0*/  @UP2 ULDC UR12, c[0x0][0x42c] ;  /* 0x00010b00000c2ab9 */ /* 0x000fe20000000800 */
[----:B------:R-:W-:-:S02]  /*0fd0*/  @UP1 UIMAD.WIDE.U32 UR10, UR44, UR16, URZ ;  /* 0x000000102c0a12a5 */ /* 0x000fc4000f8e003f */
[----:B------:R-:W-:Y:S02]  /*0fe0*/  UIMAD.WIDE.U32 UR12, UR43, UR12, URZ ;  /* 0x0000000c2b0c72a5 */ /* 0x000fe4000f8e003f */
[----:B------:R-:W-:Y:S01]  /*0ff0*/  @UP1 UIMAD UR16, UR14, UR16, URZ ;  /* 0x000000100e1012a4 */ /* 0x000fe2000f8e023f */
[----:B------:R-:W-:Y:S02]  /*1000*/  @UP2 ULDC UR18, c[0x0][0x430] ;  /* 0x00010c0000122ab9 */ /* 0x000fe40000000800 */
[----:B------:R-:W-:Y:S01]  /*1010*/  UMOV UR14, UR43 ;  /* 0x0000002b000e7c82 */ /* 0x000fe20008000000 */
[----:B------:R-:W-:Y:S02]  /*1020*/  @UP2 USHF.R.U32.HI UR14, URZ, UR18, UR13 ;  /* 0x000000123f0e2299 */ /* 0x000fe4000801160d */
[----:B------:R-:W-:Y:S02]  /*1030*/  @UP1 UIMAD UR16, UR44, UR17, UR16 ;  /* 0x000000112c1012a4 */ /* 0x000fe4000f8e0210 */
[----:B------:R-:W-:-:S02]  /*1040*/  @UP0 USHF.R.S32.HI UR12, URZ, 0x1f, UR14 ;  /* 0x0000001f3f0c0899 */ /* 0x000fc4000801140e */
[----:B------:R-:W-:Y:S01]  /*1050*/  @UP1 USHF.R.S32.HI UR13, URZ, 0x1f, UR14 ;  /* 0x0000001f3f0d1899 */ /* 0x000fe2000801140e */
[----:B------:R-:W-:Y:S01]  /*1060*/  @UP0 ULDC.64 UR18, c[0x0][0x9b0] ;  /* 0x00026c0000120ab9 */ /* 0x000fe20000000a00 */
[----:B------:R-:W-:Y:S02]  /*1070*/  @UP1 UIADD3 UR11, UR11, UR16, URZ ;  /* 0x000000100b0b1290 */ /* 0x000fe4000fffe03f */
[----:B------:R-:W-:Y:S01]  /*1080*/  @UP0 UIADD3 UR9, UR9, UR15, URZ ;  /* 0x0000000f09090290 */ /* 0x000fe2000fffe03f */
[----:B------:R-:W-:Y:S01]  /*1090*/  @UP1 ULDC.64 UR16, c[0x0][0x9c0] ;  /* 0x0002700000101ab9 */ /* 0x000fe20000000a00 */
[----:B------:R-:W-:Y:S02]  /*10a0*/  @UP0 UIMAD UR12, UR12, UR18, URZ ;  /* 0x000000120c0c02a4 */ /* 0x000fe4000f8e023f */
[----:B------:R-:W-:Y:S02]  /*10b0*/  @UP1 UIMAD UR13, UR13, UR16, URZ ;  /* 0x000000100d0d12a4 */ /* 0x000fe4000f8e023f */
[----:B------:R-:W-:-:S02]  /*10c0*/  @UP0 UIMAD.WIDE.U32 UR8, UR14, UR18, UR8 ;  /* 0x000000120e0802a5 */ /* 0x000fc4000f8e0008 */
[----:B------:R-:W-:Y:S02]  /*10d0*/  @UP0 UIMAD UR12, UR14, UR19, UR12 ;  /* 0x000000130e0c02a4 */ /* 0x000fe4000f8e020c */
[----:B------:R-:W-:Y:S02]  /*10e0*/  @UP1 UIMAD.WIDE.U32 UR10, UR14, UR16, UR10 ;  /* 0x000000100e0a12a5 */ /* 0x000fe4000f8e000a */
[----:B------:R-:W-:Y:S02]  /*10f0*/  @UP1 UIMAD UR13, UR14, UR17, UR13 ;  /* 0x000000110e0d12a4 */ /* 0x000fe4000f8e020d */
[----:B------:R-:W-:Y:S02]  /*1100*/  @UP0 UIADD3 UR12, UR9, UR12, URZ ;  /* 0x0000000c090c0290 */ /* 0x000fe4000fffe03f */
[----:B------:R-:W-:Y:S02]  /*1110*/  @UP0 ULEA UR4, UP3, UR8, UR4, 0x2 ;  /* 0x0000000408040291 */ /* 0x000fe4000f86103f */
[----:B------:R-:W-:-:S02]  /*1120*/  @UP1 ULEA UR6, UP4, UR10, UR6, 0x2 ;  /* 0x000000060a061291 */ /* 0x000fc4000f88103f */
[----:B------:R-:W-:Y:S02]  /*1130*/  @UP1 UIADD3 UR9, UR11, UR13, URZ ;  /* 0x0000000d0b091290 */ /* 0x000fe4000fffe03f */
[----:B------:R-:W-:Y:S01]  /*1140*/  @UP0 ULEA.HI.X UR5, UR8, UR5, UR12, 0x2, UP3 ;  /* 0x0000000508050291 */ /* 0x000fe200098f140c */
[----:B------:R-:W-:Y:S01]  /*1150*/  IMAD.U32 R4, RZ, RZ, UR4 ;  /* 0x00000004ff047e24 */ /* 0x000fe2000f8e00ff */
[----:B------:R-:W-:Y:S01]  /*1160*/  @UP1 ULEA.HI.X UR7, UR10, UR7, UR9, 0x2, UP4 ;  /* 0x000000070a071291 */ /* 0x000fe2000a0f1409 */
[----:B------:R-:W-:Y:S01]  /*1170*/  IMAD.U32 R6, RZ, RZ, UR6 ;  /* 0x00000006ff067e24 */ /* 0x000fe2000f8e00ff */
[----:B-1----:R-:W-:Y:S01]  /*1180*/  R2UR UR41, R8 ;  /* 0x00000000082972ca */ /* 0x002fe200000e0000 */
[----:B------:R-:W-:Y:S01]  /*1190*/  ULDC UR6, c[0x0][0x2e0] ;  /* 0x0000b80000067ab9 */ /* 0x000fe20000000800 */
[----:B------:R-:W-:Y:S01]  /*11a0*/  IMAD.U32 R5, RZ, RZ, UR5 ;  /* 0x00000005ff057e24 */ /* 0x000fe2000f8e00ff */
[----:B------:R-:W-:Y:S01]  /*11b0*/  ULDC.64 UR4, c[0x0][0x3f8] ;  /* 0x0000fe0000047ab9 */ /* 0x000fe20000000a00 */
[----:B------:R-:W-:Y:S01]  /*11c0*/  IMAD.U32 R7, RZ, RZ, UR7 ;  /* 0x00000007ff077e24 */ /* 0x000fe2000f8e00ff */
[----:B------:R-:W-:Y:S01]  /*11d0*/  ULDC UR8, c[0x0][0x988] ;  /* 0x0002620000087ab9 */ /* 0x000fe20000000800 */
[----:B------:R-:W-:Y:S01]  /*11e0*/  @UP2 ULDC UR9, c[0x0][0x430] ;  /* 0x00010c0000092ab9 */ /* 0x000fe20000000800 */
[----:B------:R-:W2:Y:S01]  /*11f0*/  @P0 LDG.E R3, desc[UR50][R4.64] ;  /* 0x0000003204030981 */ /* 0x000ea2000c1e1900 */
[----:B------:R-:W-:Y:S01]  /*1200*/  UISETP.NE.U32.AND UP0, UPT, UR4, URZ, UPT ;  /* 0x0000003f0400728c */ /* 0x000fe2000bf05070 */
[----:B------:R-:W-:-:S02]  /*1210*/  @UP2 ULDC UR7, c[0x0][0x42c] ;  /* 0x00010b0000072ab9 */ /* 0x000fc40000000800 */
[----:B------:R-:W2:Y:S01]  /*1220*/  @P1 LDG.E R0, desc[UR50][R6.64] ;  /* 0x0000003206001981 */ /* 0x000ea2000c1e1900 */
[----:B------:R-:W-:Y:S02]  /*1230*/  UISETP.NE.AND.EX UP0, UPT, UR5, URZ, UPT, UP0 ;  /* 0x0000003f0500728c */ /* 0x000fe4000bf05300 */
[----:B------:R-:W-:Y:S02]  /*1240*/  UIADD3 UR5, UR38, 0x20400, URZ ;  /* 0x0002040026057890 */ /* 0x000fe4000fffe03f */
[----:B------:R-:W-:Y:S02]  /*1250*/  ULEA.HI UR4, UR41, UR41, URZ, 0x1 ;  /* 0x0000002929047291 */ /* 0x000fe4000f8f083f */
[----:B------:R-:W-:Y:S02]  /*1260*/  USEL UR56, UR56, 0x1, UP0 ;  /* 0x0000000138387887 */ /* 0x000fe40008000000 */
[----:B------:R-:W-:Y:S02]  /*1270*/  ULOP3.LUT UP1, URZ, UR5, 0x3ff, URZ, 0xc0, !UPT ;  /* 0x000003ff053f7892 */ /* 0x000fe4000f82c03f */
[----:B------:R-:W-:-:S02]  /*1280*/  ULOP3.LUT UR4, UR4, 0x1e, URZ, 0xc0, !UPT ;  /* 0x0000001e04047892 */ /* 0x000fc4000f8ec03f */
[----:B------:R-:W-:Y:S02]  /*1290*/  UIMAD UR56, UR56, UR6, URZ ;  /* 0x00000006383872a4 */ /* 0x000fe4000f8e023f */
[----:B------:R-:W-:Y:S01]  /*12a0*/  UIADD3 UR4, UR41, -UR4, URZ ;  /* 0x8000000429047290 */ /* 0x000fe2000fffe03f */
[----:B------:R-:W-:Y:S01]  /*12b0*/  PLOP3.LUT P0, PT, PT, PT, UP1, 0x80, 0x0 ;  /* 0x000000000000781c */ /* 0x000fe20003f0f018 */
[----:B------:R-:W-:Y:S02]  /*12c0*/  UIADD3 UR6, UR56, 0x7f, URZ ;  /* 0x0000007f38067890 */ /* 0x000fe4000fffe03f */
[----:B------:R-:W-:Y:S02]  /*12d0*/  ULEA UR4, UR4, UR5, 0xd ;  /* 0x0000000504047291 */ /* 0x000fe4000f8e683f */
[----:B------:R-:W-:Y:S02]  /*12e0*/  USHF.R.S32.HI UR5, URZ, 0x1f, UR6 ;  /* 0x0000001f3f057899 */ /* 0x000fe40008011406 */
[----:B------:R-:W-:-:S02]  /*12f0*/  USHF.R.U32.HI UR57, URZ, 0x4, UR4 ;  /* 0x000000043f397899 */ /* 0x000fc40008011604 */
[----:B------:R-:W-:Y:S02]  /*1300*/  ULEA.HI UR53, UR5, UR6, URZ, 0x7 ;  /* 0x0000000605357291 */ /* 0x000fe4000f8f383f */
[----:B------:R-:W-:Y:S02]  /*1310*/  UIMAD.WIDE.U32 UR4, UR43, UR7, URZ ;  /* 0x000000072b0472a5 */ /* 0x000fe4000f8e003f */
[----:B------:R-:W-:Y:S01]  /*1320*/  UMOV UR42, UR43 ;  /* 0x0000002b002a7c82 */ /* 0x000fe20008000000 */
[----:B------:R-:W-:Y:S02]  /*1330*/  ULOP3.LUT UR57, UR57, 0x3fff, URZ, 0xc0, !UPT ;  /* 0x00003fff39397892 */ /* 0x000fe4000f8ec03f */
[----:B------:R-:W-:Y:S02]  /*1340*/  USHF.R.S32.HI UR53, URZ, 0x7, UR53 ;  /* 0x000000073f357899 */ /* 0x000fe40008011435 */
[----:B------:R-:W-:Y:S01]  /*1350*/  @UP2 USHF.R.U32.HI UR42, URZ, UR9, UR5 ;  /* 0x000000093f2a2299 */ /* 0x000fe20008011605 */
[----:B--2---:R-:W-:-:S04]  /*1360*/  FMUL.FTZ R0, R3, R0 ;  /* 0x0000000003007220 */ /* 0x004fc80000410000 */
[----:B------:R-:W-:-:S05]  /*1370*/  FMUL.FTZ R0, R0, UR8 ;  /* 0x0000000800007c20 */ /* 0x000fca0008410000 */
[----:B------:R-:W-:Y:S01]  /*1380*/  R2UR UR40, R0 ;  /* 0x00000000002872ca */ /* 0x000fe200000e0000 */
[----:B------:R-:W-:-:S14]  /*1390*/  @!P0 BRA `(.L_x_9) ;  /* 0x0000000000408947 */ /* 0x000fdc0003800000 */
[----:B------:R-:W-:Y:S01]  /*13a0*/  MOV R0, 0x0 ;  /* 0x0000000000007802 */ /* 0x000fe20000000f00 */
[----:B------:R-:W-:Y:S01]  /*13b0*/  ULDC.64 UR4, c[0x4][0xc0] ;  /* 0x0100300000047ab9 */ /* 0x000fe20000000a00 */
[----:B------:R-:W-:Y:S01]  /*13c0*/  ULDC.64 UR6, c[0x4][0x28] ;  /* 0x01000a0000067ab9 */ /* 0x000fe20000000a00 */
[----:B------:R-:W-:Y:S01]  /*13d0*/  IMAD.U32 R4, RZ, RZ, UR4 ;  /* 0x00000004ff047e24 */ /* 0x000fe2000f8e00ff */
[----:B------:R1:W2:Y:S01]  /*13e0*/  LDC.64 R14, c[0x4][R0] ;  /* 0x01000000000e7b82 */ /* 0x0002a20000000a00 */
[----:B------:R-:W-:Y:S01]  /*13f0*/  IMAD.U32 R5, RZ, RZ, UR5 ;  /* 0x00000005ff057e24 */ /* 0x000fe2000f8e00ff */
[----:B------:R-:W-:Y:S01]  /*1400*/  ULDC.64 UR4, c[0x4][0xc8] ;  /* 0x0100320000047ab9 */ /* 0x000fe20000000a00 */
[----:B------:R-:W-:Y:S02]  /*1410*/  IMAD.U32 R10, RZ, RZ, UR6 ;  /* 0x00000006ff0a7e24 */ /* 0x000fe4000f8e00ff */
[----:B------:R-:W-:Y:S02]  /*1420*/  IMAD.U32 R6, RZ, RZ, UR4 ;  /* 0x00000004ff067e24 */ /* 0x000fe4000f8e00ff */
[----:B------:R-:W-:-:S02]  /*1430*/  IMAD.U32 R7, RZ, RZ, UR5 ;  /* 0x00000005ff077e24 */ /* 0x000fc4000f8e00ff */
[----:B------:R-:W-:Y:S02]  /*1440*/  IMAD.U32 R11, RZ, RZ, UR7 ;  /* 0x00000007ff0b7e24 */ /* 0x000fe4000f8e00ff */
[----:B------:R-:W-:Y:S02]  /*1450*/  IMAD.MOV.U32 R8, RZ, RZ, 0x70 ;  /* 0x00000070ff087424 */ /* 0x000fe400078e00ff */
[----:B------:R-:W-:Y:S02]  /*1460*/  IMAD.MOV.U32 R12, RZ, RZ, 0x1 ;  /* 0x00000001ff0c7424 */ /* 0x000fe400078e00ff */
[----:B-1----:R-:W-:-:S07]  /*1470*/  IMAD.MOV.U32 R13, RZ, RZ, RZ ;  /* 0x000000ffff0d7224 */ /* 0x002fce00078e00ff */
[----:B------:R-:W-:-:S07]  /*1480*/  LEPC R20, `(.L_x_9) ;  /* 0x000000001014794e */ /* 0x000fce0000000000 */
[----:B--2---:R-:W-:Y:S05]  /*1490*/  CALL.ABS.NOINC R14 ;  /* 0x000000000e007343 */ /* 0x004fea0003c00000 */
.L_x_9:
[----:B------:R-:W-:Y:S01]  /*14a0*/  ULOP3.LUT UR4, UR39, 0x1, URZ, 0xc0, !UPT ;  /* 0x0000000127047892 */ /* 0x000fe2000f8ec03f */
[----:B------:R-:W-:-:S05]  /*14b0*/  IMAD.U32 R3, RZ, RZ, UR47 ;  /* 0x0000002fff037e24 */ /* 0x000fca000f8e00ff */
[----:B------:R-:W-:Y:S01]  /*14c0*/  IMAD.U32 R0, RZ, RZ, UR4 ;  /* 0x00000004ff007e24 */ /* 0x000fe2000f8e00ff */
[----:B------:R-:W-:-:S04]  /*14d0*/  ISETP.NE.AND P0, PT, R3, 0x3, PT ;  /* 0x000000030300780c */ /* 0x000fc80003f05270 */
[----:B------:R-:W-:-:S04]  /*14e0*/  SHF.L.U32 R0, R0, 0x1f, RZ ;  /* 0x0000001f00007819 */ /* 0x000fc800000006ff */
[----:B------:R-:W1:Y:S02]  /*14f0*/  SYNCS.PHASECHK.TRANS64.TRYWAIT P1, [UR38+0x38800], R0 ;  /* 0x03880000ff0075a7 */ /* 0x000e640008020166 */
[----:B-1----:R-:W-:Y:S05]  /*1500*/  @!P1 BRA `(.L_x_10) ;  /* 0x000000ac00689947 */ /* 0x002fea0003800000 */
.L_x_92:
[----:B------:R-:W-:Y:S05]  /*1510*/  @!P0 BRA `(.L_x_11) ;  /* 0x0000000000048947 */ /* 0x000fea0003800000 */
[----:B------:R-:W-:Y:S01]  /*1520*/  BPT.TRAP 0x1 ;  /* 0x000000040000795c */ /* 0x000fe20000300000 */
.L_x_11:
[----:B-1----:R-:W-:Y:S02]  /*1530*/  IMAD.U32 R3, RZ, RZ, UR52 ;  /* 0x00000034ff037e24 */ /* 0x002fe4000f8e00ff */
[----:B------:R-:W-:-:S03]  /*1540*/  IMAD.U32 R0, RZ, RZ, UR36 ;  /* 0x00000024ff007e24 */ /* 0x000fc6000f8e00ff */
[----:B------:R-:W-:Y:S02]  /*1550*/  LEA R3, R3, UR38, 0x3 ;  /* 0x0000002603037c11 */ /* 0x000fe4000f8e18ff */
[----:B------:R-:W-:-:S04]  /*1560*/  SHF.L.U32 R0, R0, 0x1f, RZ ;  /* 0x0000001f00007819 */ /* 0x000fc800000006ff */
[----:B------:R1:W2:Y:S01]  /*1570*/  SYNCS.PHASECHK.TRANS64.TRYWAIT P1, [R3+URZ+0x38830], R0 ;  /* 0x03883000030075a7 */ /* 0x0002a2000802017f */
[----:B------:R-:W-:Y:S05]  /*1580*/  @!P0 BRA `(.L_x_12) ;  /* 0x0000000000048947 */ /* 0x000fea0003800000 */
[----:B------:R-:W-:Y:S01]  /*1590*/  BPT.TRAP 0x1 ;  /* 0x000000040000795c */ /* 0x000fe20000300000 */
.L_x_12:
[----:B------:R-:W3:Y:S01]  /*15a0*/  S2R R4, SR_TID.X ;  /* 0x0000000000047919 */ /* 0x000ee20000002100 */
[----:B------:R-:W-:Y:S01]  /*15b0*/  IMAD.MOV.U32 R151, RZ, RZ, RZ ;  /* 0x000000ffff977224 */ /* 0x000fe200078e00ff */
[----:B---3--:R-:W-:Y:S01]  /*15c0*/  LOP3.LUT P2, RZ, R4, 0x7f, RZ, 0xc0, !PT ;  /* 0x0000007f04ff7812 */ /* 0x008fe2000784c0ff */
[----:B--2---:R-:W-:-:S12]  /*15d0*/  @P1 BRA `(.L_x_13) ;  /* 0x0000000000081947 */ /* 0x004fd80003800000 */
[----:B------:R-:W2:Y:S02]  /*15e0*/  SYNCS.PHASECHK.TRANS64.TRYWAIT P1, [R3+URZ+0x38830], R0 ;  /* 0x03883000030075a7 */ /* 0x000ea4000802017f */
[----:B--2---:R-:W-:Y:S05]  /*15f0*/  @!P1 BRA `(.L_x_14) ;  /* 0x000000ac00449947 */ /* 0x004fea0003800000 */
.L_x_13:
[----:B------:R-:W-:Y:S05]  /*1600*/  WARPSYNC.ALL ;  /* 0x0000000000007948 */ /* 0x000fea0003800000 */
[----:B------:R-:W-:Y:S01]  /*1610*/  UIADD3 UR4, UR38, 0x28400, URZ ;  /* 0x0002840026047890 */ /* 0x000fe2000fffe03f */
[----:B------:R-:W-:Y:S01]  /*1620*/  WARPGROUP.ARRIVE ;  /* 0x00000000000079c5 */ /* 0x000fe20000000000 */
[----:B------:R-:W-:Y:S01]  /*1630*/  ULOP3.LUT UR32, UR57, 0x10000, URZ, 0xfc, !UPT ;  /* 0x0001000039207892 */ /* 0x000fe2000f8efc3f */
[----:B-12---:R-:W-:Y:S01]  /*1640*/  VIADD R0, R232, UR56 ;  /* 0x00000038e8007c36 */ /* 0x006fe20008000000 */
[----:B------:R-:W-:Y:S01]  /*1650*/  USHF.R.U32.HI UR4, URZ, 0x4, UR4 ;  /* 0x000000043f047899 */ /* 0x000fe20008011604 */
[----:B------:R-:W-:Y:S01]  /*1660*/  IMAD.U32 R5, RZ, RZ, UR53 ;  /* 0x00000035ff057e24 */ /* 0x000fe2000f8e00ff */
[----:B------:R-:W-:Y:S01]  /*1670*/  UMOV UR33, 0x40000040 ;  /* 0x4000004000217882 */ /* 0x000fe20000000000 */
[----:B------:R-:W-:Y:S01]  /*1680*/  UMOV UR35, 0x40000040 ;  /* 0x4000004000237882 */ /* 0x000fe20000000000 */
[----:B------:R-:W-:Y:S01]  /*1690*/  ULOP3.LUT UR4, UR4, 0x3fff, URZ, 0xc0, !UPT ;  /* 0x00003fff04047892 */ /* 0x000fe2000f8ec03f */
[----:B------:R-:W-:Y:S01]  /*16a0*/  IMAD R4, R5, -0x80, R0 ;  /* 0xffffff8005047824 */ /* 0x000fe200078e0200 */
[----:B------:R-:W-:Y:S01]  /*16b0*/  UMOV UR5, 0x40000040 ;  /* 0x4000004000057882 */ /* 0x000fe20000000000 */
[----:B------:R-:W-:Y:S01]  /*16c0*/  UMOV UR7, 0x40000040 ;  /* 0x4000004000077882 */ /* 0x000fe20000000000 */
[----:B------:R-:W-:Y:S01]  /*16d0*/  ULOP3.LUT UR49, UR4, 0x10000, URZ, 0xfc, !UPT ;  /* 0x0001000004317892 */ /* 0x000fe2000f8efc3f */
[----:B------:R-:W-:Y:S01]  /*16e0*/  P2R R11, PR, RZ, 0x1 ;  /* 0x00000001ff0b7803 */ /* 0x000fe20000000000 */
[----:B------:R-:W-:Y:S01]  /*16f0*/  UIADD3 UR4, UR32, 0x2, URZ ;  /* 0x0000000220047890 */ /* 0x000fe2000fffe03f */
[C---:B------:R-:W-:Y:S01]  /*1700*/  ISETP.GT.AND P3, PT, R4.reuse, RZ, PT ;  /* 0x000000ff0400720c */ /* 0x040fe20003f64270 */
[----:B------:R-:W-:Y:S01]  /*1710*/  ULEA UR34, UR52, UR49, 0xb ;  /* 0x0000003134227291 */ /* 0x000fe2000f8e583f */
[C---:B------:R-:W-:Y:S01]  /*1720*/  ISETP.GT.AND P1, PT, R4.reuse, 0x1, PT ;  /* 0x000000010400780c */ /* 0x040fe20003f24270 */
[----:B------:R-:W-:Y:S01]  /*1730*/  UIADD3 UR8, UR32, 0x4, URZ ;  /* 0x0000000420087890 */ /* 0x000fe2000fffe03f */
[C---:B------:R-:W-:Y:S01]  /*1740*/  ISETP.GT.AND P2, PT, R4.reuse, 0x8, PT ;  /* 0x000000080400780c */ /* 0x040fe20003f44270 */
[----:B------:R-:W-:Y:S01]  /*1750*/  UIADD3 UR6, UR34, 0x2, URZ ;  /* 0x0000000222067890 */ /* 0x000fe2000fffe03f */
[C---:B------:R-:W-:Y:S01]  /*1760*/  ISETP.GT.AND P5, PT, R4.reuse, 0x9, PT ;  /* 0x000000090400780c */ /* 0x040fe20003fa4270 */
[----:B------:R-:W-:Y:S01]  /*1770*/  UIADD3 UR10, UR34, 0x4, URZ ;  /* 0x00000004220a7890 */ /* 0x000fe2000fffe03f */
[C---:B------:R-:W-:Y:S01]  /*1780*/  ISETP.GT.AND P4, PT, R4.reuse, 0x10, PT ;  /* 0x000000100400780c */ /* 0x040fe20003f84270 */
[----:B------:R-:W-:Y:S01]  /*1790*/  UMOV UR9, 0x40000040 ;  /* 0x4000004000097882 */ /* 0x000fe20000000000 */
[----:B------:R-:W-:Y:S01]  /*17a0*/  QGMMA.64x128x32.F32.E4M3.E4M3 R24, gdesc[UR32], RZ, !UPT, gsb0 ;  /* 0x01e00000201879f3 */ /* 0x000fe2000c0008ff */
[----:B------:R-:W-:Y:S01]  /*17b0*/  UMOV UR11, 0x40000040 ;  /* 0x40000040000b7882 */ /* 0x000fe20000000000 */
[----:B------:R-:W-:Y:S01]  /*17c0*/  UIADD3 UR12, UR32, 0x6, URZ ;  /* 0x00000006200c7890 */ /* 0x000fe2000fffe03f */
[C---:B------:R-:W-:Y:S01]  /*17d0*/  ISETP.GT.AND P0, PT, R4.reuse, 0x59, PT ;  /* 0x000000590400780c */ /* 0x040fe20003f04270 */
[----:B------:R-:W-:Y:S01]  /*17e0*/  UIADD3 UR14, UR34, 0x6, URZ ;  /* 0x00000006220e7890 */ /* 0x000fe2000fffe03f */
[----:B------:R-:W-:Y:S01]  /*17f0*/  ISETP.GT.AND P6, PT, R4, 0x60, PT ;  /* 0x000000600400780c */ /* 0x000fe20003fc4270 */
[----:B------:R-:W-:Y:S01]  /*1800*/  UMOV UR13, 0x40000040 ;  /* 0x40000040000d7882 */ /* 0x000fe20000000000 */
[----:B------:R-:W-:Y:S01]  /*1810*/  UMOV UR15, 0x40000040 ;  /* 0x40000040000f7882 */ /* 0x000fe20000000000 */
[----:B------:R-:W-:Y:S01]  /*1820*/  UIADD3 UR16, UR32, 0x400, URZ ;  /* 0x0000040020107890 */ /* 0x000fe2000fffe03f */
[----:B------:R-:W1:Y:S01]  /*1830*/  S2R R89, SR_TID.X ;  /* 0x0000000000597919 */ /* 0x000e620000002100 */
[----:B------:R-:W-:Y:S01]  /*1840*/  UIADD3 UR18, UR34, 0x400, URZ ;  /* 0x0000040022127890 */ /* 0x000fe2000fffe03f */
[--C-:B------:R-:W-:Y:S01]  /*1850*/  IMAD.MOV.U32 R150, RZ, RZ, R151.reuse ;  /* 0x000000ffff967224 */ /* 0x100fe200078e0097 */
[----:B------:R-:W-:Y:S01]  /*1860*/  UMOV UR17, 0x40000040 ;  /* 0x4000004000117882 */ /* 0x000fe20000000000 */
[----:B------:R-:W-:Y:S01]  /*1870*/  UMOV UR19, 0x40000040 ;  /* 0x4000004000137882 */ /* 0x000fe20000000000 */
[----:B------:R-:W-:Y:S01]  /*1880*/  UIADD3 UR20, UR32, 0x402, URZ ;  /* 0x0000040220147890 */ /* 0x000fe2000fffe03f */
[--C-:B------:R-:W-:Y:S01]  /*1890*/  IMAD.MOV.U32 R149, RZ, RZ, R151.reuse ;  /* 0x000000ffff957224 */ /* 0x100fe200078e0097 */
        /* <DEDUP_REMOVED lines=16> */
[----:B------:R-:W-:Y:S01]  /*19a0*/  UISETP.GE.AND UP0, UPT, UR56, 0x81, UPT ;  /* 0x000000813800788c */ /* 0x000fe2000bf06270 */
[----:B------:R-:W-:-:S02]  /*19b0*/  IMAD.MOV.U32 R143, RZ, RZ, R151 ;  /* 0x000000ffff8f7224 */ /* 0x000fc400078e0097 */
[--C-:B------:R-:W-:Y:S02]  /*19c0*/  IMAD.MOV.U32 R142, RZ, RZ, R151.reuse ;  /* 0x000000ffff8e7224 */ /* 0x100fe400078e0097 */
[--C-:B------:R-:W-:Y:S02]  /*19d0*/  IMAD.MOV.U32 R141, RZ, RZ, R151.reuse ;  /* 0x000000ffff8d7224 */ /* 0x100fe400078e0097 */
[--C-:B------:R-:W-:Y:S02]  /*19e0*/  IMAD.MOV.U32 R140, RZ, RZ, R151.reuse ;  /* 0x000000ffff8c7224 */ /* 0x100fe400078e0097 */
[--C-:B------:R-:W-:Y:S02]  /*19f0*/  IMAD.MOV.U32 R139, RZ, RZ, R151.reuse ;  /* 0x000000ffff8b7224 */ /* 0x100fe400078e0097 */
[--C-:B------:R-:W-:Y:S02]  /*1a00*/  IMAD.MOV.U32 R138, RZ, RZ, R151.reuse ;  /* 0x000000ffff8a7224 */ /* 0x100fe400078e0097 */
        /* <DEDUP_REMOVED lines=44> */
[--C-:B------:R-:W-:Y:S01]  /*1cd0*/  IMAD.MOV.U32 R93, RZ, RZ, R151.reuse ;  /* 0x000000ffff5d7224 */ /* 0x100fe200078e0097 */
[----:B------:R-:W-:Y:S02]  /*1ce0*/  WARPGROUP.DEPBAR.LE gsb0, 0x0 ;  /* 0x00008000000079c5 */ /* 0x000fe40000010000 */
[----:B------:R-:W-:Y:S01]  /*1cf0*/  WARPGROUP.ARRIVE ;  /* 0x00000000000079c5 */ /* 0x000fe20000000000 */
[--C-:B------:R-:W-:Y:S02]  /*1d00*/  IMAD.MOV.U32 R92, RZ, RZ, R151.reuse ;  /* 0x000000ffff5c7224 */ /* 0x100fe400078e0097 */
[--C-:B------:R-:W-:Y:S02]  /*1d10*/  IMAD.MOV.U32 R91, RZ, RZ, R151.reuse ;  /* 0x000000ffff5b7224 */ /* 0x100fe400078e0097 */
[----:B------:R-:W-:Y:S01]  /*1d20*/  IMAD.MOV.U32 R90, RZ, RZ, R151 ;  /* 0x000000ffff5a7224 */ /* 0x000fe200078e0097 */
[----:B------:R-:W-:Y:S03]  /*1d30*/  QGMMA.64x128x32.F32.E4M3.E4M3 R24, gdesc[UR4], R24, gsb0 ;  /* 0x01e00000041879f3 */ /* 0x000fe60008000818 */
[----:B------:R-:W-:-:S02]  /*1d40*/  WARPGROUP.DEPBAR.LE gsb0, 0x0 ;  /* 0x00008000000079c5 */ /* 0x000fc40000010000 */
[----:B------:R-:W-:-:S07]  /*1d50*/  WARPGROUP.ARRIVE ;  /* 0x00000000000079c5 */ /* 0x000fce0000000000 */
[----:B------:R-:W-:Y:S03]  /*1d60*/  QGMMA.64x128x32.F32.E4M3.E4M3 R24, gdesc[UR8], R24, gsb0 ;  /* 0x01e00000081879f3 */ /* 0x000fe60008000818 */
[----:B------:R-:W-:Y:S02]  /*1d70*/  WARPGROUP.DEPBAR.LE gsb0, 0x0 ;  /* 0x00008000000079c5 */ /* 0x000fe40000010000 */
        /* <DEDUP_REMOVED lines=15> */
[----:B------:R-:W-:Y:S02]  /*1e70*/  FSEL R24, R24, -INF , P3 ;  /* 0xff80000018187808 */ /* 0x000fe40001800000 */
[----:B------:R-:W-:Y:S02]  /*1e80*/  FSEL R25, R25, -INF , P1 ;  /* 0xff80000019197808 */ /* 0x000fe40000800000 */
[----:B------:R-:W-:Y:S02]  /*1e90*/  FSEL R28, R28, -INF , P2 ;  /* 0xff8000001c1c7808 */ /* 0x000fe40001000000 */
[----:B------:R-:W-:-:S02]  /*1ea0*/  FMNMX.FTZ R5, R24, R25, !PT ;  /* 0x0000001918057209 */ /* 0x000fc40007810000 */
[----:B------:R-:W-:Y:S02]  /*1eb0*/  FSEL R29, R29, -INF , P5 ;  /* 0xff8000001d1d7808 */ /* 0x000fe40002800000 */
[----:B------:R-:W-:Y:S02]  /*1ec0*/  FMNMX.FTZ R0, R28, R5, !PT ;  /* 0x000000051c007209 */ /* 0x000fe40007810000 */
[----:B------:R-:W-:Y:S02]  /*1ed0*/  FSEL R26, R26, -INF , P3 ;  /* 0xff8000001a1a7808 */ /* 0x000fe40001800000 */
[----:B------:R-:W-:Y:S02]  /*1ee0*/  ISETP.GT.AND P3, PT, R4, 0x11, PT ;  /* 0x000000110400780c */ /* 0x000fe40003f64270 */
[----:B------:R-:W-:Y:S02]  /*1ef0*/  FSEL R32, R32, -INF , P4 ;  /* 0xff80000020207808 */ /* 0x000fe40002000000 */
[----:B------:R-:W-:-:S02]  /*1f00*/  FMNMX.FTZ R5, R29, R0, !PT ;  /* 0x000000001d057209 */ /* 0x000fc40007810000 */
[----:B------:R-:W-:Y:S02]  /*1f10*/  FSEL R27, R27, -INF , P1 ;  /* 0xff8000001b1b7808 */ /* 0x000fe40000800000 */
[----:B------:R-:W-:Y:S02]  /*1f20*/  ISETP.GT.AND P1, PT, R4, 0x18, PT ;  /* 0x000000180400780c */ /* 0x000fe40003f24270 */
[----:B------:R-:W-:Y:S02]  /*1f30*/  FSEL R33, R33, -INF , P3 ;  /* 0xff80000021217808 */ /* 0x000fe40001800000 */
[----:B------:R-:W-:Y:S02]  /*1f40*/  FMNMX.FTZ R0, R32, R5, !PT ;  /* 0x0000000520007209 */ /* 0x000fe40007810000 */
[----:B------:R-:W-:Y:S02]  /*1f50*/  FSEL R30, R30, -INF , P2 ;  /* 0xff8000001e1e7808 */ /* 0x000fe40001000000 */
[----:B------:R-:W-:-:S02]  /*1f60*/  ISETP.GT.AND P2, PT, R4, 0x19, PT ;  /* 0x000000190400780c */ /* 0x000fc40003f44270 */
        /* <DEDUP_REMOVED lines=63> */
[----:B------:R-:W-:Y:S02]  /*2360*/  FMNMX.FTZ R5, R65, R0, !PT ;  /* 0x0000000041057209 */ /* 0x000fe40007810000 */
[----:B------:R-:W-:Y:S02]  /*2370*/  FSEL R69, R69, -INF , P0 ;  /* 0xff80000045457808 */ /* 0x000fe40000000000 */
[----:B------:R-:W-:-:S02]  /*2380*/  FMNMX.FTZ R0, R68, R5, !PT ;  /* 0x0000000544007209 */ /* 0x000fc40007810000 */
[----:B------:R-:W-:Y:S02]  /*2390*/  ISETP.GT.AND P0, PT, R4, 0x61, PT ;  /* 0x000000610400780c */ /* 0x000fe40003f04270 */
[----:B------:R-:W-:Y:S02]  /*23a0*/  FSEL R72, R72, -INF , P6 ;  /* 0xff80000048487808 */ /* 0x000fe40003000000 */
[----:B------:R-:W-:Y:S02]  /*23b0*/  FMNMX.FTZ R5, R69, R0, !PT ;  /* 0x0000000045057209 */ /* 0x000fe40007810000 */
[----:B------:R-:W-:Y:S02]  /*23c0*/  FSEL R67, R67, -INF , P1 ;  /* 0xff80000043437808 */ /* 0x000fe40000800000 */
[----:B------:R-:W-:Y:S02]  /*23d0*/  ISETP.GT.AND P1, PT, R4, 0x68, PT ;  /* 0x000000680400780c */ /* 0x000fe40003f24270 */
[----:B------:R-:W-:-:S02]  /*23e0*/  FSEL R73, R73, -INF , P0 ;  /* 0xff80000049497808 */ /* 0x000fc40000000000 */
[----:B------:R-:W-:Y:S02]  /*23f0*/  FMNMX.FTZ R0, R72, R5, !PT ;  /* 0x0000000548007209 */ /* 0x000fe40007810000 */
[----:B------:R-:W-:Y:S02]  /*2400*/  FSEL R70, R70, -INF , P2 ;  /* 0xff80000046467808 */ /* 0x000fe40001000000 */
[----:B------:R-:W-:Y:S02]  /*2410*/  ISETP.GT.AND P2, PT, R4, 0x69, PT ;  /* 0x000000690400780c */ /* 0x000fe40003f44270 */
[----:B------:R-:W-:Y:S02]  /*2420*/  FSEL R76, R76, -INF , P1 ;  /* 0xff8000004c4c7808 */ /* 0x000fe40000800000 */
[----:B------:R-:W-:Y:S02]  /*2430*/  FMNMX.FTZ R5, R73, R0, !PT ;  /* 0x0000000049057209 */ /* 0x000fe40007810000 */
[----:B------:R-:W-:-:S02]  /*2440*/  FSEL R66, R66, -INF , P3 ;  /* 0xff80000042427808 */ /* 0x000fc40001800000 */
[----:B------:R-:W-:Y:S02]  /*2450*/  FSEL R77, R77, -INF , P2 ;  /* 0xff8000004d4d7808 */ /* 0x000fe40001000000 */
[----:B------:R-:W-:Y:S02]  /*2460*/  FMNMX.FTZ R0, R76, R5, !PT ;  /* 0x000000054c007209 */ /* 0x000fe40007810000 */
[----:B------:R-:W-:Y:S02]  /*2470*/  ISETP.GT.AND P3, PT, R4, 0x70, PT ;  /* 0x000000700400780c */ /* 0x000fe40003f64270 */
[----:B------:R-:W-:Y:S02]  /*2480*/  FSEL R63, R63, -INF , P4 ;  /* 0xff8000003f3f7808 */ /* 0x000fe40002000000 */
[----:B------:R-:W-:Y:S02]  /*2490*/  FSEL R80, R80, -INF , P3 ;  /* 0xff80000050507808 */ /* 0x000fe40001800000 */
[----:B------:R-:W-:-:S02]  /*24a0*/  FMNMX.FTZ R5, R77, R0, !PT ;  /* 0x000000004d057209 */ /* 0x000fc40007810000 */
[----:B------:R-:W-:Y:S02]  /*24b0*/  ISETP.GT.AND P4, PT, R4, 0x71, PT ;  /* 0x000000710400780c */ /* 0x000fe40003f84270 */
[----:B------:R-:W-:Y:S02]  /*24c0*/  FSEL R62, R62, -INF , P5 ;  /* 0xff8000003e3e7808 */ /* 0x000fe40002800000 */
[----:B------:R-:W-:Y:S02]  /*24d0*/  FSEL R81, R81, -INF , P4 ;  /* 0xff80000051517808 */ /* 0x000fe40002000000 */
[----:B------:R-:W-:Y:S02]  /*24e0*/  FMNMX.FTZ R0, R80, R5, !PT ;  /* 0x0000000550007209 */ /* 0x000fe40007810000 */
[----:B------:R-:W-:Y:S02]  /*24f0*/  ISETP.GT.AND P5, PT, R4, 0x78, PT ;  /* 0x000000780400780c */ /* 0x000fe40003fa4270 */
[----:B------:R-:W-:-:S02]  /*2500*/  FMNMX.FTZ R5, R81, R0, !PT ;  /* 0x0000000051057209 */ /* 0x000fc40007810000 */
[----:B------:R-:W-:Y:S02]  /*2510*/  FSEL R84, R84, -INF , P5 ;  /* 0xff80000054547808 */ /* 0x000fe40002800000 */
[----:B------:R-:W-:Y:S02]  /*2520*/  ISETP.GT.AND P6, PT, R4, 0x79, PT ;  /* 0x000000790400780c */ /* 0x000fe40003fc4270 */
[----:B------:R-:W-:Y:S02]  /*2530*/  FMNMX.FTZ R0, R84, R5, !PT ;  /* 0x0000000554007209 */ /* 0x000fe40007810000 */
[----:B------:R-:W-:Y:S02]  /*2540*/  FSEL R85, R85, -INF , P6 ;  /* 0xff80000055557808 */ /* 0x000fe40003000000 */
[----:B------:R-:W-:Y:S02]  /*2550*/  P2R R8, PR, RZ, 0x4 ;  /* 0x00000004ff087803 */ /* 0x000fe40000000000 */
[----:B------:R-:W-:-:S02]  /*2560*/  FMNMX.FTZ R5, R85, R0, !PT ;  /* 0x0000000055057209 */ /* 0x000fc40007810000 */
[----:B------:R-:W-:Y:S02]  /*2570*/  P2R R10, PR, RZ, 0x1 ;  /* 0x00000001ff0a7803 */ /* 0x000fe40000000000 */
[----:B------:R-:W-:Y:S01]  /*2580*/  ISETP.GT.AND P0, PT, R4, 0x60, PT ;  /* 0x000000600400780c */ /* 0x000fe20003f04270 */
[----:B------:R-:W2:Y:S01]  /*2590*/  SHFL.BFLY PT, R0, R5, 0x2, 0x1f ;  /* 0x0c401f0005007f89 */ /* 0x000ea200000e0000 */
[----:B------:R-:W-:Y:S02]  /*25a0*/  P2R R9, PR, RZ, 0x2 ;  /* 0x00000002ff097803 */ /* 0x000fe40000000000 */
[----:B------:R-:W-:Y:S02]  /*25b0*/  FSEL R74, R74, -INF , P0 ;  /* 0xff8000004a4a7808 */ /* 0x000fe40000000000 */
[----:B------:R-:W-:Y:S02]  /*25c0*/  ISETP.NE.AND P0, PT, R10, RZ, PT ;  /* 0x000000ff0a00720c */ /* 0x000fe40003f05270 */
[----:B------:R-:W-:-:S02]  /*25d0*/  ISETP.GT.AND P1, PT, R4, 0x59, PT ;  /* 0x000000590400780c */ /* 0x000fc40003f24270 */
[----:B------:R-:W-:Y:S02]  /*25e0*/  FSEL R75, R75, -INF , P0 ;  /* 0xff8000004b4b7808 */ /* 0x000fe40000000000 */
[----:B------:R-:W-:Y:S02]  /*25f0*/  FSEL R71, R71, -INF , P1 ;  /* 0xff80000047477808 */ /* 0x000fe40000800000 */
[----:B------:R-:W-:Y:S02]  /*2600*/  ISETP.NE.AND P1, PT, R9, RZ, PT ;  /* 0x000000ff0900720c */ /* 0x000fe40003f25270 */
[----:B------:R-:W-:Y:S02]  /*2610*/  FSEL R82, R82, -INF , P3 ;  /* 0xff80000052527808 */ /* 0x000fe40001800000 */
[----:B------:R-:W-:Y:S02]  /*2620*/  FSEL R78, R78, -INF , P1 ;  /* 0xff8000004e4e7808 */ /* 0x000fe40000800000 */
[----:B------:R-:W-:-:S02]  /*2630*/  FSEL R83, R83, -INF , P4 ;  /* 0xff80000053537808 */ /* 0x000fc40002000000 */
[----:B------:R-:W-:Y:S02]  /*2640*/  FSEL R86, R86, -INF , P5 ;  /* 0xff80000056567808 */ /* 0x000fe40002800000 */
[----:B------:R-:W-:Y:S02]  /*2650*/  FSEL R87, R87, -INF , P6 ;  /* 0xff80000057577808 */ /* 0x000fe40003000000 */
[----:B--2---:R-:W-:Y:S02]  /*2660*/  FMNMX.FTZ R6, R5, R0, !PT ;  /* 0x0000000005067209 */ /* 0x004fe40007810000 */
[----:B------:R-:W-:Y:S02]  /*2670*/  FMNMX.FTZ R5, R26, R27, !PT ;  /* 0x0000001b1a057209 */ /* 0x000fe40007810000 */
[----:B------:R-:W-:Y:S01]  /*2680*/  ISETP.NE.AND P0, PT, R11, RZ, PT ;  /* 0x000000ff0b00720c */ /* 0x000fe20003f05270 */
[----:B------:R-:W2:Y:S02]  /*2690*/  SHFL.BFLY PT, R7, R6, 0x1, 0x1f ;  /* 0x0c201f0006077f89 */ /* 0x000ea400000e0000 */
[----:B--2---:R-:W-:Y:S01]  /*26a0*/  FMNMX.FTZ R0, R6, R7, !PT ;  /* 0x0000000706007209 */ /* 0x004fe20007810000 */
[----:B------:R-:W-:-:S03]  /*26b0*/  IMAD.U32 R7, RZ, RZ, UR40 ;  /* 0x00000028ff077e24 */ /* 0x000fc6000f8e00ff */
[C---:B------:R-:W-:Y:S01]  /*26c0*/  FSETP.NEU.FTZ.AND P2, PT, R0.reuse, -INF , PT ;  /* 0xff8000000000780b */ /* 0x040fe20003f5d000 */
[----:B------:R-:W-:-:S05]  /*26d0*/  FFMA.FTZ R7, R0, R7, -8 ;  /* 0xc100000000077423 */ /* 0x000fca0000010007 */
[----:B------:R-:W-:Y:S02]  /*26e0*/  FSEL R88, R7, RZ, P2 ;  /* 0x000000ff07587208 */ /* 0x000fe40001000000 */
[----:B------:R-:W-:Y:S02]  /*26f0*/  ISETP.NE.AND P2, PT, R8, RZ, PT ;  /* 0x000000ff0800720c */ /* 0x000fe40003f45270 */
[----:B------:R-:W-:Y:S01]  /*2700*/  FMNMX.FTZ R8, R30, R5, !PT ;  /* 0x000000051e087209 */ /* 0x000fe20007810000 */
[----:B------:R-:W-:-:S01]  /*2710*/  FFMA.FTZ R4, R24, UR40, -R88 ;  /* 0x0000002818047c23 */ /* 0x000fc20008010858 */
[----:B------:R-:W-:Y:S01]  /*2720*/  FSEL R79, R79, -INF , P2 ;  /* 0xff8000004f4f7808 */ /* 0x000fe20001000000 */
[----:B------:R-:W-:-:S01]  /*2730*/  FFMA.FTZ R7, R25, UR40, -R88 ;  /* 0x0000002819077c23 */ /* 0x000fc20008010858 */
[----:B------:R-:W-:Y:S01]  /*2740*/  FMNMX.FTZ R5, R31, R8, !PT ;  /* 0x000000081f057209 */ /* 0x000fe20007810000 */
[----:B------:R-:W-:-:S01]  /*2750*/  FFMA.FTZ R6, R28, UR40, -R88 ;  /* 0x000000281c067c23 */ /* 0x000fc20008010858 */
[--C-:B------:R-:W-:Y:S01]  /*2760*/  FFMA.FTZ R9, R29, UR40, -R88.reuse ;  /* 0x000000281d097c23 */ /* 0x100fe20008010858 */
[----:B------:R-:W-:Y:S01]  /*2770*/  MUFU.EX2 R4, R4 ;  /* 0x0000000400047308 */ /* 0x000fe20000000800 */
[----:B------:R-:W-:Y:S01]  /*2780*/  FMNMX.FTZ R10, R34, R5, !PT ;  /* 0x00000005220a7209 */ /* 0x000fe20007810000 */
[--C-:B------:R-:W-:Y:S01]  /*2790*/  FFMA.FTZ R8, R32, UR40, -R88.reuse ;  /* 0x0000002820087c23 */ /* 0x100fe20008010858 */
[----:B------:R-:W-:-:S01]  /*27a0*/  FFMA.FTZ R11, R33, UR40, -R88 ;  /* 0x00000028210b7c23 */ /* 0x000fc20008010858 */
[----:B-1----:R-:W-:Y:S01]  /*27b0*/  LOP3.LUT P2, RZ, R89, 0x7f, RZ, 0xc0, !PT ;  /* 0x0000007f59ff7812 */ /* 0x002fe2000784c0ff */
[----:B------:R-:W-:-:S01]  /*27c0*/  FFMA.FTZ R13, R37, UR40, -R88 ;  /* 0x00000028250d7c23 */ /* 0x000fc20008010858 */
[----:B------:R-:W-:Y:S01]  /*27d0*/  FMNMX.FTZ R5, R35, R10, !PT ;  /* 0x0000000a23057209 */ /* 0x000fe20007810000 */
[----:B------:R-:W-:-:S01]  /*27e0*/  FFMA.FTZ R15, R41, UR40, -R88 ;  /* 0x00000028290f7c23 */ /* 0x000fc20008010858 */
[----:B------:R-:W1:Y:S01]  /*27f0*/  MUFU.EX2 R7, R7 ;  /* 0x0000000700077308 */ /* 0x000e620000000800 */
[----:B------:R-:W-:-:S01]  /*2800*/  FFMA.FTZ R44, R44, UR40, -R88 ;  /* 0x000000282c2c7c23 */ /* 0x000fc20008010858 */
[----:B------:R-:W-:Y:S01]  /*2810*/  FMNMX.FTZ R10, R38, R5, !PT ;  /* 0x00000005260a7209 */ /* 0x000fe20007810000 */
[----:B------:R-:W-:-:S01]  /*2820*/  FFMA.FTZ R45, R45, UR40, -R88 ;  /* 0x000000282d2d7c23 */ /* 0x000fc20008010858 */
[--C-:B------:R-:W-:Y:S01]  /*2830*/  FFMA.FTZ R21, R49, UR40, -R88.reuse ;  /* 0x0000002831157c23 */ /* 0x100fe20008010858 */
[----:B------:R-:W-:-:S01]  /*2840*/  FFMA.FTZ R52, R52, UR40, -R88 ;  /* 0x0000002834347c23 */ /* 0x000fc20008010858 */
[----:B------:R-:W-:Y:S01]  /*2850*/  FMNMX.FTZ R5, R39, R10, !PT ;  /* 0x0000000a27057209 */ /* 0x000fe20007810000 */
[----:B------:R-:W-:-:S01]  /*2860*/  FFMA.FTZ R10, R36, UR40, -R88 ;  /* 0x00000028240a7c23 */ /* 0x000fc20008010858 */
[----:B------:R-:W-:Y:S01]  /*2870*/  MUFU.EX2 R6, R6 ;  /* 0x0000000600067308 */ /* 0x000fe20000000800 */
[----:B------:R-:W-:Y:S01]  /*2880*/  @!P2 VIADD R3, R3, 0x38840 ;  /* 0x000388400303a836 */ /* 0x000fe20000000000 */
[----:B------:R-:W-:Y:S01]  /*2890*/  FMNMX.FTZ R12, R42, R5, !PT ;  /* 0x000000052a0c7209 */ /* 0x000fe20007810000 */
[----:B------:R-:W-:-:S01]  /*28a0*/  FFMA.FTZ R53, R53, UR40, -R88 ;  /* 0x0000002835357c23 */ /* 0x000fc20008010858 */
[--C-:B------:R-:W-:Y:S01]  /*28b0*/  FFMA.FTZ R57, R57, UR40, -R88.reuse ;  /* 0x0000002839397c23 */ /* 0x100fe20008010858 */
[----:B------:R-:W-:-:S01]  /*28c0*/  FFMA.FTZ R60, R60, UR40, -R88 ;  /* 0x000000283c3c7c23 */ /* 0x000fc20008010858 */
[----:B------:R-:W-:Y:S01]  /*28d0*/  FMNMX.FTZ R5, R43, R12, !PT ;  /* 0x0000000c2b057209 */ /* 0x000fe20007810000 */
[----:B------:R-:W-:-:S01]  /*28e0*/  FFMA.FTZ R61, R61, UR40, -R88 ;  /* 0x000000283d3d7c23 */ /* 0x000fc20008010858 */
[----:B------:R-:W2:Y:S01]  /*28f0*/  MUFU.EX2 R9, R9 ;  /* 0x0000000900097308 */ /* 0x000ea20000000800 */
[----:B-1----:R-:W-:-:S01]  /*2900*/  FADD.FTZ R29, R4, R7 ;  /* 0x00000007041d7221 */ /* 0x002fc20000010000 */
[----:B------:R-:W-:Y:S01]  /*2910*/  FMNMX.FTZ R12, R46, R5, !PT ;  /* 0x000000052e0c7209 */ /* 0x000fe20007810000 */
[----:B------:R-:W-:-:S01]  /*2920*/  FFMA.FTZ R64, R64, UR40, -R88 ;  /* 0x0000002840407c23 */ /* 0x000fc20008010858 */
[----:B------:R-:W-:Y:S01]  /*2930*/  @!P2 PRMT R3, RZ, 0x654, R3 ;  /* 0x00000654ff03a816 */ /* 0x000fe20000000003 */
[----:B------:R-:W-:-:S01]  /*2940*/  FFMA.FTZ R65, R65, UR40, -R88 ;  /* 0x0000002841417c23 */ /* 0x000fc20008010858 */
[----:B------:R-:W-:Y:S01]  /*2950*/  FMNMX.FTZ R5, R47, R12, !PT ;  /* 0x0000000c2f057209 */ /* 0x000fe20007810000 */
[----:B------:R-:W-:-:S01]  /*2960*/  FFMA.FTZ R12, R40, UR40, -R88 ;  /* 0x00000028280c7c23 */ /* 0x000fc20008010858 */
[----:B------:R-:W-:Y:S01]  /*2970*/  MUFU.EX2 R8, R8 ;  /* 0x0000000800087308 */ /* 0x000fe20000000800 */
[----:B------:R1:W-:Y:S01]  /*2980*/  @!P2 SYNCS.ARRIVE.TRANS64.RED.A1T0 RZ, [R3+URZ], RZ ;  /* 0x000000ff03ffa9a7 */ /* 0x0003e2000810043f */
[----:B------:R-:W-:Y:S01]  /*2990*/  FMNMX.FTZ R14, R50, R5, !PT ;  /* 0x00000005320e7209 */ /* 0x000fe20007810000 */
[--C-:B------:R-:W-:Y:S01]  /*29a0*/  FFMA.FTZ R68, R68, UR40, -R88.reuse ;  /* 0x0000002844447c23 */ /* 0x100fe20008010858 */
[----:B------:R-:W-:-:S01]  /*29b0*/  FFMA.FTZ R69, R69, UR40, -R88 ;  /* 0x0000002845457c23 */ /* 0x000fc20008010858 */
[--C-:B------:R-:W-:Y:S01]  /*29c0*/  FFMA.FTZ R76, R76, UR40, -R88.reuse ;  /* 0x000000284c4c7c23 */ /* 0x100fe20008010858 */
[----:B------:R-:W-:Y:S01]  /*29d0*/  FMNMX.FTZ R5, R51, R14, !PT ;  /* 0x0000000e33057209 */ /* 0x000fe20007810000 */
[--C-:B------:R-:W-:Y:S01]  /*29e0*/  FFMA.FTZ R77, R77, UR40, -R88.reuse ;  /* 0x000000284d4d7c23 */ /* 0x100fe20008010858 */
[----:B------:R-:W-:Y:S01]  /*29f0*/  MUFU.EX2 R11, R11 ;  /* 0x0000000b000b7308 */ /* 0x000fe20000000800 */
[----:B--2---:R-:W-:Y:S01]  /*2a00*/  F2FP.SATFINITE.E4M3.F32.PACK_AB_MERGE_C R216, R9, R6, RZ ;  /* 0x0000000609d8723e */ /* 0x004fe200048070ff */
[--C-:B------:R-:W-:Y:S01]  /*2a10*/  FFMA.FTZ R72, R72, UR40, -R88.reuse ;  /* 0x0000002848487c23 */ /* 0x100fe20008010858 */
[----:B------:R-:W-:Y:S01]  /*2a20*/  FMNMX.FTZ R14, R54, R5, !PT ;  /* 0x00000005360e7209 */ /* 0x000fe20007810000 */
[----:B------:R-:W-:Y:S01]  /*2a30*/  FFMA.FTZ R73, R73, UR40, -R88 ;  /* 0x0000002849497c23 */ /* 0x000fe20008010858 */
[----:B------:R-:W-:Y:S01]  /*2a40*/  F2FP.SATFINITE.E4M3.F32.PACK_AB_MERGE_C R216, R7, R4, R216 ;  /* 0x0000000407d8723e */ /* 0x000fe200048070d8 */
[--C-:B------:R-:W-:Y:S01]  /*2a50*/  FFMA.FTZ R84, R84, UR40, -R88.reuse ;  /* 0x0000002854547c23 */ /* 0x100fe20008010858 */
[----:B------:R-:W-:Y:S01]  /*2a60*/  FMNMX.FTZ R5, R55, R14, !PT ;  /* 0x0000000e37057209 */ /* 0x000fe20007810000 */
[----:B------:R-:W-:Y:S01]  /*2a70*/  MUFU.EX2 R10, R10 ;  /* 0x0000000a000a7308 */ /* 0x000fe20000000800 */
[----:B------:R-:W-:-:S01]  /*2a80*/  FFMA.FTZ R85, R85, UR40, -R88 ;  /* 0x0000002855557c23 */ /* 0x000fc20008010858 */
[----:B------:R-:W-:Y:S01]  /*2a90*/  FFMA.FTZ R81, R81, UR40, -R88 ;  /* 0x0000002851517c23 */ /* 0x000fe20008010858 */
[----:B------:R-:W-:Y:S01]  /*2aa0*/  FMNMX.FTZ R14, R58, R5, !PT ;  /* 0x000000053a0e7209 */ /* 0x000fe20007810000 */
[----:B------:R-:W-:-:S02]  /*2ab0*/  IMAD.MOV.U32 R89, RZ, RZ, R151 ;  /* 0x000000ffff597224 */ /* 0x000fc400078e0097 */
[--C-:B------:R-:W-:Y:S01]  /*2ac0*/  IMAD.MOV.U32 R49, RZ, RZ, R151.reuse ;  /* 0x000000ffff317224 */ /* 0x100fe200078e0097 */
[----:B------:R-:W-:Y:S01]  /*2ad0*/  FMNMX.FTZ R5, R59, R14, !PT ;  /* 0x0000000e3b057209 */ /* 0x000fe20007810000 */
[----:B------:R-:W2:Y:S01]  /*2ae0*/  MUFU.EX2 R13, R13 ;  /* 0x0000000d000d7308 */ /* 0x000ea20000000800 */
[--C-:B------:R-:W-:Y:S02]  /*2af0*/  IMAD.MOV.U32 R41, RZ, RZ, R151.reuse ;  /* 0x000000ffff297224 */ /* 0x100fe400078e0097 */
[----:B------:R-:W-:Y:S01]  /*2b00*/  FMNMX.FTZ R14, R62, R5, !PT ;  /* 0x000000053e0e7209 */ /* 0x000fe20007810000 */
[--C-:B------:R-:W-:Y:S02]  /*2b10*/  IMAD.MOV.U32 R40, RZ, RZ, R151.reuse ;  /* 0x000000ffff287224 */ /* 0x100fe400078e0097 */
[----:B------:R-:W-:Y:S01]  /*2b20*/  IMAD.MOV.U32 R37, RZ, RZ, R151 ;  /* 0x000000ffff257224 */ /* 0x000fe200078e0097 */
[----:B------:R-:W-:Y:S01]  /*2b30*/  FMNMX.FTZ R5, R63, R14, !PT ;  /* 0x0000000e3f057209 */ /* 0x000fe20007810000 */
[----:B------:R-:W-:Y:S01]  /*2b40*/  MUFU.EX2 R12, R12 ;  /* 0x0000000c000c7308 */ /* 0x000fe20000000800 */
[----:B------:R-:W-:-:S01]  /*2b50*/  FFMA.FTZ R14, R48, UR40, -R88 ;  /* 0x00000028300e7c23 */ /* 0x000fc20008010858 */
[--C-:B------:R-:W-:Y:S01]  /*2b60*/  IMAD.MOV.U32 R48, RZ, RZ, R151.reuse ;  /* 0x000000ffff307224 */ /* 0x100fe200078e0097 */
[----:B------:R-:W-:Y:S01]  /*2b70*/  FMNMX.FTZ R20, R66, R5, !PT ;  /* 0x0000000542147209 */ /* 0x000fe20007810000 */
[----:B------:R-:W-:-:S03]  /*2b80*/  IMAD.MOV.U32 R36, RZ, RZ, R151 ;  /* 0x000000ffff247224 */ /* 0x000fc600078e0097 */
[----:B------:R-:W-:Y:S01]  /*2b90*/  FMNMX.FTZ R5, R67, R20, !PT ;  /* 0x0000001443057209 */ /* 0x000fe20007810000 */
[----:B------:R-:W-:Y:S01]  /*2ba0*/  MUFU.EX2 R15, R15 ;  /* 0x0000000f000f7308 */ /* 0x000fe20000000800 */
[----:B--2---:R-:W-:Y:S02]  /*2bb0*/  F2FP.SATFINITE.E4M3.F32.PACK_AB_MERGE_C R218, R13, R10, RZ ;  /* 0x0000000a0dda723e */ /* 0x004fe400048070ff */
[----:B------:R-:W-:Y:S02]  /*2bc0*/  FMNMX.FTZ R20, R70, R5, !PT ;  /* 0x0000000546147209 */ /* 0x000fe40007810000 */
[----:B------:R-:W-:Y:S02]  /*2bd0*/  F2FP.SATFINITE.E4M3.F32.PACK_AB_MERGE_C R218, R11, R8, R218 ;  /* 0x000000080bda723e */ /* 0x000fe400048070da */
[----:B------:R-:W-:Y:S01]  /*2be0*/  FMNMX.FTZ R5, R71, R20, !PT ;  /* 0x0000001447057209 */ /* 0x000fe20007810000 */
[----:B------:R-:W-:Y:S03]  /*2bf0*/  MUFU.EX2 R44, R44 ;  /* 0x0000002c002c7308 */ /* 0x000fe60000000800 */
[----:B------:R-:W-:-:S04]  /*2c00*/  FMNMX.FTZ R20, R74, R5, !PT ;  /* 0x000000054a147209 */ /* 0x000fc80007810000 */
[----:B------:R-:W-:Y:S01]  /*2c10*/  FMNMX.FTZ R5, R75, R20, !PT ;  /* 0x000000144b057209 */ /* 0x000fe20007810000 */
[----:B------:R-:W-:Y:S03]  /*2c20*/  MUFU.EX2 R45, R45 ;  /* 0x0000002d002d7308 */ /* 0x000fe60000000800 */
[----:B------:R-:W-:-:S04]  /*2c30*/  FMNMX.FTZ R20, R78, R5, !PT ;  /* 0x000000054e147209 */ /* 0x000fc80007810000 */
[----:B------:R-:W-:Y:S01]  /*2c40*/  FMNMX.FTZ R5, R79, R20, !PT ;  /* 0x000000144f057209 */ /* 0x000fe20007810000 */
[----:B------:R-:W-:Y:S01]  /*2c50*/  MUFU.EX2 R14, R14 ;  /* 0x0000000e000e7308 */ /* 0x000fe20000000800 */
[----:B------:R-:W-:-:S01]  /*2c60*/  FFMA.FTZ R20, R56, UR40, -R88 ;  /* 0x0000002838147c23 */ /* 0x000fc20008010858 */
[----:B------:R-:W-:Y:S01]  /*2c70*/  IMAD.MOV.U32 R56, RZ, RZ, R151 ;  /* 0x000000ffff387224 */ /* 0x000fe200078e0097 */
[----:B------:R-:W-:-:S04]  /*2c80*/  FMNMX.FTZ R24, R82, R5, !PT ;  /* 0x0000000552187209 */ /* 0x000fc80007810000 */
[----:B------:R-:W-:Y:S01]  /*2c90*/  FMNMX.FTZ R5, R83, R24, !PT ;  /* 0x0000001853057209 */ /* 0x000fe20007810000 */
[----:B------:R-:W-:Y:S03]  /*2ca0*/  MUFU.EX2 R21, R21 ;  /* 0x0000001500157308 */ /* 0x000fe60000000800 */
[----:B------:R-:W-:-:S04]  /*2cb0*/  FMNMX.FTZ R24, R86, R5, !PT ;  /* 0x0000000556187209 */ /* 0x000fc80007810000 */
[----:B------:R-:W-:Y:S01]  /*2cc0*/  FMNMX.FTZ R24, R87, R24, !PT ;  /* 0x0000001857187209 */ /* 0x000fe20007810000 */
[----:B------:R-:W-:Y:S04]  /*2cd0*/  MUFU.EX2 R52, R52 ;  /* 0x0000003400347308 */ /* 0x000fe80000000800 */
[----:B------:R-:W2:Y:S04]  /*2ce0*/  SHFL.BFLY PT, R5, R24, 0x2, 0x1f ;  /* 0x0c401f0018057f89 */ /* 0x000ea800000e0000 */
[----:B------:R-:W-:Y:S08]  /*2cf0*/  MUFU.EX2 R53, R53 ;  /* 0x0000003500357308 */ /* 0x000ff00000000800 */
[----:B------:R-:W-:Y:S08]  /*2d00*/  MUFU.EX2 R20, R20 ;  /* 0x0000001400147308 */ /* 0x000ff00000000800 */
[----:B------:R-:W-:Y:S01]  /*2d10*/  MUFU.EX2 R57, R57 ;  /* 0x0000003900397308 */ /* 0x000fe20000000800 */
[----:B--2---:R-:W-:Y:S01]  /*2d20*/  FMNMX.FTZ R25, R24, R5, !PT ;  /* 0x0000000518197209 */ /* 0x004fe20007810000 */
[----:B------:R-:W-:Y:S01]  /*2d30*/  FFMA.FTZ R24, R80, UR40, -R88 ;  /* 0x0000002850187c23 */ /* 0x000fe20008010858 */
[----:B------:R-:W-:-:S05]  /*2d40*/  IMAD.MOV.U32 R88, RZ, RZ, R151 ;  /* 0x000000ffff587224 */ /* 0x000fca00078e0097 */
[----:B------:R-:W-:Y:S01]  /*2d50*/  MUFU.EX2 R60, R60 ;  /* 0x0000003c003c7308 */ /* 0x000fe20000000800 */
[----:B------:R-:W2:Y:S01]  /*2d60*/  SHFL.BFLY PT, R28, R25, 0x1, 0x1f ;  /* 0x0c201f00191c7f89 */ /* 0x000ea200000e0000 */
[----:B------:R-:W-:-:S06]  /*2d70*/  IMAD.MOV.U32 R80, RZ, RZ, R151 ;  /* 0x000000ffff507224 */ /* 0x000fcc00078e0097 */
[----:B------:R-:W-:Y:S08]  /*2d80*/  MUFU.EX2 R61, R61 ;  /* 0x0000003d003d7308 */ /* 0x000ff00000000800 */
[----:B------:R-:W-:Y:S08]  /*2d90*/  MUFU.EX2 R64, R64 ;  /* 0x0000004000407308 */ /* 0x000ff00000000800 */
[----:B------:R-:W-:Y:S01]  /*2da0*/  MUFU.EX2 R65, R65 ;  /* 0x0000004100417308 */ /* 0x000fe20000000800 */
[----:B--2---:R-:W-:Y:S01]  /*2db0*/  FMNMX.FTZ R5, R25, R28, !PT ;  /* 0x0000001c19057209 */ /* 0x004fe20007810000 */
[----:B------:R-:W-:-:S03]  /*2dc0*/  IMAD.U32 R28, RZ, RZ, UR40 ;  /* 0x00000028ff1c7e24 */ /* 0x000fc6000f8e00ff */
[C---:B------:R-:W-:Y:S01]  /*2dd0*/  FSETP.NEU.FTZ.AND P1, PT, R5.reuse, -INF , PT ;  /* 0xff8000000500780b */ /* 0x040fe20003f3d000 */
[----:B------:R-:W-:-:S01]  /*2de0*/  FFMA.FTZ R25, R5, R28, -8 ;  /* 0xc100000005197423 */ /* 0x000fc2000001001c */
[----:B------:R-:W-:Y:S01]  /*2df0*/  FADD.FTZ R28, R6, R29 ;  /* 0x0000001d061c7221 */ /* 0x000fe20000010000 */
[----:B------:R-:W-:Y:S03]  /*2e00*/  MUFU.EX2 R68, R68 ;  /* 0x0000004400447308 */ /* 0x000fe60000000800 */
[----:B------:R-:W-:Y:S01]  /*2e10*/  FSEL R25, R25, RZ, P1 ;  /* 0x000000ff19197208 */ /* 0x000fe20000800000 */
[----:B------:R-:W-:Y:S01]  /*2e20*/  FADD.FTZ R29, R9, R28 ;  /* 0x0000001c091d7221 */ /* 0x000fe20000010000 */
[----:B------:R-:W-:-:S03]  /*2e30*/  PLOP3.LUT P1, PT, PT, PT, UP0, 0x80, 0x0 ;  /* 0x000000000000781c */ /* 0x000fc60003f2f008 */
[--C-:B------:R-:W-:Y:S01]  /*2e40*/  FFMA.FTZ R26, R26, UR40, -R25.reuse ;  /* 0x000000281a1a7c23 */ /* 0x100fe20008010819 */
[----:B------:R-:W-:-:S01]  /*2e50*/  FFMA.FTZ R27, R27, UR40, -R25 ;  /* 0x000000281b1b7c23 */ /* 0x000fc20008010819 */
[--C-:B------:R-:W-:Y:S01]  /*2e60*/  FFMA.FTZ R30, R30, UR40, -R25.reuse ;  /* 0x000000281e1e7c23 */ /* 0x100fe20008010819 */
[----:B------:R-:W-:-:S01]  /*2e70*/  FFMA.FTZ R31, R31, UR40, -R25 ;  /* 0x000000281f1f7c23 */ /* 0x000fc20008010819 */
[--C-:B------:R-:W-:Y:S01]  /*2e80*/  FFMA.FTZ R34, R34, UR40, -R25.reuse ;  /* 0x0000002822227c23 */ /* 0x100fe20008010819 */
[----:B------:R-:W-:-:S01]  /*2e90*/  FFMA.FTZ R35, R35, UR40, -R25 ;  /* 0x0000002823237c23 */ /* 0x000fc20008010819 */
[----:B------:R-:W-:Y:S01]  /*2ea0*/  MUFU.EX2 R26, R26 ;  /* 0x0000001a001a7308 */ /* 0x000fe20000000800 */
[----:B------:R-:W-:-:S01]  /*2eb0*/  FFMA.FTZ R38, R38, UR40, -R25 ;  /* 0x0000002826267c23 */ /* 0x000fc20008010819 */
[--C-:B------:R-:W-:Y:S01]  /*2ec0*/  FFMA.FTZ R39, R39, UR40, -R25.reuse ;  /* 0x0000002827277c23 */ /* 0x100fe20008010819 */
[----:B------:R-:W-:-:S01]  /*2ed0*/  FFMA.FTZ R42, R42, UR40, -R25 ;  /* 0x000000282a2a7c23 */ /* 0x000fc20008010819 */
[----:B------:R-:W-:Y:S01]  /*2ee0*/  FFMA.FTZ R43, R43, UR40, -R25 ;  /* 0x000000282b2b7c23 */ /* 0x000fe20008010819 */
[----:B------:R-:W-:-:S01]  /*2ef0*/  FADD.FTZ R28, R8, R29 ;  /* 0x0000001d081c7221 */ /* 0x000fc20000010000 */
[--C-:B------:R-:W-:Y:S01]  /*2f00*/  FFMA.FTZ R46, R46, UR40, -R25.reuse ;  /* 0x000000282e2e7c23 */ /* 0x100fe20008010819 */
[----:B------:R-:W-:-:S01]  /*2f10*/  FFMA.FTZ R47, R47, UR40, -R25 ;  /* 0x000000282f2f7c23 */ /* 0x000fc20008010819 */
[----:B------:R-:W2:Y:S01]  /*2f20*/  MUFU.EX2 R27, R27 ;  /* 0x0000001b001b7308 */ /* 0x000ea20000000800 */
[----:B------:R-:W-:-:S01]  /*2f30*/  FADD.FTZ R29, R11, R28 ;  /* 0x0000001c0b1d7221 */ /* 0x000fc20000010000 */
[--C-:B------:R-:W-:Y:S01]  /*2f40*/  FFMA.FTZ R50, R50, UR40, -R25.reuse ;  /* 0x0000002832327c23 */ /* 0x100fe20008010819 */
[----:B------:R-:W-:-:S01]  /*2f50*/  FFMA.FTZ R51, R51, UR40, -R25 ;  /* 0x0000002833337c23 */ /* 0x000fc20008010819 */
[----:B------:R-:W-:Y:S01]  /*2f60*/  FFMA.FTZ R54, R54, UR40, -R25 ;  /* 0x0000002836367c23 */ /* 0x000fe20008010819 */
[----:B------:R-:W-:-:S01]  /*2f70*/  FADD.FTZ R28, R10, R29 ;  /* 0x0000001d0a1c7221 */ /* 0x000fc20000010000 */
[--C-:B------:R-:W-:Y:S01]  /*2f80*/  FFMA.FTZ R55, R55, UR40, -R25.reuse ;  /* 0x0000002837377c23 */ /* 0x100fe20008010819 */
[----:B------:R-:W-:-:S01]  /*2f90*/  FFMA.FTZ R58, R58, UR40, -R25 ;  /* 0x000000283a3a7c23 */ /* 0x000fc20008010819 */
[----:B------:R-:W3:Y:S01]  /*2fa0*/  MUFU.EX2 R30, R30 ;  /* 0x0000001e001e7308 */ /* 0x000ee20000000800 */
[----:B------:R-:W-:-:S01]  /*2fb0*/  FFMA.FTZ R59, R59, UR40, -R25 ;  /* 0x000000283b3b7c23 */ /* 0x000fc20008010819 */
[--C-:B------:R-:W-:Y:S01]  /*2fc0*/  FFMA.FTZ R62, R62, UR40, -R25.reuse ;  /* 0x000000283e3e7c23 */ /* 0x100fe20008010819 */
[----:B------:R-:W-:-:S01]  /*2fd0*/  FFMA.FTZ R63, R63, UR40, -R25 ;  /* 0x000000283f3f7c23 */ /* 0x000fc20008010819 */
[--C-:B------:R-:W-:Y:S01]  /*2fe0*/  FFMA.FTZ R66, R66, UR40, -R25.reuse ;  /* 0x0000002842427c23 */ /* 0x100fe20008010819 */
[----:B------:R-:W-:-:S01]  /*2ff0*/  FFMA.FTZ R67, R67, UR40, -R25 ;  /* 0x0000002843437c23 */ /* 0x000fc20008010819 */
[--C-:B------:R-:W-:Y:S01]  /*3000*/  FFMA.FTZ R70, R70, UR40, -R25.reuse ;  /* 0x0000002846467c23 */ /* 0x100fe20008010819 */
[----:B------:R-:W-:-:S01]  /*3010*/  FFMA.FTZ R71, R71, UR40, -R25 ;  /* 0x0000002847477c23 */ /* 0x000fc20008010819 */
[----:B------:R-:W4:Y:S01]  /*3020*/  MUFU.EX2 R31, R31 ;  /* 0x0000001f001f7308 */ /* 0x000f220000000800 */
[----:B--2---:R-:W-:-:S01]  /*3030*/  FADD.FTZ R33, R26, R27 ;  /* 0x0000001b1a217221 */ /* 0x004fc20000010000 */
[--C-:B------:R-:W-:Y:S01]  /*3040*/  FFMA.FTZ R74, R74, UR40, -R25.reuse ;  /* 0x000000284a4a7c23 */ /* 0x100fe20008010819 */
[----:B------:R-:W-:-:S01]  /*3050*/  FFMA.FTZ R75, R75, UR40, -R25 ;  /* 0x000000284b4b7c23 */ /* 0x000fc20008010819 */
[--C-:B------:R-:W-:Y:S01]  /*3060*/  FFMA.FTZ R78, R78, UR40, -R25.reuse ;  /* 0x000000284e4e7c23 */ /* 0x100fe20008010819 */
[----:B------:R-:W-:-:S01]  /*3070*/  FFMA.FTZ R79, R79, UR40, -R25 ;  /* 0x000000284f4f7c23 */ /* 0x000fc20008010819 */
[--C-:B------:R-:W-:Y:S01]  /*3080*/  FFMA.FTZ R82, R82, UR40, -R25.reuse ;  /* 0x0000002852527c23 */ /* 0x100fe20008010819 */
[----:B------:R-:W-:-:S01]  /*3090*/  FFMA.FTZ R83, R83, UR40, -R25 ;  /* 0x0000002853537c23 */ /* 0x000fc20008010819 */
[----:B------:R-:W2:Y:S01]  /*30a0*/  MUFU.EX2 R34, R34 ;  /* 0x0000002200227308 */ /* 0x000ea20000000800 */
[----:B---3--:R-:W-:-:S01]  /*30b0*/  FADD.FTZ R32, R30, R33 ;  /* 0x000000211e207221 */ /* 0x008fc20000010000 */
[--C-:B------:R-:W-:Y:S01]  /*30c0*/  FFMA.FTZ R86, R86, UR40, -R25.reuse ;  /* 0x0000002856567c23 */ /* 0x100fe20008010819 */
[----:B------:R-:W-:-:S01]  /*30d0*/  FFMA.FTZ R25, R87, UR40, -R25 ;  /* 0x0000002857197c23 */ /* 0x000fc20008010819 */
[----:B------:R-:W-:-:S04]  /*30e0*/  IMAD.MOV.U32 R87, RZ, RZ, R151 ;  /* 0x000000ffff577224 */ /* 0x000fc800078e0097 */
[----:B------:R-:W1:Y:S01]  /*30f0*/  MUFU.EX2 R35, R35 ;  /* 0x0000002300237308 */ /* 0x000e620000000800 */
[----:B----4-:R-:W-:-:S01]  /*3100*/  FADD.FTZ R33, R31, R32 ;  /* 0x000000201f217221 */ /* 0x010fc20000010000 */
[----:B------:R-:W-:Y:S01]  /*3110*/  F2FP.SATFINITE.E4M3.F32.PACK_AB_MERGE_C R30, R31, R30, RZ ;  /* 0x0000001e1f1e723e */ /* 0x000fe200048070ff */
[----:B------:R-:W-:-:S03]  /*3120*/  IMAD.MOV.U32 R31, RZ, RZ, R151 ;  /* 0x000000ffff1f7224 */ /* 0x000fc600078e0097 */
[----:B------:R-:W-:Y:S01]  /*3130*/  F2FP.SATFINITE.E4M3.F32.PACK_AB_MERGE_C R217, R27, R26, R30 ;  /* 0x0000001a1bd9723e */ /* 0x000fe2000480701e */
[----:B------:R-:W-:Y:S01]  /*3140*/  IMAD.MOV.U32 R30, RZ, RZ, R151 ;  /* 0x000000ffff1e7224 */ /* 0x000fe200078e0097 */
[----:B------:R-:W3:Y:S01]  /*3150*/  MUFU.EX2 R38, R38 ;  /* 0x0000002600267308 */ /* 0x000ee20000000800 */
[----:B--2---:R-:W-:-:S01]  /*3160*/  FADD.FTZ R32, R34, R33 ;  /* 0x0000002122207221 */ /* 0x004fc20000010000 */
[--C-:B------:R-:W-:Y:S02]  /*3170*/  IMAD.MOV.U32 R33, RZ, RZ, R151.reuse ;  /* 0x000000ffff217224 */ /* 0x100fe400078e0097 */
[--C-:B------:R-:W-:Y:S02]  /*3180*/  IMAD.MOV.U32 R27, RZ, RZ, R151.reuse ;  /* 0x000000ffff1b7224 */ /* 0x100fe400078e0097 */
[----:B------:R-:W-:Y:S02]  /*3190*/  IMAD.MOV.U32 R26, RZ, RZ, R151 ;  /* 0x000000ffff1a7224 */ /* 0x000fe400078e0097 */
[----:B------:R-:W2:Y:S01]  /*31a0*/  MUFU.EX2 R39, R39 ;  /* 0x0000002700277308 */ /* 0x000ea20000000800 */
[----:B-1----:R-:W-:-:S07]  /*31b0*/  FADD.FTZ R3, R35, R32 ;  /* 0x0000002023037221 */ /* 0x002fce0000010000 */
[----:B------:R-:W1:Y:S01]  /*31c0*/  MUFU.EX2 R42, R42 ;  /* 0x0000002a002a7308 */ /* 0x000e620000000800 */
[----:B---3--:R-:W-:-:S01]  /*31d0*/  FADD.FTZ R32, R38, R3 ;  /* 0x0000000326207221 */ /* 0x008fc20000010000 */
[----:B------:R-:W-:-:S04]  /*31e0*/  FADD.FTZ R3, R13, R28 ;  /* 0x0000001c0d037221 */ /* 0x000fc80000010000 */
[----:B------:R-:W-:Y:S02]  /*31f0*/  FADD.FTZ R28, R12, R3 ;  /* 0x000000030c1c7221 */ /* 0x000fe40000010000 */
[----:B------:R-:W3:Y:S01]  /*3200*/  MUFU.EX2 R43, R43 ;  /* 0x0000002b002b7308 */ /* 0x000ee20000000800 */
[----:B--2---:R-:W-:-:S01]  /*3210*/  FADD.FTZ R29, R39, R32 ;  /* 0x00000020271d7221 */ /* 0x004fc20000010000 */
[----:B------:R-:W-:Y:S01]  /*3220*/  FADD.FTZ R3, R15, R28 ;  /* 0x0000001c0f037221 */ /* 0x000fe20000010000 */
[----:B------:R-:W-:Y:S01]  /*3230*/  F2FP.SATFINITE.E4M3.F32.PACK_AB_MERGE_C R38, R39, R38, RZ ;  /* 0x000000262726723e */ /* 0x000fe200048070ff */
[----:B------:R-:W-:Y:S02]  /*3240*/  IMAD.MOV.U32 R39, RZ, RZ, R151 ;  /* 0x000000ffff277224 */ /* 0x000fe400078e0097 */
[----:B------:R-:W-:-:S01]  /*3250*/  FADD.FTZ R28, R44, R3 ;  /* 0x000000032c1c7221 */ /* 0x000fc20000010000 */
[----:B------:R-:W-:Y:S01]  /*3260*/  F2FP.SATFINITE.E4M3.F32.PACK_AB_MERGE_C R44, R45, R44, RZ ;  /* 0x0000002c2d2c723e */ /* 0x000fe200048070ff */
[----:B------:R-:W2:Y:S01]  /*3270*/  MUFU.EX2 R46, R46 ;  /* 0x0000002e002e7308 */ /* 0x000ea20000000800 */
[----:B-1----:R-:W-:-:S01]  /*3280*/  FADD.FTZ R32, R42, R29 ;  /* 0x0000001d2a207221 */ /* 0x002fc20000010000 */
[----:B------:R-:W-:Y:S01]  /*3290*/  FADD.FTZ R3, R45, R28 ;  /* 0x0000001c2d037221 */ /* 0x000fe20000010000 */
[----:B------:R-:W-:Y:S01]  /*32a0*/  F2FP.SATFINITE.E4M3.F32.PACK_AB_MERGE_C R220, R15, R12, R44 ;  /* 0x0000000c0fdc723e */ /* 0x000fe2000480702c */
[----:B------:R-:W-:Y:S01]  /*32b0*/  IMAD.MOV.U32 R45, RZ, RZ, R151 ;  /* 0x000000ffff2d7224 */ /* 0x000fe200078e0097 */
[----:B------:R-:W-:Y:S01]  /*32c0*/  F2FP.SATFINITE.E4M3.F32.PACK_AB_MERGE_C R219, R35, R34, R38 ;  /* 0x0000002223db723e */ /* 0x000fe20004807026 */
[----:B------:R-:W-:Y:S01]  /*32d0*/  FADD.FTZ R28, R14, R3 ;  /* 0x000000030e1c7221 */ /* 0x000fe20000010000 */
[----:B------:R-:W-:Y:S01]  /*32e0*/  IMAD.MOV.U32 R44, RZ, RZ, R151 ;  /* 0x000000ffff2c7224 */ /* 0x000fe200078e0097 */
[----:B------:R-:W1:Y:S01]  /*32f0*/  MUFU.EX2 R47, R47 ;  /* 0x0000002f002f7308 */ /* 0x000e620000000800 */
[----:B---3--:R-:W-:-:S01]  /*3300*/  FADD.FTZ R29, R43, R32 ;  /* 0x000000202b1d7221 */ /* 0x008fc20000010000 */
[----:B------:R-:W-:Y:S01]  /*3310*/  FADD.FTZ R3, R21, R28 ;  /* 0x0000001c15037221 */ /* 0x000fe20000010000 */
[----:B------:R-:W-:-:S02]  /*3320*/  IMAD.MOV.U32 R38, RZ, RZ, R151 ;  /* 0x000000ffff267224 */ /* 0x000fc400078e0097 */
[----:B------:R-:W-:Y:S02]  /*3330*/  IMAD.MOV.U32 R35, RZ, RZ, R151 ;  /* 0x000000ffff237224 */ /* 0x000fe400078e0097 */
[----:B------:R-:W-:-:S01]  /*3340*/  FADD.FTZ R6, R52, R3 ;  /* 0x0000000334067221 */ /* 0x000fc20000010000 */
[----:B------:R-:W-:Y:S01]  /*3350*/  F2FP.SATFINITE.E4M3.F32.PACK_AB_MERGE_C R52, R53, R52, RZ ;  /* 0x000000343534723e */ /* 0x000fe200048070ff */
[----:B------:R-:W3:Y:S01]  /*3360*/  MUFU.EX2 R50, R50 ;  /* 0x0000003200327308 */ /* 0x000ee20000000800 */
[----:B--2---:R-:W-:-:S01]  /*3370*/  FADD.FTZ R32, R46, R29 ;  /* 0x0000001d2e207221 */ /* 0x004fc20000010000 */
[----:B------:R-:W-:Y:S01]  /*3380*/  FADD.FTZ R53, R53, R6 ;  /* 0x0000000635357221 */ /* 0x000fe20000010000 */
[----:B------:R-:W-:Y:S01]  /*3390*/  F2FP.SATFINITE.E4M3.F32.PACK_AB_MERGE_C R222, R21, R14, R52 ;  /* 0x0000000e15de723e */ /* 0x000fe20004807034 */
[----:B------:R-:W-:Y:S02]  /*33a0*/  IMAD.MOV.U32 R52, RZ, RZ, R151 ;  /* 0x000000ffff347224 */ /* 0x000fe400078e0097 */
[----:B------:R-:W-:-:S01]  /*33b0*/  FADD.FTZ R6, R20, R53 ;  /* 0x0000003514067221 */ /* 0x000fc20000010000 */
[----:B------:R-:W-:Y:S01]  /*33c0*/  IMAD.MOV.U32 R53, RZ, RZ, R151 ;  /* 0x000000ffff357224 */ /* 0x000fe200078e0097 */
[----:B------:R-:W2:Y:S01]  /*33d0*/  MUFU.EX2 R51, R51 ;  /* 0x0000003300337308 */ /* 0x000ea20000000800 */
[----:B-1----:R-:W-:-:S01]  /*33e0*/  FADD.FTZ R29, R47, R32 ;  /* 0x000000202f1d7221 */ /* 0x002fc20000010000 */
[----:B------:R-:W-:Y:S01]  /*33f0*/  F2FP.SATFINITE.E4M3.F32.PACK_AB_MERGE_C R46, R47, R46, RZ ;  /* 0x0000002e2f2e723e */ /* 0x000fe200048070ff */
[----:B------:R-:W-:-:S02]  /*3400*/  IMAD.MOV.U32 R47, RZ, RZ, R151 ;  /* 0x000000ffff2f7224 */ /* 0x000fc400078e0097 */
[--C-:B------:R-:W-:Y:S01]  /*3410*/  IMAD.MOV.U32 R34, RZ, RZ, R151.reuse ;  /* 0x000000ffff227224 */ /* 0x100fe200078e0097 */
[----:B------:R-:W-:Y:S01]  /*3420*/  F2FP.SATFINITE.E4M3.F32.PACK_AB_MERGE_C R221, R43, R42, R46 ;  /* 0x0000002a2bdd723e */ /* 0x000fe2000480702e */
[----:B------:R-:W-:Y:S01]  /*3430*/  IMAD.MOV.U32 R46, RZ, RZ, R151 ;  /* 0x000000ffff2e7224 */ /* 0x000fe200078e0097 */
[----:B------:R-:W1:Y:S01]  /*3440*/  MUFU.EX2 R54, R54 ;  /* 0x0000003600367308 */ /* 0x000e620000000800 */
[----:B---3--:R-:W-:-:S01]  /*3450*/  FADD.FTZ R32, R50, R29 ;  /* 0x0000001d32207221 */ /* 0x008fc20000010000 */
[--C-:B------:R-:W-:Y:S02]  /*3460*/  IMAD.MOV.U32 R43, RZ, RZ, R151.reuse ;  /* 0x000000ffff2b7224 */ /* 0x100fe400078e0097 */
[--C-:B------:R-:W-:Y:S02]  /*3470*/  IMAD.MOV.U32 R42, RZ, RZ, R151.reuse ;  /* 0x000000ffff2a7224 */ /* 0x100fe400078e0097 */
[----:B------:R-:W-:Y:S02]  /*3480*/  IMAD.MOV.U32 R29, RZ, RZ, R151 ;  /* 0x000000ffff1d7224 */ /* 0x000fe400078e0097 */
[----:B------:R-:W3:Y:S01]  /*3490*/  MUFU.EX2 R55, R55 ;  /* 0x0000003700377308 */ /* 0x000ee20000000800 */
[----:B--2---:R-:W-:-:S01]  /*34a0*/  FADD.FTZ R9, R51, R32 ;  /* 0x0000002033097221 */ /* 0x004fc20000010000 */
[----:B------:R-:W-:-:S02]  /*34b0*/  IMAD.MOV.U32 R32, RZ, RZ, R151 ;  /* 0x000000ffff207224 */ /* 0x000fc400078e0097 */
[----:B------:R-:W-:-:S04]  /*34c0*/  IMAD.MOV.U32 R28, RZ, RZ, R151 ;  /* 0x000000ffff1c7224 */ /* 0x000fc800078e0097 */
[----:B------:R-:W2:Y:S01]  /*34d0*/  MUFU.EX2 R58, R58 ;  /* 0x0000003a003a7308 */ /* 0x000ea20000000800 */
[----:B-1----:R-:W-:-:S07]  /*34e0*/  FADD.FTZ R10, R54, R9 ;  /* 0x00000009360a7221 */ /* 0x002fce0000010000 */
[----:B------:R-:W1:Y:S01]  /*34f0*/  MUFU.EX2 R59, R59 ;  /* 0x0000003b003b7308 */ /* 0x000e620000000800 */
[----:B---3--:R-:W-:-:S01]  /*3500*/  FADD.FTZ R3, R55, R10 ;  /* 0x0000000a37037221 */ /* 0x008fc20000010000 */
[----:B------:R-:W-:Y:S01]  /*3510*/  F2FP.SATFINITE.E4M3.F32.PACK_AB_MERGE_C R54, R55, R54, RZ ;  /* 0x000000363736723e */ /* 0x000fe200048070ff */
[----:B------:R-:W-:-:S03]  /*3520*/  IMAD.MOV.U32 R55, RZ, RZ, R151 ;  /* 0x000000ffff377224 */ /* 0x000fc600078e0097 */
[----:B------:R-:W-:Y:S01]  /*3530*/  F2FP.SATFINITE.E4M3.F32.PACK_AB_MERGE_C R223, R51, R50, R54 ;  /* 0x0000003233df723e */ /* 0x000fe20004807036 */
[----:B------:R-:W-:Y:S01]  /*3540*/  IMAD.MOV.U32 R54, RZ, RZ, R151 ;  /* 0x000000ffff367224 */ /* 0x000fe200078e0097 */
[----:B------:R-:W3:Y:S01]  /*3550*/  MUFU.EX2 R62, R62 ;  /* 0x0000003e003e7308 */ /* 0x000ee20000000800 */
[----:B--2---:R-:W-:-:S01]  /*3560*/  FADD.FTZ R10, R58, R3 ;  /* 0x000000033a0a7221 */ /* 0x004fc20000010000 */
[----:B------:R-:W-:Y:S01]  /*3570*/  FADD.FTZ R3, R57, R6 ;  /* 0x0000000639037221 */ /* 0x000fe20000010000 */
[--C-:B------:R-:W-:Y:S02]  /*3580*/  IMAD.MOV.U32 R51, RZ, RZ, R151.reuse ;  /* 0x000000ffff337224 */ /* 0x100fe400078e0097 */
[----:B------:R-:W-:Y:S02]  /*3590*/  IMAD.MOV.U32 R50, RZ, RZ, R151 ;  /* 0x000000ffff327224 */ /* 0x000fe400078e0097 */
[----:B------:R-:W-:-:S01]  /*35a0*/  FADD.FTZ R6, R60, R3 ;  /* 0x000000033c067221 */ /* 0x000fc20000010000 */
[----:B------:R-:W-:Y:S01]  /*35b0*/  F2FP.SATFINITE.E4M3.F32.PACK_AB_MERGE_C R60, R61, R60, RZ ;  /* 0x0000003c3d3c723e */ /* 0x000fe200048070ff */
[----:B------:R-:W2:Y:S01]  /*35c0*/  MUFU.EX2 R63, R63 ;  /* 0x0000003f003f7308 */ /* 0x000ea20000000800 */
[----:B-1----:R-:W-:-:S01]  /*35d0*/  FADD.FTZ R9, R59, R10 ;  /* 0x0000000a3b097221 */ /* 0x002fc20000010000 */
[----:B------:R-:W-:Y:S01]  /*35e0*/  FADD.FTZ R61, R61, R6 ;  /* 0x000000063d3d7221 */ /* 0x000fe20000010000 */
[----:B------:R-:W-:Y:S01]  /*35f0*/  F2FP.SATFINITE.E4M3.F32.PACK_AB_MERGE_C R224, R57, R20, R60 ;  /* 0x0000001439e0723e */ /* 0x000fe2000480703c */
[----:B------:R-:W-:-:S02]  /*3600*/  IMAD.MOV.U32 R60, RZ, RZ, R151 ;  /* 0x000000ffff3c7224 */ /* 0x000fc400078e0097 */
[----:B------:R-:W-:Y:S02]  /*3610*/  IMAD.MOV.U32 R57, RZ, RZ, R151 ;  /* 0x000000ffff397224 */ /* 0x000fe400078e0097 */
[----:B------:R-:W1:Y:S01]  /*3620*/  MUFU.EX2 R66, R66 ;  /* 0x0000004200427308 */ /* 0x000e620000000800 */
[----:B---3--:R-:W-:-:S07]  /*3630*/  FADD.FTZ R4, R62, R9 ;  /* 0x000000093e047221 */ /* 0x008fce0000010000 */
[----:B------:R-:W3:Y:S01]  /*3640*/  MUFU.EX2 R67, R67 ;  /* 0x0000004300437308 */ /* 0x000ee20000000800 */
[C---:B--2---:R-:W-:Y:S01]  /*3650*/  F2FP.SATFINITE.E4M3.F32.PACK_AB_MERGE_C R62, R63.reuse, R62, RZ ;  /* 0x0000003e3f3e723e */ /* 0x044fe200048070ff */
[----:B------:R-:W-:Y:S01]  /*3660*/  FADD.FTZ R63, R63, R4 ;  /* 0x000000043f3f7221 */ /* 0x000fe20000010000 */
[----:B------:R-:W-:-:S01]  /*3670*/  FADD.FTZ R4, R64, R61 ;  /* 0x0000003d40047221 */ /* 0x000fc20000010000 */
[--C-:B------:R-:W-:Y:S01]  /*3680*/  IMAD.MOV.U32 R61, RZ, RZ, R151.reuse ;  /* 0x000000ffff3d7224 */ /* 0x100fe200078e0097 */
[----:B------:R-:W-:Y:S01]  /*3690*/  F2FP.SATFINITE.E4M3.F32.PACK_AB_MERGE_C R225, R59, R58, R62 ;  /* 0x0000003a3be1723e */ /* 0x000fe2000480703e */
[----:B------:R-:W-:Y:S02]  /*36a0*/  IMAD.MOV.U32 R62, RZ, RZ, R151 ;  /* 0x000000ffff3e7224 */ /* 0x000fe400078e0097 */
[----:B------:R-:W-:-:S01]  /*36b0*/  FADD.FTZ R3, R65, R4 ;  /* 0x0000000441037221 */ /* 0x000fc20000010000 */
[----:B------:R-:W2:Y:S01]  /*36c0*/  MUFU.EX2 R70, R70 ;  /* 0x0000004600467308 */ /* 0x000ea20000000800 */
[----:B-1----:R-:W-:-:S01]  /*36d0*/  FADD.FTZ R6, R66, R63 ;  /* 0x0000003f42067221 */ /* 0x002fc20000010000 */
[----:B------:R-:W-:-:S02]  /*36e0*/  IMAD.MOV.U32 R63, RZ, RZ, R151 ;  /* 0x000000ffff3f7224 */ /* 0x000fc400078e0097 */
[----:B------:R-:W-:-:S01]  /*36f0*/  FADD.FTZ R4, R68, R3 ;  /* 0x0000000344047221 */ /* 0x000fc20000010000 */
[--C-:B------:R-:W-:Y:S02]  /*3700*/  IMAD.MOV.U32 R59, RZ, RZ, R151.reuse ;  /* 0x000000ffff3b7224 */ /* 0x100fe400078e0097 */
[----:B------:R-:W-:Y:S01]  /*3710*/  IMAD.MOV.U32 R58, RZ, RZ, R151 ;  /* 0x000000ffff3a7224 */ /* 0x000fe200078e0097 */
[----:B------:R-:W1:Y:S01]  /*3720*/  MUFU.EX2 R69, R69 ;  /* 0x0000004500457308 */ /* 0x000e620000000800 */
[----:B---3--:R-:W-:-:S07]  /*3730*/  FADD.FTZ R7, R67, R6 ;  /* 0x0000000643077221 */ /* 0x008fce0000010000 */
[----:B------:R-:W3:Y:S01]  /*3740*/  MUFU.EX2 R71, R71 ;  /* 0x0000004700477308 */ /* 0x000ee20000000800 */
[----:B--2---:R-:W-:-:S07]  /*3750*/  FADD.FTZ R6, R70, R7 ;  /* 0x0000000746067221 */ /* 0x004fce0000010000 */
[----:B------:R-:W-:Y:S01]  /*3760*/  MUFU.EX2 R76, R76 ;  /* 0x0000004c004c7308 */ /* 0x000fe20000000800 */
[C---:B-1----:R-:W-:Y:S01]  /*3770*/  F2FP.SATFINITE.E4M3.F32.PACK_AB_MERGE_C R68, R69.reuse, R68, RZ ;  /* 0x000000444544723e */ /* 0x042fe200048070ff */
[----:B------:R-:W-:-:S03]  /*3780*/  FADD.FTZ R69, R69, R4 ;  /* 0x0000000445457221 */ /* 0x000fc60000010000 */
[----:B------:R-:W-:Y:S01]  /*3790*/  F2FP.SATFINITE.E4M3.F32.PACK_AB_MERGE_C R226, R65, R64, R68 ;  /* 0x0000004041e2723e */ /* 0x000fe20004807044 */
[--C-:B------:R-:W-:Y:S02]  /*37a0*/  IMAD.MOV.U32 R68, RZ, RZ, R151.reuse ;  /* 0x000000ffff447224 */ /* 0x100fe400078e0097 */
[----:B------:R-:W1:Y:S01]  /*37b0*/  MUFU.EX2 R77, R77 ;  /* 0x0000004d004d7308 */ /* 0x000e620000000800 */
[C---:B---3--:R-:W-:Y:S01]  /*37c0*/  F2FP.SATFINITE.E4M3.F32.PACK_AB_MERGE_C R70, R71.reuse, R70, RZ ;  /* 0x000000464746723e */ /* 0x048fe200048070ff */
[----:B------:R-:W-:Y:S01]  /*37d0*/  FADD.FTZ R71, R71, R6 ;  /* 0x0000000647477221 */ /* 0x000fe20000010000 */
[--C-:B------:R-:W-:Y:S02]  /*37e0*/  IMAD.MOV.U32 R65, RZ, RZ, R151.reuse ;  /* 0x000000ffff417224 */ /* 0x100fe400078e0097 */
[----:B------:R-:W-:Y:S01]  /*37f0*/  F2FP.SATFINITE.E4M3.F32.PACK_AB_MERGE_C R227, R67, R66, R70 ;  /* 0x0000004243e3723e */ /* 0x000fe20004807046 */
[--C-:B------:R-:W-:Y:S02]  /*3800*/  IMAD.MOV.U32 R70, RZ, RZ, R151.reuse ;  /* 0x000000ffff467224 */ /* 0x100fe400078e0097 */
[----:B------:R-:W2:Y:S01]  /*3810*/  MUFU.EX2 R72, R72 ;  /* 0x0000004800487308 */ /* 0x000ea20000000800 */
[----:B------:R-:W-:-:S02]  /*3820*/  IMAD.MOV.U32 R67, RZ, RZ, R151 ;  /* 0x000000ffff437224 */ /* 0x000fc400078e0097 */
[--C-:B------:R-:W-:Y:S02]  /*3830*/  IMAD.MOV.U32 R66, RZ, RZ, R151.reuse ;  /* 0x000000ffff427224 */ /* 0x100fe400078e0097 */
[----:B------:R-:W-:-:S03]  /*3840*/  IMAD.MOV.U32 R64, RZ, RZ, R151 ;  /* 0x000000ffff407224 */ /* 0x000fc600078e0097 */
[----:B------:R-:W3:Y:S01]  /*3850*/  MUFU.EX2 R74, R74 ;  /* 0x0000004a004a7308 */ /* 0x000ee20000000800 */
[----:B-1----:R-:W-:-:S07]  /*3860*/  F2FP.SATFINITE.E4M3.F32.PACK_AB_MERGE_C R3, R77, R76, RZ ;  /* 0x0000004c4d03723e */ /* 0x002fce00048070ff */
[----:B------:R-:W1:Y:S01]  /*3870*/  MUFU.EX2 R73, R73 ;  /* 0x0000004900497308 */ /* 0x000e620000000800 */
[----:B--2---:R-:W-:-:S01]  /*3880*/  FADD.FTZ R4, R72, R69 ;  /* 0x0000004548047221 */ /* 0x004fc20000010000 */
[----:B------:R-:W-:-:S06]  /*3890*/  IMAD.MOV.U32 R69, RZ, RZ, R151 ;  /* 0x000000ffff457224 */ /* 0x000fcc00078e0097 */
[----:B------:R-:W2:Y:S01]  /*38a0*/  MUFU.EX2 R75, R75 ;  /* 0x0000004b004b7308 */ /* 0x000ea20000000800 */
[----:B---3--:R-:W-:-:S01]  /*38b0*/  FADD.FTZ R6, R74, R71 ;  /* 0x000000474a067221 */ /* 0x008fc20000010000 */
[----:B------:R-:W-:-:S06]  /*38c0*/  IMAD.MOV.U32 R71, RZ, RZ, R151 ;  /* 0x000000ffff477224 */ /* 0x000fcc00078e0097 */
[----:B------:R-:W3:Y:S01]  /*38d0*/  MUFU.EX2 R78, R78 ;  /* 0x0000004e004e7308 */ /* 0x000ee20000000800 */
[C---:B-1----:R-:W-:Y:S01]  /*38e0*/  F2FP.SATFINITE.E4M3.F32.PACK_AB_MERGE_C R228, R73.reuse, R72, R3 ;  /* 0x0000004849e4723e */ /* 0x042fe20004807003 */
[----:B------:R-:W-:Y:S01]  /*38f0*/  FADD.FTZ R73, R73, R4 ;  /* 0x0000000449497221 */ /* 0x000fe20000010000 */
[----:B------:R-:W-:-:S03]  /*3900*/  IMAD.MOV.U32 R72, RZ, RZ, R151 ;  /* 0x000000ffff487224 */ /* 0x000fc600078e0097 */
[----:B------:R-:W-:Y:S01]  /*3910*/  FADD.FTZ R76, R76, R73 ;  /* 0x000000494c4c7221 */ /* 0x000fe20000010000 */
[----:B------:R-:W-:Y:S01]  /*3920*/  IMAD.MOV.U32 R73, RZ, RZ, R151 ;  /* 0x000000ffff497224 */ /* 0x000fe200078e0097 */
[----:B------:R-:W1:Y:S01]  /*3930*/  MUFU.EX2 R79, R79 ;  /* 0x0000004f004f7308 */ /* 0x000e620000000800 */
[----:B--2---:R-:W-:-:S01]  /*3940*/  FADD.FTZ R3, R75, R6 ;  /* 0x000000064b037221 */ /* 0x004fc20000010000 */
[----:B------:R-:W-:Y:S01]  /*3950*/  FADD.FTZ R77, R77, R76 ;  /* 0x0000004c4d4d7221 */ /* 0x000fe20000010000 */
[----:B------:R-:W-:-:S05]  /*3960*/  IMAD.MOV.U32 R76, RZ, RZ, R151 ;  /* 0x000000ffff4c7224 */ /* 0x000fca00078e0097 */
[----:B------:R-:W-:Y:S01]  /*3970*/  MUFU.EX2 R84, R84 ;  /* 0x0000005400547308 */ /* 0x000fe20000000800 */
[----:B---3--:R-:W-:-:S07]  /*3980*/  FADD.FTZ R4, R78, R3 ;  /* 0x000000034e047221 */ /* 0x008fce0000010000 */
[----:B------:R-:W2:Y:S01]  /*3990*/  MUFU.EX2 R85, R85 ;  /* 0x0000005500557308 */ /* 0x000ea20000000800 */
[C---:B-1----:R-:W-:Y:S01]  /*39a0*/  F2FP.SATFINITE.E4M3.F32.PACK_AB_MERGE_C R78, R79.reuse, R78, RZ ;  /* 0x0000004e4f4e723e */ /* 0x042fe200048070ff */
[----:B------:R-:W-:-:S03]  /*39b0*/  FADD.FTZ R79, R79, R4 ;  /* 0x000000044f4f7221 */ /* 0x000fc60000010000 */
[----:B------:R-:W-:Y:S01]  /*39c0*/  F2FP.SATFINITE.E4M3.F32.PACK_AB_MERGE_C R229, R75, R74, R78 ;  /* 0x0000004a4be5723e */ /* 0x000fe2000480704e */
[--C-:B------:R-:W-:Y:S02]  /*39d0*/  IMAD.MOV.U32 R78, RZ, RZ, R151.reuse ;  /* 0x000000ffff4e7224 */ /* 0x100fe400078e0097 */
[----:B------:R-:W1:Y:S01]  /*39e0*/  MUFU.EX2 R24, R24 ;  /* 0x0000001800187308 */ /* 0x000e620000000800 */
[--C-:B------:R-:W-:Y:S02]  /*39f0*/  IMAD.MOV.U32 R75, RZ, RZ, R151.reuse ;  /* 0x000000ffff4b7224 */ /* 0x100fe400078e0097 */
[----:B------:R-:W-:-:S05]  /*3a00*/  IMAD.MOV.U32 R74, RZ, RZ, R151 ;  /* 0x000000ffff4a7224 */ /* 0x000fca00078e0097 */
[----:B------:R-:W3:Y:S01]  /*3a10*/  MUFU.EX2 R82, R82 ;  /* 0x0000005200527308 */ /* 0x000ee20000000800 */
[----:B--2---:R-:W-:-:S07]  /*3a20*/  F2FP.SATFINITE.E4M3.F32.PACK_AB_MERGE_C R3, R85, R84, RZ ;  /* 0x000000545503723e */ /* 0x004fce00048070ff */
[----:B------:R-:W2:Y:S01]  /*3a30*/  MUFU.EX2 R81, R81 ;  /* 0x0000005100517308 */ /* 0x000ea20000000800 */
[----:B-1----:R-:W-:-:S01]  /*3a40*/  FADD.FTZ R4, R24, R77 ;  /* 0x0000004d18047221 */ /* 0x002fc20000010000 */
[----:B------:R-:W-:-:S06]  /*3a50*/  IMAD.MOV.U32 R77, RZ, RZ, R151 ;  /* 0x000000ffff4d7224 */ /* 0x000fcc00078e0097 */
[----:B------:R-:W1:Y:S01]  /*3a60*/  MUFU.EX2 R83, R83 ;  /* 0x0000005300537308 */ /* 0x000e620000000800 */
[----:B---3--:R-:W-:-:S01]  /*3a70*/  FADD.FTZ R6, R82, R79 ;  /* 0x0000004f52067221 */ /* 0x008fc20000010000 */
[----:B------:R-:W-:-:S06]  /*3a80*/  IMAD.MOV.U32 R79, RZ, RZ, R151 ;  /* 0x000000ffff4f7224 */ /* 0x000fcc00078e0097 */
[----:B------:R-:W-:Y:S01]  /*3a90*/  MUFU.EX2 R86, R86 ;  /* 0x0000005600567308 */ /* 0x000fe20000000800 */
[C---:B--2---:R-:W-:Y:S01]  /*3aa0*/  F2FP.SATFINITE.E4M3.F32.PACK_AB_MERGE_C R230, R81.reuse, R24, R3 ;  /* 0x0000001851e6723e */ /* 0x044fe20004807003 */
[----:B------:R-:W-:Y:S01]  /*3ab0*/  FADD.FTZ R81, R81, R4 ;  /* 0x0000000451517221 */ /* 0x000fe20000010000 */
[----:B------:R-:W-:-:S03]  /*3ac0*/  IMAD.MOV.U32 R24, RZ, RZ, R151 ;  /* 0x000000ffff187224 */ /* 0x000fc600078e0097 */
[----:B------:R-:W-:Y:S01]  /*3ad0*/  FADD.FTZ R4, R84, R81 ;  /* 0x0000005154047221 */ /* 0x000fe20000010000 */
[----:B------:R-:W-:Y:S01]  /*3ae0*/  IMAD.MOV.U32 R84, RZ, RZ, R151 ;  /* 0x000000ffff547224 */ /* 0x000fe200078e0097 */
[----:B------:R-:W2:Y:S01]  /*3af0*/  MUFU.EX2 R25, R25 ;  /* 0x0000001900197308 */ /* 0x000ea20000000800 */
[----:B-1----:R-:W-:-:S01]  /*3b00*/  FADD.FTZ R3, R83, R6 ;  /* 0x0000000653037221 */ /* 0x002fc20000010000 */
[----:B------:R-:W-:Y:S01]  /*3b10*/  FADD.FTZ R4, R85, R4 ;  /* 0x0000000455047221 */ /* 0x000fe20000010000 */
[--C-:B------:R-:W-:Y:S02]  /*3b20*/  IMAD.MOV.U32 R85, RZ, RZ, R151.reuse ;  /* 0x000000ffff557224 */ /* 0x100fe400078e0097 */
[----:B------:R-:W-:Y:S01]  /*3b30*/  IMAD.MOV.U32 R81, RZ, RZ, R151 ;  /* 0x000000ffff517224 */ /* 0x000fe200078e0097 */
[----:B--2---:R-:W-:Y:S01]  /*3b40*/  F2FP.SATFINITE.E4M3.F32.PACK_AB_MERGE_C R6, R25, R86, RZ ;  /* 0x000000561906723e */ /* 0x004fe200048070ff */
[----:B------:R-:W-:-:S03]  /*3b50*/  FADD.FTZ R86, R86, R3 ;  /* 0x0000000356567221 */ /* 0x000fc60000010000 */
[----:B------:R-:W-:Y:S01]  /*3b60*/  F2FP.SATFINITE.E4M3.F32.PACK_AB_MERGE_C R231, R83, R82, R6 ;  /* 0x0000005253e7723e */ /* 0x000fe20004807006 */
[----:B------:R-:W-:-:S01]  /*3b70*/  FADD.FTZ R3, R25, R86 ;  /* 0x0000005619037221 */ /* 0x000fc20000010000 */
[--C-:B------:R-:W-:Y:S02]  /*3b80*/  IMAD.MOV.U32 R86, RZ, RZ, R151.reuse ;  /* 0x000000ffff567224 */ /* 0x100fe400078e0097 */
[--C-:B------:R-:W-:Y:S02]  /*3b90*/  IMAD.MOV.U32 R83, RZ, RZ, R151.reuse ;  /* 0x000000ffff537224 */ /* 0x100fe400078e0097 */
[--C-:B------:R-:W-:Y:S02]  /*3ba0*/  IMAD.MOV.U32 R82, RZ, RZ, R151.reuse ;  /* 0x000000ffff527224 */ /* 0x100fe400078e0097 */
[----:B------:R-:W-:Y:S01]  /*3bb0*/  IMAD.MOV.U32 R25, RZ, RZ, R151 ;  /* 0x000000ffff197224 */ /* 0x000fe200078e0097 */
[----:B------:R-:W-:Y:S06]  /*3bc0*/  @!P1 BRA `(.L_x_15) ;  /* 0x0000002400cc9947 */ /* 0x000fec0003800000 */
[----:B------:R-:W-:Y:S01]  /*3bd0*/  IMAD.MOV.U32 R6, RZ, RZ, R5 ;  /* 0x000000ffff067224 */ /* 0x000fe200078e0005 */
[----:B------:R-:W-:Y:S01]  /*3be0*/  CS2R R150, SRZ ;  /* 0x0000000000967805 */ /* 0x000fe2000001ff00 */
[----:B------:R-:W-:Y:S01]  /*3bf0*/  IMAD.MOV.U32 R7, RZ, RZ, R0 ;  /* 0x000000ffff077224 */ /* 0x000fe200078e0000 */
[----:B------:R-:W-:Y:S02]  /*3c00*/  CS2R R148, SRZ ;  /* 0x0000000000947805 */ /* 0x000fe4000001ff00 */
[----:B------:R-:W-:Y:S02]  /*3c10*/  CS2R R146, SRZ ;  /* 0x0000000000927805 */ /* 0x000fe4000001ff00 */
[----:B------:R-:W-:Y:S02]  /*3c20*/  CS2R R144, SRZ ;  /* 0x0000000000907805 */ /* 0x000fe4000001ff00 */
[----:B------:R-:W-:Y:S02]  /*3c30*/  CS2R R142, SRZ ;  /* 0x00000000008e7805 */ /* 0x000fe4000001ff00 */
[----:B------:R-:W-:-:S02]  /*3c40*/  CS2R R140, SRZ ;  /* 0x00000000008c7805 */ /* 0x000fc4000001ff00 */
[----:B------:R-:W-:Y:S02]  /*3c50*/  CS2R R138, SRZ ;  /* 0x00000000008a7805 */ /* 0x000fe4000001ff00 */
        /* <DEDUP_REMOVED lines=56> */
[----:B------:R-:W-:Y:S01]  /*3fe0*/  CS2R R24, SRZ ;  /* 0x0000000000187805 */ /* 0x000fe2000001ff00 */
[----:B------:R-:W-:Y:S01]  /*3ff0*/  UIADD3 UR53, UR53, -0x2, URZ ;  /* 0xfffffffe35357890 */ /* 0x000fe2000fffe03f */
[----:B------:R-:W-:Y:S01]  /*4000*/  UMOV UR57, UR36 ;  /* 0x0000002400397c82 */ /* 0x000fe20008000000 */
[----:B------:R-:W-:-:S10]  /*4010*/  UMOV UR56, UR52 ;  /* 0x0000003400387c82 */ /* 0x000fd40008000000 */
.L_x_25:
[----:B------:R-:W-:Y:S01]  /*4020*/  ISETP.NE.AND P2, PT, RZ, UR41, PT ;  /* 0x00000029ff007c0c */ /* 0x000fe2000bf45270 */
[----:B------:R-:W-:-:S04]  /*4030*/  UISETP.NE.AND UP0, UPT, UR56, 0x1, UPT ;  /* 0x000000013800788c */ /* 0x000fc8000bf05270 */
[----:B------:R-:W-:-:S04]  /*4040*/  USEL UR36, URZ, 0x1, UP0 ;  /* 0x000000013f247887 */ /* 0x000fc80008000000 */
[----:B------:R-:W-:-:S04]  /*4050*/  ULOP3.LUT UR36, UR57, UR36, URZ, 0x3c, !UPT ;  /* 0x0000002439247292 */ /* 0x000fc8000f8e3c3f */
[----:B------:R-:W-:Y:S08]  /*4060*/  @P2 BRA `(.L_x_16) ;  /* 0x0000000000382947 */ /* 0x000ff00003800000 */
[----:B------:R-:W-:Y:S05]  /*4070*/  @!P0 BRA `(.L_x_17) ;  /* 0x0000000000048947 */ /* 0x000fea0003800000 */
[----:B------:R-:W-:Y:S01]  /*4080*/  BPT.TRAP 0x1 ;  /* 0x000000040000795c */ /* 0x000fe20000300000 */
.L_x_17:
[----:B------:R-:W-:Y:S01]  /*4090*/  UIADD3 UR6, UR56, 0x1, URZ ;  /* 0x0000000138067890 */ /* 0x000fe2000fffe03f */
[----:B------:R-:W-:-:S03]  /*40a0*/  IMAD.U32 R0, RZ, RZ, UR36 ;  /* 0x00000024ff007e24 */ /* 0x000fc6000f8e00ff */
[----:B------:R-:W-:Y:S02]  /*40b0*/  UISETP.NE.AND UP0, UPT, UR6, 0x2, UPT ;  /* 0x000000020600788c */ /* 0x000fe4000bf05270 */
[----:B------:R-:W-:Y:S02]  /*40c0*/  SHF.L.U32 R0, R0, 0x1f, RZ ;  /* 0x0000001f00007819 */ /* 0x000fe400000006ff */
[----:B------:R-:W-:-:S04]  /*40d0*/  USEL UR6, UR6, URZ, UP0 ;  /* 0x0000003f06067287 */ /* 0x000fc80008000000 */
[----:B------:R-:W-:-:S09]  /*40e0*/  ULEA UR6, UR6, UR38, 0x3 ;  /* 0x0000002606067291 */ /* 0x000fd2000f8e183f */
[----:B------:R1:W2:Y:S01]  /*40f0*/  SYNCS.PHASECHK.TRANS64.TRYWAIT P1, [UR6+0x38830], R0 ;  /* 0x03883000ff0075a7 */ /* 0x0002a20008020146 */
[----:B------:R-:W-:Y:S05]  /*4100*/  @!P0 BRA `(.L_x_18) ;  /* 0x0000000000048947 */ /* 0x000fea0003800000 */
[----:B------:R-:W-:Y:S01]  /*4110*/  BPT.TRAP 0x1 ;  /* 0x000000040000795c */ /* 0x000fe20000300000 */
.L_x_18:
[----:B--2---:R-:W-:Y:S05]  /*4120*/  @P1 BRA `(.L_x_16) ;  /* 0x0000000000081947 */ /* 0x004fea0003800000 */
[----:B------:R-:W2:Y:S02]  /*4130*/  SYNCS.PHASECHK.TRANS64.TRYWAIT P1, [UR6+0x38830], R0 ;  /* 0x03883000ff0075a7 */ /* 0x000ea40008020146 */
[----:B--2---:R-:W-:Y:S05]  /*4140*/  @!P1 BRA `(.L_x_19) ;  /* 0x0000008000849947 */ /* 0x004fea0003800000 */
.L_x_16:
[----:B-12---:R-:W-:Y:S01]  /*4150*/  VIADD R0, R18, 0x8 ;  /* 0x0000000812007836 */ /* 0x006fe20000000000 */
[----:B------:R-:W-:Y:S01]  /*4160*/  UIADD3 UR52, UR56, 0x1, URZ ;  /* 0x0000000138347890 */ /* 0x000fe2000fffe03f */
[----:B------:R-:W-:Y:S01]  /*4170*/  UMOV UR35, 0x40000040 ;  /* 0x4000004000237882 */ /* 0x000fe20000000000 */
[----:B------:R-:W-:Y:S02]  /*4180*/  UMOV UR7, 0x40000040 ;  /* 0x4000004000077882 */ /* 0x000fe40000000000 */
[----:B------:R1:W-:Y:S01]  /*4190*/  BAR.SYNC.DEFER_BLOCKING R0, 0x100 ;  /* 0x000400000000751d */ /* 0x0003e20000010000 */
[----:B------:R-:W-:-:S04]  /*41a0*/  UISETP.NE.AND UP0, UPT, UR52, 0x2, UPT ;  /* 0x000000023400788c */ /* 0x000fc8000bf05270 */
[----:B------:R-:W-:Y:S01]  /*41b0*/  USEL UR52, UR52, URZ, UP0 ;  /* 0x0000003f34347287 */ /* 0x000fe20008000000 */
[----:B------:R-:W-:Y:S01]  /*41c0*/  UMOV UR11, 0x40000040 ;  /* 0x40000040000b7882 */ /* 0x000fe20000000000 */
[----:B------:R-:W-:Y:S02]  /*41d0*/  UMOV UR15, 0x40000040 ;  /* 0x40000040000f7882 */ /* 0x000fe40000000000 */
[----:B------:R-:W-:Y:S01]  /*41e0*/  ULEA UR34, UR52, UR49, 0xb ;  /* 0x0000003134227291 */ /* 0x000fe2000f8e583f */
[----:B------:R-:W-:Y:S01]  /*41f0*/  UMOV UR19, 0x40000040 ;  /* 0x4000004000137882 */ /* 0x000fe20000000000 */
[----:B------:R-:W-:Y:S02]  /*4200*/  UMOV UR23, 0x40000040 ;  /* 0x4000004000177882 */ /* 0x000fe40000000000 */
[----:B------:R-:W-:Y:S02]  /*4210*/  UIADD3 UR6, UR34, 0x2, URZ ;  /* 0x0000000222067890 */ /* 0x000fe4000fffe03f */
[----:B------:R-:W-:-:S02]  /*4220*/  UIADD3 UR10, UR34, 0x4, URZ ;  /* 0x00000004220a7890 */ /* 0x000fc4000fffe03f */
[----:B------:R-:W-:Y:S02]  /*4230*/  UIADD3 UR14, UR34, 0x6, URZ ;  /* 0x00000006220e7890 */ /* 0x000fe4000fffe03f */
[----:B------:R-:W-:Y:S02]  /*4240*/  UIADD3 UR18, UR34, 0x400, URZ ;  /* 0x0000040022127890 */ /* 0x000fe4000fffe03f */
[----:B------:R-:W-:Y:S02]  /*4250*/  UIADD3 UR22, UR34, 0x402, URZ ;  /* 0x0000040222167890 */ /* 0x000fe4000fffe03f */
[----:B------:R-:W-:Y:S01]  /*4260*/  UIADD3 UR26, UR34, 0x404, URZ ;  /* 0x00000404221a7890 */ /* 0x000fe2000fffe03f */
[----:B------:R-:W-:Y:S01]  /*4270*/  WARPGROUP.ARRIVE ;  /* 0x00000000000079c5 */ /* 0x000fe20000000000 */
[----:B------:R-:W-:Y:S01]  /*4280*/  UMOV UR27, 0x40000040 ;  /* 0x40000040001b7882 */ /* 0x000fe20000000000 */
[----:B------:R-:W-:Y:S01]  /*4290*/  UIADD3 UR30, UR34, 0x406, URZ ;  /* 0x00000406221e7890 */ /* 0x000fe2000fffe03f */
[----:B------:R-:W-:-:S03]  /*42a0*/  UMOV UR31, 0x40000040 ;  /* 0x40000040001f7882 */ /* 0x000fc60000000000 */
[----:B------:R-:W-:Y:S03]  /*42b0*/  QGMMA.64x128x32.F32.E4M3.E4M3 R152, gdesc[UR32], RZ, !UPT, gsb0 ;  /* 0x01e00000209879f3 */ /* 0x000fe6000c0008ff */
        /* <DEDUP_REMOVED lines=22> */
[----:B-1----:R-:W-:Y:S05]  /*4420*/  @P2 BRA `(.L_x_20) ;  /* 0x00000000002c2947 */ /* 0x002fea0003800000 */
[----:B------:R-:W-:Y:S05]  /*4430*/  @!P0 BRA `(.L_x_21) ;  /* 0x0000000000048947 */ /* 0x000fea0003800000 */
[----:B------:R-:W-:Y:S01]  /*4440*/  BPT.TRAP 0x1 ;  /* 0x000000040000795c */ /* 0x000fe20000300000 */
.L_x_21:
[----:B------:R-:W-:Y:S01]  /*4450*/  ULEA UR6, UR56, UR38, 0x3 ;  /* 0x0000002638067291 */ /* 0x000fe2000f8e183f */
[----:B------:R-:W-:-:S05]  /*4460*/  IMAD.U32 R0, RZ, RZ, UR57 ;  /* 0x00000039ff007e24 */ /* 0x000fca000f8e00ff */
[----:B------:R-:W-:-:S04]  /*4470*/  SHF.L.U32 R0, R0, 0x1f, RZ ;  /* 0x0000001f00007819 */ /* 0x000fc800000006ff */
[----:B------:R1:W2:Y:S01]  /*4480*/  SYNCS.PHASECHK.TRANS64.TRYWAIT P1, [UR6+0x38850], R0 ;  /* 0x03885000ff0075a7 */ /* 0x0002a20008020146 */
[----:B------:R-:W-:Y:S05]  /*4490*/  @!P0 BRA `(.L_x_22) ;  /* 0x0000000000048947 */ /* 0x000fea0003800000 */
[----:B------:R-:W-:Y:S01]  /*44a0*/  BPT.TRAP 0x1 ;  /* 0x000000040000795c */ /* 0x000fe20000300000 */
.L_x_22:
[----:B--2---:R-:W-:Y:S05]  /*44b0*/  @P1 BRA `(.L_x_20) ;  /* 0x0000000000081947 */ /* 0x004fea0003800000 */
[----:B------:R-:W2:Y:S02]  /*44c0*/  SYNCS.PHASECHK.TRANS64.TRYWAIT P1, [UR6+0x38850], R0 ;  /* 0x03885000ff0075a7 */ /* 0x000ea40008020146 */
[----:B--2---:R-:W-:Y:S05]  /*44d0*/  @!P1 BRA `(.L_x_23) ;  /* 0x0000007c00b89947 */ /* 0x004fea0003800000 */
.L_x_20:
[----:B------:R-:W-:Y:S01]  /*44e0*/  UIADD3 UR6, UR38, 0x400, URZ ;  /* 0x0000040026067890 */ /* 0x000fe2000fffe03f */
[----:B------:R-:W-:Y:S01]  /*44f0*/  WARPGROUP.ARRIVE ;  /* 0x00000000000079c5 */ /* 0x000fe20000000000 */
[----:B------:R-:W-:Y:S01]  /*4500*/  UMOV UR7, 0x40000040 ;  /* 0x4000004000077882 */ /* 0x000fe20000000000 */
[----:B-12---:R-:W-:Y:S01]  /*4510*/  FMNMX.FTZ R0, R152, R7, !PT ;  /* 0x0000000798007209 */ /* 0x006fe20007810000 */
[----:B------:R-:W-:Y:S01]  /*4520*/  USHF.R.U32.HI UR6, URZ, 0x4, UR6 ;  /* 0x000000043f067899 */ /* 0x000fe20008011606 */
[----:B------:R-:W-:Y:S01]  /*4530*/  FMNMX.FTZ R8, R154, R6, !PT ;  /* 0x000000069a087209 */ /* 0x000fe20007810000 */
[----:B------:R-:W-:Y:S01]  /*4540*/  IMAD.U32 R13, RZ, RZ, UR40 ;  /* 0x00000028ff0d7e24 */ /* 0x000fe2000f8e00ff */
[----:B------:R-:W-:Y:S01]  /*4550*/  FMNMX.FTZ R5, R153, R0, !PT ;  /* 0x0000000099057209 */ /* 0x000fe20007810000 */
[----:B------:R-:W-:Y:S01]  /*4560*/  ULOP3.LUT UR6, UR6, 0x3fff, URZ, 0xc0, !UPT ;  /* 0x00003fff06067892 */ /* 0x000fe2000f8ec03f */
[----:B------:R-:W-:Y:S01]  /*4570*/  FMNMX.FTZ R9, R155, R8, !PT ;  /* 0x000000089b097209 */ /* 0x000fe20007810000 */
[----:B------:R-:W1:Y:S01]  /*4580*/  S2R R233, SR_TID.X ;  /* 0x0000000000e97919 */ /* 0x000e620000002100 */
[----:B------:R-:W-:Y:S01]  /*4590*/  FMNMX.FTZ R0, R156, R5, !PT ;  /* 0x000000059c007209 */ /* 0x000fe20007810000 */
[----:B------:R-:W-:Y:S01]  /*45a0*/  ULOP3.LUT UR6, UR6, 0x10000, URZ, 0xfc, !UPT ;  /* 0x0001000006067892 */ /* 0x000fe2000f8efc3f */
[----:B------:R-:W-:-:S02]  /*45b0*/  FMNMX.FTZ R8, R158, R9, !PT ;  /* 0x000000099e087209 */ /* 0x000fc40007810000 */
[----:B------:R-:W-:Y:S01]  /*45c0*/  FMNMX.FTZ R5, R157, R0, !PT ;  /* 0x000000009d057209 */ /* 0x000fe20007810000 */
[----:B------:R-:W-:Y:S01]  /*45d0*/  ULEA UR10, UR56, UR6, 0xb ;  /* 0x00000006380a7291 */ /* 0x000fe2000f8e583f */
[----:B------:R-:W-:Y:S02]  /*45e0*/  FMNMX.FTZ R9, R159, R8, !PT ;  /* 0x000000089f097209 */ /* 0x000fe40007810000 */
[----:B------:R-:W-:Y:S02]  /*45f0*/  FMNMX.FTZ R0, R160, R5, !PT ;  /* 0x00000005a0007209 */ /* 0x000fe40007810000 */
[----:B------:R-:W-:Y:S02]  /*4600*/  FMNMX.FTZ R8, R162, R9, !PT ;  /* 0x00000009a2087209 */ /* 0x000fe40007810000 */
[----:B------:R-:W-:Y:S01]  /*4610*/  UMOV UR6, UR10 ;  /* 0x0000000a00067c82 */ /* 0x000fe20008000000 */
[----:B------:R-:W-:Y:S01]  /*4620*/  FMNMX.FTZ R5, R161, R0, !PT ;  /* 0x00000000a1057209 */ /* 0x000fe20007810000 */
[----:B------:R-:W-:Y:S01]  /*4630*/  QGMMA.64x256x32.F32.E4M3.E4M3 R24, R216, gdesc[UR4], R24, gsb0 ;  /* 0x03e00004d8187df3 */ /* 0x000fe20008000818 */
[----:B------:R-:W-:Y:S01]  /*4640*/  UIADD3 UR6, UR10, 0x2, URZ ;  /* 0x000000020a067890 */ /* 0x000fe2000fffe03f */
[----:B------:R-:W-:Y:S01]  /*4650*/  FMNMX.FTZ R9, R163, R8, !PT ;  /* 0x00000008a3097209 */ /* 0x000fe20007810000 */
[----:B------:R-:W-:Y:S01]  /*4660*/  UMOV UR7, 0x40000040 ;  /* 0x4000004000077882 */ /* 0x000fe20000000000 */
[----:B------:R-:W-:-:S02]  /*4670*/  FMNMX.FTZ R0, R164, R5, !PT ;  /* 0x00000005a4007209 */ /* 0x000fc40007810000 */
[----:B------:R-:W-:Y:S02]  /*4680*/  FMNMX.FTZ R8, R166, R9, !PT ;  /* 0x00000009a6087209 */ /* 0x000fe40007810000 */
[----:B------:R-:W-:Y:S02]  /*4690*/  FMNMX.FTZ R5, R165, R0, !PT ;  /* 0x00000000a5057209 */ /* 0x000fe40007810000 */
[----:B------:R-:W-:Y:S02]  /*46a0*/  FMNMX.FTZ R9, R167, R8, !PT ;  /* 0x00000008a7097209 */ /* 0x000fe40007810000 */
[----:B------:R-:W-:Y:S02]  /*46b0*/  FMNMX.FTZ R0, R168, R5, !PT ;  /* 0x00000005a8007209 */ /* 0x000fe40007810000 */
[----:B------:R-:W-:Y:S02]  /*46c0*/  FMNMX.FTZ R8, R170, R9, !PT ;  /* 0x00000009aa087209 */ /* 0x000fe40007810000 */
        /* <DEDUP_REMOVED lines=46> */
[----:B-1----:R-:W-:Y:S01]  /*49b0*/  LOP3.LUT P1, RZ, R233, 0x7f, RZ, 0xc0, !PT ;  /* 0x0000007fe9ff7812 */ /* 0x002fe2000782c0ff */
[----:B------:R-:W1:Y:S04]  /*49c0*/  SHFL.BFLY PT, R0, R9, 0x2, 0x1f ;  /* 0x0c401f0009007f89 */ /* 0x000e6800000e0000 */
[----:B------:R-:W2:Y:S01]  /*49d0*/  SHFL.BFLY PT, R5, R8, 0x2, 0x1f ;  /* 0x0c401f0008057f89 */ /* 0x000ea200000e0000 */
[----:B-1----:R-:W-:-:S02]  /*49e0*/  FMNMX.FTZ R10, R9, R0, !PT ;  /* 0x00000000090a7209 */ /* 0x002fc40007810000 */
[----:B--2---:R-:W-:-:S03]  /*49f0*/  FMNMX.FTZ R11, R8, R5, !PT ;  /* 0x00000005080b7209 */ /* 0x004fc60007810000 */
[----:B------:R-:W1:Y:S04]  /*4a00*/  SHFL.BFLY PT, R5, R10, 0x1, 0x1f ;  /* 0x0c201f000a057f89 */ /* 0x000e6800000e0000 */
[----:B------:R-:W2:Y:S01]  /*4a10*/  SHFL.BFLY PT, R12, R11, 0x1, 0x1f ;  /* 0x0c201f000b0c7f89 */ /* 0x000ea200000e0000 */
[----:B-1----:R-:W-:Y:S02]  /*4a20*/  FMNMX.FTZ R0, R10, R5, !PT ;  /* 0x000000050a007209 */ /* 0x002fe40007810000 */
[----:B--2---:R-:W-:-:S03]  /*4a30*/  FMNMX.FTZ R5, R11, R12, !PT ;  /* 0x0000000c0b057209 */ /* 0x004fc60007810000 */
[C---:B------:R-:W-:Y:S01]  /*4a40*/  FFMA.FTZ R8, R0.reuse, R13, -8 ;  /* 0xc100000000087423 */ /* 0x040fe2000001000d */
[----:B------:R-:W-:-:S03]  /*4a50*/  FADD.FTZ R7, -R0, R7 ;  /* 0x0000000700077221 */ /* 0x000fc60000010100 */
[--C-:B------:R-:W-:Y:S01]  /*4a60*/  FFMA.FTZ R13, R160, UR40, -R8.reuse ;  /* 0x00000028a00d7c23 */ /* 0x100fe20008010808 */
[----:B------:R-:W-:-:S01]  /*4a70*/  FFMA.FTZ R160, R177, UR40, -R8 ;  /* 0x00000028b1a07c23 */ /* 0x000fc20008010808 */
[----:B------:R-:W-:Y:S01]  /*4a80*/  FFMA.FTZ R177, R196, UR40, -R8 ;  /* 0x00000028c4b17c23 */ /* 0x000fe20008010808 */
[----:B------:R-:W-:Y:S02]  /*4a90*/  IMAD.U32 R196, RZ, RZ, UR40 ;  /* 0x00000028ffc47e24 */ /* 0x000fe4000f8e00ff */
[----:B------:R-:W-:Y:S01]  /*4aa0*/  FADD.FTZ R6, -R5, R6 ;  /* 0x0000000605067221 */ /* 0x000fe20000010100 */
[----:B------:R-:W-:-:S01]  /*4ab0*/  FFMA.FTZ R14, R161, UR40, -R8 ;  /* 0x00000028a10e7c23 */ /* 0x000fc20008010808 */
[----:B------:R-:W-:Y:S01]  /*4ac0*/  FFMA.FTZ R161, R180, UR40, -R8 ;  /* 0x00000028b4a17c23 */ /* 0x000fe20008010808 */
[----:B------:R-:W-:-:S01]  /*4ad0*/  FFMA.FTZ R196, R5, R196, -8 ;  /* 0xc100000005c47423 */ /* 0x000fc200000100c4 */
[----:B------:R-:W-:Y:S01]  /*4ae0*/  FMUL.FTZ R7, R7, UR40 ;  /* 0x0000002807077c20 */ /* 0x000fe20008410000 */
[----:B------:R-:W-:-:S01]  /*4af0*/  FFMA.FTZ R10, R152, UR40, -R8 ;  /* 0x00000028980a7c23 */ /* 0x000fc20008010808 */
[----:B------:R-:W-:Y:S01]  /*4b00*/  FFMA.FTZ R180, R197, UR40, -R8 ;  /* 0x00000028c5b47c23 */ /* 0x000fe20008010808 */
[----:B------:R-:W-:Y:S01]  /*4b10*/  FMUL.FTZ R6, R6, UR40 ;  /* 0x0000002806067c20 */ /* 0x000fe20008410000 */
[----:B------:R-:W-:Y:S01]  /*4b20*/  FFMA.FTZ R197, R154, UR40, -R196 ;  /* 0x000000289ac57c23 */ /* 0x000fe200080108c4 */
[----:B------:R-:W-:-:S01]  /*4b30*/  FFMA.FTZ R9, R153, UR40, -R8 ;  /* 0x0000002899097c23 */ /* 0x000fc20008010808 */
[----:B------:R-:W-:Y:S01]  /*4b40*/  FFMA.FTZ R154, R155, UR40, -R196 ;  /* 0x000000289b9a7c23 */ /* 0x000fe200080108c4 */
[----:B------:R-:W-:Y:S01]  /*4b50*/  MUFU.EX2 R7, R7 ;  /* 0x0000000700077308 */ /* 0x000fe20000000800 */
[----:B------:R-:W-:-:S01]  /*4b60*/  FFMA.FTZ R11, R156, UR40, -R8 ;  /* 0x000000289c0b7c23 */ /* 0x000fc20008010808 */
[----:B------:R-:W-:Y:S01]  /*4b70*/  FFMA.FTZ R155, R158, UR40, -R196 ;  /* 0x000000289e9b7c23 */ /* 0x000fe200080108c4 */
[----:B------:R-:W-:-:S01]  /*4b80*/  FFMA.FTZ R12, R157, UR40, -R8 ;  /* 0x000000289d0c7c23 */ /* 0x000fc20008010808 */
[--C-:B------:R-:W-:Y:S01]  /*4b90*/  FFMA.FTZ R158, R159, UR40, -R196.reuse ;  /* 0x000000289f9e7c23 */ /* 0x100fe200080108c4 */
[----:B------:R-:W-:-:S01]  /*4ba0*/  FFMA.FTZ R159, R162, UR40, -R196 ;  /* 0x00000028a29f7c23 */ /* 0x000fc200080108c4 */
[--C-:B------:R-:W-:Y:S01]  /*4bb0*/  FFMA.FTZ R162, R163, UR40, -R196.reuse ;  /* 0x00000028a3a27c23 */ /* 0x100fe200080108c4 */
[----:B------:R-:W-:-:S01]  /*4bc0*/  FFMA.FTZ R163, R166, UR40, -R196 ;  /* 0x00000028a6a37c23 */ /* 0x000fc200080108c4 */
[----:B------:R-:W1:Y:S01]  /*4bd0*/  MUFU.EX2 R10, R10 ;  /* 0x0000000a000a7308 */ /* 0x000e620000000800 */
[----:B------:R-:W-:-:S01]  /*4be0*/  FFMA.FTZ R166, R167, UR40, -R196 ;  /* 0x00000028a7a67c23 */ /* 0x000fc200080108c4 */
[--C-:B------:R-:W-:Y:S01]  /*4bf0*/  FFMA.FTZ R167, R170, UR40, -R196.reuse ;  /* 0x00000028aaa77c23 */ /* 0x100fe200080108c4 */
[----:B------:R-:W-:-:S01]  /*4c00*/  FFMA.FTZ R170, R171, UR40, -R196 ;  /* 0x00000028abaa7c23 */ /* 0x000fc200080108c4 */
[--C-:B------:R-:W-:Y:S01]  /*4c10*/  FFMA.FTZ R171, R174, UR40, -R196.reuse ;  /* 0x00000028aeab7c23 */ /* 0x100fe200080108c4 */
[----:B------:R-:W-:-:S01]  /*4c20*/  FFMA.FTZ R174, R175, UR40, -R196 ;  /* 0x00000028afae7c23 */ /* 0x000fc200080108c4 */
[----:B------:R-:W-:Y:S01]  /*4c30*/  FFMA.FTZ R15, R164, UR40, -R8 ;  /* 0x00000028a40f7c23 */ /* 0x000fe20008010808 */
[----:B------:R-:W-:-:S01]  /*4c40*/  FFMA.FTZ R175, R178, UR40, -R196 ;  /* 0x00000028b2af7c23 */ /* 0x000fc200080108c4 */
[----:B------:R-:W-:Y:S01]  /*4c50*/  MUFU.EX2 R6, R6 ;  /* 0x0000000600067308 */ /* 0x000fe20000000800 */
[----:B------:R-:W-:-:S01]  /*4c60*/  FFMA.FTZ R178, R179, UR40, -R196 ;  /* 0x00000028b3b27c23 */ /* 0x000fc200080108c4 */
[----:B------:R-:W-:Y:S01]  /*4c70*/  FFMA.FTZ R164, R181, UR40, -R8 ;  /* 0x00000028b5a47c23 */ /* 0x000fe20008010808 */
[----:B------:R-:W-:-:S01]  /*4c80*/  FFMA.FTZ R179, R182, UR40, -R196 ;  /* 0x00000028b6b37c23 */ /* 0x000fc200080108c4 */
[----:B------:R-:W-:Y:S01]  /*4c90*/  FFMA.FTZ R181, R200, UR40, -R8 ;  /* 0x00000028c8b57c23 */ /* 0x000fe20008010808 */
[----:B------:R-:W-:-:S01]  /*4ca0*/  FFMA.FTZ R182, R183, UR40, -R196 ;  /* 0x00000028b7b67c23 */ /* 0x000fc200080108c4 */
[----:B------:R-:W-:Y:S01]  /*4cb0*/  FFMA.FTZ R20, R165, UR40, -R8 ;  /* 0x00000028a5147c23 */ /* 0x000fe20008010808 */
[----:B------:R-:W-:-:S01]  /*4cc0*/  FFMA.FTZ R183, R186, UR40, -R196 ;  /* 0x00000028bab77c23 */ /* 0x000fc200080108c4 */
[----:B------:R-:W2:Y:S01]  /*4cd0*/  MUFU.EX2 R197, R197 ;  /* 0x000000c500c57308 */ /* 0x000ea20000000800 */
[----:B-1----:R-:W-:-:S01]  /*4ce0*/  FFMA.FTZ R4, R7, R4, R10 ;  /* 0x0000000407047223 */ /* 0x002fc2000001000a */
[--C-:B------:R-:W-:Y:S01]  /*4cf0*/  FFMA.FTZ R186, R187, UR40, -R196.reuse ;  /* 0x00000028bbba7c23 */ /* 0x100fe200080108c4 */
[----:B------:R-:W-:-:S01]  /*4d00*/  FFMA.FTZ R187, R190, UR40, -R196 ;  /* 0x00000028bebb7c23 */ /* 0x000fc200080108c4 */
[----:B------:R-:W-:Y:S01]  /*4d10*/  FFMA.FTZ R190, R191, UR40, -R196 ;  /* 0x00000028bfbe7c23 */ /* 0x000fe200080108c4 */
        /* <DEDUP_REMOVED lines=9> */
[--C-:B------:R-:W-:Y:S01]  /*4db0*/  FFMA.FTZ R169, R188, UR40, -R8.reuse ;  /* 0x00000028bca97c23 */ /* 0x100fe20008010808 */
[----:B------:R-:W-:-:S01]  /*4dc0*/  FFMA.FTZ R172, R189, UR40, -R8 ;  /* 0x00000028bdac7c23 */ /* 0x000fc20008010808 */
[----:B------:R-:W3:Y:S01]  /*4dd0*/  MUFU.EX2 R154, R154 ;  /* 0x0000009a009a7308 */ /* 0x000ee20000000800 */
[----:B--2---:R-:W-:-:S01]  /*4de0*/  FFMA.FTZ R3, R6, R3, R197 ;  /* 0x0000000306037223 */ /* 0x004fc200000100c5 */
[--C-:B------:R-:W-:Y:S01]  /*4df0*/  FFMA.FTZ R173, R192, UR40, -R8.reuse ;  /* 0x00000028c0ad7c23 */ /* 0x100fe20008010808 */
[----:B------:R-:W-:-:S01]  /*4e00*/  FFMA.FTZ R176, R193, UR40, -R8 ;  /* 0x00000028c1b07c23 */ /* 0x000fc20008010808 */
[--C-:B------:R-:W-:Y:S01]  /*4e10*/  FFMA.FTZ R185, R204, UR40, -R8.reuse ;  /* 0x00000028ccb97c23 */ /* 0x100fe20008010808 */
[----:B------:R-:W-:-:S01]  /*4e20*/  FFMA.FTZ R188, R205, UR40, -R8 ;  /* 0x00000028cdbc7c23 */ /* 0x000fc20008010808 */
[----:B------:R-:W-:Y:S01]  /*4e30*/  FFMA.FTZ R189, R208, UR40, -R8 ;  /* 0x00000028d0bd7c23 */ /* 0x000fe20008010808 */
[----:B------:R-:W-:Y:S01]  /*4e40*/  IMAD.U32 R208, RZ, RZ, UR52 ;  /* 0x00000034ffd07e24 */ /* 0x000fe2000f8e00ff */
[----:B------:R-:W2:Y:S01]  /*4e50*/  MUFU.EX2 R11, R11 ;  /* 0x0000000b000b7308 */ /* 0x000ea20000000800 */
[----:B-1----:R-:W-:-:S01]  /*4e60*/  FADD.FTZ R4, R9, R4 ;  /* 0x0000000409047221 */ /* 0x002fc20000010000 */
[--C-:B------:R-:W-:Y:S01]  /*4e70*/  FFMA.FTZ R192, R209, UR40, -R8.reuse ;  /* 0x00000028d1c07c23 */ /* 0x100fe20008010808 */
[----:B------:R-:W-:-:S01]  /*4e80*/  FFMA.FTZ R193, R212, UR40, -R8 ;  /* 0x00000028d4c17c23 */ /* 0x000fc20008010808 */
[----:B------:R-:W-:Y:S01]  /*4e90*/  @!P1 LEA R208, R208, UR38, 0x3 ;  /* 0x00000026d0d09c11 */ /* 0x000fe2000f8e18ff */
[----:B------:R-:W-:-:S03]  /*4ea0*/  FFMA.FTZ R8, R213, UR40, -R8 ;  /* 0x00000028d5087c23 */ /* 0x000fc60008010808 */
[----:B------:R-:W1:Y:S01]  /*4eb0*/  MUFU.EX2 R155, R155 ;  /* 0x0000009b009b7308 */ /* 0x000e620000000800 */
[----:B---3--:R-:W-:-:S07]  /*4ec0*/  FADD.FTZ R200, R154, R3 ;  /* 0x000000039ac87221 */ /* 0x008fce0000010000 */
[----:B------:R-:W3:Y:S01]  /*4ed0*/  MUFU.EX2 R12, R12 ;  /* 0x0000000c000c7308 */ /* 0x000ee20000000800 */
[----:B--2---:R-:W-:-:S07]  /*4ee0*/  FADD.FTZ R3, R11, R4 ;  /* 0x000000040b037221 */ /* 0x004fce0000010000 */
[----:B------:R-:W2:Y:S01]  /*4ef0*/  MUFU.EX2 R158, R158 ;  /* 0x0000009e009e7308 */ /* 0x000ea20000000800 */
[----:B-1----:R-:W-:-:S07]  /*4f00*/  FADD.FTZ R191, R155, R200 ;  /* 0x000000c89bbf7221 */ /* 0x002fce0000010000 */
[----:B------:R-:W1:Y:S01]  /*4f10*/  MUFU.EX2 R13, R13 ;  /* 0x0000000d000d7308 */ /* 0x000e620000000800 */
[----:B---3--:R-:W-:-:S01]  /*4f20*/  FADD.FTZ R4, R12, R3 ;  /* 0x000000030c047221 */ /* 0x008fc20000010000 */
[----:B------:R-:W-:Y:S02]  /*4f30*/  WARPGROUP.DEPBAR.LE gsb0, 0x0 ;  /* 0x00008000000079c5 */ /* 0x000fe40000010000 */
[----:B------:R-:W-:-:S04]  /*4f40*/  WARPGROUP.ARRIVE ;  /* 0x00000000000079c5 */ /* 0x000fc80000000000 */
[----:B------:R-:W3:Y:S01]  /*4f50*/  MUFU.EX2 R159, R159 ;  /* 0x0000009f009f7308 */ /* 0x000ee20000000800 */
[----:B--2---:R-:W-:-:S01]  /*4f60*/  FADD.FTZ R200, R158, R191 ;  /* 0x000000bf9ec87221 */ /* 0x004fc20000010000 */
[--C-:B------:R-:W-:Y:S01]  /*4f70*/  FFMA.FTZ R191, R194, UR40, -R196.reuse ;  /* 0x00000028c2bf7c23 */ /* 0x100fe200080108c4 */
[----:B------:R-:W-:Y:S01]  /*4f80*/  QGMMA.64x256x32.F32.E4M3.E4M3 R24, R220, gdesc[UR4], R24, gsb0 ;  /* 0x03e00004dc187df3 */ /* 0x000fe20008000818 */
[----:B------:R-:W-:Y:S01]  /*4f90*/  UIADD3 UR6, UR10, 0x4, URZ ;  /* 0x000000040a067890 */ /* 0x000fe2000fffe03f */
[----:B------:R-:W-:Y:S01]  /*4fa0*/  FFMA.FTZ R194, R195, UR40, -R196 ;  /* 0x00000028c3c27c23 */ /* 0x000fe200080108c4 */
[----:B------:R-:W-:Y:S02]  /*4fb0*/  UMOV UR7, 0x40000040 ;  /* 0x4000004000077882 */ /* 0x000fe40000000000 */
[----:B------:R-:W2:Y:S01]  /*4fc0*/  MUFU.EX2 R14, R14 ;  /* 0x0000000e000e7308 */ /* 0x000ea20000000800 */
[----:B-1----:R-:W-:-:S07]  /*4fd0*/  FADD.FTZ R3, R13, R4 ;  /* 0x000000040d037221 */ /* 0x002fce0000010000 */
[----:B------:R-:W1:Y:S01]  /*4fe0*/  MUFU.EX2 R162, R162 ;  /* 0x000000a200a27308 */ /* 0x000e620000000800 */
[----:B---3--:R-:W-:-:S07]  /*4ff0*/  FADD.FTZ R201, R159, R200 ;  /* 0x000000c89fc97221 */ /* 0x008fce0000010000 */
[----:B------:R-:W3:Y:S01]  /*5000*/  MUFU.EX2 R15, R15 ;  /* 0x0000000f000f7308 */ /* 0x000ee20000000800 */
[----:B--2---:R-:W-:-:S07]  /*5010*/  FADD.FTZ R4, R14, R3 ;  /* 0x000000030e047221 */ /* 0x004fce0000010000 */
        /* <DEDUP_REMOVED lines=10> */
[--C-:B------:R-:W-:Y:S01]  /*50c0*/  FFMA.FTZ R195, R198, UR40, -R196.reuse ;  /* 0x00000028c6c37c23 */ /* 0x100fe200080108c4 */
[----:B------:R-:W-:-:S05]  /*50d0*/  FFMA.FTZ R198, R199, UR40, -R196 ;  /* 0x00000028c7c67c23 */ /* 0x000fca00080108c4 */
        /* <DEDUP_REMOVED lines=15> */
[----:B-1----:R-:W-:-:S01]  /*51d0*/  FADD.FTZ R200, R174, R199 ;  /* 0x000000c7aec87221 */ /* 0x002fc20000010000 */
[----:B------:R-:W-:-:S06]  /*51e0*/  FFMA.FTZ R199, R202, UR40, -R196 ;  /* 0x00000028cac77c23 */ /* 0x000fcc00080108c4 */
[----:B------:R-:W1:Y:S01]  /*51f0*/  MUFU.EX2 R160, R160 ;  /* 0x000000a000a07308 */ /* 0x000e620000000800 */
[----:B---3--:R-:W-:-:S07]  /*5200*/  FADD.FTZ R3, R157, R4 ;  /* 0x000000049d037221 */ /* 0x008fce0000010000 */
[----:B------:R-:W3:Y:S01]  /*5210*/  MUFU.EX2 R178, R178 ;  /* 0x000000b200b27308 */ /* 0x000ee20000000800 */
[----:B--2---:R-:W-:-:S01]  /*5220*/  FADD.FTZ R201, R175, R200 ;  /* 0x000000c8afc97221 */ /* 0x004fc20000010000 */
[----:B------:R-:W-:-:S06]  /*5230*/  FFMA.FTZ R200, R203, UR40, -R196 ;  /* 0x00000028cbc87c23 */ /* 0x000fcc00080108c4 */
        /* <DEDUP_REMOVED lines=16> */
[----:B---3--:R-:W-:-:S01]  /*5340*/  FADD.FTZ R203, R183, R202 ;  /* 0x000000cab7cb7221 */ /* 0x008fc20000010000 */
[----:B------:R-:W-:-:S06]  /*5350*/  FFMA.FTZ R202, R207, UR40, -R196 ;  /* 0x00000028cfca7c23 */ /* 0x000fcc00080108c4 */
        /* <DEDUP_REMOVED lines=10> */
[----:B------:R-:W-:-:S06]  /*5400*/  IADD3 R3, -R18, 0xb, RZ ;  /* 0x0000000b12037810 */ /* 0x000fcc0007ffe1ff */
[----:B------:R-:W1:Y:S01]  /*5410*/  MUFU.EX2 R191, R191 ;  /* 0x000000bf00bf7308 */ /* 0x000e620000000800 */
[----:B---3--:R-:W-:-:S01]  /*5420*/  FADD.FTZ R204, R190, R203 ;  /* 0x000000cbbecc7221 */ /* 0x008fc20000010000 */
[----:B------:R-:W-:-:S06]  /*5430*/  FFMA.FTZ R203, R210, UR40, -R196 ;  /* 0x00000028d2cb7c23 */ /* 0x000fcc00080108c4 */
[----:B------:R-:W3:Y:S01]  /*5440*/  MUFU.EX2 R176, R176 ;  /* 0x000000b000b07308 */ /* 0x000ee20000000800 */
[----:B--2---:R-:W-:-:S07]  /*5450*/  FADD.FTZ R205, R173, R4 ;  /* 0x00000004adcd7221 */ /* 0x004fce0000010000 */
[----:B------:R-:W2:Y:S01]  /*5460*/  MUFU.EX2 R194, R194 ;  /* 0x000000c200c27308 */ /* 0x000ea20000000800 */
[----:B------:R-:W-:Y:S02]  /*5470*/  WARPGROUP.DEPBAR.LE gsb0, 0x0 ;  /* 0x00008000000079c5 */ /* 0x000fe40000010000 */
[----:B------:R-:W-:Y:S01]  /*5480*/  WARPGROUP.ARRIVE ;  /* 0x00000000000079c5 */ /* 0x000fe20000000000 */
[----:B-1----:R-:W-:-:S01]  /*5490*/  FADD.FTZ R207, R191, R204 ;  /* 0x000000ccbfcf7221 */ /* 0x002fc20000010000 */
[----:B------:R-:W-:-:S03]  /*54a0*/  FFMA.FTZ R204, R211, UR40, -R196 ;  /* 0x00000028d3cc7c23 */ /* 0x000fc600080108c4 */
[----:B------:R-:W1:Y:S01]  /*54b0*/  MUFU.EX2 R177, R177 ;  /* 0x000000b100b17308 */ /* 0x000e620000000800 */
[----:B------:R-:W-:Y:S01]  /*54c0*/  QGMMA.64x256x32.F32.E4M3.E4M3 R24, R224, gdesc[UR4], R24, gsb0 ;  /* 0x03e00004e0187df3 */ /* 0x000fe20008000818 */
[----:B------:R-:W-:Y:S01]  /*54d0*/  UIADD3 UR6, UR10, 0x6, URZ ;  /* 0x000000060a067890 */ /* 0x000fe2000fffe03f */
[----:B---3--:R-:W-:Y:S01]  /*54e0*/  FADD.FTZ R4, R176, R205 ;  /* 0x000000cdb0047221 */ /* 0x008fe20000010000 */
[----:B------:R-:W-:-:S04]  /*54f0*/  UMOV UR7, 0x40000040 ;  /* 0x4000004000077882 */ /* 0x000fc80000000000 */
        /* <DEDUP_REMOVED lines=8> */
[--C-:B------:R-:W-:Y:S01]  /*5580*/  FFMA.FTZ R205, R214, UR40, -R196.reuse ;  /* 0x00000028d6cd7c23 */ /* 0x100fe200080108c4 */
[----:B------:R-:W-:-:S05]  /*5590*/  FFMA.FTZ R196, R215, UR40, -R196 ;  /* 0x00000028d7c47c23 */ /* 0x000fca00080108c4 */
        /* <DEDUP_REMOVED lines=14> */
[----:B------:R-:W-:Y:S01]  /*5680*/  MUFU.EX2 R189, R189 ;  /* 0x000000bd00bd7308 */ /* 0x000fe20000000800 */
[----:B---3--:R-:W-:-:S07]  /*5690*/  FADD.FTZ R4, R188, R207 ;  /* 0x000000cfbc047221 */ /* 0x008fce0000010000 */
[----:B------:R-:W1:Y:S01]  /*56a0*/  MUFU.EX2 R203, R203 ;  /* 0x000000cb00cb7308 */ /* 0x000e620000000800 */
[----:B--2---:R-:W-:-:S07]  /*56b0*/  FADD.FTZ R206, R202, R209 ;  /* 0x000000d1cace7221 */ /* 0x004fce0000010000 */
[----:B------:R-:W-:Y:S08]  /*56c0*/  MUFU.EX2 R192, R192 ;  /* 0x000000c000c07308 */ /* 0x000ff00000000800 */
[----:B------:R-:W2:Y:S01]  /*56d0*/  MUFU.EX2 R204, R204 ;  /* 0x000000cc00cc7308 */ /* 0x000ea20000000800 */
[----:B-1----:R-:W-:-:S07]  /*56e0*/  FADD.FTZ R207, R203, R206 ;  /* 0x000000cecbcf7221 */ /* 0x002fce0000010000 */
[----:B------:R-:W-:Y:S08]  /*56f0*/  MUFU.EX2 R193, R193 ;  /* 0x000000c100c17308 */ /* 0x000ff00000000800 */
[----:B------:R-:W1:Y:S01]  /*5700*/  MUFU.EX2 R205, R205 ;  /* 0x000000cd00cd7308 */ /* 0x000e620000000800 */
[----:B--2---:R-:W-:-:S07]  /*5710*/  FADD.FTZ R206, R204, R207 ;  /* 0x000000cfccce7221 */ /* 0x004fce0000010000 */
[----:B------:R-:W2:Y:S08]  /*5720*/  MUFU.EX2 R8, R8 ;  /* 0x0000000800087308 */ /* 0x000eb00000000800 */
[----:B------:R-:W3:Y:S01]  /*5730*/  MUFU.EX2 R196, R196 ;  /* 0x000000c400c47308 */ /* 0x000ee20000000800 */
[----:B-1----:R-:W-:-:S01]  /*5740*/  FADD.FTZ R206, R205, R206 ;  /* 0x000000cecdce7221 */ /* 0x002fc20000010000 */
[----:B------:R-:W-:-:S02]  /*5750*/  WARPGROUP.DEPBAR.LE gsb0, 0x0 ;  /* 0x00008000000079c5 */ /* 0x000fc40000010000 */
[----:B------:R-:W-:-:S06]  /*5760*/  WARPGROUP.ARRIVE ;  /* 0x00000000000079c5 */ /* 0x000fcc0000000000 */
[----:B------:R-:W-:Y:S03]  /*5770*/  QGMMA.64x256x32.F32.E4M3.E4M3 R24, R228, gdesc[UR4], R24, gsb0 ;  /* 0x03e00004e4187df3 */ /* 0x000fe60008000818 */
[----:B------:R-:W-:Y:S02]  /*5780*/  WARPGROUP.DEPBAR.LE gsb0, 0x0 ;  /* 0x00008000000079c5 */ /* 0x000fe40000010000 */
[----:B------:R1:W-:Y:S06]  /*5790*/  BAR.ARV R3, 0x100 ;  /* 0x000400030000751d */ /* 0x0003ec0000002000 */
[----:B-1----:R-:W-:-:S05]  /*57a0*/  @!P1 VIADD R3, R208, 0x38840 ;  /* 0x00038840d0039836 */ /* 0x002fca0000000000 */
[----:B------:R-:W-:-:S04]  /*57b0*/  @!P1 PRMT R3, RZ, 0x654, R3 ;  /* 0x00000654ff039816 */ /* 0x000fc80000000003 */
[----:B------:R1:W-:Y:S02]  /*57c0*/  @!P1 SYNCS.ARRIVE.TRANS64.RED.A1T0 RZ, [R3+URZ], RZ ;  /* 0x000000ff03ff99a7 */ /* 0x0003e4000810043f */
[----:B-1----:R-:W-:-:S04]  /*57d0*/  FADD.FTZ R3, R189, R4 ;  /* 0x00000004bd037221 */ /* 0x002fc80000010000 */
[----:B------:R-:W-:-:S04]  /*57e0*/  FADD.FTZ R4, R192, R3 ;  /* 0x00000003c0047221 */ /* 0x000fc80000010000 */
[----:B------:R-:W-:-:S04]  /*57f0*/  FADD.FTZ R3, R193, R4 ;  /* 0x00000004c1037221 */ /* 0x000fc80000010000 */
[----:B--2---:R-:W-:Y:S01]  /*5800*/  FADD.FTZ R4, R8, R3 ;  /* 0x0000000308047221 */ /* 0x004fe20000010000 */
[----:B---3--:R-:W-:-:S01]  /*5810*/  FADD.FTZ R3, R196, R206 ;  /* 0x000000cec4037221 */ /* 0x008fc20000010000 */
[----:B------:R-:W-:Y:S06]  /*5820*/  @!P0 BRA `(.L_x_24) ;  /* 0x0000000000048947 */ /* 0x000fec0003800000 */
[----:B------:R-:W-:Y:S01]  /*5830*/  BPT.TRAP 0x1 ;  /* 0x000000040000795c */ /* 0x000fe20000300000 */
.L_x_24:
[----:B------:R-:W-:Y:S01]  /*5840*/  ULEA UR6, UR56, UR38, 0x3 ;  /* 0x0000002638067291 */ /* 0x000fe2000f8e183f */
[----:B------:R-:W-:Y:S01]  /*5850*/  ISETP.LT.AND P1, PT, RZ, UR53, PT ;  /* 0x00000035ff007c0c */ /* 0x000fe2000bf21270 */
[----:B------:R-:W-:Y:S01]  /*5860*/  UIADD3 UR7, UR53, -0x1, URZ ;  /* 0xffffffff35077890 */ /* 0x000fe2000fffe03f */
[----:B------:R-:W-:Y:S01]  /*5870*/  F2FP.SATFINITE.E4M3.F32.PACK_AB_MERGE_C R11, R12, R11, RZ ;  /* 0x0000000b0c0b723e */ /* 0x000fe200048070ff */
[----:B------:R-:W-:Y:S01]  /*5880*/  UIADD3 UR6, UR6, 0x38860, URZ ;  /* 0x0003886006067890 */ /* 0x000fe2000fffe03f */
[----:B------:R-:W-:Y:S01]  /*5890*/  F2FP.SATFINITE.E4M3.F32.PACK_AB_MERGE_C R155, R158, R155, RZ ;  /* 0x0000009b9e9b723e */ /* 0x000fe200048070ff */
[----:B------:R-:W-:Y:S01]  /*58a0*/  UMOV UR57, UR36 ;  /* 0x0000002400397c82 */ /* 0x000fe20008000000 */
[----:B------:R-:W-:Y:S01]  /*58b0*/  F2FP.SATFINITE.E4M3.F32.PACK_AB_MERGE_C R15, R20, R15, RZ ;  /* 0x0000000f140f723e */ /* 0x000fe200048070ff */
[----:B------:R-:W-:Y:S01]  /*58c0*/  UPRMT UR6, UR37, 0x654, UR6 ;  /* 0x0000065425067896 */ /* 0x000fe20008000006 */
[----:B------:R-:W-:Y:S01]  /*58d0*/  F2FP.SATFINITE.E4M3.F32.PACK_AB_MERGE_C R163, R166, R163, RZ ;  /* 0x000000a3a6a3723e */ /* 0x000fe200048070ff */
[----:B------:R-:W-:Y:S01]  /*58e0*/  UMOV UR53, UR7 ;  /* 0x0000000700357c82 */ /* 0x000fe20008000000 */
[----:B------:R-:W-:Y:S01]  /*58f0*/  F2FP.SATFINITE.E4M3.F32.PACK_AB_MERGE_C R153, R156, R153, RZ ;  /* 0x000000999c99723e */ /* 0x000fe200048070ff */
[----:B------:R-:W-:Y:S01]  /*5900*/  UMOV UR56, UR52 ;  /* 0x0000003400387c82 */ /* 0x000fe20008000000 */
[----:B------:R-:W-:Y:S01]  /*5910*/  F2FP.SATFINITE.E4M3.F32.PACK_AB_MERGE_C R171, R174, R171, RZ ;  /* 0x000000abaeab723e */ /* 0x000fe200048070ff */
[----:B------:R-:W-:Y:S01]  /*5920*/  FMUL.FTZ R24, R24, R7 ;  /* 0x0000000718187220 */ /* 0x000fe20000410000 */
[----:B------:R-:W-:Y:S01]  /*5930*/  F2FP.SATFINITE.E4M3.F32.PACK_AB_MERGE_C R161, R164, R161, RZ ;  /* 0x000000a1a4a1723e */ /* 0x000fe200048070ff */
[----:B------:R-:W-:Y:S01]  /*5940*/  FMUL.FTZ R25, R25, R7 ;  /* 0x0000000719197220 */ /* 0x000fe20000410000 */
[----:B------:R-:W-:Y:S01]  /*5950*/  F2FP.SATFINITE.E4M3.F32.PACK_AB_MERGE_C R179, R182, R179, RZ ;  /* 0x000000b3b6b3723e */ /* 0x000fe200048070ff */
[----:B------:R-:W-:Y:S01]  /*5960*/  SYNCS.ARRIVE.TRANS64.RED.A1T0 RZ, [UR6], RZ ;  /* 0x000000ffffff79a7 */ /* 0x000fe20008100406 */
[----:B------:R-:W-:Y:S01]  /*5970*/  F2FP.SATFINITE.E4M3.F32.PACK_AB_MERGE_C R169, R172, R169, RZ ;  /* 0x000000a9aca9723e */ /* 0x000fe200048070ff */
[----:B------:R-:W-:Y:S01]  /*5980*/  FMUL.FTZ R28, R28, R7 ;  /* 0x000000071c1c7220 */ /* 0x000fe20000410000 */
        /* <DEDUP_REMOVED lines=13> */
[-C--:B------:R-:W-:Y:S01]  /*5a60*/  FMUL.FTZ R41, R41, R7.reuse ;  /* 0x0000000729297220 */ /* 0x080fe20000410000 */
        /* <DEDUP_REMOVED lines=53> */
[----:B------:R-:W-:Y:S01]  /*5dc0*/  FMUL.FTZ R149, R149, R7 ;  /* 0x0000000795957220 */ /* 0x000fe20000410000 */
        /* <DEDUP_REMOVED lines=64> */
[----:B------:R-:W-:Y:S01]  /*61d0*/  F2FP.SATFINITE.E4M3.F32.PACK_AB_MERGE_C R216, R9, R10, R11 ;  /* 0x0000000a09d8723e */ /* 0x000fe2000480700b */
[----:B------:R-:W-:Y:S01]  /*61e0*/  IMAD.MOV.U32 R6, RZ, RZ, R5 ;  /* 0x000000ffff067224 */ /* 0x000fe200078e0005 */
[----:B------:R-:W-:Y:S01]  /*61f0*/  F2FP.SATFINITE.E4M3.F32.PACK_AB_MERGE_C R217, R154, R197, R155 ;  /* 0x000000c59ad9723e */ /* 0x000fe2000480709b */
[----:B------:R-:W-:Y:S01]  /*6200*/  IMAD.MOV.U32 R7, RZ, RZ, R0 ;  /* 0x000000ffff077224 */ /* 0x000fe200078e0000 */
[----:B------:R-:W-:-:S02]  /*6210*/  F2FP.SATFINITE.E4M3.F32.PACK_AB_MERGE_C R218, R14, R13, R15 ;  /* 0x0000000d0eda723e */ /* 0x000fc4000480700f */
[----:B------:R-:W-:Y:S02]  /*6220*/  F2FP.SATFINITE.E4M3.F32.PACK_AB_MERGE_C R219, R162, R159, R163 ;  /* 0x0000009fa2db723e */ /* 0x000fe400048070a3 */
[----:B------:R-:W-:Y:S02]  /*6230*/  F2FP.SATFINITE.E4M3.F32.PACK_AB_MERGE_C R220, R152, R21, R153 ;  /* 0x0000001598dc723e */ /* 0x000fe40004807099 */
[----:B------:R-:W-:Y:S02]  /*6240*/  F2FP.SATFINITE.E4M3.F32.PACK_AB_MERGE_C R221, R170, R167, R171 ;  /* 0x000000a7aadd723e */ /* 0x000fe400048070ab */
[----:B------:R-:W-:Y:S02]  /*6250*/  F2FP.SATFINITE.E4M3.F32.PACK_AB_MERGE_C R222, R160, R157, R161 ;  /* 0x0000009da0de723e */ /* 0x000fe400048070a1 */
[----:B------:R-:W-:Y:S02]  /*6260*/  F2FP.SATFINITE.E4M3.F32.PACK_AB_MERGE_C R223, R178, R175, R179 ;  /* 0x000000afb2df723e */ /* 0x000fe400048070b3 */
[----:B------:R-:W-:-:S02]  /*6270*/  F2FP.SATFINITE.E4M3.F32.PACK_AB_MERGE_C R224, R168, R165, R169 ;  /* 0x000000a5a8e0723e */ /* 0x000fc400048070a9 */
[----:B------:R-:W-:Y:S02]  /*6280*/  F2FP.SATFINITE.E4M3.F32.PACK_AB_MERGE_C R225, R186, R183, R187 ;  /* 0x000000b7bae1723e */ /* 0x000fe400048070bb */
[----:B------:R-:W-:Y:S02]  /*6290*/  F2FP.SATFINITE.E4M3.F32.PACK_AB_MERGE_C R226, R176, R173, R177 ;  /* 0x000000adb0e2723e */ /* 0x000fe400048070b1 */
[----:B------:R-:W-:Y:S02]  /*62a0*/  F2FP.SATFINITE.E4M3.F32.PACK_AB_MERGE_C R227, R194, R191, R195 ;  /* 0x000000bfc2e3723e */ /* 0x000fe400048070c3 */
[----:B------:R-:W-:Y:S02]  /*62b0*/  F2FP.SATFINITE.E4M3.F32.PACK_AB_MERGE_C R228, R184, R181, R185 ;  /* 0x000000b5b8e4723e */ /* 0x000fe400048070b9 */
[----:B------:R-:W-:Y:S02]  /*62c0*/  F2FP.SATFINITE.E4M3.F32.PACK_AB_MERGE_C R229, R200, R199, R201 ;  /* 0x000000c7c8e5723e */ /* 0x000fe400048070c9 */
[----:B------:R-:W-:-:S02]  /*62d0*/  F2FP.SATFINITE.E4M3.F32.PACK_AB_MERGE_C R230, R192, R189, R8 ;  /* 0x000000bdc0e6723e */ /* 0x000fc40004807008 */
[----:B------:R-:W-:Y:S01]  /*62e0*/  F2FP.SATFINITE.E4M3.F32.PACK_AB_MERGE_C R231, R204, R203, R205 ;  /* 0x000000cbcce7723e */ /* 0x000fe200048070cd */
[----:B------:R-:W-:Y:S06]  /*62f0*/  @P1 BRA `(.L_x_25) ;  /* 0xffffffdc00481947 */ /* 0x000fec000383ffff */
.L_x_15:
[----:B------:R-:W-:Y:S06]  /*6300*/  BAR.ARV 0x8, 0x120 ;  /* 0x0204800000007b1d */ /* 0x000fec0000002000 */
[----:B------:R-:W-:Y:S05]  /*6310*/  @!P0 BRA `(.L_x_26) ;  /* 0x0000000000048947 */ /* 0x000fea0003800000 */
[----:B------:R-:W-:Y:S01]  /*6320*/  BPT.TRAP 0x1 ;  /* 0x000000040000795c */ /* 0x000fe20000300000 */
.L_x_26:
[----:B------:R-:W-:Y:S01]  /*6330*/  ULEA UR8, UR52, UR38, 0x3 ;  /* 0x0000002634087291 */ /* 0x000fe2000f8e183f */
[----:B------:R-:W-:-:S05]  /*6340*/  IMAD.U32 R6, RZ, RZ, UR36 ;  /* 0x00000024ff067e24 */ /* 0x000fca000f8e00ff */
[----:B------:R-:W-:-:S04]  /*6350*/  SHF.L.U32 R6, R6, 0x1f, RZ ;  /* 0x0000001f06067819 */ /* 0x000fc800000006ff */
[----:B------:R1:W2:Y:S01]  /*6360*/  SYNCS.PHASECHK.TRANS64.TRYWAIT P1, [UR8+0x38850], R6 ;  /* 0x03885006ff0075a7 */ /* 0x0002a20008020148 */
[----:B------:R-:W-:Y:S05]  /*6370*/  @!P0 BRA `(.L_x_27) ;  /* 0x0000000000048947 */ /* 0x000fea0003800000 */
[----:B------:R-:W-:Y:S01]  /*6380*/  BPT.TRAP 0x1 ;  /* 0x000000040000795c */ /* 0x000fe20000300000 */
.L_x_27:
[----:B--2---:R-:W-:Y:S05]  /*6390*/  @P1 BRA `(.L_x_28) ;  /* 0x0000000000081947 */ /* 0x004fea0003800000 */
[----:B------:R-:W2:Y:S02]  /*63a0*/  SYNCS.PHASECHK.TRANS64.TRYWAIT P1, [UR8+0x38850], R6 ;  /* 0x03885006ff0075a7 */ /* 0x000ea40008020148 */
[----:B--2---:R-:W-:Y:S05]  /*63b0*/  @!P1 BRA `(.L_x_29) ;  /* 0x0000006000189947 */ /* 0x004fea0003800000 */
.L_x_28:
[----:B------:R-:W-:Y:S01]  /*63c0*/  UIADD3 UR4, UR38, 0x400, URZ ;  /* 0x0000040026047890 */ /* 0x000fe2000fffe03f */
[----:B------:R-:W-:Y:S01]  /*63d0*/  WARPGROUP.ARRIVE ;  /* 0x00000000000079c5 */ /* 0x000fe20000000000 */
[----:B------:R-:W-:Y:S01]  /*63e0*/  UMOV UR7, 0x40000040 ;  /* 0x4000004000077882 */ /* 0x000fe20000000000 */
[----:B------:R-:W-:Y:S01]  /*63f0*/  IMAD.MOV.U32 R8, RZ, RZ, 0x3f800000 ;  /* 0x3f800000ff087424 */ /* 0x000fe200078e00ff */
[----:B------:R-:W-:-:S04]  /*6400*/  USHF.R.U32.HI UR4, URZ, 0x4, UR4 ;  /* 0x000000043f047899 */ /* 0x000fc80008011604 */
[----:B------:R-:W-:-:S04]  /*6410*/  ULOP3.LUT UR4, UR4, 0x3fff, URZ, 0xc0, !UPT ;  /* 0x00003fff04047892 */ /* 0x000fc8000f8ec03f */
[----:B------:R-:W-:-:S04]  /*6420*/  ULOP3.LUT UR4, UR4, 0x10000, URZ, 0xfc, !UPT ;  /* 0x0001000004047892 */ /* 0x000fc8000f8efc3f */
[----:B------:R-:W-:-:S03]  /*6430*/  ULEA UR9, UR52, UR4, 0xb ;  /* 0x0000000434097291 */ /* 0x000fc6000f8e583f */
[----:B------:R-:W-:Y:S02]  /*6440*/  ULDC.64 UR4, c[0x0][0x9a0] ;  /* 0x0002680000047ab9 */ /* 0x000fe40000000a00 */
[----:B------:R-:W-:Y:S02]  /*6450*/  UISETP.NE.U32.AND UP0, UPT, UR4, URZ, UPT ;  /* 0x0000003f0400728c */ /* 0x000fe4000bf05070 */
[----:B------:R-:W-:Y:S02]  /*6460*/  UMOV UR6, UR9 ;  /* 0x0000000900067c82 */ /* 0x000fe40008000000 */
[----:B------:R-:W-:Y:S01]  /*6470*/  QGMMA.64x256x32.F32.E4M3.E4M3 R24, R216, gdesc[UR4], R24, gsb0 ;  /* 0x03e00004d8187df3 */ /* 0x000fe20008000818 */
[----:B------:R-:W-:Y:S01]  /*6480*/  UIADD3 UR6, UR9, 0x2, URZ ;  /* 0x0000000209067890 */ /* 0x000fe2000fffe03f */
[----:B------:R-:W-:Y:S01]  /*6490*/  UMOV UR7, 0x40000040 ;  /* 0x4000004000077882 */ /* 0x000fe20000000000 */
[----:B------:R-:W-:-:S06]  /*64a0*/  UISETP.NE.AND.EX UP0, UPT, UR5, URZ, UPT, UP0 ;  /* 0x0000003f0500728c */ /* 0x000fcc000bf05300 */
[----:B------:R-:W-:-:S05]  /*64b0*/  PLOP3.LUT P1, PT, PT, PT, UP0, 0x80, 0x0 ;  /* 0x000000000000781c */ /* 0x000fca0003f2f008 */
[----:B------:R-:W-:Y:S01]  /*64c0*/  @UP0 USHF.R.S32.HI UR10, URZ, 0x1f, UR44 ;  /* 0x0000001f3f0a0899 */ /* 0x000fe2000801142c */
[----:B------:R-:W-:Y:S01]  /*64d0*/  @UP0 ULDC.64 UR12, c[0x0][0x9c8] ;  /* 0x00027200000c0ab9 */ /* 0x000fe20000000a00 */
[----:B------:R-:W-:Y:S02]  /*64e0*/  @UP0 ULDC.64 UR14, c[0x0][0x9d0] ;  /* 0x00027400000e0ab9 */ /* 0x000fe40000000a00 */
[----:B------:R-:W-:-:S04]  /*64f0*/  @UP0 UIMAD UR10, UR10, UR12, URZ ;  /* 0x0000000c0a0a02a4 */ /* 0x000fc8000f8e023f */
[----:B------:R-:W-:Y:S02]  /*6500*/  @UP0 UIMAD UR11, UR44, UR13, UR10 ;  /* 0x0000000d2c0b02a4 */ /* 0x000fe4000f8e020a */
[----:B------:R-:W-:-:S04]  /*6510*/  @UP0 USHF.R.S32.HI UR10, URZ, 0x1f, UR42 ;  /* 0x0000001f3f0a0899 */ /* 0x000fc8000801142a */
[----:B------:R-:W-:-:S04]  /*6520*/  @UP0 UIMAD UR10, UR10, UR14, URZ ;  /* 0x0000000e0a0a02a4 */ /* 0x000fc8000f8e023f */
[----:B------:R-:W-:Y:S01]  /*6530*/  @UP0 UIMAD UR13, UR42, UR15, UR10 ;  /* 0x0000000f2a0d02a4 */ /* 0x000fe2000f8e020a */
[----:B------:R-:W-:Y:S02]  /*6540*/  WARPGROUP.DEPBAR.LE gsb0, 0x0 ;  /* 0x00008000000079c5 */ /* 0x000fe40000010000 */
[----:B------:R-:W-:-:S06]  /*6550*/  WARPGROUP.ARRIVE ;  /* 0x00000000000079c5 */ /* 0x000fcc0000000000 */
[----:B------:R-:W-:Y:S01]  /*6560*/  QGMMA.64x256x32.F32.E4M3.E4M3 R24, R220, gdesc[UR4], R24, gsb0 ;  /* 0x03e00004dc187df3 */ /* 0x000fe20008000818 */
[----:B------:R-:W-:Y:S02]  /*6570*/  @UP0 UIMAD.WIDE.U32 UR6, UR44, UR12, URZ ;  /* 0x0000000c2c0602a5 */ /* 0x000fe4000f8e003f */
[----:B------:R-:W-:Y:S02]  /*6580*/  UIADD3 UR12, UR9, 0x4, URZ ;  /* 0x00000004090c7890 */ /* 0x000fe4000fffe03f */
[----:B------:R-:W-:-:S04]  /*6590*/  @UP0 UIADD3 UR7, UR7, UR11, URZ ;  /* 0x0000000b07070290 */ /* 0x000fc8000fffe03f */
[----:B------:R-:W-:-:S03]  /*65a0*/  @UP0 UIMAD.WIDE.U32 UR10, UR42, UR14, UR6 ;  /* 0x0000000e2a0a02a5 */ /* 0x000fc6000f8e0006 */
[----:B------:R-:W-:Y:S01]  /*65b0*/  UMOV UR6, UR12 ;  /* 0x0000000c00067c82 */ /* 0x000fe20008000000 */
[----:B------:R-:W-:Y:S01]  /*65c0*/  UMOV UR7, 0x40000040 ;  /* 0x4000004000077882 */ /* 0x000fe20000000000 */
[----:B------:R-:W-:Y:S02]  /*65d0*/  @UP0 UIADD3 UR11, UR11, UR13, URZ ;  /* 0x0000000d0b0b0290 */ /* 0x000fe4000fffe03f */
[----:B------:R-:W-:-:S04]  /*65e0*/  @UP0 ULEA UR4, UP1, UR10, UR4, 0x2 ;  /* 0x000000040a040291 */ /* 0x000fc8000f82103f */
[----:B------:R-:W-:Y:S02]  /*65f0*/  @UP0 ULEA.HI.X UR5, UR10, UR5, UR11, 0x2, UP1 ;  /* 0x000000050a050291 */ /* 0x000fe400088f140b */
[----:B-12---:R-:W-:-:S04]  /*6600*/  IMAD.U32 R6, RZ, RZ, UR4 ;  /* 0x00000004ff067e24 */ /* 0x006fc8000f8e00ff */
[----:B------:R-:W-:-:S05]  /*6610*/  IMAD.U32 R7, RZ, RZ, UR5 ;  /* 0x00000005ff077e24 */ /* 0x000fca000f8e00ff */
[----:B------:R1:W2:Y:S01]  /*6620*/  @P1 LDG.E R8, desc[UR50][R6.64] ;  /* 0x0000003206081981 */ /* 0x0002a2000c1e1900 */
[----:B------:R-:W-:Y:S02]  /*6630*/  WARPGROUP.DEPBAR.LE gsb0, 0x0 ;  /* 0x00008000000079c5 */ /* 0x000fe40000010000 */
[----:B------:R-:W-:-:S06]  /*6640*/  WARPGROUP.ARRIVE ;  /* 0x00000000000079c5 */ /* 0x000fcc0000000000 */
[----:B------:R-:W-:Y:S01]  /*6650*/  QGMMA.64x256x32.F32.E4M3.E4M3 R24, R224, gdesc[UR4], R24, gsb0 ;  /* 0x03e00004e0187df3 */ /* 0x000fe20008000818 */
[----:B------:R-:W-:Y:S01]  /*6660*/  UIADD3 UR6, UR9, 0x6, URZ ;  /* 0x0000000609067890 */ /* 0x000fe2000fffe03f */
[----:B------:R-:W-:Y:S01]  /*6670*/  UMOV UR7, 0x40000040 ;  /* 0x4000004000077882 */ /* 0x000fe20000000000 */
[----:B------:R-:W3:Y:S04]  /*6680*/  SHFL.BFLY PT, R9, R4, 0x2, 0x1f ;  /* 0x0c401f0004097f89 */ /* 0x000ee800000e0000 */
[----:B------:R-:W4:Y:S01]  /*6690*/  SHFL.BFLY PT, R12, R3, 0x2, 0x1f ;  /* 0x0c401f00030c7f89 */ /* 0x000f2200000e0000 */
[----:B---3--:R-:W-:-:S01]  /*66a0*/  FADD.FTZ R9, R9, R4 ;  /* 0x0000000409097221 */ /* 0x008fc20000010000 */
[----:B----4-:R-:W-:-:S04]  /*66b0*/  FADD.FTZ R12, R12, R3 ;  /* 0x000000030c0c7221 */ /* 0x010fc80000010000 */
[----:B------:R-:W3:Y:S04]  /*66c0*/  SHFL.BFLY PT, R10, R9, 0x1, 0x1f ;  /* 0x0c201f00090a7f89 */ /* 0x000ee800000e0000 */
[----:B------:R-:W4:Y:S01]  /*66d0*/  SHFL.BFLY PT, R11, R12, 0x1, 0x1f ;  /* 0x0c201f000c0b7f89 */ /* 0x000f2200000e0000 */
[----:B-1----:R-:W-:Y:S02]  /*66e0*/  IMAD.MOV.U32 R7, RZ, RZ, RZ ;  /* 0x000000ffff077224 */ /* 0x002fe400078e00ff */
[----:B---3--:R-:W-:Y:S01]  /*66f0*/  FADD.FTZ R13, R9, R10 ;  /* 0x0000000a090d7221 */ /* 0x008fe20000010000 */
[----:B----4-:R-:W-:-:S04]  /*6700*/  FADD.FTZ R14, R12, R11 ;  /* 0x0000000b0c0e7221 */ /* 0x010fc80000010000 */
[C---:B------:R-:W-:Y:S01]  /*6710*/  FSETP.NE.FTZ.AND P1, PT, R13.reuse, RZ, PT ;  /* 0x000000ff0d00720b */ /* 0x040fe20003f35000 */
[----:B------:R-:W-:Y:S01]  /*6720*/  FMUL.FTZ R15, R13, 0.00390625 ;  /* 0x3b8000000d0f7820 */ /* 0x000fe20000410000 */
[----:B------:R-:W-:-:S04]  /*6730*/  FMUL.FTZ R20, R14, 0.00390625 ;  /* 0x3b8000000e147820 */ /* 0x000fc80000410000 */
[----:B------:R-:W-:Y:S02]  /*6740*/  FSETP.NE.FTZ.AND P2, PT, R15, RZ, PT ;  /* 0x000000ff0f00720b */ /* 0x000fe40003f55000 */
[----:B------:R-:W-:-:S05]  /*6750*/  FSETP.NE.FTZ.AND P3, PT, R20, RZ, PT ;  /* 0x000000ff1400720b */ /* 0x000fca0003f75000 */
[----:B------:R-:W-:Y:S01]  /*6760*/  @P1 MUFU.RCP R7, R13 ;  /* 0x0000000d00071308 */ /* 0x000fe20000001000 */
[----:B------:R-:W-:Y:S01]  /*6770*/  FSETP.NE.FTZ.AND P1, PT, R14, RZ, PT ;  /* 0x000000ff0e00720b */ /* 0x000fe20003f35000 */
[----:B------:R-:W-:-:S06]  /*6780*/  IMAD.MOV.U32 R11, RZ, RZ, RZ ;  /* 0x000000ffff0b7224 */ /* 0x000fcc00078e00ff */
[----:B------:R-:W1:Y:S08]  /*6790*/  @P2 MUFU.LG2 R4, R15 ;  /* 0x0000000f00042308 */ /* 0x000e700000000c00 */
[----:B------:R-:W3:Y:S08]  /*67a0*/  @P3 MUFU.LG2 R10, R20 ;  /* 0x00000014000a3308 */ /* 0x000ef00000000c00 */
[----:B------:R-:W4:Y:S01]  /*67b0*/  @P1 MUFU.RCP R11, R14 ;  /* 0x0000000e000b1308 */ /* 0x000f220000001000 */
[----:B------:R-:W-:-:S02]  /*67c0*/  IMAD.U32 R9, RZ, RZ, UR40 ;  /* 0x00000028ff097e24 */ /* 0x000fc4000f8e00ff */
[----:B------:R-:W-:Y:S02]  /*67d0*/  IMAD.U32 R12, RZ, RZ, UR40 ;  /* 0x00000028ff0c7e24 */ /* 0x000fe4000f8e00ff */
[----:B-1----:R-:W-:Y:S01]  /*67e0*/  @P2 FMUL.FTZ R4, R4, 0.69314718246459960938 ;  /* 0x3f31721804042820 */ /* 0x002fe20000410000 */
[----:B------:R-:W-:Y:S02]  /*67f0*/  WARPGROUP.DEPBAR.LE gsb0, 0x0 ;  /* 0x00008000000079c5 */ /* 0x000fe40000010000 */
[----:B------:R-:W-:-:S06]  /*6800*/  WARPGROUP.ARRIVE ;  /* 0x00000000000079c5 */ /* 0x000fcc0000000000 */
[----:B------:R-:W-:Y:S01]  /*6810*/  QGMMA.64x256x32.F32.E4M3.E4M3 R24, R228, gdesc[UR4], R24, gsb0 ;  /* 0x03e00004e4187df3 */ /* 0x000fe20008000818 */
[----:B------:R-:W-:Y:S01]  /*6820*/  @P2 FMUL.FTZ R9, R9, 0.69314718246459960938 ;  /* 0x3f31721809092820 */ /* 0x000fe20000410000 */
[----:B------:R-:W-:Y:S01]  /*6830*/  @P3 FMUL.FTZ R13, R12, 0.69314718246459960938 ;  /* 0x3f3172180c0d3820 */ /* 0x000fe20000410000 */
[----:B---3--:R-:W-:Y:S01]  /*6840*/  @P3 FMUL.FTZ R10, R10, 0.69314718246459960938 ;  /* 0x3f3172180a0a3820 */ /* 0x008fe20000410000 */
[----:B------:R-:W-:Y:S02]  /*6850*/  IMAD.MOV.U32 R6, RZ, RZ, -0x800000 ;  /* 0xff800000ff067424 */ /* 0x000fe400078e00ff */
[----:B------:R-:W-:-:S01]  /*6860*/  @P2 FFMA.FTZ R6, R9, R0, R4 ;  /* 0x0000000009062223 */ /* 0x000fc20000010004 */
[----:B------:R-:W-:Y:S02]  /*6870*/  IMAD.MOV.U32 R3, RZ, RZ, -0x800000 ;  /* 0xff800000ff037424 */ /* 0x000fe400078e00ff */
[----:B------:R-:W-:-:S01]  /*6880*/  @P3 FFMA.FTZ R3, R13, R5, R10 ;  /* 0x000000050d033223 */ /* 0x000fc2000001000a */
[-C--:B--2---:R-:W-:Y:S01]  /*6890*/  FMUL.FTZ R160, R7, R8.reuse ;  /* 0x0000000807a07220 */ /* 0x084fe20000410000 */
[----:B----4-:R-:W-:Y:S01]  /*68a0*/  FMUL.FTZ R0, R11, R8 ;  /* 0x000000080b007220 */ /* 0x010fe20000410000 */
[----:B------:R-:W-:-:S02]  /*68b0*/  WARPGROUP.DEPBAR.LE gsb0, 0x0 ;  /* 0x00008000000079c5 */ /* 0x000fc40000010000 */
[----:B------:R-:W-:Y:S05]  /*68c0*/  @!P0 BRA `(.L_x_30) ;  /* 0x0000000000048947 */ /* 0x000fea0003800000 */
[----:B------:R-:W-:Y:S01]  /*68d0*/  BPT.TRAP 0x1 ;  /* 0x000000040000795c */ /* 0x000fe20000300000 */
.L_x_30:
[----:B------:R-:W1:Y:S01]  /*68e0*/  S2R R162, SR_TID.X ;  /* 0x0000000000a27919 */ /* 0x000e620000002100 */
[----:B------:R-:W-:Y:S01]  /*68f0*/  ULDC.64 UR4, c[0x4][0x38] ;  /* 0x01000e0000047ab9 */ /* 0x000fe20000000a00 */
        /* <DEDUP_REMOVED lines=30> */
[----:B-1----:R-:W-:-:S02]  /*6ae0*/  IMAD.SHL.U32 R4, R162, 0x4, RZ ;  /* 0x00000004a2047824 */ /* 0x002fc400078e00ff */
[----:B------:R-:W-:Y:S01]  /*6af0*/  FMUL.FTZ R109, R26, R0 ;  /* 0x000000001a6d7220 */ /* 0x000fe20000410000 */
[-C--:B------:R-:W-:Y:S01]  /*6b00*/  FMUL.FTZ R25, R69, R160.reuse ;  /* 0x000000a045197220 */ /* 0x080fe20000410000 */
[-C--:B------:R-:W-:Y:S01]  /*6b10*/  FMUL.FTZ R28, R84, R160.reuse ;  /* 0x000000a0541c7220 */ /* 0x080fe20000410000 */
[----:B------:R-:W-:Y:S01]  /*6b20*/  FMUL.FTZ R41, R80, R160 ;  /* 0x000000a050297220 */ /* 0x000fe20000410000 */
[----:B------:R-:W-:Y:S01]  /*6b30*/  LOP3.LUT R4, R4, 0xc, RZ, 0xc0, !PT ;  /* 0x0000000c04047812 */ /* 0x000fe200078ec0ff */
[----:B------:R-:W-:Y:S01]  /*6b40*/  FMUL.FTZ R26, R31, R0 ;  /* 0x000000001f1a7220 */ /* 0x000fe20000410000 */
[-C--:B------:R-:W-:Y:S01]  /*6b50*/  FMUL.FTZ R69, R116, R160.reuse ;  /* 0x000000a074457220 */ /* 0x080fe20000410000 */
[----:B------:R-:W-:Y:S01]  /*6b60*/  FMUL.FTZ R49, R56, R160 ;  /* 0x000000a038317220 */ /* 0x000fe20000410000 */
[----:B------:R-:W-:Y:S01]  /*6b70*/  IADD3 R4, P0, R4, UR4, RZ ;  /* 0x0000000404047c10 */ /* 0x000fe2000ff1e0ff */
[----:B------:R-:W-:Y:S01]  /*6b80*/  FMUL.FTZ R31, R38, R0 ;  /* 0x00000000261f7220 */ /* 0x000fe20000410000 */
[-C--:B------:R-:W-:Y:S01]  /*6b90*/  FMUL.FTZ R24, R77, R160.reuse ;  /* 0x000000a04d187220 */ /* 0x080fe20000410000 */
[-C--:B------:R-:W-:Y:S01]  /*6ba0*/  FMUL.FTZ R45, R73, R160.reuse ;  /* 0x000000a0492d7220 */ /* 0x080fe20000410000 */
[----:B------:R-:W-:Y:S01]  /*6bb0*/  FMUL.FTZ R36, R81, R160 ;  /* 0x000000a051247220 */ /* 0x000fe20000410000 */
[----:B------:R-:W-:-:S02]  /*6bc0*/  IMAD.X R5, RZ, RZ, UR5, P0 ;  /* 0x00000005ff057e24 */ /* 0x000fc400080e06ff */
[----:B------:R-:W-:Y:S01]  /*6bd0*/  FMUL.FTZ R38, R39, R0 ;  /* 0x0000000027267220 */ /* 0x000fe20000410000 */
[-C--:B------:R-:W-:Y:S01]  /*6be0*/  FMUL.FTZ R32, R92, R160.reuse ;  /* 0x000000a05c207220 */ /* 0x080fe20000410000 */
[-C--:B------:R-:W-:Y:S01]  /*6bf0*/  FMUL.FTZ R37, R88, R160.reuse ;  /* 0x000000a058257220 */ /* 0x080fe20000410000 */
[----:B------:R-:W-:Y:S01]  /*6c00*/  FMUL.FTZ R80, R113, R160 ;  /* 0x000000a071507220 */ /* 0x000fe20000410000 */
[----:B------:R1:W2:Y:S01]  /*6c10*/  LDG.E.CONSTANT R4, desc[UR50][R4.64] ;  /* 0x0000003204047981 */ /* 0x0002a2000c1e9900 */
        /* <DEDUP_REMOVED lines=11> */
[-C--:B-1----:R-:W-:Y:S01]  /*6cd0*/  FMUL.FTZ R5, R47, R0.reuse ;  /* 0x000000002f057220 */ /* 0x082fe20000410000 */
        /* <DEDUP_REMOVED lines=15> */
[----:B------:R-:W-:Y:S01]  /*6dd0*/  FMUL.FTZ R84, R120, R160 ;  /* 0x000000a078547220 */ /* 0x000fe20000410000 */
[-C--:B------:R-:W-:Y:S01]  /*6de0*/  FMUL.FTZ R103, R111, R0.reuse ;  /* 0x000000006f677220 */ /* 0x080fe20000410000 */
[-C--:B------:R-:W-:Y:S01]  /*6df0*/  FMUL.FTZ R116, R115, R0.reuse ;  /* 0x0000000073747220 */ /* 0x080fe20000410000 */
[----:B------:R-:W-:Y:S01]  /*6e00*/  FMUL.FTZ R118, R122, R0 ;  /* 0x000000007a767220 */ /* 0x000fe20000410000 */
[----:B------:R-:W-:Y:S01]  /*6e10*/  F2FP.BF16.F32.PACK_AB R46, R5, R46 ;  /* 0x0000002e052e723e */ /* 0x000fe200000010ff */
        /* <DEDUP_REMOVED lines=13> */
[----:B------:R-:W-:Y:S01]  /*6ef0*/  FMUL.FTZ R122, R130, R0 ;  /* 0x00000000827a7220 */ /* 0x000fe20000410000 */
[----:B------:R-:W-:Y:S01]  /*6f00*/  LOP3.LUT P0, R5, R162, 0x3, RZ, 0xc0, !PT ;  /* 0x00000003a2057812 */ /* 0x000fe2000780c0ff */
        /* <DEDUP_REMOVED lines=36> */
[-C--:B------:R-:W-:Y:S01]  /*7150*/  FMUL.FTZ R105, R149, R160.reuse ;  /* 0x000000a095697220 */ /* 0x080fe20000410000 */
[----:B------:R-:W-:Y:S01]  /*7160*/  FMUL.FTZ R112, R145, R160 ;  /* 0x000000a091707220 */ /* 0x000fe20000410000 */
[----:B------:R-:W-:Y:S01]  /*7170*/  F2FP.BF16.F32.PACK_AB R20, R20, R157 ;  /* 0x0000009d1414723e */ /* 0x000fe200000010ff */
[----:B------:R-:W-:Y:S01]  /*7180*/  UIADD3 UR42, -UR45, URZ, URZ ;  /* 0x0000003f2d2a7290 */ /* 0x000fe2000fffe13f */
[----:B------:R-:W-:Y:S01]  /*7190*/  F2FP.BF16.F32.PACK_AB R7, R7, R158 ;  /* 0x0000009e0707723e */ /* 0x000fe200000010ff */
[----:B------:R-:W-:Y:S01]  /*71a0*/  ULDC.64 UR6, c[0x0][0xb70] ;  /* 0x0002dc0000067ab9 */ /* 0x000fe20000000a00 */
[----:B------:R-:W-:-:S02]  /*71b0*/  F2FP.BF16.F32.PACK_AB R15, R15, R156 ;  /* 0x0000009c0f0f723e */ /* 0x000fc400000010ff */
[----:B------:R-:W-:Y:S02]  /*71c0*/  F2FP.BF16.F32.PACK_AB R10, R10, R155 ;  /* 0x0000009b0a0a723e */ /* 0x000fe400000010ff */
[----:B------:R-:W-:Y:S02]  /*71d0*/  F2FP.BF16.F32.PACK_AB R14, R14, R153 ;  /* 0x000000990e0e723e */ /* 0x000fe400000010ff */
[----:B------:R-:W-:Y:S02]  /*71e0*/  F2FP.BF16.F32.PACK_AB R44, R25, R44 ;  /* 0x0000002c192c723e */ /* 0x000fe400000010ff */
[----:B------:R-:W-:Y:S02]  /*71f0*/  F2FP.BF16.F32.PACK_AB R159, R8, R159 ;  /* 0x0000009f089f723e */ /* 0x000fe400000010ff */
[----:B------:R-:W-:Y:S02]  /*7200*/  F2FP.BF16.F32.PACK_AB R109, R30, R109 ;  /* 0x0000006d1e6d723e */ /* 0x000fe400000010ff */
[----:B------:R-:W-:-:S02]  /*7210*/  F2FP.BF16.F32.PACK_AB R12, R12, R49 ;  /* 0x000000310c0c723e */ /* 0x000fc400000010ff */
[----:B------:R-:W-:Y:S02]  /*7220*/  F2FP.BF16.F32.PACK_AB R28, R28, R41 ;  /* 0x000000291c1c723e */ /* 0x000fe400000010ff */
[----:B------:R-:W-:Y:S01]  /*7230*/  F2FP.BF16.F32.PACK_AB R152, R152, R161 ;  /* 0x000000a19898723e */ /* 0x000fe200000010ff */
[----:B------:R-:W-:Y:S01]  /*7240*/  UIADD3 UR8, UR8, 0x38860, URZ ;  /* 0x0003886008087890 */ /* 0x000fe2000fffe03f */
[----:B------:R-:W-:Y:S01]  /*7250*/  ISETP.EQ.OR P0, PT, R5, 0x3, !P0 ;  /* 0x000000030500780c */ /* 0x000fe20004702670 */
[----:B------:R-:W-:Y:S01]  /*7260*/  USHF.R.S32.HI UR4, URZ, 0x1f, UR43 ;  /* 0x0000001f3f047899 */ /* 0x000fe2000801142b */
[----:B------:R-:W-:Y:S01]  /*7270*/  F2FP.BF16.F32.PACK_AB R29, R29, R154 ;  /* 0x0000009a1d1d723e */ /* 0x000fe200000010ff */
[----:B------:R-:W-:Y:S01]  /*7280*/  ULDC UR5, c[0x0][0xda8] ;  /* 0x00036a0000057ab9 */ /* 0x000fe20000000800 */
[----:B------:R-:W-:Y:S02]  /*7290*/  F2FP.BF16.F32.PACK_AB R11, R11, R48 ;  /* 0x000000300b0b723e */ /* 0x000fe400000010ff */
        /* <DEDUP_REMOVED lines=13> */
[----:B------:R-:W-:Y:S02]  /*7370*/  SEL R61, R20, R7, P0 ;  /* 0x00000007143d7207 */ /* 0x000fe40000000000 */
[----:B------:R-:W-:Y:S02]  /*7380*/  SEL R0, R7, R20, P0 ;  /* 0x0000001407007207 */ /* 0x000fe40000000000 */
[----:B------:R-:W-:Y:S02]  /*7390*/  SEL R63, R15, R10, P0 ;  /* 0x0000000a0f3f7207 */ /* 0x000fe40000000000 */
[----:B------:R-:W-:Y:S02]  /*73a0*/  SEL R5, R10, R15, P0 ;  /* 0x0000000f0a057207 */ /* 0x000fe40000000000 */
[----:B------:R-:W-:Y:S02]  /*73b0*/  F2FP.BF16.F32.PACK_AB R102, R95, R102 ;  /* 0x000000665f66723e */ /* 0x000fe400000010ff */
[----:B------:R-:W-:-:S02]  /*73c0*/  F2FP.BF16.F32.PACK_AB R128, R123, R128 ;  /* 0x000000807b80723e */ /* 0x000fc400000010ff */
[----:B------:R-:W-:Y:S02]  /*73d0*/  SEL R65, R14, R29, P0 ;  /* 0x0000001d0e417207 */ /* 0x000fe40000000000 */
[----:B------:R-:W-:Y:S02]  /*73e0*/  SEL R7, R29, R14, P0 ;  /* 0x0000000e1d077207 */ /* 0x000fe40000000000 */
[----:B------:R-:W-:Y:S02]  /*73f0*/  SEL R89, R11, R44, P0 ;  /* 0x0000002c0b597207 */ /* 0x000fe40000000000 */
[----:B------:R-:W-:Y:S02]  /*7400*/  SEL R15, R44, R11, P0 ;  /* 0x0000000b2c0f7207 */ /* 0x000fe40000000000 */
[----:B------:R-:W-:Y:S02]  /*7410*/  SEL R95, R9, R24, P0 ;  /* 0x00000018095f7207 */ /* 0x000fe40000000000 */
[----:B------:R-:W-:-:S02]  /*7420*/  SEL R20, R24, R9, P0 ;  /* 0x0000000918147207 */ /* 0x000fc40000000000 */
[----:B------:R-:W-:Y:S02]  /*7430*/  SEL R123, R85, R96, P0 ;  /* 0x00000060557b7207 */ /* 0x000fe40000000000 */
[----:B------:R-:W-:Y:S02]  /*7440*/  SEL R29, R96, R85, P0 ;  /* 0x00000055601d7207 */ /* 0x000fe40000000000 */
[----:B------:R-:W-:Y:S02]  /*7450*/  IADD3 R11, P3, R16, 0x40, RZ ;  /* 0x00000040100b7810 */ /* 0x000fe40007f7e0ff */
[----:B------:R-:W-:Y:S02]  /*7460*/  F2FP.BF16.F32.PACK_AB R34, R31, R34 ;  /* 0x000000221f22723e */ /* 0x000fe400000010ff */
[----:B------:R-:W-:Y:S02]  /*7470*/  SEL R85, R93, R104, P0 ;  /* 0x000000685d557207 */ /* 0x000fe40000000000 */
[----:B------:R-:W-:-:S02]  /*7480*/  SEL R30, R104, R93, P0 ;  /* 0x0000005d681e7207 */ /* 0x000fc40000000000 */
[----:B------:R-:W-:Y:S02]  /*7490*/  IADD3 R9, P2, R16, 0x20, RZ ;  /* 0x0000002010097810 */ /* 0x000fe40007f5e0ff */
[----:B------:R-:W-:Y:S02]  /*74a0*/  SEL R93, R101, R112, P0 ;  /* 0x00000070655d7207 */ /* 0x000fe40000000000 */
[----:B------:R-:W-:Y:S02]  /*74b0*/  SEL R31, R112, R101, P0 ;  /* 0x00000065701f7207 */ /* 0x000fe40000000000 */
[----:B------:R-:W-:Y:S02]  /*74c0*/  SEL R101, R109, R8, P0 ;  /* 0x000000086d657207 */ /* 0x000fe40000000000 */
[----:B------:R-:W-:Y:S02]  /*74d0*/  SEL R109, R8, R109, P0 ;  /* 0x0000006d086d7207 */ /* 0x000fe40000000000 */
[----:B------:R-:W-:-:S02]  /*74e0*/  LOP3.LUT R10, R11, 0x380, RZ, 0xc0, !PT ;  /* 0x000003800b0a7812 */ /* 0x000fc400078ec0ff */
[----:B------:R-:W-:Y:S02]  /*74f0*/  LOP3.LUT R8, R9, 0x380, RZ, 0xc0, !PT ;  /* 0x0000038009087812 */ /* 0x000fe400078ec0ff */
[----:B------:R-:W-:Y:S02]  /*7500*/  F2FP.BF16.F32.PACK_AB R32, R32, R37 ;  /* 0x000000252020723e */ /* 0x000fe400000010ff */
[----:B------:R-:W-:Y:S02]  /*7510*/  F2FP.BF16.F32.PACK_AB R33, R33, R56 ;  /* 0x000000382121723e */ /* 0x000fe400000010ff */
[----:B------:R-:W-:Y:S02]  /*7520*/  F2FP.BF16.F32.PACK_AB R39, R39, R42 ;  /* 0x0000002a2727723e */ /* 0x000fe400000010ff */
[----:B------:R-:W-:Y:S02]  /*7530*/  F2FP.BF16.F32.PACK_AB R54, R47, R54 ;  /* 0x000000362f36723e */ /* 0x000fe400000010ff */
[----:B------:R-:W-:-:S02]  /*7540*/  SHF.R.U64 R10, R10, 0x3, RZ ;  /* 0x000000030a0a7819 */ /* 0x000fc400000012ff */
[----:B------:R-:W-:Y:S02]  /*7550*/  F2FP.BF16.F32.PACK_AB R59, R59, R66 ;  /* 0x000000423b3b723e */ /* 0x000fe400000010ff */
[----:B------:R-:W-:Y:S02]  /*7560*/  SHF.R.U64 R8, R8, 0x3, RZ ;  /* 0x0000000308087819 */ /* 0x000fe400000012ff */
[----:B------:R-:W-:Y:S02]  /*7570*/  IADD3 R47, P5, R16, 0x4000, RZ ;  /* 0x00004000102f7810 */ /* 0x000fe40007fbe0ff */
[----:B------:R-:W-:Y:S02]  /*7580*/  F2FP.BF16.F32.PACK_AB R110, R103, R110 ;  /* 0x0000006e676e723e */ /* 0x000fe400000010ff */
[----:B------:R-:W-:Y:S02]  /*7590*/  SEL R103, R32, R33, P0 ;  /* 0x0000002120677207 */ /* 0x000fe40000000000 */
[----:B------:R-:W-:-:S02]  /*75a0*/  SEL R24, R33, R32, P0 ;  /* 0x0000002021187207 */ /* 0x000fc40000000000 */
[----:B------:R-:W-:Y:S02]  /*75b0*/  F2FP.BF16.F32.PACK_AB R21, R21, R36 ;  /* 0x000000241515723e */ /* 0x000fe400000010ff */
[----:B------:R-:W-:Y:S02]  /*75c0*/  SEL R129, R39, R46, P0 ;  /* 0x0000002e27817207 */ /* 0x000fe40000000000 */
[----:B------:R-:W-:Y:S02]  /*75d0*/  SEL R33, R46, R39, P0 ;  /* 0x000000272e217207 */ /* 0x000fe40000000000 */
[----:B------:R-:W-:Y:S01]  /*75e0*/  LOP3.LUT R10, R10, R11, RZ, 0x3c, !PT ;  /* 0x0000000b0a0a7212 */ /* 0x000fe200078e3cff */
[----:B------:R-:W-:Y:S01]  /*75f0*/  IMAD.X R11, RZ, RZ, R17, P3 ;  /* 0x000000ffff0b7224 */ /* 0x000fe200018e0611 */
[----:B------:R-:W-:Y:S02]  /*7600*/  SEL R135, R59, R70, P0 ;  /* 0x000000463b877207 */ /* 0x000fe40000000000 */
[----:B------:R-:W-:-:S02]  /*7610*/  SEL R36, R70, R59, P0 ;  /* 0x0000003b46247207 */ /* 0x000fc40000000000 */
[----:B------:R-:W-:Y:S01]  /*7620*/  LOP3.LUT R8, R8, R9, RZ, 0x3c, !PT ;  /* 0x0000000908087212 */ /* 0x000fe200078e3cff */
[----:B------:R-:W-:Y:S01]  /*7630*/  IMAD.X R9, RZ, RZ, R17, P2 ;  /* 0x000000ffff097224 */ /* 0x000fe200010e0611 */
[----:B------:R-:W-:Y:S02]  /*7640*/  LOP3.LUT R46, R47, 0x380, RZ, 0xc0, !PT ;  /* 0x000003802f2e7812 */ /* 0x000fe400078ec0ff */
[----:B------:R-:W-:Y:S02]  /*7650*/  F2FP.BF16.F32.PACK_AB R43, R43, R50 ;  /* 0x000000322b2b723e */ /* 0x000fe400000010ff */
[----:B------:R-:W-:Y:S02]  /*7660*/  F2FP.BF16.F32.PACK_AB R62, R55, R62 ;  /* 0x0000003e373e723e */ /* 0x000fe400000010ff */
[C---:B------:R-:W-:Y:S02]  /*7670*/  IADD3 R59, P3, R16.reuse, 0x8000, RZ ;  /* 0x00008000103b7810 */ /* 0x040fe40007f7e0ff */
[----:B------:R-:W-:-:S02]  /*7680*/  IADD3 R55, P2, R16, 0x4060, RZ ;  /* 0x0000406010377810 */ /* 0x000fc40007f5e0ff */
[----:B------:R-:W-:Y:S02]  /*7690*/  F2FP.BF16.F32.PACK_AB R83, R83, R90 ;  /* 0x0000005a5353723e */ /* 0x000fe400000010ff */
[----:B------:R-:W-:Y:S02]  /*76a0*/  F2FP.BF16.F32.PACK_AB R94, R87, R94 ;  /* 0x0000005e575e723e */ /* 0x000fe400000010ff */
[----:B------:R-:W-:Y:S02]  /*76b0*/  F2FP.BF16.F32.PACK_AB R51, R51, R58 ;  /* 0x0000003a3333723e */ /* 0x000fe400000010ff */
[----:B------:R-:W-:Y:S02]  /*76c0*/  F2FP.BF16.F32.PACK_AB R91, R91, R98 ;  /* 0x000000625b5b723e */ /* 0x000fe400000010ff */
[----:B------:R-:W-:Y:S02]  /*76d0*/  SHF.R.U64 R46, R46, 0x3, RZ ;  /* 0x000000032e2e7819 */ /* 0x000fe400000012ff */
[----:B------:R-:W-:-:S02]  /*76e0*/  F2FP.BF16.F32.PACK_AB R99, R99, R106 ;  /* 0x0000006a6363723e */ /* 0x000fc400000010ff */
[----:B------:R-:W-:Y:S02]  /*76f0*/  SEL R131, R43, R54, P0 ;  /* 0x000000362b837207 */ /* 0x000fe40000000000 */
[----:B------:R-:W-:Y:S02]  /*7700*/  SEL R32, R54, R43, P0 ;  /* 0x0000002b36207207 */ /* 0x000fe40000000000 */
[----:B------:R-:W-:Y:S02]  /*7710*/  LOP3.LUT R58, R59, 0x380, RZ, 0xc0, !PT ;  /* 0x000003803b3a7812 */ /* 0x000fe400078ec0ff */
[----:B------:R-:W-:Y:S02]  /*7720*/  F2FP.BF16.F32.PACK_AB R13, R13, R52 ;  /* 0x000000340d0d723e */ /* 0x000fe400000010ff */
[----:B------:R-:W-:Y:S02]  /*7730*/  F2FP.BF16.F32.PACK_AB R53, R53, R60 ;  /* 0x0000003c3535723e */ /* 0x000fe400000010ff */
[----:B------:R-:W-:-:S02]  /*7740*/  F2FP.BF16.F32.PACK_AB R64, R57, R64 ;  /* 0x000000403940723e */ /* 0x000fc400000010ff */
[----:B------:R-:W-:Y:S02]  /*7750*/  F2FP.BF16.F32.PACK_AB R107, R107, R114 ;  /* 0x000000726b6b723e */ /* 0x000fe400000010ff */
[----:B------:R-:W-:Y:S02]  /*7760*/  F2FP.BF16.F32.PACK_AB R116, R111, R116 ;  /* 0x000000746f74723e */ /* 0x000fe400000010ff */
[----:B------:R-:W-:Y:S02]  /*7770*/  LOP3.LUT R54, R55, 0x380, RZ, 0xc0, !PT ;  /* 0x0000038037367812 */ /* 0x000fe400078ec0ff */
[----:B------:R-:W-:Y:S02]  /*7780*/  F2FP.BF16.F32.PACK_AB R35, R38, R35 ;  /* 0x000000232623723e */ /* 0x000fe400000010ff */
[----:B------:R-:W-:Y:S02]  /*7790*/  F2FP.BF16.F32.PACK_AB R113, R113, R118 ;  /* 0x000000767171723e */ /* 0x000fe400000010ff */
[----:B------:R-:W-:-:S02]  /*77a0*/  F2FP.BF16.F32.PACK_AB R120, R115, R120 ;  /* 0x000000787378723e */ /* 0x000fc400000010ff */
[----:B------:R-:W-:Y:S02]  /*77b0*/  SEL R141, R83, R94, P0 ;  /* 0x0000005e538d7207 */ /* 0x000fe40000000000 */
[----:B------:R-:W-:Y:S02]  /*77c0*/  SEL R39, R94, R83, P0 ;  /* 0x000000535e277207 */ /* 0x000fe40000000000 */
[----:B------:R-:W-:Y:S02]  /*77d0*/  F2FP.BF16.F32.PACK_AB R117, R117, R122 ;  /* 0x0000007a7575723e */ /* 0x000fe400000010ff */
[----:B------:R-:W-:Y:S02]  /*77e0*/  F2FP.BF16.F32.PACK_AB R124, R119, R124 ;  /* 0x0000007c777c723e */ /* 0x000fe400000010ff */
[----:B------:R-:W-:Y:S02]  /*77f0*/  SEL R83, R91, R102, P0 ;  /* 0x000000665b537207 */ /* 0x000fe40000000000 */
[----:B------:R-:W-:-:S02]  /*7800*/  SEL R41, R102, R91, P0 ;  /* 0x0000005b66297207 */ /* 0x000fc40000000000 */
[----:B------:R-:W-:Y:S01]  /*7810*/  LOP3.LUT R46, R46, R47, RZ, 0x3c, !PT ;  /* 0x0000002f2e2e7212 */ /* 0x000fe200078e3cff */
[----:B------:R-:W-:Y:S01]  /*7820*/  IMAD.X R47, RZ, RZ, R17, P5 ;  /* 0x000000ffff2f7224 */ /* 0x000fe200028e0611 */
[----:B------:R-:W-:Y:S02]  /*7830*/  F2FP.BF16.F32.PACK_AB R121, R121, R126 ;  /* 0x0000007e7979723e */ /* 0x000fe400000010ff */
[----:B------:R-:W-:Y:S02]  /*7840*/  SEL R91, R99, R110, P0 ;  /* 0x0000006e635b7207 */ /* 0x000fe40000000000 */
[----:B------:R-:W-:Y:S02]  /*7850*/  SEL R42, R110, R99, P0 ;  /* 0x000000636e2a7207 */ /* 0x000fe40000000000 */
[----:B------:R-:W-:Y:S02]  /*7860*/  SHF.R.U64 R58, R58, 0x3, RZ ;  /* 0x000000033a3a7819 */ /* 0x000fe400000012ff */
[----:B------:R-:W-:-:S02]  /*7870*/  F2FP.BF16.F32.PACK_AB R69, R69, R76 ;  /* 0x0000004c4545723e */ /* 0x000fc400000010ff */
[----:B------:R-:W-:Y:S02]  /*7880*/  F2FP.BF16.F32.PACK_AB R80, R73, R80 ;  /* 0x000000504950723e */ /* 0x000fe400000010ff */
[----:B------:R-:W-:Y:S02]  /*7890*/  F2FP.BF16.F32.PACK_AB R125, R125, R130 ;  /* 0x000000827d7d723e */ /* 0x000fe400000010ff */
[----:B------:R-:W-:Y:S02]  /*78a0*/  SEL R87, R12, R13, P0 ;  /* 0x0000000d0c577207 */ /* 0x000fe40000000000 */
[----:B------:R-:W-:Y:S02]  /*78b0*/  SEL R14, R13, R12, P0 ;  /* 0x0000000c0d0e7207 */ /* 0x000fe40000000000 */
[----:B------:R-:W-:Y:S02]  /*78c0*/  SEL R105, R53, R64, P0 ;  /* 0x0000004035697207 */ /* 0x000fe40000000000 */
[----:B------:R-:W-:-:S02]  /*78d0*/  SEL R25, R64, R53, P0 ;  /* 0x0000003540197207 */ /* 0x000fc40000000000 */
[----:B------:R-:W-:Y:S02]  /*78e0*/  SEL R99, R107, R116, P0 ;  /* 0x000000746b637207 */ /* 0x000fe40000000000 */
[----:B------:R-:W-:Y:S02]  /*78f0*/  SEL R43, R116, R107, P0 ;  /* 0x0000006b742b7207 */ /* 0x000fe40000000000 */
[----:B------:R-:W-:Y:S02]  /*7900*/  SHF.R.U64 R54, R54, 0x3, RZ ;  /* 0x0000000336367819 */ /* 0x000fe400000012ff */
[----:B------:R-:W-:Y:S02]  /*7910*/  SEL R127, R34, R35, P0 ;  /* 0x00000023227f7207 */ /* 0x000fe40000000000 */
[----:B------:R-:W-:Y:S02]  /*7920*/  SEL R107, R113, R120, P0 ;  /* 0x00000078716b7207 */ /* 0x000fe40000000000 */
[----:B------:R-:W-:-:S02]  /*7930*/  SEL R44, R120, R113, P0 ;  /* 0x00000071782c7207 */ /* 0x000fc40000000000 */
[C---:B------:R-:W-:Y:S02]  /*7940*/  IADD3 R13, P4, R16.reuse, 0x60, RZ ;  /* 0x00000060100d7810 */ /* 0x040fe40007f9e0ff */
[C---:B------:R-:W-:Y:S02]  /*7950*/  IADD3 R49, P6, R16.reuse, 0x4020, RZ ;  /* 0x0000402010317810 */ /* 0x040fe40007fde0ff */
[----:B------:R-:W-:Y:S02]  /*7960*/  IADD3 R53, P1, R16, 0x4040, RZ ;  /* 0x0000404010357810 */ /* 0x000fe40007f3e0ff */
[----:B------:R-:W-:Y:S02]  /*7970*/  SEL R35, R35, R34, P0 ;  /* 0x0000002223237207 */ /* 0x000fe40000000000 */
[----:B------:R-:W-:Y:S02]  /*7980*/  SEL R113, R117, R124, P0 ;  /* 0x0000007c75717207 */ /* 0x000fe40000000000 */
[----:B------:R-:W-:-:S02]  /*7990*/  SEL R45, R124, R117, P0 ;  /* 0x000000757c2d7207 */ /* 0x000fc40000000000 */
[----:B------:R-:W-:Y:S02]  /*79a0*/  SEL R111, R68, R27, P0 ;  /* 0x0000001b446f7207 */ /* 0x000fe40000000000 */
[----:B------:R-:W-:Y:S02]  /*79b0*/  SEL R26, R27, R68, P0 ;  /* 0x000000441b1a7207 */ /* 0x000fe40000000000 */
[----:B------:R-:W-:Y:S02]  /*79c0*/  SEL R133, R51, R62, P0 ;  /* 0x0000003e33857207 */ /* 0x000fe40000000000 */
[----:B------:R-:W-:Y:S02]  /*79d0*/  SEL R34, R62, R51, P0 ;  /* 0x000000333e227207 */ /* 0x000fe40000000000 */
[----:B------:R-:W-:Y:S02]  /*79e0*/  SEL R117, R121, R128, P0 ;  /* 0x0000008079757207 */ /* 0x000fe40000000000 */
[----:B------:R-:W-:-:S02]  /*79f0*/  SEL R50, R128, R121, P0 ;  /* 0x0000007980327207 */ /* 0x000fc40000000000 */
[----:B------:R-:W-:Y:S01]  /*7a00*/  LOP3.LUT R58, R58, R59, RZ, 0x3c, !PT ;  /* 0x0000003b3a3a7212 */ /* 0x000fe200078e3cff */
[----:B------:R-:W-:Y:S01]  /*7a10*/  IMAD.X R59, RZ, RZ, R17, P3 ;  /* 0x000000ffff3b7224 */ /* 0x000fe200018e0611 */
[----:B------:R-:W-:Y:S02]  /*7a20*/  SEL R57, R152, R159, P0 ;  /* 0x0000009f98397207 */ /* 0x000fe40000000000 */
[----:B------:R-:W-:Y:S02]  /*7a30*/  SEL R40, R159, R152, P0 ;  /* 0x000000989f287207 */ /* 0x000fe40000000000 */
[----:B------:R-:W-:Y:S02]  /*7a40*/  SEL R115, R69, R80, P0 ;  /* 0x0000005045737207 */ /* 0x000fe40000000000 */
[----:B------:R-:W-:Y:S02]  /*7a50*/  SEL R27, R80, R69, P0 ;  /* 0x00000045501b7207 */ /* 0x000fe40000000000 */
[----:B------:R-:W-:-:S02]  /*7a60*/  SEL R121, R125, R48, P0 ;  /* 0x000000307d797207 */ /* 0x000fc40000000000 */
[----:B------:R-:W-:Y:S02]  /*7a70*/  SEL R51, R48, R125, P0 ;  /* 0x0000007d30337207 */ /* 0x000fe40000000000 */
[----:B------:R-:W-:Y:S01]  /*7a80*/  LOP3.LUT R54, R54, R55, RZ, 0x3c, !PT ;  /* 0x0000003736367212 */ /* 0x000fe200078e3cff */
[----:B------:R-:W-:Y:S01]  /*7a90*/  IMAD.X R55, RZ, RZ, R17, P2 ;  /* 0x000000ffff377224 */ /* 0x000fe200010e0611 */
[----:B------:R-:W-:Y:S01]  /*7aa0*/  MOV R102, R46 ;  /* 0x0000002e00667202 */ /* 0x000fe20000000f00 */
[----:B------:R-:W-:Y:S01]  /*7ab0*/  UPRMT UR8, UR37, 0x654, UR8 ;  /* 0x0000065425087896 */ /* 0x000fe20008000008 */
[----:B------:R-:W-:Y:S02]  /*7ac0*/  LOP3.LUT R12, R13, 0x380, RZ, 0xc0, !PT ;  /* 0x000003800d0c7812 */ /* 0x000fe400078ec0ff */
[----:B------:R-:W-:Y:S02]  /*7ad0*/  LOP3.LUT R48, R49, 0x380, RZ, 0xc0, !PT ;  /* 0x0000038031307812 */ /* 0x000fe400078ec0ff */
[----:B------:R-:W-:-:S02]  /*7ae0*/  LOP3.LUT R52, R53, 0x380, RZ, 0xc0, !PT ;  /* 0x0000038035347812 */ /* 0x000fc400078ec0ff */
[----:B------:R-:W-:Y:S02]  /*7af0*/  IADD3 R69, P3, R16, 0xc040, RZ ;  /* 0x0000c04010457810 */ /* 0x000fe40007f7e0ff */
[----:B--2---:R-:W-:Y:S02]  /*7b00*/  LOP3.LUT R46, R4, 0x2, RZ, 0x3c, !PT ;  /* 0x00000002042e7812 */ /* 0x004fe400078e3cff */
[----:B------:R-:W-:Y:S01]  /*7b10*/  F2FP.BF16.F32.PACK_AB R88, R81, R88 ;  /* 0x000000585158723e */ /* 0x000fe200000010ff */
[----:B------:R-:W-:Y:S01]  /*7b20*/  SHFL.IDX PT, R57, R57, R4, 0x1c1f ;  /* 0x001c1f0439397589 */ /* 0x000fe200000e0000 */
[----:B------:R-:W-:Y:S02]  /*7b30*/  LOP3.LUT R81, R16, 0x380, RZ, 0xc0, !PT ;  /* 0x0000038010517812 */ /* 0x000fe400078ec0ff */
[----:B------:R-:W-:Y:S01]  /*7b40*/  F2FP.BF16.F32.PACK_AB R75, R75, R82 ;  /* 0x000000524b4b723e */ /* 0x000fe200000010ff */
[----:B------:R-:W1:Y:S01]  /*7b50*/  SHFL.IDX PT, R40, R40, R46, 0x1c1f ;  /* 0x001c1f2e28287589 */ /* 0x000e6200000e0000 */
[----:B------:R-:W-:-:S02]  /*7b60*/  SHF.R.U64 R12, R12, 0x3, RZ ;  /* 0x000000030c0c7819 */ /* 0x000fc400000012ff */
[----:B------:R-:W-:Y:S01]  /*7b70*/  F2FP.BF16.F32.PACK_AB R86, R79, R86 ;  /* 0x000000564f56723e */ /* 0x000fe200000010ff */
[----:B------:R-:W-:Y:S01]  /*7b80*/  SHFL.IDX PT, R101, R101, R4, 0x1c1f ;  /* 0x001c1f0465657589 */ /* 0x000fe200000e0000 */
[----:B------:R-:W-:Y:S02]  /*7b90*/  SHF.R.U64 R48, R48, 0x3, RZ ;  /* 0x0000000330307819 */ /* 0x000fe400000012ff */
[----:B------:R-:W-:Y:S01]  /*7ba0*/  F2FP.BF16.F32.PACK_AB R77, R77, R84 ;  /* 0x000000544d4d723e */ /* 0x000fe200000010ff */
[----:B------:R-:W-:Y:S01]  /*7bb0*/  UIMAD UR42, UR5, UR42, UR48 ;  /* 0x0000002a052a72a4 */ /* 0x000fe2000f8e0230 */
[----:B------:R-:W-:Y:S01]  /*7bc0*/  SHF.R.U64 R52, R52, 0x3, RZ ;  /* 0x0000000334347819 */ /* 0x000fe200000012ff */
[----:B------:R-:W-:Y:S01]  /*7bd0*/  SYNCS.ARRIVE.TRANS64.RED.A1T0 RZ, [UR8], RZ ;  /* 0x000000ffffff79a7 */ /* 0x000fe20008100408 */
[----:B------:R-:W-:Y:S02]  /*7be0*/  LOP3.LUT R68, R69, 0x380, RZ, 0xc0, !PT ;  /* 0x0000038045447812 */ /* 0x000fe400078ec0ff */
[----:B------:R-:W-:-:S02]  /*7bf0*/  MOV R55, R54 ;  /* 0x0000003600377202 */ /* 0x000fc40000000f00 */
[----:B------:R-:W-:Y:S01]  /*7c00*/  SHF.R.U64 R81, R81, 0x3, RZ ;  /* 0x0000000351517819 */ /* 0x000fe200000012ff */
[----:B------:R-:W2:Y:S01]  /*7c10*/  SHFL.IDX PT, R54, R109, R46, 0x1c1f ;  /* 0x001c1f2e6d367589 */ /* 0x000ea200000e0000 */
[----:B------:R-:W-:Y:S02]  /*7c20*/  SEL R97, R28, R21, P0 ;  /* 0x000000151c617207 */ /* 0x000fe40000000000 */
[----:B------:R-:W-:Y:S01]  /*7c30*/  LOP3.LUT R12, R12, R13, RZ, 0x3c, !PT ;  /* 0x0000000d0c0c7212 */ /* 0x000fe200078e3cff */
[--C-:B------:R-:W-:Y:S01]  /*7c40*/  IMAD.X R13, RZ, RZ, R17.reuse, P4 ;  /* 0x000000ffff0d7224 */ /* 0x100fe200020e0611 */
[----:B------:R-:W-:Y:S01]  /*7c50*/  LOP3.LUT R48, R48, R49, RZ, 0x3c, !PT ;  /* 0x0000003130307212 */ /* 0x000fe200078e3cff */
[--C-:B------:R-:W-:Y:S01]  /*7c60*/  IMAD.X R49, RZ, RZ, R17.reuse, P6 ;  /* 0x000000ffff317224 */ /* 0x100fe200030e0611 */
[----:B------:R-:W-:Y:S01]  /*7c70*/  LOP3.LUT R52, R52, R53, RZ, 0x3c, !PT ;  /* 0x0000003534347212 */ /* 0x000fe200078e3cff */
[----:B------:R-:W-:Y:S01]  /*7c80*/  IMAD.X R53, RZ, RZ, R17, P1 ;  /* 0x000000ffff357224 */ /* 0x000fe200008e0611 */
[----:B------:R-:W-:-:S02]  /*7c90*/  SHF.R.U64 R68, R68, 0x3, RZ ;  /* 0x0000000344447819 */ /* 0x000fc400000012ff */
[----:B------:R-:W-:Y:S02]  /*7ca0*/  F2FP.BF16.F32.PACK_AB R67, R67, R74 ;  /* 0x0000004a4343723e */ /* 0x000fe400000010ff */
[----:B------:R-:W-:Y:S02]  /*7cb0*/  F2FP.BF16.F32.PACK_AB R78, R71, R78 ;  /* 0x0000004e474e723e */ /* 0x000fe400000010ff */
[----:B------:R-:W-:Y:S02]  /*7cc0*/  SEL R21, R21, R28, P0 ;  /* 0x0000001c15157207 */ /* 0x000fe40000000000 */
[----:B------:R-:W-:Y:S02]  /*7cd0*/  SEL R139, R75, R86, P0 ;  /* 0x000000564b8b7207 */ /* 0x000fe40000000000 */
[----:B------:R-:W-:Y:S01]  /*7ce0*/  SEL R38, R86, R75, P0 ;  /* 0x0000004b56267207 */ /* 0x000fe20000000000 */
[----:B------:R-:W-:Y:S01]  /*7cf0*/  UIMAD UR4, UR4, UR6, URZ ;  /* 0x00000006040472a4 */ /* 0x000fe2000f8e023f */
[----:B------:R-:W-:-:S02]  /*7d00*/  SEL R119, R77, R88, P0 ;  /* 0x000000584d777207 */ /* 0x000fc40000000000 */
[----:B------:R-:W-:Y:S02]  /*7d10*/  SEL R28, R88, R77, P0 ;  /* 0x0000004d581c7207 */ /* 0x000fe40000000000 */
[C---:B------:R-:W-:Y:S02]  /*7d20*/  IADD3 R79, P4, R16.reuse, 0x8020, RZ ;  /* 0x00008020104f7810 */ /* 0x040fe40007f9e0ff */
[C---:B------:R-:W-:Y:S02]  /*7d30*/  IADD3 R75, P6, R16.reuse, 0x8060, RZ ;  /* 0x00008060104b7810 */ /* 0x040fe40007fde0ff */
[C---:B------:R-:W-:Y:S02]  /*7d40*/  IADD3 R73, P1, R16.reuse, 0xc000, RZ ;  /* 0x0000c00010497810 */ /* 0x040fe40007f3e0ff */
[----:B------:R-:W-:Y:S01]  /*7d50*/  LOP3.LUT R80, R81, R16, RZ, 0x3c, !PT ;  /* 0x0000001051507212 */ /* 0x000fe200078e3cff */
[--C-:B------:R-:W-:Y:S01]  /*7d60*/  IMAD.MOV.U32 R81, RZ, RZ, R17.reuse ;  /* 0x000000ffff517224 */ /* 0x100fe200078e0011 */
[----:B------:R-:W-:Y:S01]  /*7d70*/  IADD3 R77, P5, R16, 0x8040, RZ ;  /* 0x00008040104d7810 */ /* 0x000fe20007fbe0ff */
[----:B------:R-:W-:Y:S01]  /*7d80*/  SHFL.IDX PT, R87, R87, R4, 0x1c1f ;  /* 0x001c1f0457577589 */ /* 0x000fe200000e0000 */
[----:B------:R-:W-:Y:S01]  /*7d90*/  LOP3.LUT R68, R68, R69, RZ, 0x3c, !PT ;  /* 0x0000004544447212 */ /* 0x000fe200078e3cff */
[----:B------:R-:W-:Y:S01]  /*7da0*/  IMAD.X R69, RZ, RZ, R17, P3 ;  /* 0x000000ffff457224 */ /* 0x000fe200018e0611 */
[----:B------:R-:W-:Y:S01]  /*7db0*/  SEL R137, R67, R78, P0 ;  /* 0x0000004e43897207 */ /* 0x000fe20000000000 */
[----:B------:R-:W3:Y:S01]  /*7dc0*/  SHFL.IDX PT, R14, R14, R46, 0x1c1f ;  /* 0x001c1f2e0e0e7589 */ /* 0x000ee200000e0000 */
[----:B------:R-:W-:Y:S01]  /*7dd0*/  SEL R37, R78, R67, P0 ;  /* 0x000000434e257207 */ /* 0x000fe20000000000 */
[----:B------:R-:W-:Y:S01]  /*7de0*/  USHF.L.U32 UR42, UR42, 0x7, URZ ;  /* 0x000000072a2a7899 */ /* 0x000fe2000800063f */
[----:B------:R-:W-:Y:S01]  /*7df0*/  LOP3.LUT R78, R79, 0x380, RZ, 0xc0, !PT ;  /* 0x000003804f4e7812 */ /* 0x000fe200078ec0ff */
[----:B------:R-:W-:Y:S01]  /*7e00*/  UIMAD.WIDE.U32 UR10, UR43, UR6, URZ ;  /* 0x000000062b0a72a5 */ /* 0x000fe2000f8e003f */
[----:B------:R-:W-:Y:S01]  /*7e10*/  LOP3.LUT R74, R75, 0x380, RZ, 0xc0, !PT ;  /* 0x000003804b4a7812 */ /* 0x000fe200078ec0ff */
[----:B------:R-:W-:Y:S01]  /*7e20*/  UIMAD UR4, UR43, UR7, UR4 ;  /* 0x000000072b0472a4 */ /* 0x000fe2000f8e0204 */
[----:B------:R-:W-:-:S02]  /*7e30*/  IADD3 R71, P2, R16, 0xc020, RZ ;  /* 0x0000c02010477810 */ /* 0x000fc40007f5e0ff */
[----:B------:R-:W-:Y:S02]  /*7e40*/  LOP3.LUT R72, R73, 0x380, RZ, 0xc0, !PT ;  /* 0x0000038049487812 */ /* 0x000fe400078ec0ff */
[----:B------:R-:W-:Y:S02]  /*7e50*/  LOP3.LUT R76, R77, 0x380, RZ, 0xc0, !PT ;  /* 0x000003804d4c7812 */ /* 0x000fe400078ec0ff */
[----:B------:R-:W-:Y:S02]  /*7e60*/  MOV R110, R80 ;  /* 0x00000050006e7202 */ /* 0x000fe40000000f00 */
[----:B------:R-:W-:Y:S01]  /*7e70*/  MOV R81, R48 ;  /* 0x0000003000517202 */ /* 0x000fe20000000f00 */
[----:B------:R-:W-:Y:S01]  /*7e80*/  UIADD3 UR4, UR11, UR4, URZ ;  /* 0x000000040b047290 */ /* 0x000fe2000fffe03f */
[----:B------:R-:W-:Y:S02]  /*7e90*/  SHF.R.U64 R78, R78, 0x3, RZ ;  /* 0x000000034e4e7819 */ /* 0x000fe400000012ff */
[----:B------:R-:W-:-:S02]  /*7ea0*/  SHF.R.U64 R74, R74, 0x3, RZ ;  /* 0x000000034a4a7819 */ /* 0x000fc400000012ff */
[----:B------:R-:W-:Y:S02]  /*7eb0*/  LOP3.LUT R70, R71, 0x380, RZ, 0xc0, !PT ;  /* 0x0000038047467812 */ /* 0x000fe400078ec0ff */
[----:B------:R-:W-:Y:S02]  /*7ec0*/  SHF.R.U64 R72, R72, 0x3, RZ ;  /* 0x0000000348487819 */ /* 0x000fe400000012ff */
[----:B------:R-:W-:Y:S01]  /*7ed0*/  MOV R49, R68 ;  /* 0x0000004400317202 */ /* 0x000fe20000000f00 */
[----:B------:R-:W-:Y:S01]  /*7ee0*/  VIADD R69, R23, UR42 ;  /* 0x0000002a17457c36 */ /* 0x000fe20008000000 */
[----:B------:R-:W-:Y:S02]  /*7ef0*/  SHF.R.U64 R76, R76, 0x3, RZ ;  /* 0x000000034c4c7819 */ /* 0x000fe400000012ff */
[----:B------:R-:W-:Y:S01]  /*7f00*/  LOP3.LUT R78, R78, R79, RZ, 0x3c, !PT ;  /* 0x0000004f4e4e7212 */ /* 0x000fe200078e3cff */
[--C-:B------:R-:W-:Y:S01]  /*7f10*/  IMAD.X R79, RZ, RZ, R17.reuse, P4 ;  /* 0x000000ffff4f7224 */ /* 0x100fe200020e0611 */
[----:B------:R-:W-:Y:S01]  /*7f20*/  LOP3.LUT R74, R74, R75, RZ, 0x3c, !PT ;  /* 0x0000004b4a4a7212 */ /* 0x000fe200078e3cff */
[----:B------:R-:W-:Y:S01]  /*7f30*/  IMAD.X R75, RZ, RZ, R17, P6 ;  /* 0x000000ffff4b7224 */ /* 0x000fe200030e0611 */
[----:B------:R-:W-:-:S02]  /*7f40*/  SHF.R.U64 R70, R70, 0x3, RZ ;  /* 0x0000000346467819 */ /* 0x000fc400000012ff */
[----:B------:R-:W-:Y:S01]  /*7f50*/  LOP3.LUT R72, R72, R73, RZ, 0x3c, !PT ;  /* 0x0000004948487212 */ /* 0x000fe200078e3cff */
[--C-:B------:R-:W-:Y:S01]  /*7f60*/  IMAD.X R73, RZ, RZ, R17.reuse, P1 ;  /* 0x000000ffff497224 */ /* 0x100fe200008e0611 */
[----:B------:R-:W-:Y:S01]  /*7f70*/  MOV R108, R8 ;  /* 0x00000008006c7202 */ /* 0x000fe20000000f00 */
[----:B------:R-:W-:Y:S01]  /*7f80*/  VIADD R8, R69, 0x8 ;  /* 0x0000000845087836 */ /* 0x000fe20000000000 */
[----:B------:R-:W-:Y:S01]  /*7f90*/  LOP3.LUT R76, R76, R77, RZ, 0x3c, !PT ;  /* 0x0000004d4c4c7212 */ /* 0x000fe200078e3cff */
[--C-:B------:R-:W-:Y:S01]  /*7fa0*/  IMAD.X R77, RZ, RZ, R17.reuse, P5 ;  /* 0x000000ffff4d7224 */ /* 0x100fe200028e0611 */
[----:B------:R-:W-:Y:S01]  /*7fb0*/  MOV R104, R12 ;  /* 0x0000000c00687202 */ /* 0x000fe20000000f00 */
[----:B------:R-:W-:Y:S01]  /*7fc0*/  IMAD.U32 R13, RZ, RZ, UR11 ;  /* 0x0000000bff0d7e24 */ /* 0x000fe2000f8e00ff */
[----:B------:R-:W-:Y:S01]  /*7fd0*/  IADD3 R67, P4, R16, 0xc060, RZ ;  /* 0x0000c06010437810 */ /* 0x000fe20007f9e0ff */
[----:B------:R-:W-:Y:S01]  /*7fe0*/  IMAD.U32 R13, RZ, RZ, UR4 ;  /* 0x00000004ff0d7e24 */ /* 0x000fe2000f8e00ff */
[----:B------:R-:W-:Y:S01]  /*7ff0*/  LOP3.LUT P1, RZ, R2, 0x3, RZ, 0xc0, !PT ;  /* 0x0000000302ff7812 */ /* 0x000fe2000782c0ff */
[----:B------:R-:W-:Y:S01]  /*8000*/  ULDC UR4, c[0x0][0xa88] ;  /* 0x0002a20000047ab9 */ /* 0x000fe20000000800 */
[----:B------:R-:W-:Y:S01]  /*8010*/  LOP3.LUT R70, R70, R71, RZ, 0x3c, !PT ;  /* 0x0000004746467212 */ /* 0x000fe200078e3cff */
[----:B------:R-:W-:Y:S01]  /*8020*/  IMAD.X R71, RZ, RZ, R17, P2 ;  /* 0x000000ffff477224 */ /* 0x000fe200010e0611 */
[----:B------:R-:W-:Y:S01]  /*8030*/  LOP3.LUT R66, R67, 0x380, RZ, 0xc0, !PT ;  /* 0x0000038043427812 */ /* 0x000fe200078ec0ff */
[----:B------:R-:W-:Y:S01]  /*8040*/  SHFL.IDX PT, R61, R61, R4, 0x1c1f ;  /* 0x001c1f043d3d7589 */ /* 0x000fe200000e0000 */
[----:B------:R-:W-:-:S02]  /*8050*/  MOV R106, R10 ;  /* 0x0000000a006a7202 */ /* 0x000fc40000000f00 */
[----:B------:R-:W-:Y:S01]  /*8060*/  MOV R75, R74 ;  /* 0x0000004a004b7202 */ /* 0x000fe20000000f00 */
[----:B------:R-:W-:Y:S01]  /*8070*/  SHFL.IDX PT, R127, R127, R4, 0x1c1f ;  /* 0x001c1f047f7f7589 */ /* 0x000fe200000e0000 */
[----:B------:R-:W-:Y:S02]  /*8080*/  ISETP.GE.OR P2, PT, R8, UR4, P1 ;  /* 0x0000000408007c0c */ /* 0x000fe40008f46670 */
[----:B------:R-:W-:Y:S01]  /*8090*/  MOV R77, R76 ;  /* 0x0000004c004d7202 */ /* 0x000fe20000000f00 */
[----:B------:R-:W4:Y:S01]  /*80a0*/  SHFL.IDX PT, R0, R0, R46, 0x1c1f ;  /* 0x001c1f2e00007589 */ /* 0x000f2200000e0000 */
[----:B-1----:R-:W-:Y:S02]  /*80b0*/  SEL R8, R57, R40, P0 ;  /* 0x0000002839087207 */ /* 0x002fe40000000000 */
[----:B------:R-:W-:Y:S01]  /*80c0*/  SEL R10, R40, R57, P0 ;  /* 0x00000039280a7207 */ /* 0x000fe20000000000 */
[----:B------:R-:W1:Y:S01]  /*80d0*/  SHFL.IDX PT, R74, R35, R46, 0x1c1f ;  /* 0x001c1f2e234a7589 */ /* 0x000e6200000e0000 */
[----:B------:R-:W-:-:S02]  /*80e0*/  MOV R79, R78 ;  /* 0x0000004e004f7202 */ /* 0x000fc40000000f00 */
[----:B--2---:R-:W-:Y:S01]  /*80f0*/  SEL R9, R101, R54, P0 ;  /* 0x0000003665097207 */ /* 0x004fe20000000000 */
[----:B------:R-:W-:Y:S01]  /*8100*/  SHFL.IDX PT, R63, R63, R4, 0x1c1f ;  /* 0x001c1f043f3f7589 */ /* 0x000fe200000e0000 */
[----:B------:R-:W-:Y:S01]  /*8110*/  SEL R11, R54, R101, P0 ;  /* 0x00000065360b7207 */ /* 0x000fe20000000000 */
[----:B------:R-:W-:Y:S01]  /*8120*/  BAR.SYNC.DEFER_BLOCKING 0x1, 0x100 ;  /* 0x0044000000007b1d */ /* 0x000fe20000010000 */
[----:B------:R-:W-:-:S05]  /*8130*/  SHF.R.U64 R66, R66, 0x3, RZ ;  /* 0x0000000342427819 */ /* 0x000fca00000012ff */
[----:B------:R-:W-:Y:S04]  /*8140*/  SHFL.IDX PT, R129, R129, R4, 0x1c1f ;  /* 0x001c1f0481817589 */ /* 0x000fe800000e0000 */
[----:B------:R-:W2:Y:S04]  /*8150*/  SHFL.IDX PT, R40, R5, R46, 0x1c1f ;  /* 0x001c1f2e05287589 */ /* 0x000ea800000e0000 */
[----:B------:R-:W5:Y:S04]  /*8160*/  SHFL.IDX PT, R76, R33, R46, 0x1c1f ;  /* 0x001c1f2e214c7589 */ /* 0x000f6800000e0000 */
[----:B------:R-:W-:Y:S04]  /*8170*/  SHFL.IDX PT, R65, R65, R4, 0x1c1f ;  /* 0x001c1f0441417589 */ /* 0x000fe800000e0000 */
[----:B------:R-:W-:Y:S04]  /*8180*/  SHFL.IDX PT, R131, R131, R4, 0x1c1f ;  /* 0x001c1f0483837589 */ /* 0x000fe800000e0000 */
[----:B------:R-:W5:Y:S04]  /*8190*/  SHFL.IDX PT, R54, R7, R46, 0x1c1f ;  /* 0x001c1f2e07367589 */ /* 0x000f6800000e0000 */
[----:B------:R-:W5:Y:S04]  /*81a0*/  SHFL.IDX PT, R78, R32, R46, 0x1c1f ;  /* 0x001c1f2e204e7589 */ /* 0x000f6800000e0000 */
[----:B------:R-:W-:Y:S04]  /*81b0*/  SHFL.IDX PT, R133, R133, R4, 0x1c1f ;  /* 0x001c1f0485857589 */ /* 0x000fe800000e0000 */
[----:B------:R-:W5:Y:S01]  /*81c0*/  SHFL.IDX PT, R80, R34, R46, 0x1c1f ;  /* 0x001c1f2e22507589 */ /* 0x000f6200000e0000 */
[----:B------:R-:W-:-:S03]  /*81d0*/  LOP3.LUT R66, R66, R67, RZ, 0x3c, !PT ;  /* 0x0000004342427212 */ /* 0x000fc600078e3cff */
[----:B------:R-:W-:Y:S01]  /*81e0*/  SHFL.IDX PT, R89, R89, R4, 0x1c1f ;  /* 0x001c1f0459597589 */ /* 0x000fe200000e0000 */
[----:B------:R-:W-:-:S03]  /*81f0*/  MOV R59, R58 ;  /* 0x0000003a003b7202 */ /* 0x000fc60000000f00 */
[----:B------:R-:W-:Y:S04]  /*8200*/  SHFL.IDX PT, R95, R95, R4, 0x1c1f ;  /* 0x001c1f045f5f7589 */ /* 0x000fe800000e0000 */
        /* <DEDUP_REMOVED lines=19> */
[----:B------:R-:W-:Y:S01]  /*8340*/  SHFL.IDX PT, R121, R121, R4, 0x1c1f ;  /* 0x001c1f0479797589 */ /* 0x000fe200000e0000 */
[----:B------:R-:W-:-:S03]  /*8350*/  IMAD.X R67, RZ, RZ, R17, P4 ;  /* 0x000000ffff437224 */ /* 0x000fc600020e0611 */
[----:B------:R-:W5:Y:S04]  /*8360*/  SHFL.IDX PT, R4, R15, R46, 0x1c1f ;  /* 0x001c1f2e0f047589 */ /* 0x000f6800000e0000 */
[----:B------:R-:W5:Y:S04]  /*8370*/  SHFL.IDX PT, R82, R36, R46, 0x1c1f ;  /* 0x001c1f2e24527589 */ /* 0x000f6800000e0000 */
[----:B------:R-:W5:Y:S04]  /*8380*/  SHFL.IDX PT, R20, R20, R46, 0x1c1f ;  /* 0x001c1f2e14147589 */ /* 0x000f6800000e0000 */
[----:B------:R-:W5:Y:S04]  /*8390*/  SHFL.IDX PT, R84, R37, R46, 0x1c1f ;  /* 0x001c1f2e25547589 */ /* 0x000f6800000e0000 */
[----:B------:R3:W-:Y:S04]  /*83a0*/  STSM.16.M88.4 [R110], R8 ;  /* 0x000000086e007844 */ /* 0x0007e80000000200 */
[----:B------:R-:W5:Y:S04]  /*83b0*/  SHFL.IDX PT, R56, R21, R46, 0x1c1f ;  /* 0x001c1f2e15387589 */ /* 0x000f6800000e0000 */
[----:B------:R-:W5:Y:S04]  /*83c0*/  SHFL.IDX PT, R86, R38, R46, 0x1c1f ;  /* 0x001c1f2e26567589 */ /* 0x000f6800000e0000 */
[----:B------:R4:W5:Y:S01]  /*83d0*/  SHFL.IDX PT, R58, R24, R46, 0x1c1f ;  /* 0x001c1f2e183a7589 */ /* 0x00096200000e0000 */
[----:B---3--:R-:W-:-:S03]  /*83e0*/  SEL R8, R87, R14, P0 ;  /* 0x0000000e57087207 */ /* 0x008fc60000000000 */
[----:B------:R-:W3:Y:S01]  /*83f0*/  SHFL.IDX PT, R88, R39, R46, 0x1c1f ;  /* 0x001c1f2e27587589 */ /* 0x000ee200000e0000 */
[----:B------:R-:W-:Y:S02]  /*8400*/  SEL R10, R14, R87, P0 ;  /* 0x000000570e0a7207 */ /* 0x000fe40000000000 */
[----:B------:R-:W3:Y:S01]  /*8410*/  LDC.64 R14, c[0x0][0xb78] ;  /* 0x0002de00ff0e7b82 */ /* 0x000ee20000000a00 */
[----:B------:R-:W3:Y:S01]  /*8420*/  SHFL.IDX PT, R60, R25, R46, 0x1c1f ;  /* 0x001c1f2e193c7589 */ /* 0x000ee200000e0000 */
[----:B------:R-:W-:-:S03]  /*8430*/  MOV R53, R52 ;  /* 0x0000003400357202 */ /* 0x000fc60000000f00 */
[----:B------:R-:W3:Y:S01]  /*8440*/  SHFL.IDX PT, R90, R41, R46, 0x1c1f ;  /* 0x001c1f2e295a7589 */ /* 0x000ee200000e0000 */
[----:B------:R-:W-:-:S03]  /*8450*/  MOV R52, R66 ;  /* 0x0000004200347202 */ /* 0x000fc60000000f00 */
[----:B------:R1:W3:Y:S01]  /*8460*/  SHFL.IDX PT, R62, R26, R46, 0x1c1f ;  /* 0x001c1f2e1a3e7589 */ /* 0x0002e200000e0000 */
[----:B------:R-:W-:-:S03]  /*8470*/  MOV R48, R70 ;  /* 0x0000004600307202 */ /* 0x000fc60000000f00 */
[----:B------:R2:W-:Y:S04]  /*8480*/  SHFL.IDX PT, R64, R27, R46, 0x1c1f ;  /* 0x001c1f2e1b407589 */ /* 0x0005e800000e0000 */
[----:B------:R-:W3:Y:S01]  /*8490*/  SHFL.IDX PT, R92, R42, R46, 0x1c1f ;  /* 0x001c1f2e2a5c7589 */ /* 0x000ee200000e0000 */
[----:B------:R-:W-:-:S03]  /*84a0*/  MOV R73, R72 ;  /* 0x0000004800497202 */ /* 0x000fc60000000f00 */
[----:B------:R5:W-:Y:S04]  /*84b0*/  SHFL.IDX PT, R66, R28, R46, 0x1c1f ;  /* 0x001c1f2e1c427589 */ /* 0x000be800000e0000 */
[----:B------:R-:W3:Y:S04]  /*84c0*/  SHFL.IDX PT, R94, R43, R46, 0x1c1f ;  /* 0x001c1f2e2b5e7589 */ /* 0x000ee800000e0000 */
[----:B------:R-:W-:Y:S04]  /*84d0*/  SHFL.IDX PT, R68, R29, R46, 0x1c1f ;  /* 0x001c1f2e1d447589 */ /* 0x000fe800000e0000 */
[----:B------:R-:W3:Y:S04]  /*84e0*/  SHFL.IDX PT, R96, R44, R46, 0x1c1f ;  /* 0x001c1f2e2c607589 */ /* 0x000ee800000e0000 */
[----:B------:R5:W-:Y:S04]  /*84f0*/  SHFL.IDX PT, R70, R30, R46, 0x1c1f ;  /* 0x001c1f2e1e467589 */ /* 0x000be800000e0000 */
[----:B------:R-:W3:Y:S04]  /*8500*/  SHFL.IDX PT, R98, R45, R46, 0x1c1f ;  /* 0x001c1f2e2d627589 */ /* 0x000ee800000e0000 */
[----:B------:R-:W3:Y:S04]  /*8510*/  SHFL.IDX PT, R50, R50, R46, 0x1c1f ;  /* 0x001c1f2e32327589 */ /* 0x000ee800000e0000 */
[----:B------:R5:W-:Y:S04]  /*8520*/  SHFL.IDX PT, R72, R31, R46, 0x1c1f ;  /* 0x001c1f2e1f487589 */ /* 0x000be800000e0000 */
[----:B------:R3:W3:Y:S01]  /*8530*/  SHFL.IDX PT, R100, R51, R46, 0x1c1f ;  /* 0x001c1f2e33647589 */ /* 0x0006e200000e0000 */
[----:B----4-:R-:W-:-:S02]  /*8540*/  SEL R24, R61, R0, P0 ;  /* 0x000000003d187207 */ /* 0x010fc40000000000 */
[----:B-1----:R-:W-:Y:S02]  /*8550*/  SEL R26, R0, R61, P0 ;  /* 0x0000003d001a7207 */ /* 0x002fe40000000000 */
[----:B------:R-:W-:Y:S02]  /*8560*/  SEL R25, R127, R74, P0 ;  /* 0x0000004a7f197207 */ /* 0x000fe40000000000 */
[----:B--2---:R-:W-:Y:S01]  /*8570*/  SEL R27, R74, R127, P0 ;  /* 0x0000007f4a1b7207 */ /* 0x004fe20000000000 */
[----:B------:R-:W-:Y:S01]  /*8580*/  USHF.R.S32.HI UR5, URZ, 0x1f, UR44 ;  /* 0x0000001f3f057899 */ /* 0x000fe2000801142c */
[----:B-----5:R-:W-:Y:S02]  /*8590*/  SEL R28, R63, R40, P0 ;  /* 0x000000283f1c7207 */ /* 0x020fe40000000000 */
[----:B------:R-:W-:Y:S02]  /*85a0*/  SEL R30, R40, R63, P0 ;  /* 0x0000003f281e7207 */ /* 0x000fe40000000000 */
[----:B------:R-:W-:-:S02]  /*85b0*/  SEL R29, R129, R76, P0 ;  /* 0x0000004c811d7207 */ /* 0x000fc40000000000 */
[----:B------:R-:W-:Y:S02]  /*85c0*/  SEL R31, R76, R129, P0 ;  /* 0x000000814c1f7207 */ /* 0x000fe40000000000 */
[----:B------:R-:W-:Y:S02]  /*85d0*/  SEL R32, R65, R54, P0 ;  /* 0x0000003641207207 */ /* 0x000fe40000000000 */
[----:B------:R-:W-:Y:S02]  /*85e0*/  SEL R34, R54, R65, P0 ;  /* 0x0000004136227207 */ /* 0x000fe40000000000 */
[----:B------:R-:W-:Y:S02]  /*85f0*/  SEL R33, R131, R78, P0 ;  /* 0x0000004e83217207 */ /* 0x000fe40000000000 */
[----:B------:R-:W-:Y:S01]  /*8600*/  SEL R35, R78, R131, P0 ;  /* 0x000000834e237207 */ /* 0x000fe20000000000 */
[----:B------:R-:W-:Y:S01]  /*8610*/  IMAD.U32 R12, RZ, RZ, UR10 ;  /* 0x0000000aff0c7e24 */ /* 0x000fe2000f8e00ff */
[----:B------:R-:W-:-:S02]  /*8620*/  SEL R9, R133, R80, P0 ;  /* 0x0000005085097207 */ /* 0x000fc40000000000 */
[----:B------:R-:W-:Y:S01]  /*8630*/  SEL R11, R80, R133, P0 ;  /* 0x00000085500b7207 */ /* 0x000fe20000000000 */
[----:B------:R1:W-:Y:S01]  /*8640*/  STSM.16.M88.4 [R108], R24 ;  /* 0x000000186c007844 */ /* 0x0003e20000000200 */
[----:B------:R-:W-:Y:S02]  /*8650*/  SEL R36, R89, R4, P0 ;  /* 0x0000000459247207 */ /* 0x000fe40000000000 */
[----:B------:R-:W-:Y:S01]  /*8660*/  SEL R38, R4, R89, P0 ;  /* 0x0000005904267207 */ /* 0x000fe20000000000 */
[----:B------:R-:W-:Y:S01]  /*8670*/  STSM.16.M88.4 [R106], R28 ;  /* 0x0000001c6a007844 */ /* 0x000fe20000000200 */
[----:B------:R-:W-:Y:S02]  /*8680*/  SEL R37, R135, R82, P0 ;  /* 0x0000005287257207 */ /* 0x000fe40000000000 */
[----:B------:R-:W-:Y:S01]  /*8690*/  SEL R39, R82, R135, P0 ;  /* 0x0000008752277207 */ /* 0x000fe20000000000 */
[----:B------:R-:W-:Y:S01]  /*86a0*/  STSM.16.M88.4 [R104], R32 ;  /* 0x0000002068007844 */ /* 0x000fe20000000200 */
[----:B------:R-:W-:-:S02]  /*86b0*/  SEL R40, R95, R20, P0 ;  /* 0x000000145f287207 */ /* 0x000fc40000000000 */
[----:B------:R-:W-:Y:S02]  /*86c0*/  SEL R42, R20, R95, P0 ;  /* 0x0000005f142a7207 */ /* 0x000fe40000000000 */
[----:B------:R-:W-:Y:S02]  /*86d0*/  SEL R41, R137, R84, P0 ;  /* 0x0000005489297207 */ /* 0x000fe40000000000 */
[----:B------:R-:W-:Y:S01]  /*86e0*/  SEL R43, R84, R137, P0 ;  /* 0x00000089542b7207 */ /* 0x000fe20000000000 */
[----:B------:R2:W-:Y:S01]  /*86f0*/  STSM.16.M88.4 [R102], R8 ;  /* 0x0000000866007844 */ /* 0x0005e20000000200 */
[----:B------:R-:W-:Y:S01]  /*8700*/  SEL R44, R97, R56, P0 ;  /* 0x00000038612c7207 */ /* 0x000fe20000000000 */
[----:B---3--:R-:W-:Y:S01]  /*8710*/  IMAD R0, R14, UR5, RZ ;  /* 0x000000050e007c24 */ /* 0x008fe2000f8e02ff */
[----:B------:R-:W-:Y:S01]  /*8720*/  SEL R46, R56, R97, P0 ;  /* 0x00000061382e7207 */ /* 0x000fe20000000000 */
[----:B------:R-:W-:Y:S01]  /*8730*/  IMAD.WIDE.U32 R12, R14, UR44, R12 ;  /* 0x0000002c0e0c7c25 */ /* 0x000fe2000f8e000c */
[----:B------:R-:W-:-:S02]  /*8740*/  SEL R45, R139, R86, P0 ;  /* 0x000000568b2d7207 */ /* 0x000fc40000000000 */
[----:B------:R-:W-:Y:S02]  /*8750*/  SEL R47, R86, R139, P0 ;  /* 0x0000008b562f7207 */ /* 0x000fe40000000000 */
[----:B-1----:R-:W-:Y:S02]  /*8760*/  SEL R24, R103, R58, P0 ;  /* 0x0000003a67187207 */ /* 0x002fe40000000000 */
[----:B------:R-:W-:Y:S02]  /*8770*/  SEL R26, R58, R103, P0 ;  /* 0x000000673a1a7207 */ /* 0x000fe40000000000 */
[----:B------:R-:W-:Y:S02]  /*8780*/  SEL R25, R141, R88, P0 ;  /* 0x000000588d197207 */ /* 0x000fe40000000000 */
[----:B------:R-:W-:Y:S01]  /*8790*/  SEL R27, R88, R141, P0 ;  /* 0x0000008d581b7207 */ /* 0x000fe20000000000 */
[----:B------:R-:W-:Y:S01]  /*87a0*/  STSM.16.M88.4 [R81], R36 ;  /* 0x0000002451007844 */ /* 0x000fe20000000200 */
[----:B--2---:R-:W-:-:S02]  /*87b0*/  SEL R8, R105, R60, P0 ;  /* 0x0000003c69087207 */ /* 0x004fc40000000000 */
[----:B------:R-:W-:Y:S02]  /*87c0*/  SEL R10, R60, R105, P0 ;  /* 0x000000693c0a7207 */ /* 0x000fe40000000000 */
[----:B------:R-:W-:Y:S02]  /*87d0*/  SEL R9, R83, R90, P0 ;  /* 0x0000005a53097207 */ /* 0x000fe40000000000 */
[----:B------:R-:W-:Y:S01]  /*87e0*/  SEL R11, R90, R83, P0 ;  /* 0x000000535a0b7207 */ /* 0x000fe20000000000 */
[----:B------:R-:W-:Y:S01]  /*87f0*/  STSM.16.M88.4 [R53], R40 ;  /* 0x0000002835007844 */ /* 0x000fe20000000200 */
[----:B------:R-:W-:Y:S01]  /*8800*/  IMAD R4, R15, UR44, R0 ;  /* 0x0000002c0f047c24 */ /* 0x000fe2000f8e0200 */
[----:B------:R-:W-:Y:S02]  /*8810*/  SEL R60, R111, R62, P0 ;  /* 0x0000003e6f3c7207 */ /* 0x000fe40000000000 */
[----:B------:R-:W-:Y:S01]  /*8820*/  STSM.16.M88.4 [R55], R44 ;  /* 0x0000002c37007844 */ /* 0x000fe20000000200 */
[----:B------:R-:W-:-:S02]  /*8830*/  SEL R62, R62, R111, P0 ;  /* 0x0000006f3e3e7207 */ /* 0x000fc40000000000 */
[----:B------:R-:W-:Y:S01]  /*8840*/  SEL R61, R91, R92, P0 ;  /* 0x0000005c5b3d7207 */ /* 0x000fe20000000000 */
[----:B------:R-:W-:Y:S01]  /*8850*/  STSM.16.M88.4 [R59], R24 ;  /* 0x000000183b007844 */ /* 0x000fe20000000200 */
[----:B------:R-:W-:Y:S02]  /*8860*/  SEL R63, R92, R91, P0 ;  /* 0x0000005b5c3f7207 */ /* 0x000fe40000000000 */
[----:B------:R-:W-:Y:S01]  /*8870*/  SEL R28, R115, R64, P0 ;  /* 0x00000040731c7207 */ /* 0x000fe20000000000 */
[----:B------:R1:W-:Y:S01]  /*8880*/  STSM.16.M88.4 [R79], R8 ;  /* 0x000000084f007844 */ /* 0x0003e20000000200 */
[----:B------:R-:W-:Y:S02]  /*8890*/  SEL R30, R64, R115, P0 ;  /* 0x00000073401e7207 */ /* 0x000fe40000000000 */
[----:B------:R-:W-:Y:S02]  /*88a0*/  SHF.R.S32.HI R5, RZ, 0x1f, R69 ;  /* 0x0000001fff057819 */ /* 0x000fe40000011445 */
[----:B------:R-:W-:-:S02]  /*88b0*/  IADD3 R0, P3, R69, R12, RZ ;  /* 0x0000000c45007210 */ /* 0x000fc40007f7e0ff */
[----:B------:R-:W-:Y:S02]  /*88c0*/  SEL R29, R99, R94, P0 ;  /* 0x0000005e631d7207 */ /* 0x000fe40000000000 */
[----:B------:R-:W-:Y:S02]  /*88d0*/  SEL R31, R94, R99, P0 ;  /* 0x000000635e1f7207 */ /* 0x000fe40000000000 */
[----:B------:R-:W-:Y:S02]  /*88e0*/  SEL R64, R119, R66, P0 ;  /* 0x0000004277407207 */ /* 0x000fe40000000000 */
[----:B------:R-:W-:Y:S02]  /*88f0*/  SEL R66, R66, R119, P0 ;  /* 0x0000007742427207 */ /* 0x000fe40000000000 */
[----:B------:R-:W-:Y:S02]  /*8900*/  SEL R65, R107, R96, P0 ;  /* 0x000000606b417207 */ /* 0x000fe40000000000 */
[----:B------:R-:W-:-:S02]  /*8910*/  SEL R67, R96, R107, P0 ;  /* 0x0000006b60437207 */ /* 0x000fc40000000000 */
[----:B-1----:R-:W-:Y:S02]  /*8920*/  SEL R8, R123, R68, P0 ;  /* 0x000000447b087207 */ /* 0x002fe40000000000 */
[----:B------:R-:W-:Y:S02]  /*8930*/  SEL R10, R68, R123, P0 ;  /* 0x0000007b440a7207 */ /* 0x000fe40000000000 */
[----:B------:R-:W-:Y:S02]  /*8940*/  ISETP.GE.OR P1, PT, R69, UR4, P1 ;  /* 0x0000000445007c0c */ /* 0x000fe40008f26670 */
[----:B------:R-:W-:Y:S02]  /*8950*/  SEL R9, R113, R98, P0 ;  /* 0x0000006271097207 */ /* 0x000fe40000000000 */
[----:B------:R-:W-:Y:S01]  /*8960*/  SEL R11, R98, R113, P0 ;  /* 0x00000071620b7207 */ /* 0x000fe20000000000 */
[----:B------:R-:W-:Y:S01]  /*8970*/  STSM.16.M88.4 [R77], R60 ;  /* 0x0000003c4d007844 */ /* 0x000fe20000000200 */
[----:B------:R-:W-:Y:S01]  /*8980*/  SEL R68, R85, R70, P0 ;  /* 0x0000004655447207 */ /* 0x000fe20000000000 */
[----:B------:R-:W-:Y:S01]  /*8990*/  ULDC.64 UR4, c[0x0][0xb40] ;  /* 0x0002d00000047ab9 */ /* 0x000fe20000000a00 */
[----:B------:R-:W-:-:S02]  /*89a0*/  IADD3.X R5, R5, R13, R4, P3, !PT ;  /* 0x0000000d05057210 */ /* 0x000fc40001ffe404 */
[----:B------:R-:W-:Y:S02]  /*89b0*/  SEL R70, R70, R85, P0 ;  /* 0x0000005546467207 */ /* 0x000fe40000000000 */
[----:B------:R-:W-:Y:S02]  /*89c0*/  SEL R69, R117, R50, P0 ;  /* 0x0000003275457207 */ /* 0x000fe40000000000 */
[----:B------:R-:W-:Y:S01]  /*89d0*/  SEL R71, R50, R117, P0 ;  /* 0x0000007532477207 */ /* 0x000fe20000000000 */
[----:B------:R-:W-:Y:S01]  /*89e0*/  STSM.16.M88.4 [R75], R28 ;  /* 0x0000001c4b007844 */ /* 0x000fe20000000200 */
[----:B------:R-:W-:Y:S02]  /*89f0*/  SEL R13, R121, R100, P0 ;  /* 0x00000064790d7207 */ /* 0x000fe40000000000 */
[----:B------:R-:W-:Y:S02]  /*8a00*/  SEL R15, R100, R121, P0 ;  /* 0x00000079640f7207 */ /* 0x000fe40000000000 */
[----:B------:R-:W-:-:S02]  /*8a10*/  SEL R12, R93, R72, P0 ;  /* 0x000000485d0c7207 */ /* 0x000fc40000000000 */
[----:B------:R-:W-:Y:S01]  /*8a20*/  SEL R14, R72, R93, P0 ;  /* 0x0000005d480e7207 */ /* 0x000fe20000000000 */
[----:B------:R-:W-:Y:S04]  /*8a30*/  STSM.16.M88.4 [R73], R64 ;  /* 0x0000004049007844 */ /* 0x000fe80000000200 */
[----:B------:R-:W-:Y:S01]  /*8a40*/  STSM.16.M88.4 [R48], R8 ;  /* 0x0000000830007844 */ /* 0x000fe20000000200 */
[----:B------:R-:W-:-:S03]  /*8a50*/  LEA R4, P3, R0, UR4, 0x2 ;  /* 0x0000000400047c11 */ /* 0x000fc6000f8610ff */
[----:B------:R-:W-:Y:S04]  /*8a60*/  STSM.16.M88.4 [R49], R68 ;  /* 0x0000004431007844 */ /* 0x000fe80000000200 */
[----:B------:R-:W-:Y:S01]  /*8a70*/  STSM.16.M88.4 [R52], R12 ;  /* 0x0000000c34007844 */ /* 0x000fe20000000200 */
[----:B------:R1:W-:Y:S06]  /*8a80*/  MEMBAR.ALL.CTA ;  /* 0x0000000000007992 */ /* 0x0003ec0000008000 */
[----:B-1----:R-:W1:Y:S01]  /*8a90*/  FENCE.VIEW.ASYNC.S ;  /* 0x00000000000073c6 */ /* 0x002e620000000000 */
[----:B------:R-:W-:-:S03]  /*8aa0*/  LEA.HI.X R5, R0, UR5, R5, 0x2, P3 ;  /* 0x0000000500057c11 */ /* 0x000fc600098f1405 */
[----:B-1----:R-:W1:Y:S01]  /*8ab0*/  SHFL.IDX PT, R0, R22, RZ, 0x1f ;  /* 0x00001fff16007589 */ /* 0x002e6200000e0000 */
[----:B------:R-:W-:Y:S01]  /*8ac0*/  ULDC UR4, c[0x0][0xc] ;  /* 0x0000030000047ab9 */ /* 0x000fe20000000800 */
[----:B------:R-:W-:Y:S06]  /*8ad0*/  BAR.ARV 0x1, 0x120 ;  /* 0x0044800000007b1d */ /* 0x000fec0000002000 */
[----:B------:R2:W-:Y:S04]  /*8ae0*/  @!P1 STG.E desc[UR50][R4.64], R6 ;  /* 0x0000000604009986 */ /* 0x0005e8000c101932 */
[----:B------:R2:W-:Y:S01]  /*8af0*/  @!P2 STG.E desc[UR50][R4.64+0x20], R3 ;  /* 0x000020030400a986 */ /* 0x0005e2000c101932 */
[----:B-1----:R-:W-:Y:S01]  /*8b00*/  ISETP.NE.AND P0, PT, R0, 0x7, PT ;  /* 0x000000070000780c */ /* 0x002fe20003f05270 */
[----:B------:R-:W-:-:S12]  /*8b10*/  UIADD3 UR48, UR4, UR48, URZ ;  /* 0x0000003004307290 */ /* 0x000fd8000fffe03f */
[----:B--2---:R-:W-:Y:S05]  /*8b20*/  @P0 BRA `(.L_x_31) ;  /* 0x00000000007c0947 */ /* 0x004fea0003800000 */
[----:B------:R-:W-:Y:S01]  /*8b30*/  BAR.SYNC.DEFER_BLOCKING 0x1, 0x120 ;  /* 0x0044800000007b1d */ /* 0x000fe20000010000 */
[----:B------:R-:W-:-:S05]  /*8b40*/  ELECT P0, URZ, PT ;  /* 0x00000000003f782f */ /* 0x000fca0003800000 */
[----:B------:R-:W-:Y:S08]  /*8b50*/  BSSY B0, `(.L_x_31) ;  /* 0x000001c000007945 */ /* 0x000ff00003800000 */
[----:B------:R-:W-:Y:S05]  /*8b60*/  @!P0 BRA `(.L_x_32) ;  /* 0x0000000000688947 */ /* 0x000fea0003800000 */
[----:B------:R-:W-:Y:S02]  /*8b70*/  UIADD3 UR4, UP0, UR54, 0x9f0, URZ ;  /* 0x000009f036047890 */ /* 0x000fe4000ff1e03f */
[----:B------:R-:W-:Y:S02]  /*8b80*/  UIADD3 UR6, UR38, 0x4000, URZ ;  /* 0x0000400026067890 */ /* 0x000fe4000fffe03f */
[----:B------:R-:W-:Y:S02]  /*8b90*/  UIADD3.X UR5, URZ, UR55, URZ, UP0, !UPT ;  /* 0x000000373f057290 */ /* 0x000fe400087fe43f */
[----:B------:R-:W-:Y:S01]  /*8ba0*/  UIADD3 UR8, UR38, 0x8000, URZ ;  /* 0x0000800026087890 */ /* 0x000fe2000fffe03f */
[----:B------:R-:W-:Y:S01]  /*8bb0*/  UMOV UR41, URZ ;  /* 0x0000003f00297c82 */ /* 0x000fe20008000000 */
[----:B------:R-:W-:Y:S01]  /*8bc0*/  UMOV UR45, URZ ;  /* 0x0000003f002d7c82 */ /* 0x000fe20008000000 */
[----:B------:R-:W-:Y:S01]  /*8bd0*/  UMOV UR40, UR38 ;  /* 0x0000002600287c82 */ /* 0x000fe20008000000 */
[----:B------:R-:W-:Y:S01]  /*8be0*/  UMOV UR7, 0x40 ;  /* 0x0000004000077882 */ /* 0x000fe20000000000 */
[----:B------:R-:W-:-:S02]  /*8bf0*/  UIADD3 UR9, UR38, 0xc000, URZ ;  /* 0x0000c00026097890 */ /* 0x000fc4000fffe03f */
[----:B------:R1:W-:Y:S02]  /*8c00*/  UTMASTG.5D [UR40], [UR4] ;  /* 0x00000028040073b5 */ /* 0x0003e40008020000 */
[----:B-1----:R-:W-:Y:S01]  /*8c10*/  UMOV UR40, UR6 ;  /* 0x0000000600287c82 */ /* 0x002fe20008000000 */
[----:B------:R-:W-:Y:S01]  /*8c20*/  UMOV UR41, UR7 ;  /* 0x0000000700297c82 */ /* 0x000fe20008000000 */
[----:B------:R-:W-:Y:S01]  /*8c30*/  UMOV UR6, 0x80 ;  /* 0x0000008000067882 */ /* 0x000fe20000000000 */
[----:B------:R1:W-:Y:S02]  /*8c40*/  UTMASTG.5D [UR40], [UR4] ;  /* 0x00000028040073b5 */ /* 0x0003e40008020000 */
[----:B-1----:R-:W-:Y:S01]  /*8c50*/  UMOV UR40, UR8 ;  /* 0x0000000800287c82 */ /* 0x002fe20008000000 */
[----:B------:R-:W-:Y:S01]  /*8c60*/  UMOV UR41, UR6 ;  /* 0x0000000600297c82 */ /* 0x000fe20008000000 */
[----:B------:R-:W-:Y:S01]  /*8c70*/  UMOV UR6, 0xc0 ;  /* 0x000000c000067882 */ /* 0x000fe20000000000 */
[----:B------:R1:W-:Y:S02]  /*8c80*/  UTMASTG.5D [UR40], [UR4] ;  /* 0x00000028040073b5 */ /* 0x0003e40008020000 */
[----:B-1----:R-:W-:Y:S01]  /*8c90*/  UMOV UR40, UR9 ;  /* 0x0000000900287c82 */ /* 0x002fe20008000000 */
[----:B------:R-:W-:Y:S01]  /*8ca0*/  UMOV UR41, UR6 ;  /* 0x0000000600297c82 */ /* 0x000fe20008000000 */
[----:B------:R-:W-:Y:S01]  /*8cb0*/  UIADD3 UR6, UR38, 0x38820, URZ ;  /* 0x0003882026067890 */ /* 0x000fe2000fffe03f */
[----:B------:R1:W-:Y:S03]  /*8cc0*/  UTMASTG.5D [UR40], [UR4] ;  /* 0x00000028040073b5 */ /* 0x0003e60008020000 */
[----:B------:R-:W-:Y:S01]  /*8cd0*/  UPRMT UR6, URZ, 0x654, UR6 ;  /* 0x000006543f067896 */ /* 0x000fe20008000006 */
[----:B------:R0:W-:Y:S01]  /*8ce0*/  UTMACMDFLUSH ;  /* 0x00000000000079b7 */ /* 0x0001e20000000000 */
[----:B------:R-:W-:-:S07]  /*8cf0*/  DEPBAR.LE SB0, 0x0 ;  /* 0x000080000000791a */ /* 0x000fce0000000000 */
[----:B-1----:R-:W-:Y:S03]  /*8d00*/  SYNCS.ARRIVE.TRANS64.RED.A1T0 RZ, [UR6], RZ ;  /* 0x000000ffffff79a7 */ /* 0x002fe60008100406 */
.L_x_32:
[----:B------:R-:W-:Y:S05]  /*8d10*/  BSYNC B0 ;  /* 0x0000000000007941 */ /* 0x000fea0003800000 */
.L_x_31:
[----:B------:R-:W1:Y:S01]  /*8d20*/  LDC R0, c[0x0][0xda4] ;  /* 0x00036900ff007b82 */ /* 0x000e620000000800 */
[----:B------:R-:W-:Y:S02]  /*8d30*/  UIADD3 UR52, UR52, 0x1, URZ ;  /* 0x0000000134347890 */ /* 0x000fe4000fffe03f */
[----:B------:R-:W-:Y:S02]  /*8d40*/  UIADD3 UR39, UR39, 0x1, URZ ;  /* 0x0000000127277890 */ /* 0x000fe4000fffe03f */
[----:B------:R-:W-:-:S04]  /*8d50*/  UISETP.NE.AND UP0, UPT, UR52, 0x2, UPT ;  /* 0x000000023400788c */ /* 0x000fc8000bf05270 */
[----:B------:R-:W-:Y:S02]  /*8d60*/  USEL UR4, URZ, 0x1, UP0 ;  /* 0x000000013f047887 */ /* 0x000fe40008000000 */
[----:B------:R-:W-:Y:S02]  /*8d70*/  USEL UR52, UR52, URZ, UP0 ;  /* 0x0000003f34347287 */ /* 0x000fe40008000000 */
[----:B------:R-:W-:Y:S01]  /*8d80*/  ULOP3.LUT UR36, UR36, UR4, URZ, 0x3c, !UPT ;  /* 0x0000000424247292 */ /* 0x000fe2000f8e3c3f */
[----:B-1----:R-:W-:-:S13]  /*8d90*/  ISETP.LE.AND P0, PT, R0, UR48, PT ;  /* 0x0000003000007c0c */ /* 0x002fda000bf03270 */
[----:B------:R-:W-:Y:S05]  /*8da0*/  @!P0 BRA `(.L_x_33) ;  /* 0xffffff7c00f48947 */ /* 0x000fea000383ffff */
[----:B------:R-:W-:Y:S05]  /*8db0*/  EXIT ;  /* 0x000000000000794d */ /* 0x000fea0003800000 */
.L_x_7:
[----:B------:R-:W-:-:S08]  /*8dc0*/  NOP ;  /* 0x0000000000007918 */ /* 0x000fd00000000000 */
[----:B------:R-:W1:-:S00]  /*8dd0*/  USETMAXREG.DEALLOC.CTAPOOL 0x18 ;  /* 0x00000018000079c8 */ /* 0x000e4000080e0500 */
[----:B------:R-:W2:Y:S01]  /*8de0*/  S2UR UR49, SR_CTAID.X ;  /* 0x00000000003179c3 */ /* 0x000ea20000002500 */
[----:B-1----:R-:W-:Y:S01]  /*8df0*/  IMAD.MOV.U32 R0, RZ, RZ, 0x1 ;  /* 0x00000001ff007424 */ /* 0x002fe200078e00ff */
[----:B------:R1:W-:Y:S01]  /*8e00*/  STL [R1+0x8], RZ ;  /* 0x000008ff01007387 */ /* 0x0003e20000100800 */
[----:B------:R-:W-:-:S03]  /*8e10*/  UMOV UR47, 0x1 ;  /* 0x00000001002f7882 */ /* 0x000fc60000000000 */
[----:B------:R1:W-:Y:S02]  /*8e20*/  STL [R1+0xc], R0 ;  /* 0x00000c0001007387 */ /* 0x0003e40000100800 */
[----:B------:R-:W2:Y:S02]  /*8e30*/  LDC R2, c[0x0][0xda4] ;  /* 0x00036900ff027b82 */ /* 0x000ea40000000800 */
[----:B--2---:R-:W-:-:S13]  /*8e40*/  ISETP.LE.AND P0, PT, R2, UR49, PT ;  /* 0x0000003102007c0c */ /* 0x004fda000bf03270 */
[----:B-1----:R-:W-:Y:S05]  /*8e50*/  @P0 BRA `(.L_x_34) ;  /* 0x00000030002c0947 */ /* 0x002fea0003800000 */
[----:B------:R-:W1:Y:S01]  /*8e60*/  S2R R6, SR_TID.X ;  /* 0x0000000000067919 */ /* 0x000e620000002100 */
[----:B------:R-:W-:Y:S01]  /*8e70*/  ULDC.64 UR52, c[0x0][0x198] ;  /* 0x0000660000347ab9 */ /* 0x000fe20000000a00 */
[----:B------:R-:W-:Y:S01]  /*8e80*/  ULOP3.LUT UR43, UR46, 0x1, URZ, 0xfc, !UPT ;  /* 0x000000012e2b7892 */ /* 0x000fe2000f8efc3f */
[----:B------:R-:W2:Y:S01]  /*8e90*/  S2R R3, SR_TID.X ;  /* 0x0000000000037919 */ /* 0x000ea20000002100 */
[----:B------:R-:W-:Y:S01]  /*8ea0*/  ULOP3.LUT UR48, UR46, 0x2, URZ, 0xfc, !UPT ;  /* 0x000000022e307892 */ /* 0x000fe2000f8efc3f */
[----:B------:R-:W-:Y:S01]  /*8eb0*/  ULDC UR44, c[0x0][0xc] ;  /* 0x00000300002c7ab9 */ /* 0x000fe20000000800 */
[----:B------:R-:W-:Y:S01]  /*8ec0*/  UMOV UR47, URZ ;  /* 0x0000003f002f7c82 */ /* 0x000fe20008000000 */
[C---:B-1----:R-:W-:Y:S01]  /*8ed0*/  IMAD.SHL.U32 R0, R6.reuse, 0x80, RZ ;  /* 0x0000008006007824 */ /* 0x042fe200078e00ff */
[C---:B------:R-:W-:Y:S01]  /*8ee0*/  R2P PR, R6.reuse, 0x6 ;  /* 0x0000000606007804 */ /* 0x040fe20000000000 */
[----:B------:R-:W-:Y:S01]  /*8ef0*/  IMAD.SHL.U32 R4, R6, 0x10, RZ ;  /* 0x0000001006047824 */ /* 0x000fe200078e00ff */
[----:B--2---:R-:W-:-:S02]  /*8f00*/  LOP3.LUT R3, R3, 0x7f, RZ, 0xc0, !PT ;  /* 0x0000007f03037812 */ /* 0x004fc400078ec0ff */
[----:B------:R-:W-:Y:S02]  /*8f10*/  LOP3.LUT R2, R0, 0x380, RZ, 0xc0, !PT ;  /* 0x0000038000027812 */ /* 0x000fe400078ec0ff */
[----:B------:R-:W-:Y:S02]  /*8f20*/  SHF.R.U32.HI R3, RZ, 0x5, R3 ;  /* 0x00000005ff037819 */ /* 0x000fe40000011603 */
[----:B------:R-:W-:-:S03]  /*8f30*/  LOP3.LUT R5, R4, 0x70, RZ, 0xc0, !PT ;  /* 0x0000007004057812 */ /* 0x000fc600078ec0ff */
[----:B------:R-:W-:Y:S01]  /*8f40*/  IMAD R4, R3, 0x10, R2 ;  /* 0x0000001003047824 */ /* 0x000fe200078e0202 */
[----:B------:R-:W-:-:S04]  /*8f50*/  LOP3.LUT R2, R2, 0x10, R6, 0xf8, !PT ;  /* 0x0000001002027812 */ /* 0x000fc800078ef806 */
[-C--:B------:R-:W-:Y:S02]  /*8f60*/  LOP3.LUT R7, R4, R5.reuse, RZ, 0x3c, !PT ;  /* 0x0000000504077212 */ /* 0x080fe400078e3cff */
[----:B------:R-:W-:Y:S02]  /*8f70*/  LOP3.LUT R5, R2, R5, RZ, 0x3c, !PT ;  /* 0x0000000502057212 */ /* 0x000fe400078e3cff */
[----:B------:R-:W-:-:S05]  /*8f80*/  LOP3.LUT R2, R0, 0x400, RZ, 0xc0, !PT ;  /* 0x0000040000027812 */ /* 0x000fca00078ec0ff */
[----:B------:R-:W-:Y:S01]  /*8f90*/  IMAD R2, R3, 0x800, R2 ;  /* 0x0000080003027824 */ /* 0x000fe200078e0202 */
[----:B------:R-:W-:-:S03]  /*8fa0*/  LOP3.LUT R3, R7, 0xc00, R0, 0xf8, !PT ;  /* 0x00000c0007037812 */ /* 0x000fc600078ef800 */
[----:B------:R-:W-:Y:S02]  /*8fb0*/  IMAD.IADD R0, R2, 0x1, R5 ;  /* 0x0000000102007824 */ /* 0x000fe400078e0205 */
[----:B------:R-:W-:Y:S01]  /*8fc0*/  STL [R1+0x24], R3 ;  /* 0x0000240301007387 */ /* 0x000fe20000100800 */
[----:B------:R-:W-:-:S03]  /*8fd0*/  IMAD.MOV.U32 R2, RZ, RZ, 0x20 ;  /* 0x00000020ff027424 */ /* 0x000fc600078e00ff */
[----:B------:R1:W-:Y:S02]  /*8fe0*/  STL [R1+0x20], R0 ;  /* 0x0000200001007387 */ /* 0x0003e40000100800 */
[----:B-1----:R-:W-:-:S05]  /*8ff0*/  IMAD.MOV.U32 R0, RZ, RZ, 0x40 ;  /* 0x00000040ff007424 */ /* 0x002fca00078e00ff */
[----:B------:R-:W-:Y:S02]  /*9000*/  SEL R3, R0, 0xffffffc0, !P2 ;  /* 0xffffffc000037807 */ /* 0x000fe40005000000 */
[----:B------:R-:W-:-:S03]  /*9010*/  SEL R0, R2, 0xffffffe0, !P1 ;  /* 0xffffffe002007807 */ /* 0x000fc60004800000 */
[----:B------:R-:W-:Y:S04]  /*9020*/  STL [R1+0x18], R3 ;  /* 0x0000180301007387 */ /* 0x000fe80000100800 */
[----:B------:R-:W-:Y:S04]  /*9030*/  STL [R1+0x8], RZ ;  /* 0x000008ff01007387 */ /* 0x000fe80000100800 */
[----:B------:R1:W-:Y:S02]  /*9040*/  STL [R1+0x14], R0 ;  /* 0x0000140001007387 */ /* 0x0003e40000100800 */
[----:B-1----:R-:W-:-:S05]  /*9050*/  IMAD.MOV.U32 R0, RZ, RZ, 0x1 ;  /* 0x00000001ff007424 */ /* 0x002fca00078e00ff */
[----:B------:R1:W-:Y:S02]  /*9060*/  STL [R1+0xc], R0 ;  /* 0x00000c0001007387 */ /* 0x0003e40000100800 */
.L_x_78:
[----:B--2---:R-:W2:Y:S01]  /*9070*/  S2UR UR8, SR_CgaCtaId ;  /* 0x00000000000879c3 */ /* 0x004ea20000008800 */
[----:B------:R-:W-:Y:S01]  /*9080*/  ULDC UR4, c[0x0][0xda8] ;  /* 0x00036a0000047ab9 */ /* 0x000fe20000000800 */
[----:B------:R-:W-:Y:S01]  /*9090*/  ULDC.64 UR6, c[0x0][0x3f8] ;  /* 0x0000fe0000067ab9 */ /* 0x000fe20000000a00 */
[----:B------:R-:W-:Y:S02]  /*90a0*/  UISETP.NE.AND UP1, UPT, UR4, 0x1, UPT ;  /* 0x000000010400788c */ /* 0x000fe4000bf25270 */
[----:B------:R-:W-:Y:S01]  /*90b0*/  UISETP.NE.U32.AND UP0, UPT, UR6, URZ, UPT ;  /* 0x0000003f0600728c */ /* 0x000fe2000bf05070 */
[----:B------:R-:W-:Y:S02]  /*90c0*/  UMOV UR40, 0x400 ;  /* 0x0000040000287882 */ /* 0x000fe40000000000 */
[----:B------:R-:W-:Y:S01]  /*90d0*/  ULDC UR6, c[0x0][0xdb4] ;  /* 0x00036d0000067ab9 */ /* 0x000fe20000000800 */
[----:B------:R-:W-:Y:S02]  /*90e0*/  UISETP.NE.AND.EX UP0, UPT, UR7, URZ, UPT, UP0 ;  /* 0x0000003f0700728c */ /* 0x000fe4000bf05300 */
[----:B------:R-:W-:Y:S01]  /*90f0*/  UISETP.NE.AND UP2, UPT, UR6, 0x1, UPT ;  /* 0x000000010600788c */ /* 0x000fe2000bf45270 */
[----:B------:R-:W-:-:S02]  /*9100*/  ULDC UR7, c[0x0][0x404] ;  /* 0x0001010000077ab9 */ /* 0x000fc40000000800 */
[----:B------:R-:W-:Y:S01]  /*9110*/  @UP1 ULDC UR4, c[0x0][0xdac] ;  /* 0x00036b0000041ab9 */ /* 0x000fe20000000800 */
[----:B------:R-:W-:Y:S02]  /*9120*/  USEL UR7, UR7, 0x1, UP0 ;  /* 0x0000000107077887 */ /* 0x000fe40008000000 */
[----:B------:R-:W-:Y:S02]  /*9130*/  UIMAD.WIDE.U32 UR4, UR49, UR4, URZ ;  /* 0x00000004310472a5 */ /* 0x000fe4000f8e003f */
[----:B------:R-:W-:Y:S01]  /*9140*/  UMOV UR45, UR49 ;  /* 0x00000031002d7c82 */ /* 0x000fe20008000000 */
[----:B------:R-:W-:Y:S02]  /*9150*/  ULDC UR42, c[0x0][0x2e0] ;  /* 0x0000b800002a7ab9 */ /* 0x000fe40000000800 */
[----:B------:R-:W-:Y:S02]  /*9160*/  UIMAD UR42, UR7, UR42, URZ ;  /* 0x0000002a072a72a4 */ /* 0x000fe4000f8e023f */
[----:B--2---:R-:W-:-:S02]  /*9170*/  ULEA UR40, UR8, UR40, 0x18 ;  /* 0x0000002808287291 */ /* 0x004fc4000f8ec03f */
[----:B------:R-:W-:Y:S02]  /*9180*/  UIADD3 UR41, UR42, 0x7f, URZ ;  /* 0x0000007f2a297890 */ /* 0x000fe4000fffe03f */
[----:B------:R-:W-:Y:S01]  /*9190*/  UIADD3 UR10, UR40, 0x28400, URZ ;  /* 0x00028400280a7890 */ /* 0x000fe2000fffe03f */
[----:B------:R-:W-:-:S03]  /*91a0*/  @UP1 ULDC UR8, c[0x0][0xdb0] ;  /* 0x00036c0000081ab9 */ /* 0x000fc60000000800 */
[----:B------:R-:W-:Y:S02]  /*91b0*/  ULOP3.LUT UP0, URZ, UR10, 0x3ff, URZ, 0xc0, !UPT ;  /* 0x000003ff0a3f7892 */ /* 0x000fe4000f80c03f */
[----:B------:R-:W-:-:S03]  /*91c0*/  @UP1 USHF.R.U32.HI UR45, URZ, UR8, UR5 ;  /* 0x000000083f2d1299 */ /* 0x000fc60008011605 */
[----:B------:R-:W-:Y:S01]  /*91d0*/  @UP2 ULDC.64 UR8, c[0x0][0xdb8] ;  /* 0x00036e0000082ab9 */ /* 0x000fe20000000a00 */
[----:B------:R-:W-:Y:S01]  /*91e0*/  PLOP3.LUT P0, PT, PT, PT, UP0, 0x80, 0x0 ;  /* 0x000000000000781c */ /* 0x000fe20003f0f008 */
[----:B------:R-:W-:Y:S02]  /*91f0*/  UIMAD.WIDE.U32 UR4, UR45, UR8, URZ ;  /* 0x000000082d0472a5 */ /* 0x000fe4000f8e003f */
[----:B------:R-:W-:Y:S01]  /*9200*/  UMOV UR39, UR45 ;  /* 0x0000002d00277c82 */ /* 0x000fe20008000000 */
[----:B------:R-:W-:Y:S02]  /*9210*/  USHF.R.S32.HI UR4, URZ, 0x1f, UR41 ;  /* 0x0000001f3f047899 */ /* 0x000fe40008011429 */
[----:B------:R-:W-:Y:S02]  /*9220*/  @UP2 USHF.R.U32.HI UR39, URZ, UR9, UR5 ;  /* 0x000000093f272299 */ /* 0x000fe40008011605 */
[----:B------:R-:W-:Y:S02]  /*9230*/  ULEA.HI UR41, UR4, UR41, URZ, 0x7 ;  /* 0x0000002904297291 */ /* 0x000fe4000f8f383f */
[----:B------:R-:W-:-:S04]  /*9240*/  UIADD3 UR38, -UR39, URZ, URZ ;  /* 0x0000003f27267290 */ /* 0x000fc8000fffe13f */
[----:B------:R-:W-:Y:S01]  /*9250*/  UIMAD UR38, UR6, UR38, UR45 ;  /* 0x00000026062672a4 */ /* 0x000fe2000f8e022d */
[----:B------:R-:W-:Y:S11]  /*9260*/  @!P0 BRA `(.L_x_35) ;  /* 0x0000000000408947 */ /* 0x000ff60003800000 */
[----:B------:R-:W-:Y:S01]  /*9270*/  MOV R2, 0x0 ;  /* 0x0000000000027802 */ /* 0x000fe20000000f00 */
[----:B------:R-:W-:Y:S01]  /*9280*/  ULDC.64 UR6, c[0x4][0xc0] ;  /* 0x0100300000067ab9 */ /* 0x000fe20000000a00 */
[----:B------:R-:W-:Y:S01]  /*9290*/  ULDC.64 UR8, c[0x4][0xc8] ;  /* 0x0100320000087ab9 */ /* 0x000fe20000000a00 */
[----:B------:R-:W-:Y:S01]  /*92a0*/  ULDC.64 UR4, c[0x4][0x8] ;  /* 0x0100020000047ab9 */ /* 0x000fe20000000a00 */
[----:B------:R-:W-:Y:S02]  /*92b0*/  IMAD.U32 R4, RZ, RZ, UR6 ;  /* 0x00000006ff047e24 */ /* 0x000fe4000f8e00ff */
[----:B------:R-:W2:Y:S01]  /*92c0*/  LDC.64 R2, c[0x4][R2] ;  /* 0x0100000002027b82 */ /* 0x000ea20000000a00 */
[----:B------:R-:W-:Y:S02]  /*92d0*/  IMAD.U32 R5, RZ, RZ, UR7 ;  /* 0x00000007ff057e24 */ /* 0x000fe4000f8e00ff */
[----:B------:R-:W-:Y:S02]  /*92e0*/  IMAD.U32 R6, RZ, RZ, UR8 ;  /* 0x00000008ff067e24 */ /* 0x000fe4000f8e00ff */
[----:B------:R-:W-:-:S02]  /*92f0*/  IMAD.U32 R7, RZ, RZ, UR9 ;  /* 0x00000009ff077e24 */ /* 0x000fc4000f8e00ff */
[----:B------:R-:W-:Y:S02]  /*9300*/  IMAD.U32 R10, RZ, RZ, UR4 ;  /* 0x00000004ff0a7e24 */ /* 0x000fe4000f8e00ff */
[----:B------:R-:W-:Y:S02]  /*9310*/  IMAD.U32 R11, RZ, RZ, UR5 ;  /* 0x00000005ff0b7e24 */ /* 0x000fe4000f8e00ff */
[----:B------:R-:W-:Y:S02]  /*9320*/  IMAD.MOV.U32 R8, RZ, RZ, 0x70 ;  /* 0x00000070ff087424 */ /* 0x000fe400078e00ff */
[----:B------:R-:W-:Y:S02]  /*9330*/  IMAD.MOV.U32 R12, RZ, RZ, 0x1 ;  /* 0x00000001ff0c7424 */ /* 0x000fe400078e00ff */
[----:B------:R-:W-:-:S07]  /*9340*/  IMAD.MOV.U32 R13, RZ, RZ, RZ ;  /* 0x000000ffff0d7224 */ /* 0x000fce00078e00ff */
[----:B------:R-:W-:-:S07]  /*9350*/  LEPC R20, `(.L_x_35) ;  /* 0x000000001014794e */ /* 0x000fce0000000000 */
[----:B-12---:R-:W-:Y:S05]  /*9360*/  CALL.ABS.NOINC R2 ;  /* 0x0000000002007343 */ /* 0x006fea0003c00000 */
.L_x_35:
[----:B------:R-:W-:-:S06]  /*9370*/  UIADD3 UR4, UR40, 0x10400, URZ ;  /* 0x0001040028047890 */ /* 0x000fcc000fffe03f */
[----:B------:R-:W-:-:S05]  /*9380*/  IMAD.U32 R16, RZ, RZ, UR4 ;  /* 0x00000004ff107e24 */ /* 0x000fca000f8e00ff */
[----:B------:R-:W-:-:S13]  /*9390*/  LOP3.LUT P0, RZ, R16, 0x3ff, RZ, 0xc0, !PT ;  /* 0x000003ff10ff7812 */ /* 0x000fda000780c0ff */
[----:B------:R-:W-:Y:S05]  /*93a0*/  @!P0 BRA `(.L_x_36) ;  /* 0x0000000000408947 */ /* 0x000fea0003800000 */
        /* <DEDUP_REMOVED lines=16> */
.L_x_36:
[----:B------:R-:W-:-:S04]  /*94b0*/  UIADD3 UR4, UR40, 0x400, URZ ;  /* 0x0000040028047890 */ /* 0x000fc8000fffe03f */
[----:B------:R-:W-:-:S06]  /*94c0*/  ULOP3.LUT UP0, URZ, UR4, 0x3ff, URZ, 0xc0, !UPT ;  /* 0x000003ff043f7892 */ /* 0x000fcc000f80c03f */
[----:B------:R-:W-:-:S13]  /*94d0*/  PLOP3.LUT P0, PT, PT, PT, UP0, 0x80, 0x0 ;  /* 0x000000000000781c */ /* 0x000fda0003f0f008 */
        /* <DEDUP_REMOVED lines=17> */
.L_x_37:
        /* <DEDUP_REMOVED lines=18> */
.L_x_38:
[----:B------:R-:W-:Y:S01]  /*9710*/  ULDC.64 UR4, c[0x0][0x9f8] ;  /* 0x00027e0000047ab9 */ /* 0x000fe20000000a00 */
[----:B------:R-:W-:Y:S01]  /*9720*/  IMAD.U32 R5, RZ, RZ, UR39 ;  /* 0x00000027ff057e24 */ /* 0x000fe2000f8e00ff */
[----:B------:R-:W-:Y:S01]  /*9730*/  ISETP.NE.U32.AND P0, PT, RZ, UR4, PT ;  /* 0x00000004ff007c0c */ /* 0x000fe2000bf05070 */
[----:B------:R-:W-:Y:S01]  /*9740*/  IMAD.U32 R8, RZ, RZ, UR39 ;  /* 0x00000027ff087e24 */ /* 0x000fe2000f8e00ff */
[----:B-1----:R-:W1:Y:S01]  /*9750*/  LDC R0, c[0x0][0x428] ;  /* 0x00010a00ff007b82 */ /* 0x002e620000000800 */
[----:B------:R-:W2:Y:S01]  /*9760*/  S2R R17, SR_TID.X ;  /* 0x0000000000117919 */ /* 0x000ea20000002100 */
[----:B------:R-:W-:-:S06]  /*9770*/  ISETP.NE.AND.EX P0, PT, RZ, UR5, PT, P0 ;  /* 0x00000005ff007c0c */ /* 0x000fcc000bf05300 */
[----:B------:R-:W3:Y:S08]  /*9780*/  LDC R4, c[0x0][0xda8] ;  /* 0x00036a00ff047b82 */ /* 0x000ef00000000800 */
[----:B------:R-:W4:Y:S02]  /*9790*/  @P0 LDC.64 R2, c[0x0][0x9f8] ;  /* 0x00027e00ff020b82 */ /* 0x000f240000000a00 */
[----:B----4-:R-:W-:-:S05]  /*97a0*/  @P0 IMAD.WIDE R2, R5, 0x4, R2 ;  /* 0x0000000405020825 */ /* 0x010fca00078e0202 */
[----:B------:R4:W5:Y:S01]  /*97b0*/  @P0 LDG.E R8, desc[UR50][R2.64] ;  /* 0x0000003202080981 */ /* 0x000962000c1e1900 */
[----:B-1----:R-:W-:Y:S01]  /*97c0*/  ISETP.NE.AND P0, PT, R0, 0x1, PT ;  /* 0x000000010000780c */ /* 0x002fe20003f05270 */
[----:B------:R-:W-:Y:S01]  /*97d0*/  IMAD R7, RZ, RZ, -UR45 ;  /* 0x8000002dff077e24 */ /* 0x000fe2000f8e02ff */
[----:B--2---:R-:W-:Y:S01]  /*97e0*/  LOP3.LUT R16, R17, 0x7f, RZ, 0xc0, !PT ;  /* 0x0000007f11107812 */ /* 0x004fe200078ec0ff */
[----:B------:R-:W-:Y:S01]  /*97f0*/  IMAD.U32 R6, RZ, RZ, UR38 ;  /* 0x00000026ff067e24 */ /* 0x000fe2000f8e00ff */
[----:B------:R-:W-:Y:S01]  /*9800*/  UMOV UR36, URZ ;  /* 0x0000003f00247c82 */ /* 0x000fe20008000000 */
[----:B---3--:R-:W-:Y:S01]  /*9810*/  IMAD R7, R4, R7, UR49 ;  /* 0x0000003104077e24 */ /* 0x008fe2000f8e0207 */
[----:B------:R-:W-:Y:S01]  /*9820*/  ISETP.NE.AND P2, PT, R16, RZ, PT ;  /* 0x000000ff1000720c */ /* 0x000fe20003f45270 */
[----:B------:R-:W-:Y:S01]  /*9830*/  UMOV UR4, 0x80 ;  /* 0x0000008000047882 */ /* 0x000fe20000000000 */
[----:B------:R-:W-:Y:S01]  /*9840*/  UMOV UR6, UR38 ;  /* 0x0000002600067c82 */ /* 0x000fe20008000000 */
[----:B----4-:R-:W1:Y:S01]  /*9850*/  LDC.64 R2, c[0x0][0x3f8] ;  /* 0x0000fe00ff027b82 */ /* 0x010e620000000a00 */
[----:B------:R-:W-:Y:S01]  /*9860*/  IMAD.SHL.U32 R7, R7, 0x80, RZ ;  /* 0x0000008007077824 */ /* 0x000fe200078e00ff */
[----:B------:R-:W-:Y:S01]  /*9870*/  UMOV UR7, UR39 ;  /* 0x0000002700077c82 */ /* 0x000fe20008000000 */
[----:B------:R-:W-:-:S03]  /*9880*/  UMOV UR10, 0xffffffff ;  /* 0xffffffff000a7882 */ /* 0x000fc60000000000 */
[----:B------:R-:W-:Y:S02]  /*9890*/  R2UR UR37, R7 ;  /* 0x00000000072572ca */ /* 0x000fe400000e0000 */
[----:B------:R-:W2:Y:S02]  /*98a0*/  @P0 LDC R0, c[0x0][0x42c] ;  /* 0x00010b00ff000b82 */ /* 0x000ea40000000800 */
[----:B------:R-:W-:-:S05]  /*98b0*/  VOTEU.ALL UP1, P2 ;  /* 0x00000000003f7886 */ /* 0x000fca0001020000 */
[----:B------:R-:W-:Y:S01]  /*98c0*/  @!UP1 UIADD3 UR8, UP0, UR52, 0x270, URZ ;  /* 0x0000027034089890 */ /* 0x000fe2000ff1e03f */
[----:B------:R-:W3:Y:S03]  /*98d0*/  @P0 LDC R5, c[0x0][0x430] ;  /* 0x00010c00ff050b82 */ /* 0x000ee60000000800 */
[----:B------:R-:W-:Y:S01]  /*98e0*/  @!UP1 UIADD3.X UR9, URZ, UR53, URZ, UP0, !UPT ;  /* 0x000000353f099290 */ /* 0x000fe200087fe43f */
[----:B------:R-:W-:Y:S01]  /*98f0*/  UMOV UR5, UR37 ;  /* 0x0000002500057c82 */ /* 0x000fe20008000000 */
[----:B-1----:R-:W-:-:S07]  /*9900*/  ISETP.NE.U32.AND P1, PT, R2, RZ, PT ;  /* 0x000000ff0200720c */ /* 0x002fce0003f25070 */
[----:B------:R1:W-:Y:S01]  /*9910*/  @!UP1 UTMAPF.L2.4D [UR36], [UR8] ;  /* 0x00000024080095b8 */ /* 0x0003e20008018000 */
[----:B------:R-:W-:Y:S01]  /*9920*/  ISETP.NE.AND.EX P1, PT, R3, RZ, PT, P1 ;  /* 0x000000ff0300720c */ /* 0x000fe20003f25310 */
[----:B--2---:R-:W-:Y:S01]  /*9930*/  @P0 IMAD.HI.U32 R0, R0, UR38, RZ ;  /* 0x0000002600000c27 */ /* 0x004fe2000f8e00ff */
[----:B------:R1:W-:Y:S04]  /*9940*/  @!UP1 UTMAPF.L2.4D [UR4], [UR8] ;  /* 0x00000004080095b8 */ /* 0x0003e80008018000 */
[----:B---3--:R-:W-:-:S05]  /*9950*/  @P0 SHF.R.U32.HI R6, RZ, R5, R0 ;  /* 0x00000005ff060219 */ /* 0x008fca0000011600 */
[----:B------:R2:W-:Y:S02]  /*9960*/  STL [R1+0x4], R6 ;  /* 0x0000040601007387 */ /* 0x0005e40000100800 */
[----:B--2---:R-:W-:-:S04]  /*9970*/  SHF.R.U32.HI R6, RZ, 0x5, R17 ;  /* 0x00000005ff067819 */ /* 0x004fc80000011611 */
[----:B------:R-:W-:Y:S02]  /*9980*/  LOP3.LUT R6, R6, 0x3, RZ, 0xc0, !PT ;  /* 0x0000000306067812 */ /* 0x000fe400078ec0ff */
[----:B-----5:R-:W-:Y:S01]  /*9990*/  SHF.R.S32.HI R10, RZ, 0x1f, R8 ;  /* 0x0000001fff0a7819 */ /* 0x020fe20000011408 */
[----:B------:R1:W-:Y:S01]  /*99a0*/  STL [R1+0x10], R8 ;  /* 0x0000100801007387 */ /* 0x0003e20000100800 */
[----:B------:R-:W-:-:S03]  /*99b0*/  SEL R0, R8, RZ, !P1 ;  /* 0x000000ff08007207 */ /* 0x000fc60004800000 */
[----:B------:R1:W-:Y:S01]  /*99c0*/  STL [R1+0x1c], R10 ;  /* 0x00001c0a01007387 */ /* 0x0003e20000100800 */
[----:B------:R-:W-:Y:S05]  /*99d0*/  BRA.DIV UR10, `(.L_x_39) ;  /* 0x0000002a0aa87947 */ /* 0x000fea000b800000 */
[----:B------:R2:W3:Y:S02]  /*99e0*/  SHFL.IDX PT, R14, R6, RZ, 0x1f ;  /* 0x00001fff060e7589 */ /* 0x0004e400000e0000 */
.L_x_94:
[----:B---3--:R-:W-:Y:S02]  /*99f0*/  ISETP.NE.AND P0, PT, R14, RZ, PT ;  /* 0x000000ff0e00720c */ /* 0x008fe40003f05270 */
[----:B------:R-:W-:-:S11]  /*9a00*/  PLOP3.LUT P6, PT, PT, PT, PT, 0x8, 0x0 ;  /* 0x000000000000781c */ /* 0x000fd60003fce170 */
[----:B------:R-:W-:Y:S05]  /*9a10*/  @P0 BRA `(.L_x_40) ;  /* 0x0000000400d00947 */ /* 0x000fea0003800000 */
[----:B-1----:R-:W-:-:S06]  /*9a20*/  ULEA.HI.SX32 UR4, UR41, 0xffffffff, 0x19 ;  /* 0xffffffff29047891 */ /* 0x002fcc000f8fca3f */
[----:B--2---:R-:W-:Y:S01]  /*9a30*/  IMAD.U32 R6, RZ, RZ, UR4 ;  /* 0x00000004ff067e24 */ /* 0x004fe2000f8e00ff */
[----:B------:R-:W-:-:S03]  /*9a40*/  UMOV UR4, 0xffffffff ;  /* 0xffffffff00047882 */ /* 0x000fc60000000000 */
[----:B------:R-:W-:Y:S05]  /*9a50*/  BRA.DIV UR4, `(.L_x_41) ;  /* 0x0000002a04a87947 */ /* 0x000fea000b800000 */
[----:B------:R-:W-:-:S13]  /*9a60*/  ELECT P6, URZ, PT ;  /* 0x00000000003f782f */ /* 0x000fda00038c0000 */
.L_x_97:
[----:B------:R-:W-:Y:S05]  /*9a70*/  @!P6 BRA `(.L_x_42) ;  /* 0x000000040058e947 */ /* 0x000fea0003800000 */
[----:B------:R-:W-:Y:S01]  /*9a80*/  IMAD.MOV.U32 R0, RZ, RZ, R8 ;  /* 0x000000ffff007224 */ /* 0x000fe200078e0008 */
[----:B------:R-:W-:Y:S06]  /*9a90*/  @!P1 BRA `(.L_x_43) ;  /* 0x0000000000449947 */ /* 0x000fec0003800000 */
[----:B------:R-:W1:Y:S01]  /*9aa0*/  LDC R9, c[0x0][0x41c] ;  /* 0x00010700ff097b82 */ /* 0x000e620000000800 */
[----:B------:R-:W-:Y:S01]  /*9ab0*/  ULDC.64 UR4, c[0x0][0x408] ;  /* 0x0001020000047ab9 */ /* 0x000fe20000000a00 */
[----:B-1----:R-:W-:-:S13]  /*9ac0*/  ISETP.NE.AND P0, PT, R9, 0x1, PT ;  /* 0x000000010900780c */ /* 0x002fda0003f05270 */
[----:B------:R-:W1:Y:S02]  /*9ad0*/  @P0 LDC.64 R4, c[0x0][0x420] ;  /* 0x00010800ff040b82 */ /* 0x000e640000000a00 */
[----:B-1----:R-:W-:-:S04]  /*9ae0*/  @P0 IMAD.HI.U32 R0, R6, R4, RZ ;  /* 0x0000000406000227 */ /* 0x002fc800078e00ff */
[----:B------:R-:W-:Y:S01]  /*9af0*/  IMAD.MOV.U32 R4, RZ, RZ, R6 ;  /* 0x000000ffff047224 */ /* 0x000fe200078e0006 */
[----:B------:R-:W-:-:S04]  /*9b00*/  @P0 SHF.R.U32.HI R4, RZ, R5, R0 ;  /* 0x00000005ff040219 */ /* 0x000fc80000011600 */
[--C-:B------:R-:W-:Y:S01]  /*9b10*/  SHF.R.S32.HI R5, RZ, 0x1f, R4.reuse ;  /* 0x0000001fff057819 */ /* 0x100fe20000011404 */
[----:B------:R-:W-:-:S04]  /*9b20*/  IMAD.MOV R0, RZ, RZ, -R4 ;  /* 0x000000ffff007224 */ /* 0x000fc800078e0a04 */
[----:B------:R-:W-:Y:S02]  /*9b30*/  IMAD R6, R9, R0, R6 ;  /* 0x0000000009067224 */ /* 0x000fe400078e0206 */
[----:B------:R-:W-:Y:S02]  /*9b40*/  IMAD R0, R10, UR4, RZ ;  /* 0x000000040a007c24 */ /* 0x000fe4000f8e02ff */
[----:B------:R-:W-:-:S04]  /*9b50*/  IMAD.WIDE.U32 R4, R8, UR4, R4 ;  /* 0x0000000408047c25 */ /* 0x000fc8000f8e0004 */
[----:B------:R-:W-:Y:S01]  /*9b60*/  IMAD R9, R8, UR5, R0 ;  /* 0x0000000508097c24 */ /* 0x000fe2000f8e0200 */
[----:B------:R-:W-:-:S03]  /*9b70*/  LEA R2, P0, R4, R2, 0x2 ;  /* 0x0000000204027211 */ /* 0x000fc600078010ff */
[----:B------:R-:W-:-:S05]  /*9b80*/  IMAD.IADD R0, R5, 0x1, R9 ;  /* 0x0000000105007824 */ /* 0x000fca00078e0209 */
[----:B------:R-:W-:-:S05]  /*9b90*/  LEA.HI.X R3, R4, R3, R0, 0x2, P0 ;  /* 0x0000000304037211 */ /* 0x000fca00000f1400 */
[----:B------:R1:W5:Y:S02]  /*9ba0*/  LDG.E R0, desc[UR50][R2.64] ;  /* 0x0000003202007981 */ /* 0x000364000c1e1900 */
.L_x_43:
[----:B-1----:R-:W2:Y:S04]  /*9bb0*/  LDL R3, [R1+0x8] ;  /* 0x0000080001037983 */ /* 0x002ea80000100800 */
[----:B------:R-:W3:Y:S01]  /*9bc0*/  LDL R2, [R1+0xc] ;  /* 0x00000c0001027983 */ /* 0x000ee20000100800 */
[----:B------:R-:W-:Y:S02]  /*9bd0*/  ISETP.NE.AND P0, PT, R16, RZ, PT ;  /* 0x000000ff1000720c */ /* 0x000fe40003f05270 */
[----:B--2---:R-:W-:Y:S02]  /*9be0*/  LEA R5, R3, UR40, 0x3 ;  /* 0x0000002803057c11 */ /* 0x004fe4000f8e18ff */
[----:B---3--:R-:W-:-:S04]  /*9bf0*/  SHF.L.U32 R2, R2, 0x1f, RZ ;  /* 0x0000001f02027819 */ /* 0x008fc800000006ff */
[----:B------:R-:W1:Y:S02]  /*9c00*/  SYNCS.PHASECHK.TRANS64.TRYWAIT P3, [R5+URZ+0x38880], R2 ;  /* 0x03888002050075a7 */ /* 0x000e64000806017f */
[----:B-1----:R-:W-:Y:S05]  /*9c10*/  @!P3 BRA `(.L_x_44) ;  /* 0x000000280058b947 */ /* 0x002fea0003800000 */
.L_x_98:
[----:B------:R-:W-:Y:S05]  /*9c20*/  @P0 BRA `(.L_x_45) ;  /* 0x00000000001c0947 */ /* 0x000fea0003800000 */
[----:B------:R-:W2:Y:S02]  /*9c30*/  S2R R3, SR_TID.X ;  /* 0x0000000000037919 */ /* 0x000ea40000002100 */
[----:B--2---:R-:W-:Y:S01]  /*9c40*/  LOP3.LUT R4, R3, 0x1f, RZ, 0xc0, !PT ;  /* 0x0000001f03047812 */ /* 0x004fe200078ec0ff */
[----:B------:R-:W-:-:S03]  /*9c50*/  IMAD.MOV.U32 R3, RZ, RZ, 0x8000 ;  /* 0x00008000ff037424 */ /* 0x000fc600078e00ff */
[----:B------:R-:W-:Y:S01]  /*9c60*/  ISETP.NE.AND P3, PT, R4, RZ, PT ;  /* 0x000000ff0400720c */ /* 0x000fe20003f65270 */
[----:B------:R2:W-:-:S12]  /*9c70*/  SYNCS.ARRIVE.TRANS64 RZ, [R5+URZ+0x38870], R3 ;  /* 0x0388700305ff79a7 */ /* 0x0005d8000800003f */
[----:B--2---:R-:W-:Y:S05]  /*9c80*/  @!P3 BRA `(.L_x_45) ;  /* 0x000000000004b947 */ /* 0x004fea0003800000 */
[----:B------:R-:W-:Y:S01]  /*9c90*/  BPT.TRAP 0x1 ;  /* 0x000000040000795c */ /* 0x000fe20000300000 */
.L_x_45:
[----:B------:R-:W2:Y:S04]  /*9ca0*/  LDL R3, [R1+0x8] ;  /* 0x0000080001037983 */ /* 0x000ea80000100800 */
[----:B------:R-:W3:Y:S01]  /*9cb0*/  LDL R4, [R1+0x4] ;  /* 0x0000040001047983 */ /* 0x000ee20000100800 */
[----:B------:R-:W-:Y:S01]  /*9cc0*/  R2UR UR9, R5 ;  /* 0x00000000050972ca */ /* 0x000fe200000e0000 */
[----:B------:R-:W-:Y:S01]  /*9cd0*/  IMAD.SHL.U32 R6, R6, 0x80, RZ ;  /* 0x0000008006067824 */ /* 0x000fe200078e00ff */
[----:B-----5:R-:W-:Y:S01]  /*9ce0*/  R2UR UR13, R0 ;  /* 0x00000000000d72ca */ /* 0x020fe200000e0000 */
[----:B------:R-:W-:Y:S01]  /*9cf0*/  UIADD3 UR4, UP0, UR52, 0x470, URZ ;  /* 0x0000047034047890 */ /* 0x000fe2000ff1e03f */
[----:B------:R-:W-:Y:S02]  /*9d00*/  UMOV UR10, URZ ;  /* 0x0000003f000a7c82 */ /* 0x000fe40008000000 */
[----:B------:R-:W-:Y:S01]  /*9d10*/  R2UR UR11, R6 ;  /* 0x00000000060b72ca */ /* 0x000fe200000e0000 */
[----:B------:R-:W-:Y:S01]  /*9d20*/  UIADD3.X UR5, URZ, UR53, URZ, UP0, !UPT ;  /* 0x000000353f057290 */ /* 0x000fe200087fe43f */
[----:B------:R-:W-:Y:S01]  /*9d30*/  UMOV UR6, 0x0 ;  /* 0x0000000000067882 */ /* 0x000fe20000000000 */
[----:B------:R-:W-:Y:S01]  /*9d40*/  UMOV UR7, 0x14f00000 ;  /* 0x14f0000000077882 */ /* 0x000fe20000000000 */
[----:B------:R-:W-:-:S03]  /*9d50*/  UMOV UR15, 0x80 ;  /* 0x00000080000f7882 */ /* 0x000fc60000000000 */
[----:B------:R-:W-:Y:S01]  /*9d60*/  UIADD3 UR9, UR9, 0x38870, URZ ;  /* 0x0003887009097890 */ /* 0x000fe2000fffe03f */
[----:B--2---:R-:W-:-:S04]  /*9d70*/  LEA R3, R3, UR40, 0xf ;  /* 0x0000002803037c11 */ /* 0x004fc8000f8e78ff */
[----:B------:R-:W-:Y:S02]  /*9d80*/  R2UR UR14, R3 ;  /* 0x00000000030e72ca */ /* 0x000fe400000e0000 */
[----:B---3--:R-:W-:-:S11]  /*9d90*/  R2UR UR12, R4 ;  /* 0x00000000040c72ca */ /* 0x008fd600000e0000 */
[----:B------:R-:W-:Y:S02]  /*9da0*/  UIADD3 UR8, UR14, 0x10400, URZ ;  /* 0x000104000e087890 */ /* 0x000fe4000fffe03f */
[----:B------:R-:W-:-:S07]  /*9db0*/  UIADD3 UR14, UR14, 0x14400, URZ ;  /* 0x000144000e0e7890 */ /* 0x000fce000fffe03f */
[----:B------:R2:W-:Y:S02]  /*9dc0*/  UTMALDG.4D [UR8], [UR4], desc[UR6] ;  /* 0x00000608040075b4 */ /* 0x0005e40008019000 */
[----:B--2---:R-:W-:Y:S01]  /*9dd0*/  UMOV UR8, UR14 ;  /* 0x0000000e00087c82 */ /* 0x004fe20008000000 */
[----:B------:R-:W-:Y:S02]  /*9de0*/  UMOV UR10, UR15 ;  /* 0x0000000f000a7c82 */ /* 0x000fe40008000000 */
[----:B------:R2:W-:Y:S01]  /*9df0*/  UTMALDG.4D [UR8], [UR4], desc[UR6] ;  /* 0x00000608040075b4 */ /* 0x0005e20008019000 */
[----:B------:R-:W3:Y:S02]  /*9e00*/  SYNCS.PHASECHK.TRANS64.TRYWAIT P3, [R5+URZ+0x38840], R2 ;  /* 0x03884002050075a7 */ /* 0x000ee4000806017f */
[----:B--23--:R-:W-:Y:S05]  /*9e10*/  @!P3 BRA `(.L_x_46) ;  /* 0x0000002400ecb947 */ /* 0x00cfea0003800000 */
.L_x_99:
[----:B------:R-:W-:Y:S05]  /*9e20*/  @P0 BRA `(.L_x_47) ;  /* 0x00000000001c0947 */ /* 0x000fea0003800000 */
[----:B------:R-:W3:Y:S01]  /*9e30*/  S2R R4, SR_TID.X ;  /* 0x0000000000047919 */ /* 0x000ee20000002100 */
[----:B-12---:R-:W-:-:S04]  /*9e40*/  IMAD.MOV.U32 R2, RZ, RZ, 0x8000 ;  /* 0x00008000ff027424 */ /* 0x006fc800078e00ff */
[----:B------:R4:W-:Y:S01]  /*9e50*/  SYNCS.ARRIVE.TRANS64 RZ, [R5+URZ+0x38830], R2 ;  /* 0x0388300205ff79a7 */ /* 0x0009e2000800003f */
[----:B---3--:R-:W-:-:S04]  /*9e60*/  LOP3.LUT R4, R4, 0x1f, RZ, 0xc0, !PT ;  /* 0x0000001f04047812 */ /* 0x008fc800078ec0ff */
[----:B------:R-:W-:-:S13]  /*9e70*/  ISETP.NE.AND P0, PT, R4, RZ, PT ;  /* 0x000000ff0400720c */ /* 0x000fda0003f05270 */
[----:B----4-:R-:W-:Y:S05]  /*9e80*/  @!P0 BRA `(.L_x_47) ;  /* 0x0000000000048947 */ /* 0x010fea0003800000 */
[----:B------:R-:W-:Y:S01]  /*9e90*/  BPT.TRAP 0x1 ;  /* 0x000000040000795c */ /* 0x000fe20000300000 */
.L_x_47:
[----:B-12---:R-:W2:Y:S01]  /*9ea0*/  LDL R2, [R1+0x4] ;  /* 0x0000040001027983 */ /* 0x006ea20000100800 */
[----:B------:R-:W-:Y:S01]  /*9eb0*/  R2UR UR14, R3 ;  /* 0x00000000030e72ca */ /* 0x000fe200000e0000 */
[----:B------:R-:W-:Y:S01]  /*9ec0*/  UIADD3 UR4, UP0, UR52, 0x370, URZ ;  /* 0x0000037034047890 */ /* 0x000fe2000ff1e03f */
[----:B------:R-:W-:Y:S01]  /*9ed0*/  R2UR UR9, R5 ;  /* 0x00000000050972ca */ /* 0x000fe200000e0000 */
[----:B------:R-:W-:Y:S01]  /*9ee0*/  UMOV UR10, URZ ;  /* 0x0000003f000a7c82 */ /* 0x000fe20008000000 */
[----:B------:R-:W-:Y:S01]  /*9ef0*/  R2UR UR11, R6 ;  /* 0x00000000060b72ca */ /* 0x000fe200000e0000 */
[----:B------:R-:W-:Y:S01]  /*9f00*/  UIADD3.X UR5, URZ, UR53, URZ, UP0, !UPT ;  /* 0x000000353f057290 */ /* 0x000fe200087fe43f */
[----:B------:R-:W-:Y:S01]  /*9f10*/  R2UR UR13, R0 ;  /* 0x00000000000d72ca */ /* 0x000fe200000e0000 */
[----:B------:R-:W-:Y:S01]  /*9f20*/  UMOV UR6, 0x0 ;  /* 0x0000000000067882 */ /* 0x000fe20000000000 */
[----:B------:R-:W-:Y:S01]  /*9f30*/  UMOV UR7, 0x14f00000 ;  /* 0x14f0000000077882 */ /* 0x000fe20000000000 */
[----:B------:R-:W-:-:S04]  /*9f40*/  UMOV UR15, 0x80 ;  /* 0x00000080000f7882 */ /* 0x000fc80000000000 */
[----:B------:R-:W-:Y:S02]  /*9f50*/  UIADD3 UR8, UR14, 0x28400, URZ ;  /* 0x000284000e087890 */ /* 0x000fe4000fffe03f */
[----:B------:R-:W-:Y:S02]  /*9f60*/  UIADD3 UR9, UR9, 0x38830, URZ ;  /* 0x0003883009097890 */ /* 0x000fe4000fffe03f */
[----:B------:R-:W-:Y:S01]  /*9f70*/  UIADD3 UR14, UR14, 0x2c400, URZ ;  /* 0x0002c4000e0e7890 */ /* 0x000fe2000fffe03f */
[----:B--2---:R-:W-:-:S13]  /*9f80*/  R2UR UR12, R2 ;  /* 0x00000000020c72ca */ /* 0x004fda00000e0000 */
[----:B------:R1:W-:Y:S02]  /*9f90*/  UTMALDG.4D [UR8], [UR4], desc[UR6] ;  /* 0x00000608040075b4 */ /* 0x0003e40008019000 */
[----:B-1----:R-:W-:Y:S01]  /*9fa0*/  UMOV UR8, UR14 ;  /* 0x0000000e00087c82 */ /* 0x002fe20008000000 */
[----:B------:R-:W-:Y:S02]  /*9fb0*/  UMOV UR10, UR15 ;  /* 0x0000000f000a7c82 */ /* 0x000fe40008000000 */
[----:B------:R1:W-:Y:S02]  /*9fc0*/  UTMALDG.4D [UR8], [UR4], desc[UR6] ;  /* 0x00000608040075b4 */ /* 0x0003e40008019000 */
[----:B-1----:R-:W-:Y:S01]  /*9fd0*/  NOP ;  /* 0x0000000000007918 */ /* 0x002fe20000000000 */
.L_x_42:
[----:B------:R-:W-:Y:S05]  /*9fe0*/  WARPSYNC.ALL ;  /* 0x0000000000007948 */ /* 0x000fea0003800000 */
[----:B------:R-:W-:Y:S01]  /*9ff0*/  ELECT P0, URZ, PT ;  /* 0x00000000003f782f */ /* 0x000fe20003800000 */
[----:B------:R-:W-:Y:S01]  /*a000*/  BAR.SYNC.DEFER_BLOCKING 0x8, 0x120 ;  /* 0x0204800000007b1d */ /* 0x000fe20000010000 */
[----:B------:R-:W-:Y:S02]  /*a010*/  UIADD3 UR4, UP0, UR52, 0x270, URZ ;  /* 0x0000027034047890 */ /* 0x000fe4000ff1e03f */
[----:B------:R-:W-:Y:S02]  /*a020*/  UIADD3 UR8, UR40, 0x20400, URZ ;  /* 0x0002040028087890 */ /* 0x000fe4000fffe03f */
[----:B------:R-:W-:-:S02]  /*a030*/  UIADD3 UR9, UR40, 0x38800, URZ ;  /* 0x0003880028097890 */ /* 0x000fc4000fffe03f */
[----:B------:R-:W-:Y:S02]  /*a040*/  UIADD3.X UR5, URZ, UR53, URZ, UP0, !UPT ;  /* 0x000000353f057290 */ /* 0x000fe400087fe43f */
[----:B------:R-:W-:Y:S01]  /*a050*/  UIADD3 UR16, UR40, 0x24400, URZ ;  /* 0x0002440028107890 */ /* 0x000fe2000fffe03f */
[----:B------:R-:W-:Y:S02]  /*a060*/  UMOV UR6, 0x0 ;  /* 0x0000000000067882 */ /* 0x000fe40000000000 */
[C---:B------:R-:W-:Y:S01]  /*a070*/  @P0 R2UR UR11, R7.reuse ;  /* 0x00000000070b02ca */ /* 0x040fe200000e0000 */
[----:B------:R-:W-:Y:S01]  /*a080*/  @P0 IMAD.MOV.U32 R2, RZ, RZ, 0x8000 ;  /* 0x00008000ff020424 */ /* 0x000fe200078e00ff */
[----:B------:R-:W-:Y:S01]  /*a090*/  @P0 R2UR UR19, R7 ;  /* 0x00000000071302ca */ /* 0x000fe200000e0000 */
[----:B------:R-:W-:Y:S01]  /*a0a0*/  UMOV UR7, 0x12f00000 ;  /* 0x12f0000000077882 */ /* 0x000fe20000000000 */
[----:B------:R-:W-:Y:S01]  /*a0b0*/  UMOV UR10, URZ ;  /* 0x0000003f000a7c82 */ /* 0x000fe20008000000 */
[----:B------:R-:W-:Y:S01]  /*a0c0*/  UMOV UR12, UR38 ;  /* 0x00000026000c7c82 */ /* 0x000fe20008000000 */
[----:B------:R-:W-:Y:S01]  /*a0d0*/  UMOV UR13, UR39 ;  /* 0x00000027000d7c82 */ /* 0x000fe20008000000 */
[----:B------:R-:W-:Y:S01]  /*a0e0*/  UMOV UR18, 0x80 ;  /* 0x0000008000127882 */ /* 0x000fe20000000000 */
[----:B------:R-:W-:Y:S01]  /*a0f0*/  UMOV UR20, UR38 ;  /* 0x0000002600147c82 */ /* 0x000fe20008000000 */
[----:B------:R-:W-:Y:S01]  /*a100*/  UMOV UR21, UR39 ;  /* 0x0000002700157c82 */ /* 0x000fe20008000000 */
[----:B------:R-:W-:Y:S01]  /*a110*/  UMOV UR17, UR9 ;  /* 0x0000000900117c82 */ /* 0x000fe20008000000 */
[----:B------:R3:W-:Y:S02]  /*a120*/  @P0 SYNCS.ARRIVE.TRANS64 RZ, [UR40+0x38800], R2 ;  /* 0x03880002ffff09a7 */ /* 0x0007e40008000028 */
[----:B------:R3:W-:Y:S02]  /*a130*/  UTMALDG.4D [UR8], [UR4], desc[UR6] ;  /* 0x00000608040075b4 */ /* 0x0007e40008019000 */
[----:B------:R3:W-:Y:S01]  /*a140*/  UTMALDG.4D [UR16], [UR4], desc[UR6] ;  /* 0x00000610040075b4 */ /* 0x0007e20008019000 */
[----:B------:R-:W-:Y:S01]  /*a150*/  NOP ;  /* 0x0000000000007918 */ /* 0x000fe20000000000 */
.L_x_40:
[----:B-1-3--:R-:W-:-:S06]  /*a160*/  ULOP3.LUT UR4, UR47, 0x1, URZ, 0xc, !UPT ;  /* 0x000000012f047892 */ /* 0x00afcc000f8e0c3f */
[----:B------:R-:W-:-:S05]  /*a170*/  IMAD.U32 R2, RZ, RZ, UR4 ;  /* 0x00000004ff027e24 */ /* 0x000fca000f8e00ff */
[----:B------:R-:W-:-:S04]  /*a180*/  SHF.L.U32 R2, R2, 0x1f, RZ ;  /* 0x0000001f02027819 */ /* 0x000fc800000006ff */
[----:B------:R-:W1:Y:S02]  /*a190*/  SYNCS.PHASECHK.TRANS64.TRYWAIT P0, [UR40+0x38820], R2 ;  /* 0x03882002ff0075a7 */ /* 0x000e640008000168 */
[----:B-1----:R-:W-:Y:S05]  /*a1a0*/  @!P0 BRA `(.L_x_48) ;  /* 0x00000024001c8947 */ /* 0x002fea0003800000 */
.L_x_100:
[----:B------:R-:W-:-:S06]  /*a1b0*/  UISETP.GE.AND UP0, UPT, UR42, 0x81, UPT ;  /* 0x000000812a00788c */ /* 0x000fcc000bf06270 */
[----:B------:R-:W-:-:S13]  /*a1c0*/  PLOP3.LUT P0, PT, PT, PT, UP0, 0x80, 0x0 ;  /* 0x000000000000781c */ /* 0x000fda0003f0f008 */
[----:B------:R-:W-:Y:S05]  /*a1d0*/  @!P0 BRA `(.L_x_49) ;  /* 0x0000001000b48947 */ /* 0x000fea0003800000 */
[----:B--2---:R2:W5:Y:S01]  /*a1e0*/  LDL.LU R6, [R1+0xc] ;  /* 0x00000c0001067983 */ /* 0x0045620000300800 */
[----:B------:R-:W-:-:S03]  /*a1f0*/  ULEA.HI.SX32 UR4, UR41, 0xfffffffe, 0x19 ;  /* 0xfffffffe29047891 */ /* 0x000fc6000f8fca3f */
[----:B------:R2:W5:Y:S03]  /*a200*/  LDL.LU R7, [R1+0x8] ;  /* 0x0000080001077983 */ /* 0x0005660000300800 */
[----:B------:R-:W-:-:S07]  /*a210*/  IMAD.U32 R21, RZ, RZ, UR4 ;  /* 0x00000004ff157e24 */ /* 0x000fce000f8e00ff */
.L_x_71:
[----:B-1--45:R-:W-:Y:S01]  /*a220*/  VIADD R2, R7, 0x1 ;  /* 0x0000000107027836 */ /* 0x032fe20000000000 */
[----:B------:R-:W-:Y:S04]  /*a230*/  BSSY B0, `(.L_x_50) ;  /* 0x000008c000007945 */ /* 0x000fe80003800000 */
[----:B------:R-:W-:-:S04]  /*a240*/  ISETP.NE.AND P0, PT, R2, 0x2, PT ;  /* 0x000000020200780c */ /* 0x000fc80003f05270 */
[----:B------:R-:W-:Y:S02]  /*a250*/  SEL R3, RZ, 0x1, P0 ;  /* 0x00000001ff037807 */ /* 0x000fe40000000000 */
[----:B------:R-:W-:Y:S02]  /*a260*/  SEL R10, R2, RZ, P0 ;  /* 0x000000ff020a7207 */ /* 0x000fe40000000000 */
[----:B------:R-:W-:-:S05]  /*a270*/  LOP3.LUT R9, R6, R3, RZ, 0x3c, !PT ;  /* 0x0000000306097212 */ /* 0x000fca00078e3cff */
[----:B------:R1:W-:Y:S04]  /*a280*/  STL [R1+0xc], R9 ;  /* 0x00000c0901007387 */ /* 0x0003e80000100800 */
[----:B------:R1:W-:Y:S01]  /*a290*/  STL [R1+0x8], R10 ;  /* 0x0000080a01007387 */ /* 0x0003e20000100800 */
[----:B------:R-:W-:Y:S05]  /*a2a0*/  @!P6 BRA `(.L_x_51) ;  /* 0x000000080010e947 */ /* 0x000fea0003800000 */
[----:B------:R-:W-:Y:S01]  /*a2b0*/  IMAD.MOV.U32 R8, RZ, RZ, R21 ;  /* 0x000000ffff087224 */ /* 0x000fe200078e0015 */
[----:B------:R-:W-:Y:S06]  /*a2c0*/  @!P1 BRA `(.L_x_52) ;  /* 0x0000000000509947 */ /* 0x000fec0003800000 */
[----:B------:R-:W3:Y:S01]  /*a2d0*/  LDL R5, [R1+0x1c] ;  /* 0x00001c0001057983 */ /* 0x000ee20000100800 */
[----:B------:R-:W4:Y:S01]  /*a2e0*/  LDC R4, c[0x0][0x41c] ;  /* 0x00010700ff047b82 */ /* 0x000f220000000800 */
[----:B------:R-:W-:Y:S02]  /*a2f0*/  ULDC.64 UR4, c[0x0][0x408] ;  /* 0x0001020000047ab9 */ /* 0x000fe40000000a00 */
[----:B------:R-:W2:Y:S01]  /*a300*/  LDL R11, [R1+0x10] ;  /* 0x00001000010b7983 */ /* 0x000ea20000100800 */
[----:B----4-:R-:W-:-:S13]  /*a310*/  ISETP.NE.AND P0, PT, R4, 0x1, PT ;  /* 0x000000010400780c */ /* 0x010fda0003f05270 */
[----:B------:R-:W4:Y:S02]  /*a320*/  @P0 LDC.64 R2, c[0x0][0x420] ;  /* 0x00010800ff020b82 */ /* 0x000f240000000a00 */
[----:B----4-:R-:W-:-:S04]  /*a330*/  @P0 IMAD.HI.U32 R0, R21, R2, RZ ;  /* 0x0000000215000227 */ /* 0x010fc800078e00ff */
[----:B------:R-:W-:Y:S01]  /*a340*/  IMAD.MOV.U32 R2, RZ, RZ, R21 ;  /* 0x000000ffff027224 */ /* 0x000fe200078e0015 */
[----:B------:R-:W-:-:S04]  /*a350*/  @P0 SHF.R.U32.HI R2, RZ, R3, R0 ;  /* 0x00000003ff020219 */ /* 0x000fc80000011600 */
[--C-:B------:R-:W-:Y:S01]  /*a360*/  SHF.R.S32.HI R3, RZ, 0x1f, R2.reuse ;  /* 0x0000001fff037819 */ /* 0x100fe20000011402 */
[----:B------:R-:W-:-:S04]  /*a370*/  IMAD.MOV R8, RZ, RZ, -R2 ;  /* 0x000000ffff087224 */ /* 0x000fc800078e0a02 */
[----:B------:R-:W-:Y:S02]  /*a380*/  IMAD R8, R4, R8, R21 ;  /* 0x0000000804087224 */ /* 0x000fe400078e0215 */
[----:B---3--:R-:W-:-:S04]  /*a390*/  IMAD R5, R5, UR4, RZ ;  /* 0x0000000405057c24 */ /* 0x008fc8000f8e02ff */
[C---:B--2---:R-:W-:Y:S02]  /*a3a0*/  IMAD R5, R11.reuse, UR5, R5 ;  /* 0x000000050b057c24 */ /* 0x044fe4000f8e0205 */
[----:B------:R-:W-:Y:S01]  /*a3b0*/  IMAD.WIDE.U32 R2, R11, UR4, R2 ;  /* 0x000000040b027c25 */ /* 0x000fe2000f8e0002 */
[----:B------:R-:W-:-:S03]  /*a3c0*/  ULDC.64 UR4, c[0x0][0x3f8] ;  /* 0x0000fe0000047ab9 */ /* 0x000fc60000000a00 */
[----:B------:R-:W-:Y:S01]  /*a3d0*/  IMAD.IADD R5, R5, 0x1, R3 ;  /* 0x0000000105057824 */ /* 0x000fe200078e0203 */
[----:B------:R-:W-:-:S04]  /*a3e0*/  LEA R4, P0, R2, UR4, 0x2 ;  /* 0x0000000402047c11 */ /* 0x000fc8000f8010ff */
[----:B------:R-:W-:-:S05]  /*a3f0*/  LEA.HI.X R5, R2, UR5, R5, 0x2, P0 ;  /* 0x0000000502057c11 */ /* 0x000fca00080f1405 */
[----:B------:R3:W5:Y:S04]  /*a400*/  LDG.E R0, desc[UR50][R4.64] ;  /* 0x0000003204007981 */ /* 0x000768000c1e1900 */
.L_x_52:
[----:B------:R-:W4:Y:S01]  /*a410*/  S2R R2, SR_TID.X ;  /* 0x0000000000027919 */ /* 0x000f220000002100 */
[----:B---3--:R-:W-:Y:S01]  /*a420*/  LEA R4, R10, UR40, 0x3 ;  /* 0x000000280a047c11 */ /* 0x008fe2000f8e18ff */
[----:B------:R-:W-:Y:S01]  /*a430*/  BSSY B1, `(.L_x_53) ;  /* 0x0000006000017945 */ /* 0x000fe20003800000 */
[----:B----4-:R-:W-:Y:S02]  /*a440*/  LOP3.LUT R3, R2, 0x7f, RZ, 0xc0, !PT ;  /* 0x0000007f02037812 */ /* 0x010fe400078ec0ff */
[----:B------:R-:W-:Y:S02]  /*a450*/  SHF.L.U32 R2, R9, 0x1f, RZ ;  /* 0x0000001f09027819 */ /* 0x000fe400000006ff */
[----:B------:R-:W-:Y:S02]  /*a460*/  ISETP.NE.AND P3, PT, R3, RZ, PT ;  /* 0x000000ff0300720c */ /* 0x000fe40003f65270 */
[----:B------:R-:W3:Y:S02]  /*a470*/  SYNCS.PHASECHK.TRANS64.TRYWAIT P0, [R4+URZ+0x38880], R2 ;  /* 0x03888002040075a7 */ /* 0x000ee4000800017f */
[----:B---3--:R-:W-:Y:S09]  /*a480*/  @!P0 BRA `(.L_x_54) ;  /* 0x00000020007c8947 */ /* 0x008ff20003800000 */
.L_x_101:
[----:B------:R-:W-:Y:S05]  /*a490*/  BSYNC B1 ;  /* 0x0000000000017941 */ /* 0x000fea0003800000 */
.L_x_53:
[----:B------:R-:W-:Y:S04]  /*a4a0*/  BSSY B1, `(.L_x_55) ;  /* 0x0000009000017945 */ /* 0x000fe80003800000 */
[----:B------:R-:W-:Y:S05]  /*a4b0*/  @P3 BRA `(.L_x_56) ;  /* 0x00000000001c3947 */ /* 0x000fea0003800000 */
[----:B------:R-:W4:Y:S02]  /*a4c0*/  S2R R3, SR_TID.X ;  /* 0x0000000000037919 */ /* 0x000f240000002100 */
[----:B----4-:R-:W-:Y:S01]  /*a4d0*/  LOP3.LUT R5, R3, 0x1f, RZ, 0xc0, !PT ;  /* 0x0000001f03057812 */ /* 0x010fe200078ec0ff */
[----:B------:R-:W-:-:S03]  /*a4e0*/  IMAD.MOV.U32 R3, RZ, RZ, 0x8000 ;  /* 0x00008000ff037424 */ /* 0x000fc600078e00ff */
[----:B------:R-:W-:Y:S01]  /*a4f0*/  ISETP.NE.AND P0, PT, R5, RZ, PT ;  /* 0x000000ff0500720c */ /* 0x000fe20003f05270 */
[----:B------:R4:W-:-:S12]  /*a500*/  SYNCS.ARRIVE.TRANS64 RZ, [R4+URZ+0x38870], R3 ;  /* 0x0388700304ff79a7 */ /* 0x0009d8000800003f */
[----:B----4-:R-:W-:Y:S05]  /*a510*/  @!P0 BRA `(.L_x_56) ;  /* 0x0000000000048947 */ /* 0x010fea0003800000 */
[----:B------:R-:W-:Y:S01]  /*a520*/  BPT.TRAP 0x1 ;  /* 0x000000040000795c */ /* 0x000fe20000300000 */
.L_x_56:
[----:B------:R-:W-:Y:S05]  /*a530*/  BSYNC B1 ;  /* 0x0000000000017941 */ /* 0x000fea0003800000 */
.L_x_55:
[----:B-1----:R-:W4:Y:S04]  /*a540*/  LDL R9, [R1+0x4] ;  /* 0x0000040001097983 */ /* 0x002f280000100800 */
[----:B------:R-:W2:Y:S01]  /*a550*/  LDL R3, [R1+0x8] ;  /* 0x0000080001037983 */ /* 0x000ea20000100800 */
[----:B------:R-:W-:Y:S01]  /*a560*/  IMAD.MOV.U32 R5, RZ, RZ, RZ ;  /* 0x000000ffff057224 */ /* 0x000fe200078e00ff */
[----:B------:R-:W-:Y:S01]  /*a570*/  UIADD3 UR4, UP0, UR52, 0x470, URZ ;  /* 0x0000047034047890 */ /* 0x000fe2000ff1e03f */
[----:B------:R-:W-:Y:S01]  /*a580*/  PLOP3.LUT P0, PT, PT, PT, PT, 0x80, 0x0 ;  /* 0x000000000000781c */ /* 0x000fe20003f0f070 */
[----:B------:R-:W-:Y:S01]  /*a590*/  IMAD.SHL.U32 R8, R8, 0x80, RZ ;  /* 0x0000008008087824 */ /* 0x000fe200078e00ff */
[----:B------:R-:W-:Y:S01]  /*a5a0*/  UMOV UR6, 0x0 ;  /* 0x0000000000067882 */ /* 0x000fe20000000000 */
[----:B------:R-:W-:Y:S01]  /*a5b0*/  R2UR UR10, R5 ;  /* 0x00000000050a72ca */ /* 0x000fe200000e0000 */
[----:B------:R-:W-:Y:S01]  /*a5c0*/  UIADD3.X UR5, URZ, UR53, URZ, UP0, !UPT ;  /* 0x000000353f057290 */ /* 0x000fe200087fe43f */
[----:B------:R-:W-:Y:S01]  /*a5d0*/  UMOV UR7, 0x14f00000 ;  /* 0x14f0000000077882 */ /* 0x000fe20000000000 */
[----:B----4-:R-:W-:-:S02]  /*a5e0*/  R2UR UR12, R9 ;  /* 0x00000000090c72ca */ /* 0x010fc400000e0000 */
[----:B--2---:R-:W-:Y:S01]  /*a5f0*/  LEA R9, R3, UR40, 0xf ;  /* 0x0000002803097c11 */ /* 0x004fe2000f8e78ff */
[----:B------:R-:W-:-:S04]  /*a600*/  VIADD R3, R4, 0x38870 ;  /* 0x0003887004037836 */ /* 0x000fc80000000000 */
[----:B------:R-:W-:-:S08]  /*a610*/  VIADD R10, R9, 0x10400 ;  /* 0x00010400090a7836 */ /* 0x000fd00000000000 */
.L_x_57:
[----:B------:R-:W-:-:S13]  /*a620*/  @P0 ELECT P4, URZ, PT ;  /* 0x00000000003f082f */ /* 0x000fda0003880000 */
[----:B-----5:R-:W-:Y:S02]  /*a630*/  @P4 R2UR UR13, R0 ;  /* 0x00000000000d42ca */ /* 0x020fe400000e0000 */
[----:B------:R-:W-:Y:S02]  /*a640*/  @P4 R2UR UR11, R8 ;  /* 0x00000000080b42ca */ /* 0x000fe400000e0000 */
[----:B------:R-:W-:Y:S02]  /*a650*/  @P4 R2UR UR9, R3 ;  /* 0x00000000030942ca */ /* 0x000fe400000e0000 */
[----:B------:R-:W-:Y:S02]  /*a660*/  @P4 R2UR UR8, R10 ;  /* 0x000000000a0842ca */ /* 0x000fe400000e0000 */
[----:B------:R-:W-:Y:S02]  /*a670*/  @P4 PLOP3.LUT P0, PT, P4, PT, PT, 0x8, 0x0 ;  /* 0x000000000000481c */ /* 0x000fe4000270e170 */
[----:B------:R-:W-:-:S09]  /*a680*/  PLOP3.LUT P4, PT, PT, PT, PT, 0x8, 0x0 ;  /* 0x000000000000781c */ /* 0x000fd20003f8e170 */
[----:B------:R1:W-:Y:S02]  /*a690*/  UTMALDG.4D [UR8], [UR4], desc[UR6] ;  /* 0x00000608040075b4 */ /* 0x0003e40008019000 */
[----:B-1----:R-:W-:Y:S05]  /*a6a0*/  @P0 BRA.U.ANY `(.L_x_57) ;  /* 0xfffffffd00dc0947 */ /* 0x002fea000393ffff */
[----:B------:R-:W2:Y:S01]  /*a6b0*/  LDL R11, [R1+0x4] ;  /* 0x00000400010b7983 */ /* 0x000ea20000100800 */
[----:B------:R-:W-:Y:S01]  /*a6c0*/  IMAD.MOV.U32 R10, RZ, RZ, 0x80 ;  /* 0x00000080ff0a7424 */ /* 0x000fe200078e00ff */
[----:B------:R-:W-:Y:S01]  /*a6d0*/  PLOP3.LUT P0, PT, PT, PT, PT, 0x80, 0x0 ;  /* 0x000000000000781c */ /* 0x000fe20003f0f070 */
[----:B------:R-:W-:Y:S01]  /*a6e0*/  UMOV UR6, 0x0 ;  /* 0x0000000000067882 */ /* 0x000fe20000000000 */
[----:B------:R-:W-:Y:S02]  /*a6f0*/  UMOV UR7, 0x14f00000 ;  /* 0x14f0000000077882 */ /* 0x000fe40000000000 */
[----:B------:R-:W-:Y:S02]  /*a700*/  R2UR UR10, R10 ;  /* 0x000000000a0a72ca */ /* 0x000fe400000e0000 */
[----:B--2---:R-:W-:Y:S01]  /*a710*/  R2UR UR12, R11 ;  /* 0x000000000b0c72ca */ /* 0x004fe200000e0000 */
[----:B------:R-:W-:-:S14]  /*a720*/  VIADD R11, R9, 0x14400 ;  /* 0x00014400090b7836 */ /* 0x000fdc0000000000 */
.L_x_58:
[----:B------:R-:W-:-:S13]  /*a730*/  @P0 ELECT P4, URZ, PT ;  /* 0x00000000003f082f */ /* 0x000fda0003880000 */
[----:B------:R-:W-:Y:S02]  /*a740*/  @P4 R2UR UR13, R0 ;  /* 0x00000000000d42ca */ /* 0x000fe400000e0000 */
[----:B------:R-:W-:Y:S02]  /*a750*/  @P4 R2UR UR11, R8 ;  /* 0x00000000080b42ca */ /* 0x000fe400000e0000 */
[----:B------:R-:W-:Y:S02]  /*a760*/  @P4 R2UR UR9, R3 ;  /* 0x00000000030942ca */ /* 0x000fe400000e0000 */
[----:B------:R-:W-:Y:S02]  /*a770*/  @P4 R2UR UR8, R11 ;  /* 0x000000000b0842ca */ /* 0x000fe400000e0000 */
[----:B------:R-:W-:Y:S02]  /*a780*/  @P4 PLOP3.LUT P0, PT, P4, PT, PT, 0x8, 0x0 ;  /* 0x000000000000481c */ /* 0x000fe4000270e170 */
[----:B------:R-:W-:-:S09]  /*a790*/  PLOP3.LUT P4, PT, PT, PT, PT, 0x8, 0x0 ;  /* 0x000000000000781c */ /* 0x000fd20003f8e170 */
[----:B------:R1:W-:Y:S02]  /*a7a0*/  UTMALDG.4D [UR8], [UR4], desc[UR6] ;  /* 0x00000608040075b4 */ /* 0x0003e40008019000 */
[----:B-1----:R-:W-:Y:S05]  /*a7b0*/  @P0 BRA.U.ANY `(.L_x_58) ;  /* 0xfffffffd00dc0947 */ /* 0x002fea000393ffff */
[----:B------:R-:W1:Y:S01]  /*a7c0*/  SYNCS.PHASECHK.TRANS64.TRYWAIT P0, [R4+URZ+0x38840], R2 ;  /* 0x03884002040075a7 */ /* 0x000e62000800017f */
[----:B------:R-:W-:Y:S04]  /*a7d0*/  BSSY B1, `(.L_x_59) ;  /* 0x0000002000017945 */ /* 0x000fe80003800000 */
[----:B-1----:R-:W-:Y:S05]  /*a7e0*/  @!P0 BRA `(.L_x_60) ;  /* 0x0000001c00b88947 */ /* 0x002fea0003800000 */
.L_x_102:
[----:B------:R-:W-:Y:S05]  /*a7f0*/  BSYNC B1 ;  /* 0x0000000000017941 */ /* 0x000fea0003800000 */
.L_x_59:
[----:B------:R-:W-:Y:S01]  /*a800*/  BSSY B1, `(.L_x_61) ;  /* 0x000000b000017945 */ /* 0x000fe20003800000 */
[----:B-1-3--:R-:W-:Y:S02]  /*a810*/  IMAD.MOV.U32 R2, RZ, RZ, 0x0 ;  /* 0x00000000ff027424 */ /* 0x00afe400078e00ff */
[----:B------:R-:W-:Y:S01]  /*a820*/  IMAD.MOV.U32 R3, RZ, RZ, 0x14f00000 ;  /* 0x14f00000ff037424 */ /* 0x000fe200078e00ff */
[----:B------:R-:W-:Y:S06]  /*a830*/  @P3 BRA `(.L_x_62) ;  /* 0x00000000001c3947 */ /* 0x000fec0003800000 */
[----:B------:R-:W1:Y:S02]  /*a840*/  S2R R11, SR_TID.X ;  /* 0x00000000000b7919 */ /* 0x000e640000002100 */
[----:B-1----:R-:W-:Y:S01]  /*a850*/  LOP3.LUT R12, R11, 0x1f, RZ, 0xc0, !PT ;  /* 0x0000001f0b0c7812 */ /* 0x002fe200078ec0ff */
[----:B------:R-:W-:-:S03]  /*a860*/  IMAD.MOV.U32 R11, RZ, RZ, 0x8000 ;  /* 0x00008000ff0b7424 */ /* 0x000fc600078e00ff */
[----:B------:R-:W-:Y:S01]  /*a870*/  ISETP.NE.AND P0, PT, R12, RZ, PT ;  /* 0x000000ff0c00720c */ /* 0x000fe20003f05270 */
[----:B------:R1:W-:-:S12]  /*a880*/  SYNCS.ARRIVE.TRANS64 RZ, [R4+URZ+0x38830], R11 ;  /* 0x0388300b04ff79a7 */ /* 0x0003d8000800003f */
[----:B-1----:R-:W-:Y:S05]  /*a890*/  @!P0 BRA `(.L_x_62) ;  /* 0x0000000000048947 */ /* 0x002fea0003800000 */
[----:B------:R-:W-:Y:S01]  /*a8a0*/  BPT.TRAP 0x1 ;  /* 0x000000040000795c */ /* 0x000fe20000300000 */
.L_x_62:
[----:B------:R-:W-:Y:S05]  /*a8b0*/  BSYNC B1 ;  /* 0x0000000000017941 */ /* 0x000fea0003800000 */
.L_x_61:
[----:B------:R-:W2:Y:S01]  /*a8c0*/  LDL R11, [R1+0x4] ;  /* 0x00000400010b7983 */ /* 0x000ea20000100800 */
[----:B------:R-:W-:Y:S01]  /*a8d0*/  R2UR UR6, R2 ;  /* 0x00000000020672ca */ /* 0x000fe200000e0000 */
[----:B------:R-:W-:Y:S01]  /*a8e0*/  UIADD3 UR4, UP0, UR52, 0x370, URZ ;  /* 0x0000037034047890 */ /* 0x000fe2000ff1e03f */
[----:B------:R-:W-:Y:S01]  /*a8f0*/  R2UR UR7, R3 ;  /* 0x00000000030772ca */ /* 0x000fe200000e0000 */
[----:B------:R-:W-:Y:S01]  /*a900*/  VIADD R4, R4, 0x38830 ;  /* 0x0003883004047836 */ /* 0x000fe20000000000 */
[----:B------:R-:W-:Y:S01]  /*a910*/  R2UR UR10, R5 ;  /* 0x00000000050a72ca */ /* 0x000fe200000e0000 */
[----:B------:R-:W-:Y:S01]  /*a920*/  VIADD R5, R9, 0x28400 ;  /* 0x0002840009057836 */ /* 0x000fe20000000000 */
[----:B------:R-:W-:Y:S01]  /*a930*/  PLOP3.LUT P0, PT, PT, PT, PT, 0x80, 0x0 ;  /* 0x000000000000781c */ /* 0x000fe20003f0f070 */
[----:B------:R-:W-:Y:S01]  /*a940*/  UIADD3.X UR5, URZ, UR53, URZ, UP0, !UPT ;  /* 0x000000353f057290 */ /* 0x000fe200087fe43f */
[----:B--2---:R-:W-:-:S15]  /*a950*/  R2UR UR12, R11 ;  /* 0x000000000b0c72ca */ /* 0x004fde00000e0000 */
.L_x_63:
        /* <DEDUP_REMOVED lines=10> */
[----:B------:R-:W-:Y:S01]  /*aa00*/  R2UR UR10, R10 ;  /* 0x000000000a0a72ca */ /* 0x000fe200000e0000 */
[----:B------:R-:W-:Y:S01]  /*aa10*/  VIADD R9, R9, 0x2c400 ;  /* 0x0002c40009097836 */ /* 0x000fe20000000000 */
[----:B------:R-:W-:Y:S02]  /*aa20*/  R2UR UR6, R2 ;  /* 0x00000000020672ca */ /* 0x000fe400000e0000 */
[----:B------:R-:W-:Y:S02]  /*aa30*/  R2UR UR7, R3 ;  /* 0x00000000030772ca */ /* 0x000fe400000e0000 */
[----:B------:R-:W-:Y:S02]  /*aa40*/  PLOP3.LUT P0, PT, PT, PT, PT, 0x80, 0x0 ;  /* 0x000000000000781c */ /* 0x000fe40003f0f070 */
[----:B--2---:R-:W-:-:S15]  /*aa50*/  R2UR UR12, R11 ;  /* 0x000000000b0c72ca */ /* 0x004fde00000e0000 */
.L_x_64:
        /* <DEDUP_REMOVED lines=8> */
[----:B---3--:R-:W-:Y:S05]  /*aae0*/  @P0 BRA.U.ANY `(.L_x_64) ;  /* 0xfffffffd00dc0947 */ /* 0x008fea000393ffff */
.L_x_51:
[----:B------:R-:W-:Y:S05]  /*aaf0*/  BSYNC B0 ;  /* 0x0000000000007941 */ /* 0x000fea0003800000 */
.L_x_50:
[----:B------:R-:W-:-:S06]  /*ab00*/  UISETP.NE.AND UP0, UPT, UR43, 0x3, UPT ;  /* 0x000000032b00788c */ /* 0x000fcc000bf05270 */
[----:B------:R-:W-:-:S13]  /*ab10*/  PLOP3.LUT P0, PT, PT, PT, UP0, 0x80, 0x0 ;  /* 0x000000000000781c */ /* 0x000fda0003f0f008 */
[----:B------:R-:W-:Y:S05]  /*ab20*/  @!P0 BRA `(.L_x_65) ;  /* 0x0000000000048947 */ /* 0x000fea0003800000 */
[----:B------:R-:W-:Y:S01]  /*ab30*/  BPT.TRAP 0x1 ;  /* 0x000000040000795c */ /* 0x000fe20000300000 */
.L_x_65:
[----:B------:R-:W-:Y:S01]  /*ab40*/  IMAD.U32 R2, RZ, RZ, UR48 ;  /* 0x00000030ff027e24 */ /* 0x000fe2000f8e00ff */
[----:B------:R-:W-:Y:S01]  /*ab50*/  LEA R3, R7, UR40, 0x3 ;  /* 0x0000002807037c11 */ /* 0x000fe2000f8e18ff */
[----:B------:R-:W-:Y:S03]  /*ab60*/  BSSY B0, `(.L_x_66) ;  /* 0x0000007000007945 */ /* 0x000fe60003800000 */
[----:B------:R-:W-:Y:S01]  /*ab70*/  ISETP.NE.AND P0, PT, R2, 0x3, PT ;  /* 0x000000030200780c */ /* 0x000fe20003f05270 */
[----:B------:R3:W-:Y:S01]  /*ab80*/  STL [R1], R3 ;  /* 0x0000000301007387 */ /* 0x0007e20000100800 */
[----:B------:R-:W-:-:S04]  /*ab90*/  LOP3.LUT R2, R6, 0x1, RZ, 0x3c, !PT ;  /* 0x0000000106027812 */ /* 0x000fc800078e3cff */
[----:B------:R-:W-:-:S04]  /*aba0*/  SHF.L.U32 R2, R2, 0x1f, RZ ;  /* 0x0000001f02027819 */ /* 0x000fc800000006ff */
[----:B------:R-:W4:Y:S02]  /*abb0*/  SYNCS.PHASECHK.TRANS64.TRYWAIT P3, [R3+URZ+0x38870], R2 ;  /* 0x03887002030075a7 */ /* 0x000f24000806017f */
[----:B---34-:R-:W-:Y:S05]  /*abc0*/  @!P3 BRA `(.L_x_67) ;  /* 0x0000001800d4b947 */ /* 0x018fea0003800000 */
.L_x_103:
[----:B------:R-:W-:Y:S05]  /*abd0*/  BSYNC B0 ;  /* 0x0000000000007941 */ /* 0x000fea0003800000 */
.L_x_66:
[----:B------:R-:W-:Y:S05]  /*abe0*/  @!P0 BRA `(.L_x_68) ;  /* 0x0000000000048947 */ /* 0x000fea0003800000 */
[----:B------:R-:W-:Y:S01]  /*abf0*/  BPT.TRAP 0x1 ;  /* 0x000000040000795c */ /* 0x000fe20000300000 */
.L_x_68:
[----:B---3--:R-:W3:Y:S01]  /*ac00*/  LDL R3, [R1] ;  /* 0x0000000001037983 */ /* 0x008ee20000100800 */
[----:B------:R-:W-:Y:S01]  /*ac10*/  SHF.L.U32 R2, R6, 0x1f, RZ ;  /* 0x0000001f06027819 */ /* 0x000fe200000006ff */
[----:B------:R-:W-:-:S03]  /*ac20*/  IMAD.SHL.U32 R20, R7, 0x8000, RZ ;  /* 0x0000800007147824 */ /* 0x000fc600078e00ff */
[----:B---3--:R-:W3:Y:S02]  /*ac30*/  SYNCS.PHASECHK.TRANS64.TRYWAIT P3, [R3+URZ+0x38860], R2 ;  /* 0x03886002030075a7 */ /* 0x008ee4000806017f */
[----:B---3--:R-:W-:Y:S05]  /*ac40*/  @!P3 BRA `(.L_x_69) ;  /* 0x0000001800ccb947 */ /* 0x008fea0003800000 */
.L_x_104:
[----:B---3--:R-:W3:Y:S04]  /*ac50*/  LDL R3, [R1+0x24] ;  /* 0x0000240001037983 */ /* 0x008ee80000100800 */
[----:B------:R-:W4:Y:S04]  /*ac60*/  LDL R16, [R1+0x18] ;  /* 0x0000180001107983 */ /* 0x000f280000100800 */
[----:B------:R-:W5:Y:S01]  /*ac70*/  LDL R12, [R1+0x20] ;  /* 0x00002000010c7983 */ /* 0x000f620000100800 */
[----:B------:R-:W-:Y:S05]  /*ac80*/  WARPSYNC.ALL ;  /* 0x0000000000007948 */ /* 0x000fea0003800000 */
[----:B---3--:R-:W-:-:S05]  /*ac90*/  LOP3.LUT R2, R20, R3, RZ, 0xfc, !PT ;  /* 0x0000000314027212 */ /* 0x008fca00078efcff */
[----:B-1----:R-:W1:Y:S01]  /*aca0*/  LDSM.16.MT88.4 R8, [R2+UR40+0x10400] ;  /* 0x010400280208783b */ /* 0x002e620008004200 */
[----:B------:R-:W-:-:S04]  /*acb0*/  VIADD R3, R2, UR40 ;  /* 0x0000002802037c36 */ /* 0x000fc80008000000 */
[----:B----4-:R-:W-:Y:S01]  /*acc0*/  IMAD.IADD R3, R16, 0x1, R3 ;  /* 0x0000000110037824 */ /* 0x010fe200078e0203 */
[C-C-:B-1----:R-:W-:Y:S02]  /*acd0*/  PRMT R4, R8.reuse, 0x6420, R9.reuse ;  /* 0x0000642008047816 */ /* 0x142fe40000000009 */
[----:B------:R-:W-:Y:S02]  /*ace0*/  PRMT R5, R8, 0x7531, R9 ;  /* 0x0000753108057816 */ /* 0x000fe40000000009 */
[C-C-:B------:R-:W-:Y:S02]  /*acf0*/  PRMT R6, R10.reuse, 0x6420, R11.reuse ;  /* 0x000064200a067816 */ /* 0x140fe4000000000b */
[----:B------:R-:W-:Y:S02]  /*ad00*/  PRMT R7, R10, 0x7531, R11 ;  /* 0x000075310a077816 */ /* 0x000fe4000000000b */
[----:B------:R-:W1:Y:S01]  /*ad10*/  LDSM.16.MT88.4 R8, [R3+0x10400] ;  /* 0x010400000308783b */ /* 0x000e620000004200 */
[----:B-----5:R-:W-:-:S05]  /*ad20*/  IADD3 R20, R20, UR40, R12 ;  /* 0x0000002814147c10 */ /* 0x020fca000fffe00c */
[----:B------:R-:W-:Y:S01]  /*ad30*/  STSM.16.M88.4 [R20+0x400], R4 ;  /* 0x0004000414007844 */ /* 0x000fe20000000200 */
[C-C-:B-1----:R-:W-:Y:S02]  /*ad40*/  PRMT R12, R8.reuse, 0x6420, R9.reuse ;  /* 0x00006420080c7816 */ /* 0x142fe40000000009 */
[----:B------:R-:W-:Y:S02]  /*ad50*/  PRMT R13, R8, 0x7531, R9 ;  /* 0x00007531080d7816 */ /* 0x000fe40000000009 */
[C-C-:B------:R-:W-:Y:S02]  /*ad60*/  PRMT R14, R10.reuse, 0x6420, R11.reuse ;  /* 0x000064200a0e7816 */ /* 0x140fe4000000000b */
[----:B------:R-:W-:-:S05]  /*ad70*/  PRMT R15, R10, 0x7531, R11 ;  /* 0x000075310a0f7816 */ /* 0x000fca000000000b */
[----:B------:R-:W-:Y:S04]  /*ad80*/  STSM.16.M88.4 [R20+0x2400], R12 ;  /* 0x0024000c14007844 */ /* 0x000fe80000000200 */
[----:B------:R-:W1:Y:S02]  /*ad90*/  LDSM.16.MT88.4 R8, [R2+UR40+0x14400] ;  /* 0x014400280208783b */ /* 0x000e640008004200 */
[C-C-:B-1----:R-:W-:Y:S02]  /*ada0*/  PRMT R4, R8.reuse, 0x6420, R9.reuse ;  /* 0x0000642008047816 */ /* 0x142fe40000000009 */
[----:B------:R-:W-:Y:S02]  /*adb0*/  PRMT R5, R8, 0x7531, R9 ;  /* 0x0000753108057816 */ /* 0x000fe40000000009 */
[----:B------:R-:W-:-:S02]  /*adc0*/  PRMT R6, R10, 0x6420, R11 ;  /* 0x000064200a067816 */ /* 0x000fc4000000000b */
[----:B------:R-:W-:Y:S02]  /*add0*/  PRMT R7, R10, 0x7531, R11 ;  /* 0x000075310a077816 */ /* 0x000fe4000000000b */
[----:B------:R-:W1:Y:S01]  /*ade0*/  LDSM.16.MT88.4 R8, [R3+0x14400] ;  /* 0x014400000308783b */ /* 0x000e620000004200 */
[----:B------:R-:W-:-:S03]  /*adf0*/  IMAD.MOV.U32 R15, RZ, RZ, R16 ;  /* 0x000000ffff0f7224 */ /* 0x000fc600078e0010 */
[----:B------:R-:W-:Y:S01]  /*ae00*/  STSM.16.M88.4 [R20+0x4400], R4 ;  /* 0x0044000414007844 */ /* 0x000fe20000000200 */
[C-C-:B-1----:R-:W-:Y:S02]  /*ae10*/  PRMT R16, R8.reuse, 0x6420, R9.reuse ;  /* 0x0000642008107816 */ /* 0x142fe40000000009 */
[----:B------:R-:W-:Y:S02]  /*ae20*/  PRMT R17, R8, 0x7531, R9 ;  /* 0x0000753108117816 */ /* 0x000fe40000000009 */
[C-C-:B------:R-:W-:Y:S02]  /*ae30*/  PRMT R18, R10.reuse, 0x6420, R11.reuse ;  /* 0x000064200a127816 */ /* 0x140fe4000000000b */
[----:B------:R-:W-:-:S05]  /*ae40*/  PRMT R19, R10, 0x7531, R11 ;  /* 0x000075310a137816 */ /* 0x000fca000000000b */
[----:B------:R1:W-:Y:S04]  /*ae50*/  STSM.16.M88.4 [R20+0x6400], R16 ;  /* 0x0064001014007844 */ /* 0x0003e80000000200 */
[----:B------:R-:W3:Y:S04]  /*ae60*/  LDSM.16.MT88.4 R8, [R2+UR40+0x11400] ;  /* 0x011400280208783b */ /* 0x000ee80008004200 */
[----:B-1----:R-:W4:Y:S01]  /*ae70*/  LDL R18, [R1+0x14] ;  /* 0x0000140001127983 */ /* 0x002f220000100800 */
[C-C-:B---3--:R-:W-:Y:S02]  /*ae80*/  PRMT R4, R8.reuse, 0x6420, R9.reuse ;  /* 0x0000642008047816 */ /* 0x148fe40000000009 */
[----:B------:R-:W-:-:S02]  /*ae90*/  PRMT R5, R8, 0x7531, R9 ;  /* 0x0000753108057816 */ /* 0x000fc40000000009 */
[C-C-:B------:R-:W-:Y:S02]  /*aea0*/  PRMT R6, R10.reuse, 0x6420, R11.reuse ;  /* 0x000064200a067816 */ /* 0x140fe4000000000b */
[----:B------:R-:W-:Y:S02]  /*aeb0*/  PRMT R7, R10, 0x7531, R11 ;  /* 0x000075310a077816 */ /* 0x000fe4000000000b */
[----:B------:R-:W1:Y:S01]  /*aec0*/  LDSM.16.MT88.4 R8, [R3+0x11400] ;  /* 0x011400000308783b */ /* 0x000e620000004200 */
[----:B------:R-:W-:Y:S01]  /*aed0*/  IMAD.MOV.U32 R19, RZ, RZ, R15 ;  /* 0x000000ffff137224 */ /* 0x000fe200078e000f */
[C-C-:B-1----:R-:W-:Y:S02]  /*aee0*/  PRMT R12, R8.reuse, 0x6420, R9.reuse ;  /* 0x00006420080c7816 */ /* 0x142fe40000000009 */
[----:B------:R-:W-:Y:S02]  /*aef0*/  PRMT R13, R8, 0x7531, R9 ;  /* 0x00007531080d7816 */ /* 0x000fe40000000009 */
[----:B------:R-:W-:-:S02]  /*af00*/  PRMT R14, R10, 0x6420, R11 ;  /* 0x000064200a0e7816 */ /* 0x000fc4000000000b */
[----:B------:R-:W-:Y:S02]  /*af10*/  PRMT R15, R10, 0x7531, R11 ;  /* 0x000075310a0f7816 */ /* 0x000fe4000000000b */
[----:B----4-:R-:W-:-:S05]  /*af20*/  IADD3 R16, R18, 0x400, R20 ;  /* 0x0000040012107810 */ /* 0x010fca0007ffe014 */
[----:B------:R-:W-:Y:S04]  /*af30*/  STSM.16.M88.4 [R16], R4 ;  /* 0x0000000410007844 */ /* 0x000fe80000000200 */
[----:B------:R-:W-:Y:S04]  /*af40*/  STSM.16.M88.4 [R16+0x2000], R12 ;  /* 0x0020000c10007844 */ /* 0x000fe80000000200 */
[----:B------:R-:W1:Y:S02]  /*af50*/  LDSM.16.MT88.4 R8, [R2+UR40+0x15400] ;  /* 0x015400280208783b */ /* 0x000e640008004200 */
[----:B-1----:R-:W-:-:S02]  /*af60*/  PRMT R4, R8, 0x6420, R9 ;  /* 0x0000642008047816 */ /* 0x002fc40000000009 */
[----:B------:R-:W-:Y:S02]  /*af70*/  PRMT R5, R8, 0x7531, R9 ;  /* 0x0000753108057816 */ /* 0x000fe40000000009 */
[C-C-:B------:R-:W-:Y:S02]  /*af80*/  PRMT R6, R10.reuse, 0x6420, R11.reuse ;  /* 0x000064200a067816 */ /* 0x140fe4000000000b */
[----:B------:R-:W-:Y:S02]  /*af90*/  PRMT R7, R10, 0x7531, R11 ;  /* 0x000075310a077816 */ /* 0x000fe4000000000b */
[----:B------:R-:W1:Y:S01]  /*afa0*/  LDSM.16.MT88.4 R8, [R3+0x15400] ;  /* 0x015400000308783b */ /* 0x000e620000004200 */
[----:B------:R-:W-:Y:S02]  /*afb0*/  IMAD.MOV.U32 R13, RZ, RZ, R16 ;  /* 0x000000ffff0d7224 */ /* 0x000fe400078e0010 */
[----:B------:R-:W-:Y:S02]  /*afc0*/  IMAD.MOV.U32 R14, RZ, RZ, R18 ;  /* 0x000000ffff0e7224 */ /* 0x000fe400078e0012 */
[----:B------:R-:W-:Y:S01]  /*afd0*/  IMAD.MOV.U32 R15, RZ, RZ, R19 ;  /* 0x000000ffff0f7224 */ /* 0x000fe200078e0013 */
[----:B------:R-:W-:Y:S01]  /*afe0*/  STSM.16.M88.4 [R13+0x4000], R4 ;  /* 0x004000040d007844 */ /* 0x000fe20000000200 */
[----:B-1----:R-:W-:-:S02]  /*aff0*/  PRMT R16, R8, 0x6420, R9 ;  /* 0x0000642008107816 */ /* 0x002fc40000000009 */
        /* <DEDUP_REMOVED lines=10> */
[----:B------:R-:W-:Y:S01]  /*b0a0*/  IMAD.MOV.U32 R19, RZ, RZ, R14 ;  /* 0x000000ffff137224 */ /* 0x000fe200078e000e */
[----:B------:R-:W-:-:S05]  /*b0b0*/  IADD3 R20, R15, 0x400, R20 ;  /* 0x000004000f147810 */ /* 0x000fca0007ffe014 */
[----:B------:R-:W-:Y:S01]  /*b0c0*/  STSM.16.M88.4 [R20], R4 ;  /* 0x0000000414007844 */ /* 0x000fe20000000200 */
        /* <DEDUP_REMOVED lines=24> */
[----:B------:R-:W-:-:S05]  /*b250*/  IMAD.IADD R20, R15, 0x1, R20 ;  /* 0x000000010f147824 */ /* 0x000fca00078e0214 */
[----:B------:R1:W-:Y:S02]  /*b260*/  STSM.16.M88.4 [R20], R4 ;  /* 0x0000000414007844 */ /* 0x0003e40000000200 */
[C-C-:B-1----:R-:W-:Y:S02]  /*b270*/  PRMT R4, R8.reuse, 0x6420, R9.reuse ;  /* 0x0000642008047816 */ /* 0x142fe40000000009 */
[----:B------:R-:W-:Y:S02]  /*b280*/  PRMT R5, R8, 0x7531, R9 ;  /* 0x0000753108057816 */ /* 0x000fe40000000009 */
[C-C-:B------:R-:W-:Y:S02]  /*b290*/  PRMT R6, R10.reuse, 0x6420, R11.reuse ;  /* 0x000064200a067816 */ /* 0x140fe4000000000b */
[----:B------:R-:W-:-:S05]  /*b2a0*/  PRMT R7, R10, 0x7531, R11 ;  /* 0x000075310a077816 */ /* 0x000fca000000000b */
[----:B------:R-:W-:Y:S04]  /*b2b0*/  STSM.16.M88.4 [R20+0x2000], R4 ;  /* 0x0020000414007844 */ /* 0x000fe80000000200 */
[----:B------:R-:W1:Y:S04]  /*b2c0*/  LDSM.16.MT88.4 R8, [R2+UR40+0x17400] ;  /* 0x017400280208783b */ /* 0x000e680008004200 */
[----:B------:R-:W3:Y:S01]  /*b2d0*/  LDSM.16.MT88.4 R4, [R3+0x17400] ;  /* 0x017400000304783b */ /* 0x000ee20000004200 */
[C-C-:B-1----:R-:W-:Y:S02]  /*b2e0*/  PRMT R12, R8.reuse, 0x6420, R9.reuse ;  /* 0x00006420080c7816 */ /* 0x142fe40000000009 */
[----:B------:R-:W-:-:S02]  /*b2f0*/  PRMT R13, R8, 0x7531, R9 ;  /* 0x00007531080d7816 */ /* 0x000fc40000000009 */
[C-C-:B------:R-:W-:Y:S02]  /*b300*/  PRMT R14, R10.reuse, 0x6420, R11.reuse ;  /* 0x000064200a0e7816 */ /* 0x140fe4000000000b */
[----:B------:R-:W-:Y:S02]  /*b310*/  PRMT R15, R10, 0x7531, R11 ;  /* 0x000075310a0f7816 */ /* 0x000fe4000000000b */
[C-C-:B---3--:R-:W-:Y:S02]  /*b320*/  PRMT R8, R4.reuse, 0x6420, R5.reuse ;  /* 0x0000642004087816 */ /* 0x148fe40000000005 */
[----:B------:R-:W-:Y:S02]  /*b330*/  PRMT R9, R4, 0x7531, R5 ;  /* 0x0000753104097816 */ /* 0x000fe40000000005 */
[C-C-:B------:R-:W-:Y:S02]  /*b340*/  PRMT R10, R6.reuse, 0x6420, R7.reuse ;  /* 0x00006420060a7816 */ /* 0x140fe40000000007 */
[----:B------:R-:W-:Y:S01]  /*b350*/  PRMT R11, R6, 0x7531, R7 ;  /* 0x00007531060b7816 */ /* 0x000fe20000000007 */
[----:B------:R1:W-:Y:S04]  /*b360*/  STSM.16.M88.4 [R20+0x4000], R12 ;  /* 0x0040000c14007844 */ /* 0x0003e80000000200 */
[----:B------:R1:W-:Y:S01]  /*b370*/  STSM.16.M88.4 [R20+0x6000], R8 ;  /* 0x0060000814007844 */ /* 0x0003e20000000200 */
[----:B------:R-:W-:Y:S01]  /*b380*/  @!PT LDS RZ, [RZ] ;  /* 0x00000000fffff984 */ /* 0x000fe20000000800 */
[----:B------:R-:W-:Y:S01]  /*b390*/  @!PT LDS RZ, [RZ] ;  /* 0x00000000fffff984 */ /* 0x000fe20000000800 */
[----:B------:R-:W-:Y:S01]  /*b3a0*/  @!PT LDS RZ, [RZ] ;  /* 0x00000000fffff984 */ /* 0x000fe20000000800 */
[----:B------:R-:W-:Y:S01]  /*b3b0*/  @!PT LDS RZ, [RZ] ;  /* 0x00000000fffff984 */ /* 0x000fe20000000800 */
[----:B------:R3:W-:Y:S06]  /*b3c0*/  MEMBAR.ALL.CTA ;  /* 0x0000000000007992 */ /* 0x0007ec0000008000 */
[----:B---3--:R-:W3:Y:S01]  /*b3d0*/  FENCE.VIEW.ASYNC.S ;  /* 0x00000000000073c6 */ /* 0x008ee20000000000 */
[----:B------:R-:W-:Y:S05]  /*b3e0*/  @!P0 BRA `(.L_x_70) ;  /* 0x0000000000048947 */ /* 0x000fea0003800000 */
[----:B------:R-:W-:Y:S01]  /*b3f0*/  BPT.TRAP 0x1 ;  /* 0x000000040000795c */ /* 0x000fe20000300000 */
.L_x_70:
[----:B------:R-:W3:Y:S01]  /*b400*/  LDL.LU R3, [R1] ;  /* 0x0000000001037983 */ /* 0x000ee20000300800 */
[C---:B------:R-:W-:Y:S01]  /*b410*/  ISETP.GT.AND P0, PT, R21.reuse, RZ, PT ;  /* 0x000000ff1500720c */ /* 0x040fe20003f04270 */
[----:B------:R-:W-:Y:S02]  /*b420*/  VIADD R21, R21, 0xffffffff ;  /* 0xffffffff15157836 */ /* 0x000fe40000000000 */
[----:B------:R4:W5:Y:S04]  /*b430*/  LDL R6, [R1+0xc] ;  /* 0x00000c0001067983 */ /* 0x0009680000100800 */
[----:B------:R4:W5:Y:S01]  /*b440*/  LDL R7, [R1+0x8] ;  /* 0x0000080001077983 */ /* 0x0009620000100800 */
[----:B---3--:R4:W-:Y:S01]  /*b450*/  SYNCS.ARRIVE.TRANS64.A1T0 RZ, [R3+URZ+0x38850], RZ ;  /* 0x038850ff03ff79a7 */ /* 0x0089e2000810003f */
[----:B------:R-:W-:-:S05]  /*b460*/  @!P2 VIADD R2, R3, 0x38880 ;  /* 0x000388800302a836 */ /* 0x000fca0000000000 */
[----:B------:R-:W-:Y:S01]  /*b470*/  @!P2 PRMT R2, RZ, 0x654, R2 ;  /* 0x00000654ff02a816 */ /* 0x000fe20000000002 */
[----:B------:R-:W-:Y:S06]  /*b480*/  BAR.SYNC.DEFER_BLOCKING 0x2, 0x80 ;  /* 0x0082000000007b1d */ /* 0x000fec0000010000 */
[----:B------:R4:W-:Y:S01]  /*b490*/  @!P2 SYNCS.ARRIVE.TRANS64.RED.A1T0 RZ, [R2+URZ], RZ ;  /* 0x000000ff02ffa9a7 */ /* 0x0009e2000810043f */
[----:B------:R-:W-:Y:S05]  /*b4a0*/  @P0 BRA `(.L_x_71) ;  /* 0xffffffec005c0947 */ /* 0x000fea000383ffff */
.L_x_49:
[----:B------:R-:W-:-:S06]  /*b4b0*/  UISETP.NE.AND UP0, UPT, UR43, 0x3, UPT ;  /* 0x000000032b00788c */ /* 0x000fcc000bf05270 */
[----:B------:R-:W-:-:S13]  /*b4c0*/  PLOP3.LUT P0, PT, PT, PT, UP0, 0x80, 0x0 ;  /* 0x000000000000781c */ /* 0x000fda0003f0f008 */
[----:B------:R-:W-:Y:S05]  /*b4d0*/  @!P0 BRA `(.L_x_72) ;  /* 0x0000000000048947 */ /* 0x000fea0003800000 */
[----:B------:R-:W-:Y:S01]  /*b4e0*/  BPT.TRAP 0x1 ;  /* 0x000000040000795c */ /* 0x000fe20000300000 */
.L_x_72:
[----:B------:R-:W3:Y:S04]  /*b4f0*/  LDL R0, [R1+0xc] ;  /* 0x00000c0001007983 */ /* 0x000ee80000100800 */
[----:B-1--4-:R-:W4:Y:S01]  /*b500*/  LDL R2, [R1+0x8] ;  /* 0x0000080001027983 */ /* 0x012f220000100800 */
[----:B------:R-:W-:Y:S01]  /*b510*/  BSSY B0, `(.L_x_73) ;  /* 0x0000008000007945 */ /* 0x000fe20003800000 */
[----:B---3--:R-:W-:-:S04]  /*b520*/  LOP3.LUT R0, R0, 0x1, RZ, 0x3c, !PT ;  /* 0x0000000100007812 */ /* 0x008fc800078e3cff */
[----:B------:R-:W-:Y:S02]  /*b530*/  SHF.L.U32 R0, R0, 0x1f, RZ ;  /* 0x0000001f00007819 */ /* 0x000fe400000006ff */
[----:B----4-:R-:W-:-:S04]  /*b540*/  LEA R21, R2, UR40, 0x3 ;  /* 0x0000002802157c11 */ /* 0x010fc8000f8e18ff */
[----:B------:R-:W1:Y:S01]  /*b550*/  SYNCS.PHASECHK.TRANS64.TRYWAIT P0, [R21+URZ+0x38870], R0 ;  /* 0x03887000150075a7 */ /* 0x000e62000800017f */
[----:B------:R-:W-:-:S05]  /*b560*/  IMAD.U32 R2, RZ, RZ, UR48 ;  /* 0x00000030ff027e24 */ /* 0x000fca000f8e00ff */
[----:B------:R-:W-:Y:S01]  /*b570*/  ISETP.NE.AND P1, PT, R2, 0x3, PT ;  /* 0x000000030200780c */ /* 0x000fe20003f25270 */
[----:B-1----:R-:W-:-:S12]  /*b580*/  @!P0 BRA `(.L_x_74) ;  /* 0x0000001000948947 */ /* 0x002fd80003800000 */
.L_x_105:
[----:B------:R-:W-:Y:S05]  /*b590*/  BSYNC B0 ;  /* 0x0000000000007941 */ /* 0x000fea0003800000 */
.L_x_73:
[----:B------:R-:W-:Y:S05]  /*b5a0*/  @!P1 BRA `(.L_x_75) ;  /* 0x0000000000049947 */ /* 0x000fea0003800000 */
[----:B------:R-:W-:Y:S01]  /*b5b0*/  BPT.TRAP 0x1 ;  /* 0x000000040000795c */ /* 0x000fe20000300000 */
.L_x_75:
[----:B-1----:R-:W3:Y:S02]  /*b5c0*/  LDL R0, [R1+0xc] ;  /* 0x00000c0001007983 */ /* 0x002ee40000100800 */
[----:B---3--:R-:W-:-:S04]  /*b5d0*/  SHF.L.U32 R0, R0, 0x1f, RZ ;  /* 0x0000001f00007819 */ /* 0x008fc800000006ff */
[----:B------:R-:W1:Y:S02]  /*b5e0*/  SYNCS.PHASECHK.TRANS64.TRYWAIT P0, [R21+URZ+0x38860], R0 ;  /* 0x03886000150075a7 */ /* 0x000e64000800017f */
[----:B-1----:R-:W-:Y:S05]  /*b5f0*/  @!P0 BRA `(.L_x_76) ;  /* 0x00000010008c8947 */ /* 0x002fea0003800000 */
.L_x_106:
[----:B------:R-:W3:Y:S04]  /*b600*/  LDL R3, [R1+0x8] ;  /* 0x0000080001037983 */ /* 0x000ee80000100800 */
[----:B------:R-:W1:Y:S04]  /*b610*/  LDL R2, [R1+0x24] ;  /* 0x0000240001027983 */ /* 0x000e680000100800 */
[----:B------:R-:W4:Y:S04]  /*b620*/  LDL R16, [R1+0x18] ;  /* 0x0000180001107983 */ /* 0x000f280000100800 */
[----:B------:R-:W4:Y:S01]  /*b630*/  LDL R12, [R1+0x20] ;  /* 0x00002000010c7983 */ /* 0x000f220000100800 */
[----:B------:R-:W-:Y:S05]  /*b640*/  WARPSYNC.ALL ;  /* 0x0000000000007948 */ /* 0x000fea0003800000 */
[----:B---3--:R-:W-:-:S05]  /*b650*/  IMAD.SHL.U32 R3, R3, 0x8000, RZ ;  /* 0x0000800003037824 */ /* 0x008fca00078e00ff */
[----:B-1----:R-:W-:-:S05]  /*b660*/  LOP3.LUT R0, R3, R2, RZ, 0xfc, !PT ;  /* 0x0000000203007212 */ /* 0x002fca00078efcff */
[----:B--2--5:R-:W1:Y:S01]  /*b670*/  LDSM.16.MT88.4 R4, [R0+UR40+0x10400] ;  /* 0x010400280004783b */ /* 0x024e620008004200 */
[----:B------:R-:W-:-:S04]  /*b680*/  VIADD R2, R0, UR40 ;  /* 0x0000002800027c36 */ /* 0x000fc80008000000 */
[----:B----4-:R-:W-:Y:S01]  /*b690*/  IMAD.IADD R2, R16, 0x1, R2 ;  /* 0x0000000110027824 */ /* 0x010fe200078e0202 */
[C-C-:B-1----:R-:W-:Y:S02]  /*b6a0*/  PRMT R8, R4.reuse, 0x6420, R5.reuse ;  /* 0x0000642004087816 */ /* 0x142fe40000000005 */
[----:B------:R-:W-:Y:S02]  /*b6b0*/  PRMT R9, R4, 0x7531, R5 ;  /* 0x0000753104097816 */ /* 0x000fe40000000005 */
[C-C-:B------:R-:W-:Y:S02]  /*b6c0*/  PRMT R10, R6.reuse, 0x6420, R7.reuse ;  /* 0x00006420060a7816 */ /* 0x140fe40000000007 */
[----:B------:R-:W-:Y:S02]  /*b6d0*/  PRMT R11, R6, 0x7531, R7 ;  /* 0x00007531060b7816 */ /* 0x000fe40000000007 */
[----:B------:R-:W1:Y:S01]  /*b6e0*/  LDSM.16.MT88.4 R4, [R2+0x10400] ;  /* 0x010400000204783b */ /* 0x000e620000004200 */
[----:B------:R-:W-:-:S05]  /*b6f0*/  IADD3 R3, R3, UR40, R12 ;  /* 0x0000002803037c10 */ /* 0x000fca000fffe00c */
[----:B------:R1:W-:Y:S02]  /*b700*/  STSM.16.M88.4 [R3+0x400], R8 ;  /* 0x0004000803007844 */ /* 0x0003e40000000200 */
        /* <DEDUP_REMOVED lines=10> */
[----:B------:R-:W1:Y:S04]  /*b7b0*/  LDSM.16.MT88.4 R4, [R2+0x14400] ;  /* 0x014400000204783b */ /* 0x000e680000004200 */
[----:B------:R2:W-:Y:S04]  /*b7c0*/  STSM.16.M88.4 [R3+0x4400], R12 ;  /* 0x0044000c03007844 */ /* 0x0005e80000000200 */
[----:B--2---:R-:W2:Y:S01]  /*b7d0*/  LDL R15, [R1+0x14] ;  /* 0x00001400010f7983 */ /* 0x004ea20000100800 */
[----:B-1----:R-:W-:-:S02]  /*b7e0*/  PRMT R8, R4, 0x6420, R5 ;  /* 0x0000642004087816 */ /* 0x002fc40000000005 */
[----:B------:R-:W-:Y:S02]  /*b7f0*/  PRMT R9, R4, 0x7531, R5 ;  /* 0x0000753104097816 */ /* 0x000fe40000000005 */
[C-C-:B------:R-:W-:Y:S02]  /*b800*/  PRMT R10, R6.reuse, 0x6420, R7.reuse ;  /* 0x00006420060a7816 */ /* 0x140fe40000000007 */
[----:B------:R-:W-:-:S05]  /*b810*/  PRMT R11, R6, 0x7531, R7 ;  /* 0x00007531060b7816 */ /* 0x000fca0000000007 */
[----:B------:R-:W-:Y:S04]  /*b820*/  STSM.16.M88.4 [R3+0x6400], R8 ;  /* 0x0064000803007844 */ /* 0x000fe80000000200 */
[----:B------:R-:W1:Y:S01]  /*b830*/  LDSM.16.MT88.4 R4, [R0+UR40+0x11400] ;  /* 0x011400280004783b */ /* 0x000e620008004200 */
[----:B------:R-:W-:Y:S01]  /*b840*/  IMAD.MOV.U32 R14, RZ, RZ, R16 ;  /* 0x000000ffff0e7224 */ /* 0x000fe200078e0010 */
[C-C-:B-1----:R-:W-:Y:S02]  /*b850*/  PRMT R16, R4.reuse, 0x6420, R5.reuse ;  /* 0x0000642004107816 */ /* 0x142fe40000000005 */
[----:B------:R-:W-:Y:S02]  /*b860*/  PRMT R17, R4, 0x7531, R5 ;  /* 0x0000753104117816 */ /* 0x000fe40000000005 */
[----:B------:R-:W-:-:S02]  /*b870*/  PRMT R18, R6, 0x6420, R7 ;  /* 0x0000642006127816 */ /* 0x000fc40000000007 */
[----:B------:R-:W-:Y:S02]  /*b880*/  PRMT R19, R6, 0x7531, R7 ;  /* 0x0000753106137816 */ /* 0x000fe40000000007 */
[----:B------:R-:W1:Y:S02]  /*b890*/  LDSM.16.MT88.4 R4, [R2+0x11400] ;  /* 0x011400000204783b */ /* 0x000e640000004200 */
[C-C-:B-1----:R-:W-:Y:S02]  /*b8a0*/  PRMT R8, R4.reuse, 0x6420, R5.reuse ;  /* 0x0000642004087816 */ /* 0x142fe40000000005 */
[----:B------:R-:W-:Y:S02]  /*b8b0*/  PRMT R9, R4, 0x7531, R5 ;  /* 0x0000753104097816 */ /* 0x000fe40000000005 */
[C-C-:B------:R-:W-:Y:S02]  /*b8c0*/  PRMT R10, R6.reuse, 0x6420, R7.reuse ;  /* 0x00006420060a7816 */ /* 0x140fe40000000007 */
[----:B------:R-:W-:-:S02]  /*b8d0*/  PRMT R11, R6, 0x7531, R7 ;  /* 0x00007531060b7816 */ /* 0x000fc40000000007 */
[----:B--2---:R-:W-:-:S05]  /*b8e0*/  IADD3 R20, R15, 0x400, R3 ;  /* 0x000004000f147810 */ /* 0x004fca0007ffe003 */
[----:B------:R1:W-:Y:S04]  /*b8f0*/  STSM.16.M88.4 [R20], R16 ;  /* 0x0000001014007844 */ /* 0x0003e80000000200 */
[----:B------:R-:W-:Y:S04]  /*b900*/  STSM.16.M88.4 [R20+0x2000], R8 ;  /* 0x0020000814007844 */ /* 0x000fe80000000200 */
[----:B------:R-:W2:Y:S01]  /*b910*/  LDSM.16.MT88.4 R4, [R0+UR40+0x15400] ;  /* 0x015400280004783b */ /* 0x000ea20008004200 */
[----:B-1----:R-:W-:Y:S02]  /*b920*/  IMAD.MOV.U32 R18, RZ, RZ, R14 ;  /* 0x000000ffff127224 */ /* 0x002fe400078e000e */
[----:B------:R-:W-:Y:S01]  /*b930*/  IMAD.MOV.U32 R19, RZ, RZ, R15 ;  /* 0x000000ffff137224 */ /* 0x000fe200078e000f */
[----:B--2---:R-:W-:-:S02]  /*b940*/  PRMT R12, R4, 0x6420, R5 ;  /* 0x00006420040c7816 */ /* 0x004fc40000000005 */
[----:B------:R-:W-:Y:S02]  /*b950*/  PRMT R13, R4, 0x7531, R5 ;  /* 0x00007531040d7816 */ /* 0x000fe40000000005 */
[C-C-:B------:R-:W-:Y:S02]  /*b960*/  PRMT R14, R6.reuse, 0x6420, R7.reuse ;  /* 0x00006420060e7816 */ /* 0x140fe40000000007 */
[----:B------:R-:W-:Y:S02]  /*b970*/  PRMT R15, R6, 0x7531, R7 ;  /* 0x00007531060f7816 */ /* 0x000fe40000000007 */
[----:B------:R-:W1:Y:S04]  /*b980*/  LDSM.16.MT88.4 R4, [R2+0x15400] ;  /* 0x015400000204783b */ /* 0x000e680000004200 */
[----:B------:R2:W-:Y:S01]  /*b990*/  STSM.16.M88.4 [R20+0x4000], R12 ;  /* 0x0040000c14007844 */ /* 0x0005e20000000200 */
[----:B-1----:R-:W-:-:S02]  /*b9a0*/  PRMT R8, R4, 0x6420, R5 ;  /* 0x0000642004087816 */ /* 0x002fc40000000005 */
[----:B------:R-:W-:Y:S02]  /*b9b0*/  PRMT R9, R4, 0x7531, R5 ;  /* 0x0000753104097816 */ /* 0x000fe40000000005 */
[C-C-:B------:R-:W-:Y:S02]  /*b9c0*/  PRMT R10, R6.reuse, 0x6420, R7.reuse ;  /* 0x00006420060a7816 */ /* 0x140fe40000000007 */
[----:B------:R-:W-:-:S05]  /*b9d0*/  PRMT R11, R6, 0x7531, R7 ;  /* 0x00007531060b7816 */ /* 0x000fca0000000007 */
[----:B------:R-:W-:Y:S04]  /*b9e0*/  STSM.16.M88.4 [R20+0x6000], R8 ;  /* 0x0060000814007844 */ /* 0x000fe80000000200 */
[----:B------:R-:W1:Y:S01]  /*b9f0*/  LDSM.16.MT88.4 R4, [R0+UR40+0x12400] ;  /* 0x012400280004783b */ /* 0x000e620008004200 */
[----:B--2---:R-:W-:Y:S02]  /*ba00*/  IMAD.MOV.U32 R14, RZ, RZ, R18 ;  /* 0x000000ffff0e7224 */ /* 0x004fe400078e0012 */
[----:B------:R-:W-:Y:S01]  /*ba10*/  IMAD.MOV.U32 R15, RZ, RZ, R19 ;  /* 0x000000ffff0f7224 */ /* 0x000fe200078e0013 */
[C-C-:B-1----:R-:W-:Y:S02]  /*ba20*/  PRMT R16, R4.reuse, 0x6420, R5.reuse ;  /* 0x0000642004107816 */ /* 0x142fe40000000005 */
[----:B------:R-:W-:-:S02]  /*ba30*/  PRMT R17, R4, 0x7531, R5 ;  /* 0x0000753104117816 */ /* 0x000fc40000000005 */
[C-C-:B------:R-:W-:Y:S02]  /*ba40*/  PRMT R18, R6.reuse, 0x6420, R7.reuse ;  /* 0x0000642006127816 */ /* 0x140fe40000000007 */
[----:B------:R-:W-:Y:S02]  /*ba50*/  PRMT R19, R6, 0x7531, R7 ;  /* 0x0000753106137816 */ /* 0x000fe40000000007 */
[----:B------:R-:W1:Y:S01]  /*ba60*/  LDSM.16.MT88.4 R4, [R2+0x12400] ;  /* 0x012400000204783b */ /* 0x000e620000004200 */
[----:B------:R-:W-:-:S05]  /*ba70*/  IADD3 R3, R14, 0x400, R3 ;  /* 0x000004000e037810 */ /* 0x000fca0007ffe003 */
[----:B------:R2:W-:Y:S01]  /*ba80*/  STSM.16.M88.4 [R3], R16 ;  /* 0x0000001003007844 */ /* 0x0005e20000000200 */
[C-C-:B-1----:R-:W-:Y:S02]  /*ba90*/  PRMT R8, R4.reuse, 0x6420, R5.reuse ;  /* 0x0000642004087816 */ /* 0x142fe40000000005 */
[----:B------:R-:W-:Y:S02]  /*baa0*/  PRMT R9, R4, 0x7531, R5 ;  /* 0x0000753104097816 */ /* 0x000fe40000000005 */
[C-C-:B------:R-:W-:Y:S02]  /*bab0*/  PRMT R10, R6.reuse, 0x6420, R7.reuse ;  /* 0x00006420060a7816 */ /* 0x140fe40000000007 */
[----:B------:R-:W-:-:S05]  /*bac0*/  PRMT R11, R6, 0x7531, R7 ;  /* 0x00007531060b7816 */ /* 0x000fca0000000007 */
[----:B------:R-:W-:Y:S04]  /*bad0*/  STSM.16.M88.4 [R3+0x2000], R8 ;  /* 0x0020000803007844 */ /* 0x000fe80000000200 */
[----:B------:R-:W1:Y:S01]  /*bae0*/  LDSM.16.MT88.4 R4, [R0+UR40+0x16400] ;  /* 0x016400280004783b */ /* 0x000e620008004200 */
[----:B--2---:R-:W-:Y:S01]  /*baf0*/  IMAD.MOV.U32 R19, RZ, RZ, R15 ;  /* 0x000000ffff137224 */ /* 0x004fe200078e000f */
[C-C-:B-1----:R-:W-:Y:S02]  /*bb00*/  PRMT R12, R4.reuse, 0x6420, R5.reuse ;  /* 0x00006420040c7816 */ /* 0x142fe40000000005 */
[----:B------:R-:W-:Y:S02]  /*bb10*/  PRMT R13, R4, 0x7531, R5 ;  /* 0x00007531040d7816 */ /* 0x000fe40000000005 */
[----:B------:R-:W-:-:S02]  /*bb20*/  PRMT R14, R6, 0x6420, R7 ;  /* 0x00006420060e7816 */ /* 0x000fc40000000007 */
[----:B------:R-:W-:Y:S02]  /*bb30*/  PRMT R15, R6, 0x7531, R7 ;  /* 0x00007531060f7816 */ /* 0x000fe40000000007 */
[----:B------:R-:W1:Y:S04]  /*bb40*/  LDSM.16.MT88.4 R4, [R2+0x16400] ;  /* 0x016400000204783b */ /* 0x000e680000004200 */
[----:B------:R2:W-:Y:S01]  /*bb50*/  STSM.16.M88.4 [R3+0x4000], R12 ;  /* 0x0040000c03007844 */ /* 0x0005e20000000200 */
[C-C-:B-1----:R-:W-:Y:S02]  /*bb60*/  PRMT R8, R4.reuse, 0x6420, R5.reuse ;  /* 0x0000642004087816 */ /* 0x142fe40000000005 */
[----:B------:R-:W-:Y:S02]  /*bb70*/  PRMT R9, R4, 0x7531, R5 ;  /* 0x0000753104097816 */ /* 0x000fe40000000005 */
[----:B------:R-:W-:-:S02]  /*bb80*/  PRMT R10, R6, 0x6420, R7 ;  /* 0x00006420060a7816 */ /* 0x000fc40000000007 */
        /* <DEDUP_REMOVED lines=8> */
[----:B------:R-:W1:Y:S01]  /*bc10*/  LDSM.16.MT88.4 R4, [R2+0x13400] ;  /* 0x013400000204783b */ /* 0x000e620000004200 */
[----:B------:R-:W-:-:S05]  /*bc20*/  IMAD.IADD R3, R15, 0x1, R3 ;  /* 0x000000010f037824 */ /* 0x000fca00078e0203 */
        /* <DEDUP_REMOVED lines=17> */
[----:B------:R2:W-:Y:S01]  /*bd40*/  STSM.16.M88.4 [R3+0x6000], R8 ;  /* 0x0060000803007844 */ /* 0x0005e20000000200 */
[----:B------:R-:W-:Y:S01]  /*bd50*/  @!PT LDS RZ, [RZ] ;  /* 0x00000000fffff984 */ /* 0x000fe20000000800 */
[----:B------:R-:W-:Y:S01]  /*bd60*/  @!PT LDS RZ, [RZ] ;  /* 0x00000000fffff984 */ /* 0x000fe20000000800 */
[----:B------:R-:W-:Y:S01]  /*bd70*/  @!PT LDS RZ, [RZ] ;  /* 0x00000000fffff984 */ /* 0x000fe20000000800 */
[----:B------:R-:W-:Y:S01]  /*bd80*/  @!PT LDS RZ, [RZ] ;  /* 0x00000000fffff984 */ /* 0x000fe20000000800 */
[----:B------:R1:W-:Y:S06]  /*bd90*/  MEMBAR.ALL.CTA ;  /* 0x0000000000007992 */ /* 0x0003ec0000008000 */
[----:B-1----:R-:W1:Y:S01]  /*bda0*/  FENCE.VIEW.ASYNC.S ;  /* 0x00000000000073c6 */ /* 0x002e620000000000 */
[----:B------:R-:W-:Y:S05]  /*bdb0*/  @!P1 BRA `(.L_x_77) ;  /* 0x0000000000049947 */ /* 0x000fea0003800000 */
[----:B------:R-:W-:Y:S01]  /*bdc0*/  BPT.TRAP 0x1 ;  /* 0x000000040000795c */ /* 0x000fe20000300000 */
.L_x_77:
[----:B------:R-:W3:Y:S01]  /*bdd0*/  LDL.LU R4, [R1+0x8] ;  /* 0x0000080001047983 */ /* 0x000ee20000300800 */
[----:B-1----:R-:W-:Y:S03]  /*bde0*/  SYNCS.ARRIVE.TRANS64.A1T0 RZ, [R21+URZ+0x38850], RZ ;  /* 0x038850ff15ff79a7 */ /* 0x002fe6000810003f */
[----:B--2---:R-:W2:Y:S01]  /*bdf0*/  LDL.LU R3, [R1+0xc] ;  /* 0x00000c0001037983 */ /* 0x004ea20000300800 */
[----:B------:R-:W-:Y:S01]  /*be00*/  @!P2 VIADD R0, R21, 0x38880 ;  /* 0x000388801500a836 */ /* 0x000fe20000000000 */
[----:B------:R-:W-:Y:S02]  /*be10*/  UIADD3 UR49, UR44, UR49, URZ ;  /* 0x000000312c317290 */ /* 0x000fe4000fffe03f */
[----:B------:R-:W-:Y:S01]  /*be20*/  UIADD3 UR47, UR47, 0x1, URZ ;  /* 0x000000012f2f7890 */ /* 0x000fe2000fffe03f */
[----:B------:R-:W1:Y:S01]  /*be30*/  LDC R2, c[0x0][0xda4] ;  /* 0x00036900ff027b82 */ /* 0x000e620000000800 */
[----:B------:R-:W-:-:S07]  /*be40*/  @!P2 PRMT R0, RZ, 0x654, R0 ;  /* 0x00000654ff00a816 */ /* 0x000fce0000000000 */
[----:B------:R-:W-:Y:S01]  /*be50*/  BAR.SYNC.DEFER_BLOCKING 0x2, 0x80 ;  /* 0x0082000000007b1d */ /* 0x000fe20000010000 */
[----:B-1----:R-:W-:-:S05]  /*be60*/  ISETP.LE.AND P1, PT, R2, UR49, PT ;  /* 0x0000003102007c0c */ /* 0x002fca000bf23270 */
[----:B------:R3:W-:Y:S02]  /*be70*/  @!P2 SYNCS.ARRIVE.TRANS64.RED.A1T0 RZ, [R0+URZ], RZ ;  /* 0x000000ff00ffa9a7 */ /* 0x0007e4000810043f */
[----:B---3--:R-:W-:-:S05]  /*be80*/  VIADD R0, R4, 0x1 ;  /* 0x0000000104007836 */ /* 0x008fca0000000000 */
[----:B------:R-:W-:-:S04]  /*be90*/  ISETP.NE.AND P0, PT, R0, 0x2, PT ;  /* 0x000000020000780c */ /* 0x000fc80003f05270 */
[----:B------:R-:W-:Y:S02]  /*bea0*/  SEL R2, RZ, 0x1, P0 ;  /* 0x00000001ff027807 */ /* 0x000fe40000000000 */
[----:B------:R-:W-:Y:S02]  /*beb0*/  SEL R0, R0, RZ, P0 ;  /* 0x000000ff00007207 */ /* 0x000fe40000000000 */
[----:B--2---:R-:W-:-:S03]  /*bec0*/  LOP3.LUT R3, R3, R2, RZ, 0x3c, !PT ;  /* 0x0000000203037212 */ /* 0x004fc600078e3cff */
[----:B------:R2:W-:Y:S04]  /*bed0*/  STL [R1+0x8], R0 ;  /* 0x0000080001007387 */ /* 0x0005e80000100800 */
[----:B------:R2:W-:Y:S01]  /*bee0*/  STL [R1+0xc], R3 ;  /* 0x00000c0301007387 */ /* 0x0005e20000100800 */
[----:B------:R-:W-:Y:S05]  /*bef0*/  @!P1 BRA `(.L_x_78) ;  /* 0xffffffd0005c9947 */ /* 0x000fea000383ffff */
[----:B------:R-:W-:-:S12]  /*bf00*/  ULOP3.LUT UR47, UR47, 0x1, URZ, 0xc, !UPT ;  /* 0x000000012f2f7892 */ /* 0x000fd8000f8e0c3f */
.L_x_34:
[----:B--2---:R-:W1:Y:S01]  /*bf10*/  S2R R3, SR_CgaCtaId ;  /* 0x0000000000037919 */ /* 0x004e620000008800 */
[----:B------:R-:W-:-:S04]  /*bf20*/  MOV R0, 0x400 ;  /* 0x0000040000007802 */ /* 0x000fc80000000f00 */
[----:B-1----:R-:W-:Y:S01]  /*bf30*/  LEA R9, R3, R0, 0x18 ;  /* 0x0000000003097211 */ /* 0x002fe200078ec0ff */
[----:B------:R-:W-:-:S05]  /*bf40*/  IMAD.U32 R0, RZ, RZ, UR47 ;  /* 0x0000002fff007e24 */ /* 0x000fca000f8e00ff */
[----:B------:R-:W-:-:S04]  /*bf50*/  SHF.L.U32 R0, R0, 0x1f, RZ ;  /* 0x0000001f00007819 */ /* 0x000fc800000006ff */
[----:B------:R-:W1:Y:S02]  /*bf60*/  SYNCS.PHASECHK.TRANS64.TRYWAIT P0, [R9+URZ+0x38820], R0 ;  /* 0x03882000090075a7 */ /* 0x000e64000800017f */
[----:B-1----:R-:W-:Y:S05]  /*bf70*/  @!P0 BRA `(.L_x_79) ;  /* 0x0000000800408947 */ /* 0x002fea0003800000 */
.L_x_107:
[----:B------:R-:W2:Y:S02]  /*bf80*/  S2R R2, SR_TID.X ;  /* 0x0000000000027919 */ /* 0x000ea40000002100 */
[----:B--2---:R-:W-:-:S04]  /*bf90*/  SHF.R.U32.HI R2, RZ, 0x5, R2 ;  /* 0x00000005ff027819 */ /* 0x004fc80000011602 */
[----:B------:R-:W-:-:S05]  /*bfa0*/  LOP3.LUT R2, R2, 0x3, RZ, 0xc0, !PT ;  /* 0x0000000302027812 */ /* 0x000fca00078ec0ff */
[----:B-1----:R-:W1:Y:S02]  /*bfb0*/  SHFL.IDX PT, R0, R2, RZ, 0x1f ;  /* 0x00001fff02007589 */ /* 0x002e6400000e0000 */
[----:B-1----:R-:W-:-:S13]  /*bfc0*/  ISETP.NE.AND P0, PT, R0, RZ, PT ;  /* 0x000000ff0000720c */ /* 0x002fda0003f05270 */
[----:B------:R-:W-:Y:S05]  /*bfd0*/  @P0 EXIT ;  /* 0x000000000000094d */ /* 0x000fea0003800000 */
[----:B------:R-:W-:Y:S01]  /*bfe0*/  ELECT P0, URZ, PT ;  /* 0x00000000003f782f */ /* 0x000fe20003800000 */
[----:B------:R-:W-:-:S12]  /*bff0*/  BSSY B0, `(.L_x_80) ;  /* 0x000002a000007945 */ /* 0x000fd80003800000 */
[----:B------:R-:W-:Y:S05]  /*c000*/  @!P0 BRA `(.L_x_81) ;  /* 0x0000000000a08947 */ /* 0x000fea0003800000 */
[----:B------:R-:W-:-:S06]  /*c010*/  ULOP3.LUT UR4, UR46, 0x2, URZ, 0xfc, !UPT ;  /* 0x000000022e047892 */ /* 0x000fcc000f8efc3f */
[----:B------:R-:W-:-:S05]  /*c020*/  IMAD.U32 R0, RZ, RZ, UR4 ;  /* 0x00000004ff007e24 */ /* 0x000fca000f8e00ff */
[----:B------:R-:W-:-:S13]  /*c030*/  ISETP.NE.AND P0, PT, R0, 0x3, PT ;  /* 0x000000030000780c */ /* 0x000fda0003f05270 */
[----:B------:R-:W-:Y:S05]  /*c040*/  @!P0 BRA `(.L_x_82) ;  /* 0x0000000000048947 */ /* 0x000fea0003800000 */
[----:B------:R-:W-:Y:S01]  /*c050*/  BPT.TRAP 0x1 ;  /* 0x000000040000795c */ /* 0x000fe20000300000 */
.L_x_82:
[----:B------:R-:W2:Y:S04]  /*c060*/  LDL R2, [R1+0x8] ;  /* 0x0000080001027983 */ /* 0x000ea80000100800 */
[----:B------:R-:W3:Y:S01]  /*c070*/  LDL.LU R6, [R1+0xc] ;  /* 0x00000c0001067983 */ /* 0x000ee20000300800 */
[----:B------:R-:W-:-:S04]  /*c080*/  VIADD R0, R9, 0x38840 ;  /* 0x0003884009007836 */ /* 0x000fc80000000000 */
[C---:B--2---:R-:W-:Y:S02]  /*c090*/  IMAD R5, R2.reuse, 0x8, R0 ;  /* 0x0000000802057824 */ /* 0x044fe400078e0200 */
[----:B------:R-:W-:Y:S01]  /*c0a0*/  VIADD R2, R2, 0x1 ;  /* 0x0000000102027836 */ /* 0x000fe20000000000 */
[----:B---3--:R-:W-:-:S04]  /*c0b0*/  SHF.L.U32 R4, R6, 0x1f, RZ ;  /* 0x0000001f06047819 */ /* 0x008fc800000006ff */
[----:B------:R-:W-:Y:S01]  /*c0c0*/  ISETP.NE.AND P2, PT, R2, 0x2, PT ;  /* 0x000000020200780c */ /* 0x000fe20003f45270 */
[----:B------:R-:W1:Y:S03]  /*c0d0*/  SYNCS.PHASECHK.TRANS64.TRYWAIT P1, [R5+URZ], R4 ;  /* 0x00000004050075a7 */ /* 0x000e66000802017f */
[----:B------:R-:W-:-:S04]  /*c0e0*/  SEL R3, RZ, 0x1, P2 ;  /* 0x00000001ff037807 */ /* 0x000fc80001000000 */
[----:B------:R-:W-:Y:S02]  /*c0f0*/  LOP3.LUT R6, R6, R3, RZ, 0x3c, !PT ;  /* 0x0000000306067212 */ /* 0x000fe400078e3cff */
[----:B------:R-:W-:-:S05]  /*c100*/  SEL R3, R2, RZ, P2 ;  /* 0x000000ff02037207 */ /* 0x000fca0001000000 */
[----:B------:R-:W-:Y:S01]  /*c110*/  IMAD R7, R3, 0x8, R0 ;  /* 0x0000000803077824 */ /* 0x000fe200078e0200 */
[----:B------:R-:W-:Y:S01]  /*c120*/  SHF.L.U32 R0, R6, 0x1f, RZ ;  /* 0x0000001f06007819 */ /* 0x000fe200000006ff */
[----:B-1----:R-:W-:Y:S06]  /*c130*/  @!P1 BRA `(.L_x_83) ;  /* 0x0000000400e49947 */ /* 0x002fec0003800000 */
.L_x_108:
[----:B------:R-:W2:Y:S02]  /*c140*/  SYNCS.PHASECHK.TRANS64.TRYWAIT P1, [R7+URZ], R0 ;  /* 0x00000000070075a7 */ /* 0x000ea4000802017f */
[----:B--2---:R-:W-:Y:S05]  /*c150*/  @!P1 BRA `(.L_x_84) ;  /* 0x0000000400f09947 */ /* 0x004fea0003800000 */
.L_x_109:
[----:B------:R-:W-:Y:S05]  /*c160*/  @!P0 BRA `(.L_x_85) ;  /* 0x0000000000048947 */ /* 0x000fea0003800000 */
[----:B------:R-:W-:Y:S01]  /*c170*/  BPT.TRAP 0x1 ;  /* 0x000000040000795c */ /* 0x000fe20000300000 */
.L_x_85:
[----:B------:R-:W1:Y:S02]  /*c180*/  LDL.LU R2, [R1+0x8] ;  /* 0x0000080001027983 */ /* 0x000e640000300800 */
[----:B-1----:R-:W-:-:S04]  /*c190*/  IMAD R5, R2, 0x8, R9 ;  /* 0x0000000802057824 */ /* 0x002fc800078e0209 */
[----:B------:R-:W1:Y:S02]  /*c1a0*/  SYNCS.PHASECHK.TRANS64.TRYWAIT P1, [R5+URZ+0x38860], R4 ;  /* 0x03886004050075a7 */ /* 0x000e64000802017f */
[----:B-1----:R-:W-:Y:S05]  /*c1b0*/  @!P1 BRA `(.L_x_86) ;  /* 0x0000000400ec9947 */ /* 0x002fea0003800000 */
.L_x_110:
[----:B------:R-:W-:Y:S05]  /*c1c0*/  @!P0 BRA `(.L_x_87) ;  /* 0x0000000000048947 */ /* 0x000fea0003800000 */
[----:B------:R-:W-:Y:S01]  /*c1d0*/  BPT.TRAP 0x1 ;  /* 0x000000040000795c */ /* 0x000fe20000300000 */
.L_x_87:
[----:B------:R-:W-:-:S04]  /*c1e0*/  IMAD R3, R3, 0x8, R9 ;  /* 0x0000000803037824 */ /* 0x000fc800078e0209 */
[----:B------:R-:W3:Y:S02]  /*c1f0*/  SYNCS.PHASECHK.TRANS64.TRYWAIT P1, [R3+URZ+0x38860], R0 ;  /* 0x03886000030075a7 */ /* 0x000ee4000802017f */
[----:B---3--:R-:W-:Y:S05]  /*c200*/  @!P1 BRA `(.L_x_88) ;  /* 0x0000000400ec9947 */ /* 0x008fea0003800000 */
.L_x_111:
[----:B------:R-:W-:Y:S05]  /*c210*/  @!P0 BRA `(.L_x_89) ;  /* 0x0000000000048947 */ /* 0x000fea0003800000 */
[----:B------:R-:W-:Y:S01]  /*c220*/  BPT.TRAP 0x1 ;  /* 0x000000040000795c */ /* 0x000fe20000300000 */
.L_x_89:
[----:B------:R-:W4:Y:S02]  /*c230*/  SYNCS.PHASECHK.TRANS64.TRYWAIT P0, [R5+URZ+0x38880], R4 ;  /* 0x03888004050075a7 */ /* 0x000f24000800017f */
[----:B----4-:R-:W-:Y:S05]  /*c240*/  @!P0 BRA `(.L_x_90) ;  /* 0x0000000400f08947 */ /* 0x010fea0003800000 */
.L_x_91:
[----:B------:R1:W1:Y:S02]  /*c250*/  SYNCS.PHASECHK.TRANS64.TRYWAIT P0, [R3+URZ+0x38880], R0 ;  /* 0x03888000030075a7 */ /* 0x000264000800017f */
[----:B-1----:R-:W-:Y:S05]  /*c260*/  @!P0 NANOSLEEP.SYNCS 0x989680 ;  /* 0x009896800000895d */ /* 0x002fea0003900000 */
[----:B------:R-:W1:Y:S02]  /*c270*/  @!P0 SYNCS.PHASECHK.TRANS64 P0, [R3+URZ+0x38880], R0 ;  /* 0x03888000030085a7 */ /* 0x000e64000800007f */
[----:B-1----:R-:W-:Y:S05]  /*c280*/  @!P0 BRA `(.L_x_91) ;  /* 0xfffffffc00f08947 */ /* 0x002fea000383ffff */
.L_x_81:
[----:B------:R-:W-:Y:S05]  /*c290*/  BSYNC B0 ;  /* 0x0000000000007941 */ /* 0x000fea0003800000 */
.L_x_80:
[----:B------:R-:W-:Y:S05]  /*c2a0*/  EXIT ;  /* 0x000000000000794d */ /* 0x000fea0003800000 */
.L_x_10:
[----:B-1----:R-:W-:-:S04]  /*c2b0*/  IMAD.U32 R3, RZ, RZ, UR38 ;  /* 0x00000026ff037e24 */ /* 0x002fc8000f8e00ff */
[----:B------:R1:W2:Y:S03]  /*c2c0*/  SYNCS.PHASECHK.TRANS64.TRYWAIT P1, [R3+URZ+0x38800], R0 ;  /* 0x03880000030075a7 */ /* 0x0002a6000802017f */
[----:B--2---:R-:W-:Y:S05]  /*c2d0*/  @!P1 NANOSLEEP.SYNCS 0x989680 ;  /* 0x009896800000995d */ /* 0x004fea0003900000 */
[----:B------:R-:W2:Y:S02]  /*c2e0*/  @!P1 SYNCS.PHASECHK.TRANS64 P1, [R3+URZ+0x38800], R0 ;  /* 0x03880000030095a7 */ /* 0x000ea4000802007f */
[----:B--2---:R-:W-:Y:S05]  /*c2f0*/  @!P1 BRA `(.L_x_10) ;  /* 0xfffffffc00ec9947 */ /* 0x004fea000383ffff */
[----:B------:R-:W-:Y:S05]  /*c300*/  BRA `(.L_x_92) ;  /* 0xffffff5000807947 */ /* 0x000fea000383ffff */
.L_x_14:
[----:B--2---:R2:W3:Y:S02]  /*c310*/  SYNCS.PHASECHK.TRANS64.TRYWAIT P1, [R3+URZ+0x38830], R0 ;  /* 0x03883000030075a7 */ /* 0x0044e4000802017f */
[----:B---3--:R-:W-:Y:S05]  /*c320*/  @!P1 NANOSLEEP.SYNCS 0x989680 ;  /* 0x009896800000995d */ /* 0x008fea0003900000 */
[----:B------:R-:W3:Y:S02]  /*c330*/  @!P1 SYNCS.PHASECHK.TRANS64 P1, [R3+URZ+0x38830], R0 ;  /* 0x03883000030095a7 */ /* 0x000ee4000802007f */
[----:B---3--:R-:W-:Y:S05]  /*c340*/  @!P1 BRA `(.L_x_14) ;  /* 0xfffffffc00f09947 */ /* 0x008fea000383ffff */
[----:B------:R-:W-:Y:S05]  /*c350*/  BRA `(.L_x_13) ;  /* 0xffffff5000a87947 */ /* 0x000fea000383ffff */
.L_x_19:
[----:B--2---:R-:W-:-:S04]  /*c360*/  IMAD.U32 R5, RZ, RZ, UR6 ;  /* 0x00000006ff057e24 */ /* 0x004fc8000f8e00ff */
[----:B------:R2:W3:Y:S03]  /*c370*/  SYNCS.PHASECHK.TRANS64.TRYWAIT P1, [R5+URZ+0x38830], R0 ;  /* 0x03883000050075a7 */ /* 0x0004e6000802017f */
[----:B---3--:R-:W-:Y:S05]  /*c380*/  @!P1 NANOSLEEP.SYNCS 0x989680 ;  /* 0x009896800000995d */ /* 0x008fea0003900000 */
[----:B------:R-:W3:Y:S02]  /*c390*/  @!P1 SYNCS.PHASECHK.TRANS64 P1, [R5+URZ+0x38830], R0 ;  /* 0x03883000050095a7 */ /* 0x000ee4000802007f */
[----:B---3--:R-:W-:Y:S05]  /*c3a0*/  @!P1 BRA `(.L_x_19) ;  /* 0xfffffffc00ec9947 */ /* 0x008fea000383ffff */
[----:B------:R-:W-:Y:S05]  /*c3b0*/  BRA `(.L_x_16) ;  /* 0xffffff7c00647947 */ /* 0x000fea000383ffff */
.L_x_23:
[----:B--2---:R-:W-:-:S04]  /*c3c0*/  IMAD.U32 R5, RZ, RZ, UR6 ;  /* 0x00000006ff057e24 */ /* 0x004fc8000f8e00ff */
[----:B------:R2:W3:Y:S03]  /*c3d0*/  SYNCS.PHASECHK.TRANS64.TRYWAIT P1, [R5+URZ+0x38850], R0 ;  /* 0x03885000050075a7 */ /* 0x0004e6000802017f */
[----:B---3--:R-:W-:Y:S05]  /*c3e0*/  @!P1 NANOSLEEP.SYNCS 0x989680 ;  /* 0x009896800000995d */ /* 0x008fea0003900000 */
[----:B------:R-:W3:Y:S02]  /*c3f0*/  @!P1 SYNCS.PHASECHK.TRANS64 P1, [R5+URZ+0x38850], R0 ;  /* 0x03885000050095a7 */ /* 0x000ee4000802007f */
[----:B---3--:R-:W-:Y:S05]  /*c400*/  @!P1 BRA `(.L_x_23) ;  /* 0xfffffffc00ec9947 */ /* 0x008fea000383ffff */
[----:B------:R-:W-:Y:S05]  /*c410*/  BRA `(.L_x_20) ;  /* 0xffffff8000307947 */ /* 0x000fea000383ffff */
.L_x_29:
[----:B--2---:R-:W-:-:S04]  /*c420*/  IMAD.U32 R7, RZ, RZ, UR8 ;  /* 0x00000008ff077e24 */ /* 0x004fc8000f8e00ff */
[----:B------:R2:W3:Y:S03]  /*c430*/  SYNCS.PHASECHK.TRANS64.TRYWAIT P1, [R7+URZ+0x38850], R6 ;  /* 0x03885006070075a7 */ /* 0x0004e6000802017f */
[----:B---3--:R-:W-:Y:S05]  /*c440*/  @!P1 NANOSLEEP.SYNCS 0x989680 ;  /* 0x009896800000995d */ /* 0x008fea0003900000 */
[----:B------:R-:W3:Y:S02]  /*c450*/  @!P1 SYNCS.PHASECHK.TRANS64 P1, [R7+URZ+0x38850], R6 ;  /* 0x03885006070095a7 */ /* 0x000ee4000802007f */
[----:B---3--:R-:W-:Y:S05]  /*c460*/  @!P1 BRA `(.L_x_29) ;  /* 0xfffffffc00ec9947 */ /* 0x008fea000383ffff */
[----:B------:R-:W-:Y:S05]  /*c470*/  BRA `(.L_x_28) ;  /* 0xffffff9c00d07947 */ /* 0x000fea000383ffff */
.L_x_39:
[----:B------:R-:W-:Y:S02]  /*c480*/  IMAD.MOV.U32 R13, RZ, RZ, R6 ;  /* 0x000000ffff0d7224 */ /* 0x000fe400078e0006 */
[----:B------:R-:W-:Y:S02]  /*c490*/  IMAD.MOV.U32 R12, RZ, RZ, RZ ;  /* 0x000000ffff0c7224 */ /* 0x000fe400078e00ff */
[----:B------:R-:W-:Y:S02]  /*c4a0*/  IMAD.MOV.U32 R11, RZ, RZ, 0x1f ;  /* 0x0000001fff0b7424 */ /* 0x000fe400078e00ff */
[----:B------:R-:W-:-:S07]  /*c4b0*/  IMAD.MOV.U32 R15, RZ, RZ, -0x1 ;  /* 0xffffffffff0f7424 */ /* 0x000fce00078e00ff */
[----:B-1----:R-:W-:Y:S05]  /*c4c0*/  WARPSYNC.COLLECTIVE R15, `(.L_x_93) ;  /* 0x000000000f087348 */ /* 0x002fea0003c00000 */
[----:B------:R2:W3:Y:S02]  /*c4d0*/  SHFL.IDX P6, R14, R13, R12, R11 ;  /* 0x0000000c0d0e7389 */ /* 0x0004e400000c000b */
[----:B-123--:R-:W-:Y:S01]  /*c4e0*/  ENDCOLLECTIVE ;  /* 0x000000000000791b */ /* 0x00efe20003800000 */
.L_x_93:
[----:B------:R-:W-:Y:S05]  /*c4f0*/  BRA `(.L_x_94) ;  /* 0xffffffd4003c7947 */ /* 0x000fea000383ffff */
.L_x_41:
[----:B------:R-:W-:Y:S01]  /*c500*/  BSSY B0, `(.L_x_95) ;  /* 0x0000006000007945 */ /* 0x000fe20003800000 */
[----:B------:R-:W-:-:S07]  /*c510*/  IMAD.MOV.U32 R15, RZ, RZ, -0x1 ;  /* 0xffffffffff0f7424 */ /* 0x000fce00078e00ff */
[----:B------:R-:W-:Y:S05]  /*c520*/  WARPSYNC.COLLECTIVE R15, `(.L_x_96) ;  /* 0x000000000f0c7348 */ /* 0x000fea0003c00000 */
[----:B------:R-:W-:Y:S02]  /*c530*/  ELECT P6, UR62, PT ;  /* 0x00000000003e782f */ /* 0x000fe400038c0000 */
[----:B------:R-:W-:Y:S01]  /*c540*/  MOV R14, UR62 ;  /* 0x0000003e000e7c02 */ /* 0x000fe20008000f00 */
[----:B------:R-:W-:Y:S10]  /*c550*/  ENDCOLLECTIVE ;  /* 0x000000000000791b */ /* 0x000ff40003800000 */
.L_x_96:
[----:B------:R-:W-:Y:S05]  /*c560*/  BSYNC B0 ;  /* 0x0000000000007941 */ /* 0x000fea0003800000 */
.L_x_95:
[----:B------:R-:W-:Y:S05]  /*c570*/  BRA `(.L_x_97) ;  /* 0xffffffd4003c7947 */ /* 0x000fea000383ffff */
.L_x_44:
[----:B-1----:R1:W2:Y:S02]  /*c580*/  SYNCS.PHASECHK.TRANS64.TRYWAIT P3, [R5+URZ+0x38880], R2 ;  /* 0x03888002050075a7 */ /* 0x0022a4000806017f */
[----:B--2---:R-:W-:Y:S05]  /*c590*/  @!P3 NANOSLEEP.SYNCS 0x989680 ;  /* 0x009896800000b95d */ /* 0x004fea0003900000 */
[----:B------:R-:W2:Y:S02]  /*c5a0*/  @!P3 SYNCS.PHASECHK.TRANS64 P3, [R5+URZ+0x38880], R2 ;  /* 0x038880020500b5a7 */ /* 0x000ea4000806007f */
[----:B--2---:R-:W-:Y:S05]  /*c5b0*/  @!P3 BRA `(.L_x_44) ;  /* 0xfffffffc00f0b947 */ /* 0x004fea000383ffff */
[----:B------:R-:W-:Y:S05]  /*c5c0*/  BRA `(.L_x_98) ;  /* 0xffffffd400947947 */ /* 0x000fea000383ffff */
.L_x_46:
[----:B--2---:R2:W3:Y:S02]  /*c5d0*/  SYNCS.PHASECHK.TRANS64.TRYWAIT P3, [R5+URZ+0x38840], R2 ;  /* 0x03884002050075a7 */ /* 0x0044e4000806017f */
[----:B---3--:R-:W-:Y:S05]  /*c5e0*/  @!P3 NANOSLEEP.SYNCS 0x989680 ;  /* 0x009896800000b95d */ /* 0x008fea0003900000 */
[----:B------:R-:W3:Y:S02]  /*c5f0*/  @!P3 SYNCS.PHASECHK.TRANS64 P3, [R5+URZ+0x38840], R2 ;  /* 0x038840020500b5a7 */ /* 0x000ee4000806007f */
[----:B---3--:R-:W-:Y:S05]  /*c600*/  @!P3 BRA `(.L_x_46) ;  /* 0xfffffffc00f0b947 */ /* 0x008fea000383ffff */
[----:B------:R-:W-:Y:S05]  /*c610*/  BRA `(.L_x_99) ;  /* 0xffffffd800007947 */ /* 0x000fea000383ffff */
.L_x_48:
[----:B-1----:R-:W-:-:S04]  /*c620*/  IMAD.U32 R3, RZ, RZ, UR40 ;  /* 0x00000028ff037e24 */ /* 0x002fc8000f8e00ff */
[----:B------:R1:W3:Y:S03]  /*c630*/  SYNCS.PHASECHK.TRANS64.TRYWAIT P0, [R3+URZ+0x38820], R2 ;  /* 0x03882002030075a7 */ /* 0x0002e6000800017f */
[----:B---3--:R-:W-:Y:S05]  /*c640*/  @!P0 NANOSLEEP.SYNCS 0x989680 ;  /* 0x009896800000895d */ /* 0x008fea0003900000 */
[----:B------:R-:W3:Y:S02]  /*c650*/  @!P0 SYNCS.PHASECHK.TRANS64 P0, [R3+URZ+0x38820], R2 ;  /* 0x03882002030085a7 */ /* 0x000ee4000800007f */
[----:B---3--:R-:W-:Y:S05]  /*c660*/  @!P0 BRA `(.L_x_48) ;  /* 0xfffffffc00ec8947 */ /* 0x008fea000383ffff */
[----:B------:R-:W-:Y:S05]  /*c670*/  BRA `(.L_x_100) ;  /* 0xffffffd800cc7947 */ /* 0x000fea000383ffff */
.L_x_54:
[----:B---3--:R3:W4:Y:S02]  /*c680*/  SYNCS.PHASECHK.TRANS64.TRYWAIT P0, [R4+URZ+0x38880], R2 ;  /* 0x03888002040075a7 */ /* 0x008724000800017f */
[----:B----4-:R-:W-:Y:S05]  /*c690*/  @!P0 NANOSLEEP.SYNCS 0x989680 ;  /* 0x009896800000895d */ /* 0x010fea0003900000 */
[----:B------:R-:W4:Y:S02]  /*c6a0*/  @!P0 SYNCS.PHASECHK.TRANS64 P0, [R4+URZ+0x38880], R2 ;  /* 0x03888002040085a7 */ /* 0x000f24000800007f */
[----:B----4-:R-:W-:Y:S05]  /*c6b0*/  @!P0 BRA `(.L_x_54) ;  /* 0xfffffffc00f08947 */ /* 0x010fea000383ffff */
[----:B------:R-:W-:Y:S05]  /*c6c0*/  BRA `(.L_x_101) ;  /* 0xffffffdc00707947 */ /* 0x000fea000383ffff */
.L_x_60:
[----:B-1----:R1:W2:Y:S02]  /*c6d0*/  SYNCS.PHASECHK.TRANS64.TRYWAIT P0, [R4+URZ+0x38840], R2 ;  /* 0x03884002040075a7 */ /* 0x0022a4000800017f */
[----:B--2---:R-:W-:Y:S05]  /*c6e0*/  @!P0 NANOSLEEP.SYNCS 0x989680 ;  /* 0x009896800000895d */ /* 0x004fea0003900000 */
[----:B------:R-:W2:Y:S02]  /*c6f0*/  @!P0 SYNCS.PHASECHK.TRANS64 P0, [R4+URZ+0x38840], R2 ;  /* 0x03884002040085a7 */ /* 0x000ea4000800007f */
[----:B--2---:R-:W-:Y:S05]  /*c700*/  @!P0 BRA `(.L_x_60) ;  /* 0xfffffffc00f08947 */ /* 0x004fea000383ffff */
[----:B------:R-:W-:Y:S05]  /*c710*/  BRA `(.L_x_102) ;  /* 0xffffffe000347947 */ /* 0x000fea000383ffff */
.L_x_67:
[----:B---3--:R-:W3:Y:S02]  /*c720*/  LDL R3, [R1] ;  /* 0x0000000001037983 */ /* 0x008ee40000100800 */
[----:B---3--:R3:W4:Y:S02]  /*c730*/  SYNCS.PHASECHK.TRANS64.TRYWAIT P3, [R3+URZ+0x38870], R2 ;  /* 0x03887002030075a7 */ /* 0x008724000806017f */
[----:B----4-:R-:W-:Y:S05]  /*c740*/  @!P3 NANOSLEEP.SYNCS 0x989680 ;  /* 0x009896800000b95d */ /* 0x010fea0003900000 */
[----:B------:R-:W4:Y:S02]  /*c750*/  @!P3 SYNCS.PHASECHK.TRANS64 P3, [R3+URZ+0x38870], R2 ;  /* 0x038870020300b5a7 */ /* 0x000f24000806007f */
[----:B----4-:R-:W-:Y:S05]  /*c760*/  @!P3 BRA `(.L_x_67) ;  /* 0xfffffffc00ecb947 */ /* 0x010fea000383ffff */
[----:B------:R-:W-:Y:S05]  /*c770*/  BRA `(.L_x_103) ;  /* 0xffffffe400147947 */ /* 0x000fea000383ffff */
.L_x_69:
[----:B---3--:R-:W3:Y:S02]  /*c780*/  LDL R3, [R1] ;  /* 0x0000000001037983 */ /* 0x008ee40000100800 */
[----:B---3--:R3:W4:Y:S02]  /*c790*/  SYNCS.PHASECHK.TRANS64.TRYWAIT P3, [R3+URZ+0x38860], R2 ;  /* 0x03886002030075a7 */ /* 0x008724000806017f */
[----:B----4-:R-:W-:Y:S05]  /*c7a0*/  @!P3 NANOSLEEP.SYNCS 0x989680 ;  /* 0x009896800000b95d */ /* 0x010fea0003900000 */
[----:B------:R-:W4:Y:S02]  /*c7b0*/  @!P3 SYNCS.PHASECHK.TRANS64 P3, [R3+URZ+0x38860], R2 ;  /* 0x038860020300b5a7 */ /* 0x000f24000806007f */
[----:B----4-:R-:W-:Y:S05]  /*c7c0*/  @!P3 BRA `(.L_x_69) ;  /* 0xfffffffc00ecb947 */ /* 0x010fea000383ffff */
[----:B------:R-:W-:Y:S05]  /*c7d0*/  BRA `(.L_x_104) ;  /* 0xffffffe4001c7947 */ /* 0x000fea000383ffff */
.L_x_74:
[----:B-1----:R1:W3:Y:S02]  /*c7e0*/  SYNCS.PHASECHK.TRANS64.TRYWAIT P0, [R21+URZ+0x38870], R0 ;  /* 0x03887000150075a7 */ /* 0x0022e4000800017f */
[----:B---3--:R-:W-:Y:S05]  /*c7f0*/  @!P0 NANOSLEEP.SYNCS 0x989680 ;  /* 0x009896800000895d */ /* 0x008fea0003900000 */
[----:B------:R-:W3:Y:S02]  /*c800*/  @!P0 SYNCS.PHASECHK.TRANS64 P0, [R21+URZ+0x38870], R0 ;  /* 0x03887000150085a7 */ /* 0x000ee4000800007f */
[----:B---3--:R-:W-:Y:S05]  /*c810*/  @!P0 BRA `(.L_x_74) ;  /* 0xfffffffc00f08947 */ /* 0x008fea000383ffff */
[----:B------:R-:W-:Y:S05]  /*c820*/  BRA `(.L_x_105) ;  /* 0xffffffec00587947 */ /* 0x000fea000383ffff */
.L_x_76:
[----:B-1----:R1:W3:Y:S02]  /*c830*/  SYNCS.PHASECHK.TRANS64.TRYWAIT P0, [R21+URZ+0x38860], R0 ;  /* 0x03886000150075a7 */ /* 0x0022e4000800017f */
[----:B---3--:R-:W-:Y:S05]  /*c840*/  @!P0 NANOSLEEP.SYNCS 0x989680 ;  /* 0x009896800000895d */ /* 0x008fea0003900000 */
[----:B------:R-:W3:Y:S02]  /*c850*/  @!P0 SYNCS.PHASECHK.TRANS64 P0, [R21+URZ+0x38860], R0 ;  /* 0x03886000150085a7 */ /* 0x000ee4000800007f */
[----:B---3--:R-:W-:Y:S05]  /*c860*/  @!P0 BRA `(.L_x_76) ;  /* 0xfffffffc00f08947 */ /* 0x008fea000383ffff */
[----:B------:R-:W-:Y:S05]  /*c870*/  BRA `(.L_x_106) ;  /* 0xffffffec00607947 */ /* 0x000fea000383ffff */
.L_x_79:
[----:B-1----:R1:W2:Y:S02]  /*c880*/  SYNCS.PHASECHK.TRANS64.TRYWAIT P0, [R9+URZ+0x38820], R0 ;  /* 0x03882000090075a7 */ /* 0x0022a4000800017f */
[----:B--2---:R-:W-:Y:S05]  /*c890*/  @!P0 NANOSLEEP.SYNCS 0x989680 ;  /* 0x009896800000895d */ /* 0x004fea0003900000 */
[----:B------:R-:W2:Y:S02]  /*c8a0*/  @!P0 SYNCS.PHASECHK.TRANS64 P0, [R9+URZ+0x38820], R0 ;  /* 0x03882000090085a7 */ /* 0x000ea4000800007f */
[----:B--2---:R-:W-:Y:S05]  /*c8b0*/  @!P0 BRA `(.L_x_79) ;  /* 0xfffffffc00f08947 */ /* 0x004fea000383ffff */
[----:B------:R-:W-:Y:S05]  /*c8c0*/  BRA `(.L_x_107) ;  /* 0xfffffff400ac7947 */ /* 0x000fea000383ffff */
.L_x_83:
[----:B-1----:R1:W2:Y:S02]  /*c8d0*/  SYNCS.PHASECHK.TRANS64.TRYWAIT P1, [R5+URZ], R4 ;  /* 0x00000004050075a7 */ /* 0x0022a4000802017f */
[----:B--2---:R-:W-:Y:S05]  /*c8e0*/  @!P1 NANOSLEEP.SYNCS 0x989680 ;  /* 0x009896800000995d */ /* 0x004fea0003900000 */
[----:B------:R-:W2:Y:S02]  /*c8f0*/  @!P1 SYNCS.PHASECHK.TRANS64 P1, [R5+URZ], R4 ;  /* 0x00000004050095a7 */ /* 0x000ea4000802007f */
[----:B--2---:R-:W-:Y:S05]  /*c900*/  @!P1 BRA `(.L_x_83) ;  /* 0xfffffffc00f09947 */ /* 0x004fea000383ffff */
[----:B------:R-:W-:Y:S05]  /*c910*/  BRA `(.L_x_108) ;  /* 0xfffffff800087947 */ /* 0x000fea000383ffff */
.L_x_84:
[----:B--2---:R2:W3:Y:S02]  /*c920*/  SYNCS.PHASECHK.TRANS64.TRYWAIT P1, [R7+URZ], R0 ;  /* 0x00000000070075a7 */ /* 0x0044e4000802017f */
[----:B---3--:R-:W-:Y:S05]  /*c930*/  @!P1 NANOSLEEP.SYNCS 0x989680 ;  /* 0x009896800000995d */ /* 0x008fea0003900000 */
[----:B------:R-:W3:Y:S02]  /*c940*/  @!P1 SYNCS.PHASECHK.TRANS64 P1, [R7+URZ], R0 ;  /* 0x00000000070095a7 */ /* 0x000ee4000802007f */
[----:B---3--:R-:W-:Y:S05]  /*c950*/  @!P1 BRA `(.L_x_84) ;  /* 0xfffffffc00f09947 */ /* 0x008fea000383ffff */
[----:B------:R-:W-:Y:S05]  /*c960*/  BRA `(.L_x_109) ;  /* 0xfffffff400fc7947 */ /* 0x000fea000383ffff */
.L_x_86:
[----:B-1----:R1:W3:Y:S02]  /*c970*/  SYNCS.PHASECHK.TRANS64.TRYWAIT P1, [R5+URZ+0x38860], R4 ;  /* 0x03886004050075a7 */ /* 0x0022e4000802017f */
[----:B---3--:R-:W-:Y:S05]  /*c980*/  @!P1 NANOSLEEP.SYNCS 0x989680 ;  /* 0x009896800000995d */ /* 0x008fea0003900000 */
[----:B------:R-:W3:Y:S02]  /*c990*/  @!P1 SYNCS.PHASECHK.TRANS64 P1, [R5+URZ+0x38860], R4 ;  /* 0x03886004050095a7 */ /* 0x000ee4000802007f */
[----:B---3--:R-:W-:Y:S05]  /*c9a0*/  @!P1 BRA `(.L_x_86) ;  /* 0xfffffffc00f09947 */ /* 0x008fea000383ffff */
[----:B------:R-:W-:Y:S05]  /*c9b0*/  BRA `(.L_x_110) ;  /* 0xfffffff800007947 */ /* 0x000fea000383ffff */
.L_x_88:
[----:B---3--:R3:W4:Y:S02]  /*c9c0*/  SYNCS.PHASECHK.TRANS64.TRYWAIT P1, [R3+URZ+0x38860], R0 ;  /* 0x03886000030075a7 */ /* 0x008724000802017f */
[----:B----4-:R-:W-:Y:S05]  /*c9d0*/  @!P1 NANOSLEEP.SYNCS 0x989680 ;  /* 0x009896800000995d */ /* 0x010fea0003900000 */
[----:B------:R-:W4:Y:S02]  /*c9e0*/  @!P1 SYNCS.PHASECHK.TRANS64 P1, [R3+URZ+0x38860], R0 ;  /* 0x03886000030095a7 */ /* 0x000f24000802007f */
[----:B----4-:R-:W-:Y:S05]  /*c9f0*/  @!P1 BRA `(.L_x_88) ;  /* 0xfffffffc00f09947 */ /* 0x010fea000383ffff */
[----:B------:R-:W-:Y:S05]  /*ca00*/  BRA `(.L_x_111) ;  /* 0xfffffff800007947 */ /* 0x000fea000383ffff */
.L_x_90:
[----:B----4-:R4:W1:Y:S02]  /*ca10*/  SYNCS.PHASECHK.TRANS64.TRYWAIT P0, [R5+URZ+0x38880], R4 ;  /* 0x03888004050075a7 */ /* 0x010864000800017f */
[----:B-1----:R-:W-:Y:S05]  /*ca20*/  @!P0 NANOSLEEP.SYNCS 0x989680 ;  /* 0x009896800000895d */ /* 0x002fea0003900000 */
[----:B------:R-:W1:Y:S02]  /*ca30*/  @!P0 SYNCS.PHASECHK.TRANS64 P0, [R5+URZ+0x38880], R4 ;  /* 0x03888004050085a7 */ /* 0x000e64000800007f */
[----:B-1----:R-:W-:Y:S05]  /*ca40*/  @!P0 BRA `(.L_x_90) ;  /* 0xfffffffc00f08947 */ /* 0x002fea000383ffff */
[----:B------:R-:W-:Y:S05]  /*ca50*/  BRA `(.L_x_91) ;  /* 0xfffffff400fc7947 */ /* 0x000fea000383ffff */
.L_x_112:
[----:B------:R-:W-:-:S00]  /*ca60*/  BRA `(.L_x_112) ;  /* 0xfffffffc00fc7947 */ /* 0x000fc0000383ffff */
[----:B------:R-:W-:-:S00]  /*ca70*/  NOP ;  /* 0x0000000000007918 */ /* 0x000fc00000000000 */
        /* <DEDUP_REMOVED lines=8> */
.L_x_2764:


//--------------------- .text._ZN7cutlass13device_kernelIN5flash11enable_sm90INS1_16FlashAttnFwdSm90INS1_25CollectiveMainloopFwdSm90ILi2EN4cute5tupleIJNS5_1CILi1EEES8_S8_EEENS6_IJNS7_ILi128EEESA_NS7_ILi256EEEEEELi256ENS_12float_e4m3_tEfNS_4arch4Sm90ELb0ELb0ELb0ELb1ELb0ELb0ELb0ELb1ELb1ELb0ELb0ELb0EEENS1_21CollectiveEpilogueFwdINS6_IJSA_SB_SA_EEES9_NS_10bfloat16_tESF_Li256ELb1ELb0ELb0ELb1EEENS1_36VarlenDynamicPersistentTileSchedulerILi128ELi128ELi256ELi128ELb0ELb0ELb1ELb0ELb1ELb1EEEEEEEEEvNT_6ParamsE --------------------------
	.section	.text._ZN7cutlass13device_kernelIN5flash11enable_sm90INS1_16FlashAttnFwdSm90INS1_25CollectiveMainloopFwdSm90ILi2EN4cute5tupleIJNS5_1CILi1EEES8_S8_EEENS6_IJNS7_ILi128EEESA_NS7_ILi256EEEEEELi256ENS_12float_e4m3_tEfNS_4arch4Sm90ELb0ELb0ELb0ELb1ELb0ELb0ELb0ELb1ELb1ELb0ELb0ELb0EEENS1_21CollectiveEpilogueFwdINS6_IJSA_SB_SA_EEES9_NS_10bfloat16_tESF_Li256ELb1ELb0ELb0ELb1EEENS1_36VarlenDynamicPersistentTileSchedulerILi128ELi128ELi256ELi128ELb0ELb0ELb1ELb0ELb1ELb1EEEEEEEEEvNT_6ParamsE,"ax",@progbits
	.align	128
.text._ZN7cutlass13device_kernelIN5flash11enable_sm90INS1_16FlashAttnFwdSm90INS1_25CollectiveMainloopFwdSm90ILi2EN4cute5tupleIJNS5_1CILi1EEES8_S8_EEENS6_IJNS7_ILi128EEESA_NS7_ILi256EEEEEELi256ENS_12float_e4m3_tEfNS_4arch4Sm90ELb0ELb0ELb0ELb1ELb0ELb0ELb0ELb1ELb1ELb0ELb0ELb0EEENS1_21CollectiveEpilogueFwdINS6_IJSA_SB_SA_EEES9_NS_10bfloat16_tESF_Li256ELb1ELb0ELb0ELb1EEENS1_36VarlenDynamicPersistentTileSchedulerILi128ELi128ELi256ELi128ELb0ELb0ELb1ELb0ELb1ELb1EEEEEEEEEvNT_6ParamsE:
        .type           _ZN7cutlass13device_kernelIN5flash11enable_sm90INS1_16FlashAttnFwdSm90INS1_25CollectiveMainloopFwdSm90ILi2EN4cute5tupleIJNS5_1CILi1EEES8_S8_EEENS6_IJNS7_ILi128EEESA_NS7_ILi256EEEEEELi256ENS_12float_e4m3_tEfNS_4arch4Sm90ELb0ELb0ELb0ELb1ELb0ELb0ELb0ELb1ELb1ELb0ELb0ELb0EEENS1_21CollectiveEpilogueFwdINS6_IJSA_SB_SA_EEES9_NS_10bfloat16_tESF_Li256ELb1ELb0ELb0ELb1EEENS1_36VarlenDynamicPersistentTileSchedulerILi128ELi128ELi256ELi128ELb0ELb0ELb1ELb0ELb1ELb1EEEEEEEEEvNT_6ParamsE,@function
        .size           _ZN7cutlass13device_kernelIN5flash11enable_sm90INS1_16FlashAttnFwdSm90INS1_25CollectiveMainloopFwdSm90ILi2EN4cute5tupleIJNS5_1CILi1EEES8_S8_EEENS6_IJNS7_ILi128EEESA_NS7_ILi256EEEEEELi256ENS_12float_e4m3_tEfNS_4arch4Sm90ELb0ELb0ELb0ELb1ELb0ELb0ELb0ELb1ELb1ELb0ELb0ELb0EEENS1_21CollectiveEpilogueFwdINS6_IJSA_SB_SA_EEES9_NS_10bfloat16_tESF_Li256ELb1ELb0ELb0ELb1EEENS1_36VarlenDynamicPersistentTileSchedulerILi128ELi128ELi256ELi128ELb0ELb0ELb1ELb0ELb1ELb1EEEEEEEEEvNT_6ParamsE,(.L_x_2765 - _ZN7cutlass13device_kernelIN5flash11enable_sm90INS1_16FlashAttnFwdSm90INS1_25CollectiveMainloopFwdSm90ILi2EN4cute5tupleIJNS5_1CILi1EEES8_S8_EEENS6_IJNS7_ILi128EEESA_NS7_ILi256EEEEEELi256ENS_12float_e4m3_tEfNS_4arch4Sm90ELb0ELb0ELb0ELb1ELb0ELb0ELb0ELb1ELb1ELb0ELb0ELb0EEENS1_21CollectiveEpilogueFwdINS6_IJSA_SB_SA_EEES9_NS_10bfloat16_tESF_Li256ELb1ELb0ELb0ELb1EEENS1_36VarlenDynamicPersistentTileSchedulerILi128ELi128ELi256ELi128ELb0ELb0ELb1ELb0ELb1ELb1EEEEEEEEEvNT_6ParamsE)
        .other          _ZN7cutlass13device_kernelIN5flash11enable_sm90INS1_16FlashAttnFwdSm90INS1_25CollectiveMainloopFwdSm90ILi2EN4cute5tupleIJNS5_1CILi1EEES8_S8_EEENS6_IJNS7_ILi128EEESA_NS7_ILi256EEEEEELi256ENS_12float_e4m3_tEfNS_4arch4Sm90ELb0ELb0ELb0ELb1ELb0ELb0ELb0ELb1ELb1ELb0ELb0ELb0EEENS1_21CollectiveEpilogueFwdINS6_IJSA_SB_SA_EEES9_NS_10bfloat16_tESF_Li256ELb1ELb0ELb0ELb1EEENS1_36VarlenDynamicPersistentTileSchedulerILi128ELi128ELi256ELi128ELb0ELb0ELb1ELb0ELb1ELb1EEEEEEEEEvNT_6ParamsE,@"STO_CUDA_ENTRY STV_DEFAULT"
_ZN7cutlass13device_kernelIN5flash11enable_sm90INS1_16FlashAttnFwdSm90INS1_25CollectiveMainloopFwdSm90ILi2EN4cute5tupleIJNS5_1CILi1EEES8_S8_EEENS6_IJNS7_ILi128EEESA_NS7_ILi256EEEEEELi256ENS_12float_e4m3_tEfNS_4arch4Sm90ELb0ELb0ELb0ELb1ELb0ELb0ELb0ELb1ELb1ELb0ELb0ELb0EEENS1_21CollectiveEpilogueFwdINS6_IJSA_SB_SA_EEES9_NS_10bfloat16_tESF_Li256ELb1ELb0ELb0ELb1EEENS1_36VarlenDynamicPersistentTileSchedulerILi128ELi128ELi256ELi128ELb0ELb0ELb1ELb0ELb1ELb1EEEEEEEEEvNT_6ParamsE:
[----:B------:R-:W0:Y:S02]  /*0000*/  LDC R1, c[0x0][0x28] ;  /* 0x00000a00ff017b82 */ /* 0x000e240000000800 */
[----:B0-----:R-:W-:Y:S01]  /*0010*/  VIADD R1, R1, 0xffffffc0 ;  /* 0xffffffc001017836 */ /* 0x001fe20000000000 */
[----:B------:R-:W0:Y:S01]  /*0020*/  S2R R3, SR_TID.X ;  /* 0x0000000000037919 */ /* 0x000e220000002100 */
[----:B------:R-:W-:Y:S01]  /*0030*/  ELECT P0, URZ, PT ;  /* 0x00000000003f782f */ /* 0x000fe20003800000 */
[----:B------:R-:W-:Y:S01]  /*0040*/  BSSY B0, `(.L_x_113) ;  /* 0x0000011000007945 */ /* 0x000fe20003800000 */
[--C-:B0-----:R-:W-:Y:S02]  /*0050*/  SHF.R.U32.HI R0, RZ, 0x5, R3.reuse ;  /* 0x00000005ff007819 */ /* 0x101fe40000011603 */
[----:B------:R-:W-:-:S03]  /*0060*/  SHF.R.U32.HI R23, RZ, 0x7, R3 ;  /* 0x00000007ff177819 */ /* 0x000fc60000011603 */
[----:B------:R-:W0:Y:S02]  /*0070*/  SHFL.IDX PT, R2, R0, RZ, 0x1f ;  /* 0x00001fff00027589 */ /* 0x000e2400000e0000 */
[----:B0-----:R-:W-:-:S13]  /*0080*/  ISETP.EQ.AND P0, PT, R2, RZ, P0 ;  /* 0x000000ff0200720c */ /* 0x001fda0000702270 */
[----:B------:R-:W-:Y:S05]  /*0090*/  @!P0 BRA `(.L_x_114) ;  /* 0x00000000002c8947 */ /* 0x000fea0003800000 */
[----:B------:R-:W-:Y:S02]  /*00a0*/  ULDC.64 UR4, c[0x0][0x198] ;  /* 0x0000660000047ab9 */ /* 0x000fe40000000a00 */
[----:B------:R-:W-:Y:S02]  /*00b0*/  UIADD3 UR6, UP0, UR4, 0x270, URZ ;  /* 0x0000027004067890 */ /* 0x000fe4000ff1e03f */
[----:B------:R-:W-:Y:S02]  /*00c0*/  UIADD3 UR8, UP1, UR4, 0x370, URZ ;  /* 0x0000037004087890 */ /* 0x000fe4000ff3e03f */
[----:B------:R-:W-:Y:S02]  /*00d0*/  UIADD3 UR4, UP2, UR4, 0x470, URZ ;  /* 0x0000047004047890 */ /* 0x000fe4000ff5e03f */
[----:B------:R-:W-:Y:S02]  /*00e0*/  UIADD3.X UR7, URZ, UR5, URZ, UP0, !UPT ;  /* 0x000000053f077290 */ /* 0x000fe400087fe43f */
[----:B------:R-:W-:-:S02]  /*00f0*/  UIADD3.X UR9, URZ, UR5, URZ, UP1, !UPT ;  /* 0x000000053f097290 */ /* 0x000fc40008ffe43f */
[----:B------:R-:W-:-:S05]  /*0100*/  UIADD3.X UR5, URZ, UR5, URZ, UP2, !UPT ;  /* 0x000000053f057290 */ /* 0x000fca00097fe43f */
[----:B------:R0:W-:Y:S02]  /*0110*/  UTMACCTL.PF [UR6] ;  /* 0x00000000060079b9 */ /* 0x0001e40008040000 */
[----:B------:R0:W-:Y:S02]  /*0120*/  UTMACCTL.PF [UR8] ;  /* 0x00000000080079b9 */ /* 0x0001e40008040000 */
[----:B------:R0:W-:Y:S02]  /*0130*/  UTMACCTL.PF [UR4] ;  /* 0x00000000040079b9 */ /* 0x0001e40008040000 */
[----:B0-----:R-:W-:Y:S01]  /*0140*/  NOP ;  /* 0x0000000000007918 */ /* 0x001fe20000000000 */
.L_x_114:
[----:B------:R-:W-:Y:S05]  /*0150*/  BSYNC B0 ;  /* 0x0000000000007941 */ /* 0x000fea0003800000 */
.L_x_113:
[----:B------:R-:W-:Y:S01]  /*0160*/  VOTEU.ANY UP0, P0 ;  /* 0x00000000003f7886 */ /* 0x000fe20000000100 */
[----:B------:R-:W0:Y:S01]  /*0170*/  SHFL.IDX PT, R3, R23, RZ, 0x1f ;  /* 0x00001fff17037589 */ /* 0x000e2200000e0000 */
[----:B------:R-:W-:Y:S01]  /*0180*/  UMOV UR4, 0x1 ;  /* 0x0000000100047882 */ /* 0x000fe20000000000 */
[----:B------:R-:W-:Y:S01]  /*0190*/  UMOV UR7, 0x100 ;  /* 0x0000010000077882 */ /* 0x000fe20000000000 */
[----:B------:R-:W-:Y:S01]  /*01a0*/  VOTEU.ANY UP1, P0 ;  /* 0x00000000003f7886 */ /* 0x000fe20000020100 */
[----:B------:R-:W1:Y:S01]  /*01b0*/  @UP0 S2UR UR8, SR_CgaCtaId ;  /* 0x00000000000809c3 */ /* 0x000e620000008800 */
[----:B------:R-:W2:Y:S01]  /*01c0*/  SHFL.IDX PT, R2, R0, RZ, 0x1f ;  /* 0x00001fff00027589 */ /* 0x000ea200000e0000 */
[----:B------:R-:W-:Y:S01]  /*01d0*/  @UP0 UMOV UR6, 0x400 ;  /* 0x0000040000060882 */ /* 0x000fe20000000000 */
[----:B------:R-:W-:-:S04]  /*01e0*/  @UP0 UIADD3 UR4, -UR4, 0x100000, URZ ;  /* 0x0010000004040890 */ /* 0x000fc8000fffe13f */
[----:B------:R-:W-:Y:S02]  /*01f0*/  @UP0 USHF.L.U32 UR5, UR4, 0xb, URZ ;  /* 0x0000000b04050899 */ /* 0x000fe4000800063f */
[----:B------:R-:W-:Y:S01]  /*0200*/  @UP0 USHF.L.U32 UR4, UR4, 0x1, URZ ;  /* 0x0000000104040899 */ /* 0x000fe2000800063f */
[----:B------:R-:W-:Y:S01]  /*0210*/  VOTEU.ANY UP2, P0 ;  /* 0x00000000003f7886 */ /* 0x000fe20000040100 */
[----:B0-----:R-:W-:Y:S01]  /*0220*/  R2UR UR9, R3 ;  /* 0x00000000030972ca */ /* 0x001fe200000e0000 */
[----:B-1----:R-:W-:Y:S01]  /*0230*/  @UP0 ULEA UR8, UR8, UR6, 0x18 ;  /* 0x0000000608080291 */ /* 0x002fe2000f8ec03f */
[----:B--2---:R-:W-:Y:S01]  /*0240*/  ISETP.NE.AND P1, PT, R2, RZ, PT ;  /* 0x000000ff0200720c */ /* 0x004fe20003f25270 */
[----:B------:R-:W-:-:S04]  /*0250*/  @UP0 UIADD3 UR6, -UR7, 0x100000, URZ ;  /* 0x0010000007060890 */ /* 0x000fc8000fffe13f */
[----:B------:R-:W-:Y:S02]  /*0260*/  @UP0 USHF.L.U32 UR7, UR6, 0xb, URZ ;  /* 0x0000000b06070899 */ /* 0x000fe4000800063f */
[----:B------:R-:W-:-:S04]  /*0270*/  @UP0 USHF.L.U32 UR6, UR6, 0x1, URZ ;  /* 0x0000000106060899 */ /* 0x000fc8000800063f */
[----:B------:R-:W-:Y:S01]  /*0280*/  UISETP.NE.AND UP0, UPT, UR9, URZ, UPT ;  /* 0x0000003f0900728c */ /* 0x000fe2000bf05270 */
[----:B------:R-:W0:Y:S02]  /*0290*/  FENCE.VIEW.ASYNC.S ;  /* 0x00000000000073c6 */ /* 0x000e240000000000 */
[----:B0-----:R0:W1:Y:S05]  /*02a0*/  @UP1 SYNCS.EXCH.64 URZ, [UR8+0x38800], UR4 ;  /* 0x03880004083f15b2 */ /* 0x00106a0008000100 */
[----:B------:R0:W2:Y:S01]  /*02b0*/  @UP2 SYNCS.EXCH.64 URZ, [UR8+0x38820], UR6 ;  /* 0x03882006083f25b2 */ /* 0x0000a20008000100 */
[----:B------:R-:W-:Y:S05]  /*02c0*/  @P1 BRA `(.L_x_115) ;  /* 0x0000000000481947 */ /* 0x000fea0003800000 */
[----:B0-----:R-:W0:Y:S01]  /*02d0*/  S2UR UR5, SR_CgaCtaId ;  /* 0x00000000000579c3 */ /* 0x001e220000008800 */
[----:B------:R-:W-:Y:S01]  /*02e0*/  UMOV UR4, 0x400 ;  /* 0x0000040000047882 */ /* 0x000fe20000000000 */
[----:B------:R-:W-:Y:S01]  /*02f0*/  UMOV UR6, 0x1 ;  /* 0x0000000100067882 */ /* 0x000fe20000000000 */
[----:B------:R-:W-:Y:S01]  /*0300*/  UMOV UR9, 0x2 ;  /* 0x0000000200097882 */ /* 0x000fe20000000000 */
[----:B------:R-:W-:-:S04]  /*0310*/  UIADD3 UR6, -UR6, 0x100000, URZ ;  /* 0x0010000006067890 */ /* 0x000fc8000fffe13f */
[----:B------:R-:W-:Y:S02]  /*0320*/  USHF.L.U32 UR7, UR6, 0xb, URZ ;  /* 0x0000000b06077899 */ /* 0x000fe4000800063f */
[----:B------:R-:W-:Y:S01]  /*0330*/  USHF.L.U32 UR6, UR6, 0x1, URZ ;  /* 0x0000000106067899 */ /* 0x000fe2000800063f */
[----:B------:R-:W-:Y:S01]  /*0340*/  ELECT P0, URZ, PT ;  /* 0x00000000003f782f */ /* 0x000fe20003800000 */
[----:B0-----:R-:W-:Y:S02]  /*0350*/  ULEA UR8, UR5, UR4, 0x18 ;  /* 0x0000000405087291 */ /* 0x001fe4000f8ec03f */
[----:B------:R-:W-:-:S04]  /*0360*/  UIADD3 UR4, -UR9, 0x100000, URZ ;  /* 0x0010000009047890 */ /* 0x000fc8000fffe13f */
[----:B------:R-:W-:Y:S02]  /*0370*/  USHF.L.U32 UR5, UR4, 0xb, URZ ;  /* 0x0000000b04057899 */ /* 0x000fe4000800063f */
[----:B------:R-:W-:Y:S01]  /*0380*/  USHF.L.U32 UR4, UR4, 0x1, URZ ;  /* 0x0000000104047899 */ /* 0x000fe2000800063f */
[----:B------:R-:W0:Y:S03]  /*0390*/  FENCE.VIEW.ASYNC.S ;  /* 0x00000000000073c6 */ /* 0x000e260000000000 */
[----:B0-----:R3:W4:Y:S08]  /*03a0*/  SYNCS.EXCH.64 URZ, [UR8+0x38830], UR6 ;  /* 0x03883006083f75b2 */ /* 0x0017300008000100 */
[----:B------:R3:W0:Y:S01]  /*03b0*/  SYNCS.EXCH.64 URZ, [UR8+0x38840], UR4 ;  /* 0x03884004083f75b2 */ /* 0x0006220008000100 */
[----:B------:R3:W0:Y:S01]  /*03c0*/  SYNCS.EXCH.64 URZ, [UR8+0x38838], UR6 ;  /* 0x03883806083f75b2 */ /* 0x0006220008000100 */
[----:B------:R3:W0:Y:S02]  /*03d0*/  SYNCS.EXCH.64 URZ, [UR8+0x38848], UR4 ;  /* 0x03884804083f75b2 */ /* 0x0006240008000100 */
[----:B---3--:R-:W-:Y:S01]  /*03e0*/  NOP ;  /* 0x0000000000007918 */ /* 0x008fe20000000000 */
.L_x_115:
[----:B------:R-:W3:Y:S01]  /*03f0*/  SHFL.IDX PT, R2, R0, RZ, 0x1f ;  /* 0x00001fff00027589 */ /* 0x000ee200000e0000 */
[----:B------:R-:W-:Y:S01]  /*0400*/  NOP ;  /* 0x0000000000007918 */ /* 0x000fe20000000000 */
[----:B---3--:R-:W-:-:S13]  /*0410*/  ISETP.NE.AND P0, PT, R2, RZ, PT ;  /* 0x000000ff0200720c */ /* 0x008fda0003f05270 */
[----:B------:R-:W-:Y:S05]  /*0420*/  @P0 BRA `(.L_x_116) ;  /* 0x0000000000480947 */ /* 0x000fea0003800000 */
[----:B0-----:R-:W0:Y:S01]  /*0430*/  S2UR UR5, SR_CgaCtaId ;  /* 0x00000000000579c3 */ /* 0x001e220000008800 */
[----:B------:R-:W-:Y:S01]  /*0440*/  UMOV UR4, 0x400 ;  /* 0x0000040000047882 */ /* 0x000fe20000000000 */
[----:B------:R-:W-:Y:S01]  /*0450*/  UMOV UR6, 0x80 ;  /* 0x0000008000067882 */ /* 0x000fe20000000000 */
[----:B------:R-:W-:Y:S01]  /*0460*/  UMOV UR7, 0x100 ;  /* 0x0000010000077882 */ /* 0x000fe20000000000 */
[----:B------:R-:W-:Y:S01]  /*0470*/  ELECT P0, URZ, PT ;  /* 0x00000000003f782f */ /* 0x000fe20003800000 */
[----:B0-----:R-:W-:Y:S02]  /*0480*/  ULEA UR8, UR5, UR4, 0x18 ;  /* 0x0000000405087291 */ /* 0x001fe4000f8ec03f */
[----:B------:R-:W-:-:S04]  /*0490*/  UIADD3 UR4, -UR6, 0x100000, URZ ;  /* 0x0010000006047890 */ /* 0x000fc8000fffe13f */
[----:B------:R-:W-:Y:S02]  /*04a0*/  USHF.L.U32 UR5, UR4, 0xb, URZ ;  /* 0x0000000b04057899 */ /* 0x000fe4000800063f */
[----:B------:R-:W-:Y:S02]  /*04b0*/  USHF.L.U32 UR4, UR4, 0x1, URZ ;  /* 0x0000000104047899 */ /* 0x000fe4000800063f */
[----:B------:R-:W-:-:S04]  /*04c0*/  UIADD3 UR6, -UR7, 0x100000, URZ ;  /* 0x0010000007067890 */ /* 0x000fc8000fffe13f */
[----:B------:R-:W-:Y:S02]  /*04d0*/  USHF.L.U32 UR7, UR6, 0xb, URZ ;  /* 0x0000000b06077899 */ /* 0x000fe4000800063f */
[----:B------:R-:W-:Y:S01]  /*04e0*/  USHF.L.U32 UR6, UR6, 0x1, URZ ;  /* 0x0000000106067899 */ /* 0x000fe2000800063f */
[----:B------:R-:W0:Y:S03]  /*04f0*/  FENCE.VIEW.ASYNC.S ;  /* 0x00000000000073c6 */ /* 0x000e260000000000 */
[----:B0-----:R3:W0:Y:S08]  /*0500*/  SYNCS.EXCH.64 URZ, [UR8+0x38850], UR4 ;  /* 0x03885004083f75b2 */ /* 0x0016300008000100 */
[----:B------:R3:W0:Y:S01]  /*0510*/  SYNCS.EXCH.64 URZ, [UR8+0x38860], UR6 ;  /* 0x03886006083f75b2 */ /* 0x0006220008000100 */
[----:B------:R3:W0:Y:S01]  /*0520*/  SYNCS.EXCH.64 URZ, [UR8+0x38858], UR4 ;  /* 0x03885804083f75b2 */ /* 0x0006220008000100 */
[----:B------:R3:W0:Y:S02]  /*0530*/  SYNCS.EXCH.64 URZ, [UR8+0x38868], UR6 ;  /* 0x03886806083f75b2 */ /* 0x0006240008000100 */
[----:B---3--:R-:W-:Y:S01]  /*0540*/  NOP ;  /* 0x0000000000007918 */ /* 0x008fe20000000000 */
.L_x_116:
[----:B------:R-:W3:Y:S01]  /*0550*/  SHFL.IDX PT, R2, R0, RZ, 0x1f ;  /* 0x00001fff00027589 */ /* 0x000ee200000e0000 */
[----:B------:R-:W-:Y:S01]  /*0560*/  NOP ;  /* 0x0000000000007918 */ /* 0x000fe20000000000 */
[----:B---3--:R-:W-:-:S13]  /*0570*/  ISETP.NE.AND P0, PT, R2, RZ, PT ;  /* 0x000000ff0200720c */ /* 0x008fda0003f05270 */
[----:B------:R-:W-:Y:S05]  /*0580*/  @P0 BRA `(.L_x_117) ;  /* 0x0000000000380947 */ /* 0x000fea0003800000 */
[----:B0-----:R-:W0:Y:S01]  /*0590*/  S2UR UR5, SR_CgaCtaId ;  /* 0x00000000000579c3 */ /* 0x001e220000008800 */
[----:B------:R-:W-:Y:S01]  /*05a0*/  UMOV UR4, 0x400 ;  /* 0x0000040000047882 */ /* 0x000fe20000000000 */
[----:B------:R-:W-:Y:S01]  /*05b0*/  UMOV UR7, 0x1 ;  /* 0x0000000100077882 */ /* 0x000fe20000000000 */
[----:B------:R-:W-:Y:S01]  /*05c0*/  ELECT P0, URZ, PT ;  /* 0x00000000003f782f */ /* 0x000fe20003800000 */
[----:B0-----:R-:W-:Y:S02]  /*05d0*/  ULEA UR6, UR5, UR4, 0x18 ;  /* 0x0000000405067291 */ /* 0x001fe4000f8ec03f */
[----:B------:R-:W-:-:S04]  /*05e0*/  UIADD3 UR4, -UR7, 0x100000, URZ ;  /* 0x0010000007047890 */ /* 0x000fc8000fffe13f */
[----:B------:R-:W-:Y:S02]  /*05f0*/  USHF.L.U32 UR5, UR4, 0xb, URZ ;  /* 0x0000000b04057899 */ /* 0x000fe4000800063f */
[----:B------:R-:W-:Y:S01]  /*0600*/  USHF.L.U32 UR4, UR4, 0x1, URZ ;  /* 0x0000000104047899 */ /* 0x000fe2000800063f */
[----:B------:R-:W0:Y:S11]  /*0610*/  FENCE.VIEW.ASYNC.S ;  /* 0x00000000000073c6 */ /* 0x000e360000000000 */
[----:B0-----:R3:W0:Y:S01]  /*0620*/  SYNCS.EXCH.64 URZ, [UR6+0x38870], UR4 ;  /* 0x03887004063f75b2 */ /* 0x0016220008000100 */
[----:B------:R3:W0:Y:S01]  /*0630*/  SYNCS.EXCH.64 URZ, [UR6+0x38880], UR4 ;  /* 0x03888004063f75b2 */ /* 0x0006220008000100 */
[----:B------:R3:W0:Y:S01]  /*0640*/  SYNCS.EXCH.64 URZ, [UR6+0x38878], UR4 ;  /* 0x03887804063f75b2 */ /* 0x0006220008000100 */
[----:B------:R3:W0:Y:S02]  /*0650*/  SYNCS.EXCH.64 URZ, [UR6+0x38888], UR4 ;  /* 0x03888804063f75b2 */ /* 0x0006240008000100 */
[----:B---3--:R-:W-:Y:S01]  /*0660*/  NOP ;  /* 0x0000000000007918 */ /* 0x008fe20000000000 */
.L_x_117:
        /* <DEDUP_REMOVED lines=22> */
.L_x_118:
        /* <DEDUP_REMOVED lines=22> */
.L_x_119:
[----:B------:R-:W-:Y:S01]  /*0930*/  PLOP3.LUT P0, PT, PT, PT, UP0, 0x80, 0x0 ;  /* 0x000000000000781c */ /* 0x000fe20003f0f008 */
[----:B------:R-:W-:Y:S01]  /*0940*/  UMOV UR40, 0x1 ;  /* 0x0000000100287882 */ /* 0x000fe20000000000 */
[----:B------:R-:W-:Y:S01]  /*0950*/  NOP ;  /* 0x0000000000007918 */ /* 0x000fe20000000000 */
[----:B------:R-:W-:Y:S01]  /*0960*/  USEL UR40, UR40, 0x2, !UP0 ;  /* 0x0000000228287887 */ /* 0x000fe2000c000000 */
[----:B------:R-:W-:Y:S01]  /*0970*/  ULDC.64 UR46, c[0x0][0x208] ;  /* 0x00008200002e7ab9 */ /* 0x000fe20000000a00 */
[----:B012-4-:R-:W-:Y:S08]  /*0980*/  BAR.SYNC.DEFER_BLOCKING 0x0 ;  /* 0x0000000000007b1d */ /* 0x017ff00000010000 */
[----:B------:R-:W-:Y:S05]  /*0990*/  @!P0 BRA `(.L_x_120) ;  /* 0x000000a400f08947 */ /* 0x000fea0003800000 */
.L_x_121:
[----:B------:R-:W-:-:S08]  /*09a0*/  NOP ;  /* 0x0000000000007918 */ /* 0x000fd00000000000 */
[----:B------:R-:W0:Y:S02]  /*09b0*/  USETMAXREG.TRY_ALLOC.CTAPOOL UP0, 0xf0 ;  /* 0x000000f0000079c8 */ /* 0x000e240008000600 */
[----:B0-----:R-:W-:-:S13]  /*09c0*/  PLOP3.LUT P0, PT, PT, PT, UP0, 0x80, 0x0 ;  /* 0x000000000000781c */ /* 0x001fda0003f0f008 */
[----:B------:R-:W-:Y:S05]  /*09d0*/  @!P0 BRA `(.L_x_121) ;  /* 0xfffffffc00f08947 */ /* 0x000fea000383ffff */
[----:B------:R-:W0:Y:S01]  /*09e0*/  S2R R2, SR_TID.X ;  /* 0x0000000000027919 */ /* 0x000e220000002100 */
[----:B------:R-:W1:Y:S01]  /*09f0*/  S2UR UR5, SR_CgaCtaId ;  /* 0x00000000000579c3 */ /* 0x000e620000008800 */
[----:B------:R-:W-:-:S07]  /*0a00*/  UMOV UR4, 0x400 ;  /* 0x0000040000047882 */ /* 0x000fce0000000000 */
[----:B------:R-:W-:Y:S06]  /*0a10*/  BAR.ARV 0x8, 0x120 ;  /* 0x0204800000007b1d */ /* 0x000fec0000002000 */
[----:B-1----:R-:W-:Y:S01]  /*0a20*/  ULEA UR4, UR5, UR4, 0x18 ;  /* 0x0000000405047291 */ /* 0x002fe2000f8ec03f */
[----:B0-----:R-:W-:-:S04]  /*0a30*/  LOP3.LUT R0, R2, 0xffffff80, RZ, 0xc0, !PT ;  /* 0xffffff8002007812 */ /* 0x001fc800078ec0ff */
[----:B------:R-:W-:-:S13]  /*0a40*/  ISETP.NE.AND P0, PT, R0, 0x80, PT ;  /* 0x000000800000780c */ /* 0x000fda0003f05270 */
[----:B------:R-:W-:Y:S08]  /*0a50*/  @!P0 BAR.ARV 0x9, 0x100 ;  /* 0x0244000000008b1d */ /* 0x000ff00000002000 */
[----:B------:R-:W-:Y:S06]  /*0a60*/  BAR.SYNC.DEFER_BLOCKING 0x5, 0x180 ;  /* 0x0146000000007b1d */ /* 0x000fec0000010000 */
[----:B------:R-:W0:Y:S01]  /*0a70*/  LDS.128 R80, [UR4+0x388d0] ;  /* 0x0388d004ff507984 */ /* 0x000e220008000c00 */
[----:B------:R-:W-:Y:S01]  /*0a80*/  ULDC UR4, c[0x0][0xc14] ;  /* 0x0003050000047ab9 */ /* 0x000fe20000000800 */
[----:B------:R-:W-:Y:S06]  /*0a90*/  BAR.ARV 0x4, 0x180 ;  /* 0x0106000000007b1d */ /* 0x000fec0000002000 */
[----:B0-----:R-:W-:-:S13]  /*0aa0*/  ISETP.GE.AND P0, PT, R83, UR4, PT ;  /* 0x0000000453007c0c */ /* 0x001fda000bf06270 */
[----:B------:R-:W-:Y:S05]  /*0ab0*/  @P0 EXIT ;  /* 0x000000000000094d */ /* 0x000fea0003800000 */
[----:B------:R-:W-:Y:S01]  /*0ac0*/  VIADD R236, R2, 0xffffff80 ;  /* 0xffffff8002ec7836 */ /* 0x000fe20000000000 */
[----:B------:R-:W-:Y:S01]  /*0ad0*/  R2UR UR5, R82 ;  /* 0x00000000520572ca */ /* 0x000fe200000e0000 */
[----:B------:R-:W-:Y:S01]  /*0ae0*/  ULOP3.LUT UR45, UR40, 0x1, URZ, 0xfc, !UPT ;  /* 0x00000001282d7892 */ /* 0x000fe2000f8efc3f */
[----:B------:R-:W-:Y:S02]  /*0af0*/  UMOV UR44, URZ ;  /* 0x0000003f002c7c82 */ /* 0x000fe40008000000 */
[----:B------:R-:W-:Y:S01]  /*0b00*/  SHF.R.S32.HI R3, RZ, 0x1f, R236 ;  /* 0x0000001fff037819 */ /* 0x000fe200000114ec */
[----:B------:R-:W-:Y:S01]  /*0b10*/  UMOV UR43, URZ ;  /* 0x0000003f002b7c82 */ /* 0x000fe20008000000 */
[----:B------:R-:W-:Y:S02]  /*0b20*/  UMOV UR51, URZ ;  /* 0x0000003f00337c82 */ /* 0x000fe40008000000 */
[CC--:B------:R-:W-:Y:S02]  /*0b30*/  LEA.HI R5, R3.reuse, R236.reuse, RZ, 0x7 ;  /* 0x000000ec03057211 */ /* 0x0c0fe400078f38ff */
[----:B------:R-:W-:-:S02]  /*0b40*/  LEA.HI R0, R3, R236, RZ, 0x4 ;  /* 0x000000ec03007211 */ /* 0x000fc400078f20ff */
[----:B------:R-:W-:Y:S02]  /*0b50*/  LOP3.LUT R7, R5, 0xffffff80, RZ, 0xc0, !PT ;  /* 0xffffff8005077812 */ /* 0x000fe400078ec0ff */
[----:B------:R-:W-:Y:S02]  /*0b60*/  SHF.R.S32.HI R9, RZ, 0x4, R0 ;  /* 0x00000004ff097819 */ /* 0x000fe40000011400 */
[----:B------:R-:W-:Y:S01]  /*0b70*/  SHF.R.S32.HI R232, RZ, 0x7, R5 ;  /* 0x00000007ffe87819 */ /* 0x000fe20000011405 */
[----:B------:R-:W-:Y:S01]  /*0b80*/  IMAD.IADD R22, R236, 0x1, -R7 ;  /* 0x00000001ec167824 */ /* 0x000fe200078e0a07 */
[----:B------:R-:W-:Y:S02]  /*0b90*/  LEA.HI R2, R3, R236, RZ, 0x5 ;  /* 0x000000ec03027211 */ /* 0x000fe400078f28ff */
[----:B------:R-:W-:Y:S02]  /*0ba0*/  LOP3.LUT R7, R0, 0x3fffff0, RZ, 0xc0, !PT ;  /* 0x03fffff000077812 */ /* 0x000fe400078ec0ff */
[----:B------:R-:W-:Y:S01]  /*0bb0*/  SHF.R.S32.HI R11, RZ, 0x1f, R22 ;  /* 0x0000001fff0b7819 */ /* 0x000fe20000011416 */
[----:B------:R-:W-:Y:S01]  /*0bc0*/  IMAD.SHL.U32 R2, R2, 0x20, RZ ;  /* 0x0000002002027824 */ /* 0x000fe200078e00ff */
[----:B------:R-:W-:Y:S01]  /*0bd0*/  LEA.HI R0, R0, R9, RZ, 0x1 ;  /* 0x0000000900007211 */ /* 0x000fe200078f08ff */
[----:B------:R-:W-:Y:S01]  /*0be0*/  IMAD.IADD R7, R236, 0x1, -R7 ;  /* 0x00000001ec077824 */ /* 0x000fe200078e0a07 */
[----:B------:R-:W-:-:S02]  /*0bf0*/  LEA.HI R4, R11, R22, RZ, 0x2 ;  /* 0x000000160b047211 */ /* 0x000fc400078f10ff */
[----:B------:R-:W-:Y:S02]  /*0c00*/  LEA.HI R5, R5, R232, RZ, 0x1 ;  /* 0x000000e805057211 */ /* 0x000fe400078f08ff */
[--C-:B------:R-:W-:Y:S02]  /*0c10*/  SHF.R.S32.HI R6, RZ, 0x2, R4.reuse ;  /* 0x00000002ff067819 */ /* 0x100fe40000011404 */
[----:B------:R-:W-:Y:S02]  /*0c20*/  SHF.R.S32.HI R13, RZ, 0x1f, R4 ;  /* 0x0000001fff0d7819 */ /* 0x000fe40000011404 */
[----:B------:R-:W-:Y:S02]  /*0c30*/  LOP3.LUT R0, R0, 0x1ffffffe, RZ, 0xc0, !PT ;  /* 0x1ffffffe00007812 */ /* 0x000fe400078ec0ff */
[----:B------:R-:W-:Y:S02]  /*0c40*/  LEA.HI R13, R13, R6, RZ, 0x3 ;  /* 0x000000060d0d7211 */ /* 0x000fe400078f18ff */
[----:B------:R-:W-:Y:S01]  /*0c50*/  LOP3.LUT R5, R5, 0x3fffffe, RZ, 0xc0, !PT ;  /* 0x03fffffe05057812 */ /* 0x000fe200078ec0ff */
[----:B------:R-:W-:Y:S01]  /*0c60*/  IMAD.IADD R0, R9, 0x1, -R0 ;  /* 0x0000000109007824 */ /* 0x000fe200078e0a00 */
[----:B------:R-:W-:-:S02]  /*0c70*/  LOP3.LUT R13, R13, 0xfffffff8, RZ, 0xc0, !PT ;  /* 0xfffffff80d0d7812 */ /* 0x000fc400078ec0ff */
[----:B------:R-:W-:Y:S01]  /*0c80*/  LEA.HI R11, R11, R22, RZ, 0x5 ;  /* 0x000000160b0b7211 */ /* 0x000fe200078f28ff */
[----:B------:R-:W-:Y:S01]  /*0c90*/  IMAD.IADD R234, R232, 0x1, -R5 ;  /* 0x00000001e8ea7824 */ /* 0x000fe200078e0a05 */
[----:B------:R-:W-:Y:S01]  /*0ca0*/  LEA.HI R3, R3, R236, RZ, 0x3 ;  /* 0x000000ec03037211 */ /* 0x000fe200078f18ff */
[----:B------:R-:W-:Y:S01]  /*0cb0*/  IMAD.IADD R6, R6, 0x1, -R13 ;  /* 0x0000000106067824 */ /* 0x000fe200078e0a0d */
[----:B------:R-:W-:Y:S02]  /*0cc0*/  LOP3.LUT R2, R2, 0xfffffc00, RZ, 0xc0, !PT ;  /* 0xfffffc0002027812 */ /* 0x000fe400078ec0ff */
[----:B------:R-:W-:Y:S02]  /*0cd0*/  LOP3.LUT R9, R4, 0x7ffffffc, RZ, 0xc0, !PT ;  /* 0x7ffffffc04097812 */ /* 0x000fe400078ec0ff */
[----:B------:R-:W-:Y:S01]  /*0ce0*/  SHF.R.S32.HI R11, RZ, 0x5, R11 ;  /* 0x00000005ff0b7819 */ /* 0x000fe2000001140b */
[----:B------:R-:W-:Y:S01]  /*0cf0*/  IMAD R7, R7, 0x40, R2 ;  /* 0x0000004007077824 */ /* 0x000fe200078e0202 */
[----:B------:R-:W-:Y:S01]  /*0d00*/  LOP3.LUT R5, R3, 0x1ffffff8, RZ, 0xc0, !PT ;  /* 0x1ffffff803057812 */ /* 0x000fe200078ec0ff */
[----:B------:R-:W-:Y:S01]  /*0d10*/  IMAD.MOV.U32 R2, RZ, RZ, -0x2 ;  /* 0xfffffffeff027424 */ /* 0x000fe200078e00ff */
[----:B------:R-:W-:Y:S01]  /*0d20*/  SHF.R.S32.HI R18, RZ, 0x3, R3 ;  /* 0x00000003ff127819 */ /* 0x000fe20000011403 */
[----:B------:R-:W-:-:S02]  /*0d30*/  IMAD.IADD R9, R22, 0x1, -R9 ;  /* 0x0000000116097824 */ /* 0x000fc400078e0a09 */
[----:B------:R-:W-:Y:S02]  /*0d40*/  IMAD R11, R11, 0x10, R6 ;  /* 0x000000100b0b7824 */ /* 0x000fe400078e0206 */
[----:B------:R-:W-:Y:S02]  /*0d50*/  IMAD.IADD R5, R236, 0x1, -R5 ;  /* 0x00000001ec057824 */ /* 0x000fe400078e0a05 */
[----:B------:R-:W-:Y:S02]  /*0d60*/  IMAD R235, R0, 0x8, R7 ;  /* 0x0000000800eb7824 */ /* 0x000fe400078e0207 */
[----:B------:R-:W-:Y:S02]  /*0d70*/  IMAD R233, R9, R2, 0x80 ;  /* 0x0000008009e97424 */ /* 0x000fe400078e0202 */
[----:B------:R-:W-:Y:S02]  /*0d80*/  IMAD R234, R234, 0x40, R11 ;  /* 0x00000040eaea7824 */ /* 0x000fe400078e020b */
[----:B------:R-:W-:-:S07]  /*0d90*/  IMAD.SHL.U32 R16, R5, 0x8, RZ ;  /* 0x0000000805107824 */ /* 0x000fce00078e00ff */
.L_x_165:
[----:B0-----:R-:W0:Y:S01]  /*0da0*/  LDC.64 R2, c[0x0][0xc60] ;  /* 0x00031800ff027b82 */ /* 0x001e220000000a00 */
[----:B------:R-:W-:Y:S01]  /*0db0*/  ULDC.64 UR8, c[0x0][0x990] ;  /* 0x0002640000087ab9 */ /* 0x000fe20000000a00 */
[----:B------:R-:W-:Y:S01]  /*0dc0*/  ULDC UR4, c[0x0][0x428] ;  /* 0x00010a0000047ab9 */ /* 0x000fe20000000800 */
[----:B------:R-:W-:Y:S01]  /*0dd0*/  ULDC.64 UR6, c[0x0][0x998] ;  /* 0x0002660000067ab9 */ /* 0x000fe20000000a00 */
[----:B0-----:R-:W-:-:S06]  /*0de0*/  IMAD.WIDE R2, R83, 0x4, R2 ;  /* 0x0000000453027825 */ /* 0x001fcc00078e0202 */
[----:B--2---:R-:W2:Y:S01]  /*0df0*/  LDG.E R2, desc[UR46][R2.64] ;  /* 0x0000002e02027981 */ /* 0x004ea2000c1e1900 */
[----:B------:R-:W-:Y:S01]  /*0e00*/  UISETP.NE.U32.AND UP2, UPT, UR8, URZ, UPT ;  /* 0x0000003f0800728c */ /* 0x000fe2000bf45070 */
[----:B-1--45:R-:W-:Y:S01]  /*0e10*/  IMAD.MOV.U32 R9, RZ, RZ, 0x3f800000 ;  /* 0x3f800000ff097424 */ /* 0x032fe200078e00ff */
[----:B------:R-:W-:Y:S02]  /*0e20*/  UISETP.NE.AND UP3, UPT, UR4, 0x1, UPT ;  /* 0x000000010400788c */ /* 0x000fe4000bf65270 */
[----:B------:R-:W-:Y:S02]  /*0e30*/  UISETP.NE.AND.EX UP2, UPT, UR9, URZ, UPT, UP2 ;  /* 0x0000003f0900728c */ /* 0x000fe4000bf45320 */
[----:B------:R-:W-:-:S04]  /*0e40*/  UISETP.NE.U32.AND UP0, UPT, UR6, URZ, UPT ;  /* 0x0000003f0600728c */ /* 0x000fc8000bf05070 */
[----:B------:R-:W-:Y:S01]  /*0e50*/  UISETP.NE.AND.EX UP0, UPT, UR7, URZ, UPT, UP0 ;  /* 0x0000003f0700728c */ /* 0x000fe2000bf05300 */
[----:B------:R-:W-:Y:S02]  /*0e60*/  PLOP3.LUT P0, PT, PT, PT, UP2, 0x80, 0x0 ;  /* 0x000000000000781c */ /* 0x000fe40003f0f028 */
[----:B------:R-:W-:Y:S02]  /*0e70*/  @UP3 ULDC UR10, c[0x0][0x42c] ;  /* 0x00010b00000a3ab9 */ /* 0x000fe40000000800 */
[----:B------:R-:W-:Y:S01]  /*0e80*/  @UP2 ULDC.64 UR14, c[0x0][0x9a8] ;  /* 0x00026a00000e2ab9 */ /* 0x000fe20000000a00 */
[----:B------:R-:W-:Y:S01]  /*0e90*/  UIMAD.WIDE.U32 UR10, UR5, UR10, URZ ;  /* 0x0000000a050a72a5 */ /* 0x000fe2000f8e003f */
[----:B------:R-:W-:Y:S01]  /*0ea0*/  PLOP3.LUT P2, PT, PT, PT, UP0, 0x80, 0x0 ;  /* 0x000000000000781c */ /* 0x000fe20003f4f008 */
[----:B------:R-:W-:-:S03]  /*0eb0*/  @UP2 ULDC.64 UR18, c[0x0][0x9b0] ;  /* 0x00026c0000122ab9 */ /* 0x000fc60000000a00 */
[----:B------:R-:W-:Y:S01]  /*0ec0*/  @UP0 ULDC.64 UR16, c[0x0][0x9b8] ;  /* 0x00026e0000100ab9 */ /* 0x000fe20000000a00 */
[----:B------:R-:W-:Y:S01]  /*0ed0*/  IMAD.MOV.U32 R0, RZ, RZ, 0x3f800000 ;  /* 0x3f800000ff007424 */ /* 0x000fe200078e00ff */
[----:B--2---:R-:W-:-:S13]  /*0ee0*/  R2UR UR36, R2 ;  /* 0x00000000022472ca */ /* 0x004fda00000e0000 */
[----:B------:R-:W-:Y:S02]  /*0ef0*/  USHF.R.S32.HI UR37, URZ, 0x1f, UR36 ;  /* 0x0000001f3f257899 */ /* 0x000fe40008011424 */
[----:B------:R-:W-:Y:S02]  /*0f00*/  @UP2 UIMAD.WIDE.U32 UR12, UR36, UR14, URZ ;  /* 0x0000000e240c22a5 */ /* 0x000fe4000f8e003f */
[----:B------:R-:W-:-:S03]  /*0f10*/  @UP2 UIMAD UR4, UR37, UR14, URZ ;  /* 0x0000000e250422a4 */ /* 0x000fc6000f8e023f */
[----:B------:R-:W-:Y:S01]  /*0f20*/  @UP3 ULDC UR14, c[0x0][0x430] ;  /* 0x00010c00000e3ab9 */ /* 0x000fe20000000800 */
[----:B------:R-:W-:-:S03]  /*0f30*/  @UP2 UIMAD UR15, UR36, UR15, UR4 ;  /* 0x0000000f240f22a4 */ /* 0x000fc6000f8e0204 */
[----:B------:R-:W-:Y:S01]  /*0f40*/  UMOV UR4, UR5 ;  /* 0x0000000500047c82 */ /* 0x000fe20008000000 */
[----:B------:R-:W-:Y:S02]  /*0f50*/  @UP3 USHF.R.U32.HI UR4, URZ, UR14, UR11 ;  /* 0x0000000e3f043299 */ /* 0x000fe4000801160b */
[----:B------:R-:W-:Y:S02]  /*0f60*/  @UP0 UIMAD.WIDE.U32 UR10, UR36, UR16, URZ ;  /* 0x00000010240a02a5 */ /* 0x000fe4000f8e003f */
[----:B------:R-:W-:Y:S02]  /*0f70*/  @UP2 USHF.R.S32.HI UR14, URZ, 0x1f, UR4 ;  /* 0x0000001f3f0e2899 */ /* 0x000fe40008011404 */
[----:B------:R-:W-:Y:S02]  /*0f80*/  @UP0 UIMAD UR16, UR37, UR16, URZ ;  /* 0x00000010251002a4 */ /* 0x000fe4000f8e023f */
[----:B------:R-:W-:Y:S02]  /*0f90*/  @UP2 UIADD3 UR13, UR13, UR15, URZ ;  /* 0x0000000f0d0d2290 */ /* 0x000fe4000fffe03f */
[----:B------:R-:W-:-:S02]  /*0fa0*/  @UP2 UIMAD UR14, UR14, UR18, URZ ;  /* 0x000000120e0e22a4 */ /* 0x000fc4000f8e023f */
[----:B------:R-:W-:Y:S02]  /*0fb0*/  @UP0 UIMAD UR16, UR36, UR17, UR16 ;  /* 0x00000011241002a4 */ /* 0x000fe4000f8e0210 */
[----:B------:R-:W-:Y:S02]  /*0fc0*/  @UP0 USHF.R.S32.HI UR15, URZ, 0x1f, UR4 ;  /* 0x0000001f3f0f0899 */ /* 0x000fe40008011404 */
[----:B------:R-:W-:Y:S02]  /*0fd0*/  @UP2 UIMAD UR14, UR4, UR19, UR14 ;  /* 0x00000013040e22a4 */ /* 0x000fe4000f8e020e */
[----:B------:R-:W-:Y:S02]  /*0fe0*/  @UP2 UIMAD.WIDE.U32 UR12, UR4, UR18, UR12 ;  /* 0x00000012040c22a5 */ /* 0x000fe4000f8e000c */
[----:B------:R-:W-:Y:S01]  /*0ff0*/  @UP0 UIADD3 UR11, UR11, UR16, URZ ;  /* 0x000000100b0b0290 */ /* 0x000fe2000fffe03f */
[----:B------:R-:W-:Y:S01]  /*1000*/  @UP0 ULDC.64 UR18, c[0x0][0x9c0] ;  /* 0x0002700000120ab9 */ /* 0x000fe20000000a00 */
[----:B------:R-:W-:-:S02]  /*1010*/  @UP2 UIADD3 UR13, UR13, UR14, URZ ;  /* 0x0000000e0d0d2290 */ /* 0x000fc4000fffe03f */
[----:B------:R-:W-:Y:S02]  /*1020*/  @UP0 UIMAD UR15, UR15, UR18, URZ ;  /* 0x000000120f0f02a4 */ /* 0x000fe4000f8e023f */
[----:B------:R-:W-:Y:S02]  /*1030*/  @UP2 ULEA UR8, UP1, UR12, UR8, 0x2 ;  /* 0x000000080c082291 */ /* 0x000fe4000f82103f */
[----:B------:R-:W-:Y:S02]  /*1040*/  @UP0 UIMAD UR15, UR4, UR19, UR15 ;  /* 0x00000013040f02a4 */ /* 0x000fe4000f8e020f */
[----:B------:R-:W-:Y:S01]  /*1050*/  @UP0 UIMAD.WIDE.U32 UR10, UR4, UR18, UR10 ;  /* 0x00000012040a02a5 */ /* 0x000fe2000f8e000a */
[----:B------:R-:W-:Y:S02]  /*1060*/  ULDC.64 UR16, c[0x0][0xa28] ;  /* 0x00028a0000107ab9 */ /* 0x000fe40000000a00 */
[----:B------:R-:W-:Y:S01]  /*1070*/  ULDC.64 UR18, c[0x0][0xa20] ;  /* 0x0002880000127ab9 */ /* 0x000fe20000000a00 */
[----:B------:R-:W-:Y:S01]  /*1080*/  @UP2 ULEA.HI.X UR9, UR12, UR9, UR13, 0x2, UP1 ;  /* 0x000000090c092291 */ /* 0x000fe200088f140d */
[----:B---3--:R-:W-:Y:S01]  /*1090*/  IMAD.U32 R4, RZ, RZ, UR8 ;  /* 0x00000008ff047e24 */ /* 0x008fe2000f8e00ff */
[----:B------:R-:W-:-:S02]  /*10a0*/  UISETP.NE.U32.AND UP4, UPT, UR16, URZ, UPT ;  /* 0x0000003f1000728c */ /* 0x000fc4000bf85070 */
[----:B------:R-:W-:Y:S02]  /*10b0*/  UISETP.NE.U32.AND UP1, UPT, UR18, URZ, UPT ;  /* 0x0000003f1200728c */ /* 0x000fe4000bf25070 */
[----:B------:R-:W-:Y:S01]  /*10c0*/  UISETP.NE.AND.EX UP2, UPT, UR17, URZ, UPT, UP4 ;  /* 0x0000003f1100728c */ /* 0x000fe2000bf45340 */
[----:B------:R-:W-:Y:S01]  /*10d0*/  IMAD.U32 R5, RZ, RZ, UR9 ;  /* 0x00000009ff057e24 */ /* 0x000fe2000f8e00ff */
[----:B------:R-:W-:Y:S02]  /*10e0*/  UISETP.NE.AND.EX UP1, UPT, UR19, URZ, UPT, UP1 ;  /* 0x0000003f1300728c */ /* 0x000fe4000bf25310 */
[----:B------:R-:W-:Y:S02]  /*10f0*/  @UP0 UIADD3 UR4, UR11, UR15, URZ ;  /* 0x0000000f0b040290 */ /* 0x000fe4000fffe03f */
[----:B------:R-:W-:Y:S01]  /*1100*/  @UP0 ULEA UR12, UP4, UR10, UR6, 0x2 ;  /* 0x000000060a0c0291 */ /* 0x000fe2000f88103f */
[----:B------:R0:W2:Y:S03]  /*1110*/  @P0 LDG.E R9, desc[UR46][R4.64] ;  /* 0x0000002e04090981 */ /* 0x0000a6000c1e1900 */
[----:B------:R-:W-:-:S02]  /*1120*/  @UP0 ULEA.HI.X UR13, UR10, UR7, UR4, 0x2, UP4 ;  /* 0x000000070a0d0291 */ /* 0x000fc4000a0f1404 */
[----:B------:R-:W-:Y:S01]  /*1130*/  @UP2 ULEA UR6, UP0, UR36, UR16, 0x2 ;  /* 0x0000001024062291 */ /* 0x000fe2000f80103f */
[----:B------:R-:W-:Y:S01]  /*1140*/  IMAD.U32 R6, RZ, RZ, UR12 ;  /* 0x0000000cff067e24 */ /* 0x000fe2000f8e00ff */
[----:B------:R-:W-:Y:S01]  /*1150*/  @UP1 ULEA UR8, UP4, UR36, UR18, 0x2 ;  /* 0x0000001224081291 */ /* 0x000fe2000f88103f */
[----:B------:R-:W-:Y:S01]  /*1160*/  PLOP3.LUT P0, PT, PT, PT, UP2, 0x80, 0x0 ;  /* 0x000000000000781c */ /* 0x000fe20003f0f028 */
[----:B------:R-:W-:Y:S01]  /*1170*/  IMAD.U32 R7, RZ, RZ, UR13 ;  /* 0x0000000dff077e24 */ /* 0x000fe2000f8e00ff */
[----:B------:R-:W-:Y:S01]  /*1180*/  PLOP3.LUT P1, PT, PT, PT, UP1, 0x80, 0x0 ;  /* 0x000000000000781c */ /* 0x000fe20003f2f018 */
[----:B------:R-:W-:Y:S02]  /*1190*/  @UP2 ULEA.HI.X UR7, UR36, UR17, UR37, 0x2, UP0 ;  /* 0x0000001124072291 */ /* 0x000fe400080f1425 */
[----:B------:R-:W-:Y:S01]  /*11a0*/  @UP1 ULEA.HI.X UR9, UR36, UR19, UR37, 0x2, UP4 ;  /* 0x0000001324091291 */ /* 0x000fe2000a0f1425 */
[----:B------:R1:W2:Y:S01]  /*11b0*/  @P2 LDG.E R0, desc[UR46][R6.64] ;  /* 0x0000002e06002981 */ /* 0x0002a2000c1e1900 */
[----:B------:R-:W-:Y:S01]  /*11c0*/  IMAD.U32 R2, RZ, RZ, UR6 ;  /* 0x00000006ff027e24 */ /* 0x000fe2000f8e00ff */
[----:B------:R-:W-:Y:S01]  /*11d0*/  ULDC UR4, c[0x0][0x404] ;  /* 0x0001010000047ab9 */ /* 0x000fe20000000800 */
[----:B0-----:R-:W-:Y:S01]  /*11e0*/  IMAD.U32 R4, RZ, RZ, UR8 ;  /* 0x00000008ff047e24 */ /* 0x001fe2000f8e00ff */
[----:B------:R-:W-:Y:S01]  /*11f0*/  UMOV UR49, URZ ;  /* 0x0000003f00317c82 */ /* 0x000fe20008000000 */
[----:B------:R-:W-:Y:S01]  /*1200*/  IMAD.U32 R3, RZ, RZ, UR7 ;  /* 0x00000007ff037e24 */ /* 0x000fe2000f8e00ff */
[----:B------:R-:W-:Y:S01]  /*1210*/  ULDC.64 UR6, c[0x0][0x3f8] ;  /* 0x0000fe0000067ab9 */ /* 0x000fe20000000a00 */
[----:B------:R-:W-:Y:S01]  /*1220*/  IMAD.U32 R5, RZ, RZ, UR9 ;  /* 0x00000009ff057e24 */ /* 0x000fe2000f8e00ff */
[----:B------:R-:W-:Y:S01]  /*1230*/  UMOV UR42, UR5 ;  /* 0x00000005002a7c82 */ /* 0x000fe20008000000 */
[----:B------:R-:W-:Y:S01]  /*1240*/  @UP3 ULDC UR8, c[0x0][0x42c] ;  /* 0x00010b0000083ab9 */ /* 0x000fe20000000800 */
[----:B------:R-:W3:Y:S04]  /*1250*/  @P0 LDG.E R2, desc[UR46][R2.64] ;  /* 0x0000002e02020981 */ /* 0x000ee8000c1e1900 */
[----:B------:R-:W4:Y:S01]  /*1260*/  @P1 LDG.E R4, desc[UR46][R4.64] ;  /* 0x0000002e04041981 */ /* 0x000f22000c1e1900 */
[----:B------:R-:W-:-:S03]  /*1270*/  UISETP.NE.U32.AND UP0, UPT, UR6, URZ, UPT ;  /* 0x0000003f0600728c */ /* 0x000fc6000bf05070 */
[----:B------:R-:W-:Y:S01]  /*1280*/  ULDC UR6, c[0x0][0x2e0] ;  /* 0x0000b80000067ab9 */ /* 0x000fe20000000800 */
[----:B------:R-:W-:-:S03]  /*1290*/  UISETP.NE.AND.EX UP0, UPT, UR7, URZ, UPT, UP0 ;  /* 0x0000003f0700728c */ /* 0x000fc6000bf05300 */
[----:B------:R-:W-:Y:S01]  /*12a0*/  ULDC UR7, c[0x0][0x988] ;  /* 0x0002620000077ab9 */ /* 0x000fe20000000800 */
[----:B------:R-:W-:-:S04]  /*12b0*/  USEL UR4, UR4, 0x1, UP0 ;  /* 0x0000000104047887 */ /* 0x000fc80008000000 */
[----:B------:R-:W-:Y:S01]  /*12c0*/  UIMAD UR4, UR4, UR6, URZ ;  /* 0x00000006040472a4 */ /* 0x000fe2000f8e023f */
        /* <DEDUP_REMOVED lines=55> */
[----:B------:R-:W-:Y:S01]  /*1640*/  CS2R R164, SRZ ;  /* 0x0000000000a47805 */ /* 0x000fe2000001ff00 */
[----:B------:R-:W-:Y:S01]  /*1650*/  IMAD.MOV.U32 R13, RZ, RZ, RZ ;  /* 0x000000ffff0d7224 */ /* 0x000fe200078e00ff */
[----:B------:R-:W-:Y:S01]  /*1660*/  CS2R R166, SRZ ;  /* 0x0000000000a67805 */ /* 0x000fe2000001ff00 */
[----:B------:R-:W-:Y:S01]  /*1670*/  IMAD.MOV.U32 R11, RZ, RZ, RZ ;  /* 0x000000ffff0b7224 */ /* 0x000fe200078e00ff */
[----:B-1----:R-:W-:Y:S01]  /*1680*/  CS2R R6, SRZ ;  /* 0x0000000000067805 */ /* 0x002fe2000001ff00 */
[----:B------:R-:W-:Y:S02]  /*1690*/  IMAD.MOV.U32 R168, RZ, RZ, RZ ;  /* 0x000000ffffa87224 */ /* 0x000fe400078e00ff */
[----:B------:R-:W-:Y:S02]  /*16a0*/  IMAD.MOV.U32 R170, RZ, RZ, RZ ;  /* 0x000000ffffaa7224 */ /* 0x000fe400078e00ff */
[----:B--2---:R-:W-:-:S04]  /*16b0*/  FMUL.FTZ R0, R9, R0 ;  /* 0x0000000009007220 */ /* 0x004fc80000410000 */
[----:B------:R-:W-:Y:S01]  /*16c0*/  FMUL.FTZ R0, R0, UR7 ;  /* 0x0000000700007c20 */ /* 0x000fe20008410000 */
[----:B------:R-:W-:-:S04]  /*16d0*/  IMAD.MOV.U32 R9, RZ, RZ, RZ ;  /* 0x000000ffff097224 */ /* 0x000fc800078e00ff */
[----:B------:R-:W-:Y:S02]  /*16e0*/  R2UR UR38, R0 ;  /* 0x00000000002672ca */ /* 0x000fe400000e0000 */
[----:B---3--:R-:W-:Y:S02]  /*16f0*/  @P0 R2UR UR49, R2 ;  /* 0x00000000023102ca */ /* 0x008fe400000e0000 */
[----:B----4-:R-:W-:Y:S01]  /*1700*/  @P1 R2UR UR4, R4 ;  /* 0x00000000040412ca */ /* 0x010fe200000e0000 */
[----:B------:R-:W-:Y:S01]  /*1710*/  IMAD.MOV.U32 R0, RZ, RZ, RZ ;  /* 0x000000ffff007224 */ /* 0x000fe200078e00ff */
[----:B------:R-:W-:Y:S01]  /*1720*/  PLOP3.LUT P0, PT, PT, PT, PT, 0x80, 0x0 ;  /* 0x000000000000781c */ /* 0x000fe20003f0f070 */
[----:B------:R-:W-:Y:S01]  /*1730*/  IMAD.MOV.U32 R4, RZ, RZ, RZ ;  /* 0x000000ffff047224 */ /* 0x000fe200078e00ff */
[----:B------:R-:W-:Y:S11]  /*1740*/  @P1 BRA `(.L_x_122) ;  /* 0x0000000000341947 */ /* 0x000ff60003800000 */
[----:B------:R-:W-:Y:S02]  /*1750*/  ULDC.64 UR6, c[0x0][0xa08] ;  /* 0x0002820000067ab9 */ /* 0x000fe40000000a00 */
[----:B------:R-:W-:-:S04]  /*1760*/  ISETP.NE.U32.AND P1, PT, RZ, UR6, PT ;  /* 0x00000006ff007c0c */ /* 0x000fc8000bf25070 */
[----:B------:R-:W-:-:S13]  /*1770*/  ISETP.NE.AND.EX P1, PT, RZ, UR7, PT, P1 ;  /* 0x00000007ff007c0c */ /* 0x000fda000bf25310 */
[----:B------:R-:W-:Y:S05]  /*1780*/  @!P1 BRA `(.L_x_122) ;  /* 0x0000000000249947 */ /* 0x000fea0003800000 */
[----:B------:R-:W-:Y:S02]  /*1790*/  ULDC.64 UR6, c[0x0][0xa08] ;  /* 0x0002820000067ab9 */ /* 0x000fe40000000a00 */
[----:B------:R-:W-:-:S06]  /*17a0*/  UIMAD.WIDE UR6, UR36, 0x4, UR6 ;  /* 0x00000004240678a5 */ /* 0x000fcc000f8e0206 */
[----:B------:R-:W-:Y:S02]  /*17b0*/  IMAD.U32 R2, RZ, RZ, UR6 ;  /* 0x00000006ff027e24 */ /* 0x000fe4000f8e00ff */
[----:B------:R-:W-:-:S05]  /*17c0*/  IMAD.U32 R3, RZ, RZ, UR7 ;  /* 0x00000007ff037e24 */ /* 0x000fca000f8e00ff */
[----:B------:R-:W2:Y:S04]  /*17d0*/  LDG.E R8, desc[UR46][R2.64] ;  /* 0x0000002e02087981 */ /* 0x000ea8000c1e1900 */
[----:B------:R-:W3:Y:S01]  /*17e0*/  LDG.E R5, desc[UR46][R2.64+0x4] ;  /* 0x0000042e02057981 */ /* 0x000ee2000c1e1900 */
[----:B--2---:R-:W-:Y:S02]  /*17f0*/  R2UR UR4, R8 ;  /* 0x00000000080472ca */ /* 0x004fe400000e0000 */
[----:B---3--:R-:W-:-:S13]  /*1800*/  R2UR UR6, R5 ;  /* 0x00000000050672ca */ /* 0x008fda00000e0000 */
[----:B------:R-:W-:-:S12]  /*1810*/  UIADD3 UR4, -UR4, UR6, URZ ;  /* 0x0000000604047290 */ /* 0x000fd8000fffe13f */
.L_x_122:
[----:B------:R-:W-:Y:S01]  /*1820*/  UIADD3 UR49, -UR49, UR4, URZ ;  /* 0x0000000431317290 */ /* 0x000fe2000fffe13f */
[----:B------:R-:W-:Y:S01]  /*1830*/  IMAD.MOV.U32 R12, RZ, RZ, RZ ;  /* 0x000000ffff0c7224 */ /* 0x000fe200078e00ff */
[----:B------:R-:W-:Y:S01]  /*1840*/  UIMAD.WIDE.U32 UR6, UR5, UR8, URZ ;  /* 0x00000008050672a5 */ /* 0x000fe2000f8e003f */
[----:B------:R-:W-:Y:S01]  /*1850*/  IMAD.MOV.U32 R169, RZ, RZ, RZ ;  /* 0x000000ffffa97224 */ /* 0x000fe200078e00ff */
[----:B------:R-:W-:Y:S01]  /*1860*/  UISETP.GE.AND UP0, UPT, UR49, 0x1, UPT ;  /* 0x000000013100788c */ /* 0x000fe2000bf06270 */
[----:B------:R-:W-:Y:S01]  /*1870*/  IMAD.MOV.U32 R172, RZ, RZ, RZ ;  /* 0x000000ffffac7224 */ /* 0x000fe200078e00ff */
[----:B------:R-:W-:Y:S01]  /*1880*/  UIADD3 UR4, UR49, 0x7f, URZ ;  /* 0x0000007f31047890 */ /* 0x000fe2000fffe03f */
[----:B------:R-:W-:Y:S01]  /*1890*/  IMAD.MOV.U32 R8, RZ, RZ, RZ ;  /* 0x000000ffff087224 */ /* 0x000fe200078e00ff */
[----:B------:R-:W-:Y:S01]  /*18a0*/  @UP3 ULDC UR9, c[0x0][0x430] ;  /* 0x00010c0000093ab9 */ /* 0x000fe20000000800 */
[----:B------:R-:W-:Y:S01]  /*18b0*/  UMOV UR39, UR5 ;  /* 0x0000000500277c82 */ /* 0x000fe20008000000 */
[----:B------:R-:W-:Y:S01]  /*18c0*/  PLOP3.LUT P1, PT, PT, PT, UP0, 0x80, 0x0 ;  /* 0x000000000000781c */ /* 0x000fe20003f2f008 */
[----:B------:R-:W-:Y:S01]  /*18d0*/  USHF.R.S32.HI UR8, URZ, 0x1f, UR4 ;  /* 0x0000001f3f087899 */ /* 0x000fe20008011404 */
[----:B------:R-:W-:Y:S01]  /*18e0*/  IMAD.MOV.U32 R3, RZ, RZ, RZ ;  /* 0x000000ffff037224 */ /* 0x000fe200078e00ff */
[----:B------:R-:W-:Y:S01]  /*18f0*/  @UP3 USHF.R.U32.HI UR42, URZ, UR9, UR7 ;  /* 0x000000093f2a3299 */ /* 0x000fe20008011607 */
[----:B------:R-:W-:Y:S01]  /*1900*/  IMAD.MOV.U32 R171, RZ, RZ, RZ ;  /* 0x000000ffffab7224 */ /* 0x000fe200078e00ff */
[----:B------:R-:W-:Y:S01]  /*1910*/  ULEA.HI UR8, UR8, UR4, URZ, 0x7 ;  /* 0x0000000408087291 */ /* 0x000fe2000f8f383f */
[----:B------:R-:W-:-:S02]  /*1920*/  IMAD.MOV.U32 R174, RZ, RZ, RZ ;  /* 0x000000ffffae7224 */ /* 0x000fc400078e00ff */
[----:B------:R-:W-:Y:S02]  /*1930*/  IMAD.MOV.U32 R10, RZ, RZ, RZ ;  /* 0x000000ffff0a7224 */ /* 0x000fe400078e00ff */
[----:B------:R-:W-:-:S03]  /*1940*/  IMAD.MOV.U32 R5, RZ, RZ, RZ ;  /* 0x000000ffff057224 */ /* 0x000fc600078e00ff */
[----:B------:R-:W-:Y:S05]  /*1950*/  @!P1 BRA `(.L_x_123) ;  /* 0x00000060002c9947 */ /* 0x000fea0003800000 */
[----:B------:R-:W0:Y:S01]  /*1960*/  SHFL.IDX PT, R0, R232, RZ, 0x1f ;  /* 0x00001fffe8007589 */ /* 0x000e2200000e0000 */
[----:B------:R-:W1:Y:S01]  /*1970*/  S2UR UR6, SR_CgaCtaId ;  /* 0x00000000000679c3 */ /* 0x000e620000008800 */
[----:B------:R-:W-:Y:S01]  /*1980*/  UMOV UR5, 0x400 ;  /* 0x0000040000057882 */ /* 0x000fe20000000000 */
[----:B------:R-:W-:Y:S01]  /*1990*/  USHF.R.S32.HI UR48, URZ, 0x7, UR8 ;  /* 0x000000073f307899 */ /* 0x000fe20008011408 */
[----:B0-----:R-:W-:Y:S01]  /*19a0*/  R2UR UR41, R0 ;  /* 0x00000000002972ca */ /* 0x001fe200000e0000 */
[----:B-1----:R-:W-:-:S04]  /*19b0*/  ULEA UR5, UR6, UR5, 0x18 ;  /* 0x0000000506057291 */ /* 0x002fc8000f8ec03f */
[----:B------:R-:W-:-:S04]  /*19c0*/  UIADD3 UR5, UR5, 0x20400, URZ ;  /* 0x0002040005057890 */ /* 0x000fc8000fffe03f */
[----:B------:R-:W-:-:S04]  /*19d0*/  ULOP3.LUT UP0, URZ, UR5, 0x3ff, URZ, 0xc0, !UPT ;  /* 0x000003ff053f7892 */ /* 0x000fc8000f80c03f */
[----:B------:R-:W-:Y:S02]  /*19e0*/  ULEA.HI UR4, UR41, UR41, URZ, 0x1 ;  /* 0x0000002929047291 */ /* 0x000fe4000f8f083f */
[----:B------:R-:W-:Y:S02]  /*19f0*/  PLOP3.LUT P0, PT, PT, PT, UP0, 0x80, 0x0 ;  /* 0x000000000000781c */ /* 0x000fe40003f0f008 */
[----:B------:R-:W-:-:S04]  /*1a00*/  ULOP3.LUT UR4, UR4, 0x1e, URZ, 0xc0, !UPT ;  /* 0x0000001e04047892 */ /* 0x000fc8000f8ec03f */
[----:B------:R-:W-:-:S04]  /*1a10*/  UIADD3 UR4, UR41, -UR4, URZ ;  /* 0x8000000429047290 */ /* 0x000fc8000fffe03f */
[----:B------:R-:W-:-:S04]  /*1a20*/  ULEA UR4, UR4, UR5, 0xd ;  /* 0x0000000504047291 */ /* 0x000fc8000f8e683f */
[----:B------:R-:W-:-:S04]  /*1a30*/  USHF.R.U32.HI UR4, URZ, 0x4, UR4 ;  /* 0x000000043f047899 */ /* 0x000fc80008011604 */
[----:B------:R-:W-:Y:S01]  /*1a40*/  ULOP3.LUT UR52, UR4, 0x3fff, URZ, 0xc0, !UPT ;  /* 0x00003fff04347892 */ /* 0x000fe2000f8ec03f */
[----:B------:R-:W-:Y:S11]  /*1a50*/  @!P0 BRA `(.L_x_124) ;  /* 0x0000000000408947 */ /* 0x000ff60003800000 */
[----:B------:R-:W-:Y:S01]  /*1a60*/  MOV R0, 0x0 ;  /* 0x0000000000007802 */ /* 0x000fe20000000f00 */
[----:B------:R-:W-:Y:S01]  /*1a70*/  ULDC.64 UR4, c[0x4][0xc0] ;  /* 0x0100300000047ab9 */ /* 0x000fe20000000a00 */
[----:B------:R-:W-:Y:S01]  /*1a80*/  ULDC.64 UR6, c[0x4][0x28] ;  /* 0x01000a0000067ab9 */ /* 0x000fe20000000a00 */
[----:B------:R-:W-:Y:S01]  /*1a90*/  IMAD.U32 R4, RZ, RZ, UR4 ;  /* 0x00000004ff047e24 */ /* 0x000fe2000f8e00ff */
[----:B------:R0:W1:Y:S01]  /*1aa0*/  LDC.64 R2, c[0x4][R0] ;  /* 0x0100000000027b82 */ /* 0x0000620000000a00 */
        /* <DEDUP_REMOVED lines=8> */
[----:B0-----:R-:W-:-:S07]  /*1b30*/  IMAD.MOV.U32 R13, RZ, RZ, RZ ;  /* 0x000000ffff0d7224 */ /* 0x001fce00078e00ff */
[----:B------:R-:W-:-:S07]  /*1b40*/  LEPC R20, `(.L_x_124) ;  /* 0x000000001014794e */ /* 0x000fce0000000000 */
[----:B-1----:R-:W-:Y:S05]  /*1b50*/  CALL.ABS.NOINC R2 ;  /* 0x0000000002007343 */ /* 0x002fea0003c00000 */
.L_x_124:
[----:B------:R-:W0:Y:S01]  /*1b60*/  S2UR UR5, SR_CgaCtaId ;  /* 0x00000000000579c3 */ /* 0x000e220000008800 */
[----:B------:R-:W-:Y:S01]  /*1b70*/  ULEA.HI UR4, UR44, UR44, URZ, 0x1 ;  /* 0x0000002c2c047291 */ /* 0x000fe2000f8f083f */
[----:B------:R-:W-:-:S03]  /*1b80*/  MOV R3, 0x400 ;  /* 0x0000040000037802 */ /* 0x000fc60000000f00 */
[----:B------:R-:W-:-:S04]  /*1b90*/  ULOP3.LUT UR4, UR4, 0xfffffffe, URZ, 0xc0, !UPT ;  /* 0xfffffffe04047892 */ /* 0x000fc8000f8ec03f */
[----:B------:R-:W-:-:S06]  /*1ba0*/  UIADD3 UR4, UR44, -UR4, URZ ;  /* 0x800000042c047290 */ /* 0x000fcc000fffe03f */
[----:B------:R-:W-:Y:S02]  /*1bb0*/  IMAD.U32 R4, RZ, RZ, UR4 ;  /* 0x00000004ff047e24 */ /* 0x000fe4000f8e00ff */
[----:B0-----:R-:W-:-:S05]  /*1bc0*/  IMAD.U32 R2, RZ, RZ, UR5 ;  /* 0x00000005ff027e24 */ /* 0x001fca000f8e00ff */
[----:B------:R-:W-:Y:S02]  /*1bd0*/  LEA R0, R2, R3, 0x18 ;  /* 0x0000000302007211 */ /* 0x000fe400078ec0ff */
[----:B------:R-:W-:Y:S01]  /*1be0*/  SHF.L.U32 R3, R4, 0x1f, RZ ;  /* 0x0000001f04037819 */ /* 0x000fe200000006ff */
[----:B------:R-:W-:-:S03]  /*1bf0*/  IMAD.U32 R4, RZ, RZ, UR45 ;  /* 0x0000002dff047e24 */ /* 0x000fc6000f8e00ff */
[----:B------:R-:W0:Y:S02]  /*1c00*/  SYNCS.PHASECHK.TRANS64.TRYWAIT P1, [R0+URZ+0x38800], R3 ;  /* 0x03880003000075a7 */ /* 0x000e24000802017f */
[----:B------:R-:W-:Y:S01]  /*1c10*/  ISETP.NE.AND P0, PT, R4, 0x3, PT ;  /* 0x000000030400780c */ /* 0x000fe20003f05270 */
[----:B0-----:R-:W-:-:S12]  /*1c20*/  @!P1 BRA `(.L_x_125) ;  /* 0x000000e400409947 */ /* 0x001fd80003800000 */
.L_x_252:
[----:B------:R-:W-:Y:S05]  /*1c30*/  @!P0 BRA `(.L_x_126) ;  /* 0x0000000000048947 */ /* 0x000fea0003800000 */
[----:B------:R-:W-:Y:S01]  /*1c40*/  BPT.TRAP 0x1 ;  /* 0x000000040000795c */ /* 0x000fe20000300000 */
.L_x_126:
[----:B0-----:R-:W-:Y:S02]  /*1c50*/  IMAD.U32 R3, RZ, RZ, UR51 ;  /* 0x00000033ff037e24 */ /* 0x001fe4000f8e00ff */
[----:B------:R-:W-:Y:S02]  /*1c60*/  IMAD.U32 R5, RZ, RZ, UR43 ;  /* 0x0000002bff057e24 */ /* 0x000fe4000f8e00ff */
[----:B------:R-:W-:-:S03]  /*1c70*/  IMAD R4, R3, 0x8, R0 ;  /* 0x0000000803047824 */ /* 0x000fc600078e0200 */
[----:B------:R-:W-:-:S04]  /*1c80*/  SHF.L.U32 R3, R5, 0x1f, RZ ;  /* 0x0000001f05037819 */ /* 0x000fc800000006ff */
[----:B------:R0:W1:Y:S01]  /*1c90*/  SYNCS.PHASECHK.TRANS64.TRYWAIT P1, [R4+URZ+0x38830], R3 ;  /* 0x03883003040075a7 */ /* 0x000062000802017f */
[----:B------:R-:W-:Y:S05]  /*1ca0*/  @!P0 BRA `(.L_x_127) ;  /* 0x0000000000048947 */ /* 0x000fea0003800000 */
[----:B------:R-:W-:Y:S01]  /*1cb0*/  BPT.TRAP 0x1 ;  /* 0x000000040000795c */ /* 0x000fe20000300000 */
.L_x_127:
[----:B------:R-:W2:Y:S01]  /*1cc0*/  S2R R5, SR_TID.X ;  /* 0x0000000000057919 */ /* 0x000ea20000002100 */
[----:B------:R-:W-:Y:S01]  /*1cd0*/  IMAD.MOV.U32 R151, RZ, RZ, RZ ;  /* 0x000000ffff977224 */ /* 0x000fe200078e00ff */
[----:B--2---:R-:W-:Y:S01]  /*1ce0*/  LOP3.LUT P2, RZ, R5, 0x7f, RZ, 0xc0, !PT ;  /* 0x0000007f05ff7812 */ /* 0x004fe2000784c0ff */
[----:B-1----:R-:W-:-:S12]  /*1cf0*/  @P1 BRA `(.L_x_128) ;  /* 0x0000000000081947 */ /* 0x002fd80003800000 */
[----:B------:R-:W1:Y:S02]  /*1d00*/  SYNCS.PHASECHK.TRANS64.TRYWAIT P1, [R4+URZ+0x38830], R3 ;  /* 0x03883003040075a7 */ /* 0x000e64000802017f */
[----:B-1----:R-:W-:Y:S05]  /*1d10*/  @!P1 BRA `(.L_x_129) ;  /* 0x000000e400189947 */ /* 0x002fea0003800000 */
.L_x_128:
[----:B------:R-:W-:Y:S05]  /*1d20*/  WARPSYNC.ALL ;  /* 0x0000000000007948 */ /* 0x000fea0003800000 */
[----:B------:R-:W-:Y:S01]  /*1d30*/  R2UR UR4, R0 ;  /* 0x00000000000472ca */ /* 0x000fe200000e0000 */
[----:B------:R-:W-:Y:S01]  /*1d40*/  ULOP3.LUT UR32, UR52, 0x10000, URZ, 0xfc, !UPT ;  /* 0x0001000034207892 */ /* 0x000fe2000f8efc3f */
[----:B------:R-:W-:Y:S01]  /*1d50*/  WARPGROUP.ARRIVE ;  /* 0x00000000000079c5 */ /* 0x000fe20000000000 */
[----:B------:R-:W-:Y:S01]  /*1d60*/  UMOV UR33, 0x40000040 ;  /* 0x4000004000217882 */ /* 0x000fe20000000000 */
[----:B------:R-:W-:Y:S01]  /*1d70*/  UMOV UR35, 0x40000040 ;  /* 0x4000004000237882 */ /* 0x000fe20000000000 */
[----:B------:R-:W-:Y:S01]  /*1d80*/  UMOV UR5, 0x40000040 ;  /* 0x4000004000057882 */ /* 0x000fe20000000000 */
[----:B------:R-:W-:Y:S01]  /*1d90*/  UMOV UR7, 0x40000040 ;  /* 0x4000004000077882 */ /* 0x000fe20000000000 */
[----:B------:R-:W-:Y:S01]  /*1da0*/  UIADD3 UR8, UR32, 0x4, URZ ;  /* 0x0000000420087890 */ /* 0x000fe2000fffe03f */
[----:B01----:R-:W-:Y:S01]  /*1db0*/  VIADD R3, R233, UR49 ;  /* 0x00000031e9037c36 */ /* 0x003fe20008000000 */
[----:B------:R-:W-:Y:S01]  /*1dc0*/  UMOV UR9, 0x40000040 ;  /* 0x4000004000097882 */ /* 0x000fe20000000000 */
[----:B------:R-:W-:Y:S01]  /*1dd0*/  UMOV UR11, 0x40000040 ;  /* 0x40000040000b7882 */ /* 0x000fe20000000000 */
[----:B------:R-:W-:Y:S01]  /*1de0*/  UIADD3 UR12, UR32, 0x6, URZ ;  /* 0x00000006200c7890 */ /* 0x000fe2000fffe03f */
[----:B------:R-:W-:Y:S01]  /*1df0*/  IMAD.U32 R6, RZ, RZ, UR48 ;  /* 0x00000030ff067e24 */ /* 0x000fe2000f8e00ff */
[----:B------:R-:W-:Y:S01]  /*1e00*/  UIADD3 UR4, UR4, 0x28400, URZ ;  /* 0x0002840004047890 */ /* 0x000fe2000fffe03f */
[----:B------:R-:W-:Y:S01]  /*1e10*/  P2R R12, PR, RZ, 0x1 ;  /* 0x00000001ff0c7803 */ /* 0x000fe20000000000 */
[----:B------:R-:W-:Y:S01]  /*1e20*/  UMOV UR13, 0x40000040 ;  /* 0x40000040000d7882 */ /* 0x000fe20000000000 */
[----:B------:R-:W-:Y:S01]  /*1e30*/  UMOV UR15, 0x40000040 ;  /* 0x40000040000f7882 */ /* 0x000fe20000000000 */
[----:B------:R-:W-:Y:S01]  /*1e40*/  USHF.R.U32.HI UR4, URZ, 0x4, UR4 ;  /* 0x000000043f047899 */ /* 0x000fe20008011604 */
[----:B------:R-:W-:Y:S01]  /*1e50*/  IMAD R5, R6, -0x80, R3 ;  /* 0xffffff8006057824 */ /* 0x000fe200078e0203 */
[----:B------:R-:W-:Y:S01]  /*1e60*/  UIADD3 UR16, UR32, 0x400, URZ ;  /* 0x0000040020107890 */ /* 0x000fe2000fffe03f */
[----:B------:R-:W0:Y:S01]  /*1e70*/  S2R R89, SR_TID.X ;  /* 0x0000000000597919 */ /* 0x000e220000002100 */
[----:B------:R-:W-:Y:S01]  /*1e80*/  ULOP3.LUT UR4, UR4, 0x3fff, URZ, 0xc0, !UPT ;  /* 0x00003fff04047892 */ /* 0x000fe2000f8ec03f */
[----:B------:R-:W-:Y:S01]  /*1e90*/  IMAD.MOV.U32 R150, RZ, RZ, R151 ;  /* 0x000000ffff967224 */ /* 0x000fe200078e0097 */
[----:B------:R-:W-:Y:S01]  /*1ea0*/  UMOV UR17, 0x40000040 ;  /* 0x4000004000117882 */ /* 0x000fe20000000000 */
[----:B------:R-:W-:Y:S01]  /*1eb0*/  UMOV UR19, 0x40000040 ;  /* 0x4000004000137882 */ /* 0x000fe20000000000 */
[----:B------:R-:W-:Y:S01]  /*1ec0*/  ULOP3.LUT UR50, UR4, 0x10000, URZ, 0xfc, !UPT ;  /* 0x0001000004327892 */ /* 0x000fe2000f8efc3f */
[C---:B------:R-:W-:Y:S01]  /*1ed0*/  ISETP.GT.AND P3, PT, R5.reuse, RZ, PT ;  /* 0x000000ff0500720c */ /* 0x040fe20003f64270 */
[----:B------:R-:W-:Y:S01]  /*1ee0*/  UIADD3 UR4, UR32, 0x2, URZ ;  /* 0x0000000220047890 */ /* 0x000fe2000fffe03f */
[C---:B------:R-:W-:Y:S01]  /*1ef0*/  ISETP.GT.AND P1, PT, R5.reuse, 0x1, PT ;  /* 0x000000010500780c */ /* 0x040fe20003f24270 */
[----:B------:R-:W-:Y:S01]  /*1f00*/  ULEA UR34, UR51, UR50, 0xb ;  /* 0x0000003233227291 */ /* 0x000fe2000f8e583f */
[C---:B------:R-:W-:Y:S01]  /*1f10*/  ISETP.GT.AND P2, PT, R5.reuse, 0x8, PT ;  /* 0x000000080500780c */ /* 0x040fe20003f44270 */
[----:B------:R-:W-:Y:S01]  /*1f20*/  UIADD3 UR20, UR32, 0x402, URZ ;  /* 0x0000040220147890 */ /* 0x000fe2000fffe03f */
[C---:B------:R-:W-:Y:S01]  /*1f30*/  ISETP.GT.AND P5, PT, R5.reuse, 0x9, PT ;  /* 0x000000090500780c */ /* 0x040fe20003fa4270 */
[----:B------:R-:W-:Y:S01]  /*1f40*/  UIADD3 UR6, UR34, 0x2, URZ ;  /* 0x0000000222067890 */ /* 0x000fe2000fffe03f */
[C---:B------:R-:W-:Y:S01]  /*1f50*/  ISETP.GT.AND P4, PT, R5.reuse, 0x10, PT ;  /* 0x000000100500780c */ /* 0x040fe20003f84270 */
[----:B------:R-:W-:Y:S01]  /*1f60*/  UIADD3 UR10, UR34, 0x4, URZ ;  /* 0x00000004220a7890 */ /* 0x000fe2000fffe03f */
[----:B------:R-:W-:Y:S01]  /*1f70*/  ISETP.GT.AND P0, PT, R5, 0x59, PT ;  /* 0x000000590500780c */ /* 0x000fe20003f04270 */
[----:B------:R-:W-:-:S02]  /*1f80*/  UIADD3 UR14, UR34, 0x6, URZ ;  /* 0x00000006220e7890 */ /* 0x000fc4000fffe03f */
[----:B------:R-:W-:Y:S01]  /*1f90*/  QGMMA.64x128x32.F32.E4M3.E4M3 R24, gdesc[UR32], RZ, !UPT, gsb0 ;  /* 0x01e00000201879f3 */ /* 0x000fe2000c0008ff */
[----:B------:R-:W-:Y:S01]  /*1fa0*/  UIADD3 UR18, UR34, 0x400, URZ ;  /* 0x0000040022127890 */ /* 0x000fe2000fffe03f */
[----:B------:R-:W-:Y:S01]  /*1fb0*/  ISETP.GT.AND P6, PT, R5, 0x60, PT ;  /* 0x000000600500780c */ /* 0x000fe20003fc4270 */
        /* <DEDUP_REMOVED lines=70> */
[----:B------:R-:W-:Y:S01]  /*2420*/  IMAD.MOV.U32 R91, RZ, RZ, R151 ;  /* 0x000000ffff5b7224 */ /* 0x000fe200078e0097 */
[----:B------:R-:W-:Y:S02]  /*2430*/  WARPGROUP.DEPBAR.LE gsb0, 0x0 ;  /* 0x00008000000079c5 */ /* 0x000fe40000010000 */
[----:B------:R-:W-:-:S06]  /*2440*/  WARPGROUP.ARRIVE ;  /* 0x00000000000079c5 */ /* 0x000fcc0000000000 */
        /* <DEDUP_REMOVED lines=134> */
[----:B------:R-:W1:Y:S01]  /*2cb0*/  SHFL.BFLY PT, R3, R6, 0x2, 0x1f ;  /* 0x0c401f0006037f89 */ /* 0x000e6200000e0000 */
        /* <DEDUP_REMOVED lines=12> */
[----:B-1----:R-:W-:Y:S02]  /*2d80*/  FMNMX.FTZ R7, R6, R3, !PT ;  /* 0x0000000306077209 */ /* 0x002fe40007810000 */
[----:B------:R-:W-:-:S03]  /*2d90*/  ISETP.NE.AND P0, PT, R12, RZ, PT ;  /* 0x000000ff0c00720c */ /* 0x000fc60003f05270 */
[----:B------:R-:W1:Y:S02]  /*2da0*/  SHFL.BFLY PT, R8, R7, 0x1, 0x1f ;  /* 0x0c201f0007087f89 */ /* 0x000e6400000e0000 */
[----:B-1----:R-:W-:Y:S01]  /*2db0*/  FMNMX.FTZ R3, R7, R8, !PT ;  /* 0x0000000807037209 */ /* 0x002fe20007810000 */
        /* <DEDUP_REMOVED lines=12> */
[----:B------:R-:W-:Y:S01]  /*2e80*/  IMAD.U32 R41, RZ, RZ, UR38 ;  /* 0x00000026ff297e24 */ /* 0x000fe2000f8e00ff */
[----:B------:R-:W-:Y:S01]  /*2e90*/  FMNMX.FTZ R9, R31, R6, !PT ;  /* 0x000000061f097209 */ /* 0x000fe20007810000 */
[----:B------:R-:W-:-:S01]  /*2ea0*/  FFMA.FTZ R5, R24, UR38, -R88 ;  /* 0x0000002618057c23 */ /* 0x000fc20008010858 */
[--C-:B------:R-:W-:Y:S01]  /*2eb0*/  FFMA.FTZ R7, R28, UR38, -R88.reuse ;  /* 0x000000261c077c23 */ /* 0x100fe20008010858 */
[----:B------:R-:W-:Y:S01]  /*2ec0*/  MUFU.EX2 R8, R8 ;  /* 0x0000000800087308 */ /* 0x000fe20000000800 */
[----:B------:R-:W-:Y:S01]  /*2ed0*/  FMNMX.FTZ R6, R34, R9, !PT ;  /* 0x0000000922067209 */ /* 0x000fe20007810000 */
[--C-:B------:R-:W-:Y:S01]  /*2ee0*/  FFMA.FTZ R32, R32, UR38, -R88.reuse ;  /* 0x0000002620207c23 */ /* 0x100fe20008010858 */
[----:B------:R-:W-:-:S01]  /*2ef0*/  FFMA.FTZ R44, R44, UR38, -R88 ;  /* 0x000000262c2c7c23 */ /* 0x000fc20008010858 */
[--C-:B------:R-:W-:Y:S01]  /*2f00*/  FFMA.FTZ R45, R45, UR38, -R88.reuse ;  /* 0x000000262d2d7c23 */ /* 0x100fe20008010858 */
[----:B------:R-:W-:Y:S01]  /*2f10*/  FMNMX.FTZ R11, R35, R6, !PT ;  /* 0x00000006230b7209 */ /* 0x000fe20007810000 */
[--C-:B------:R-:W-:Y:S01]  /*2f20*/  FFMA.FTZ R36, R36, UR38, -R88.reuse ;  /* 0x0000002624247c23 */ /* 0x100fe20008010858 */
[----:B0-----:R-:W-:Y:S01]  /*2f30*/  LOP3.LUT P2, RZ, R89, 0x7f, RZ, 0xc0, !PT ;  /* 0x0000007f59ff7812 */ /* 0x001fe2000784c0ff */
[----:B------:R-:W-:Y:S01]  /*2f40*/  MUFU.EX2 R5, R5 ;  /* 0x0000000500057308 */ /* 0x000fe20000000800 */
[----:B------:R-:W-:Y:S01]  /*2f50*/  FMNMX.FTZ R6, R38, R11, !PT ;  /* 0x0000000b26067209 */ /* 0x000fe20007810000 */
[--C-:B------:R-:W-:Y:S01]  /*2f60*/  FFMA.FTZ R14, R37, UR38, -R88.reuse ;  /* 0x00000026250e7c23 */ /* 0x100fe20008010858 */
[----:B------:R-:W-:-:S01]  /*2f70*/  FFMA.FTZ R48, R48, UR38, -R88 ;  /* 0x0000002630307c23 */ /* 0x000fc20008010858 */
[--C-:B------:R-:W-:Y:S01]  /*2f80*/  FFMA.FTZ R24, R49, UR38, -R88.reuse ;  /* 0x0000002631187c23 */ /* 0x100fe20008010858 */
[----:B------:R-:W-:Y:S01]  /*2f90*/  FMNMX.FTZ R11, R39, R6, !PT ;  /* 0x00000006270b7209 */ /* 0x000fe20007810000 */
[--C-:B------:R-:W-:Y:S01]  /*2fa0*/  FFMA.FTZ R40, R40, UR38, -R88.reuse ;  /* 0x0000002628287c23 */ /* 0x100fe20008010858 */
[----:B------:R-:W-:-:S01]  /*2fb0*/  FFMA.FTZ R52, R52, UR38, -R88 ;  /* 0x0000002634347c23 */ /* 0x000fc20008010858 */
[----:B------:R-:W-:Y:S01]  /*2fc0*/  MUFU.EX2 R7, R7 ;  /* 0x0000000700077308 */ /* 0x000fe20000000800 */
[----:B------:R-:W-:Y:S01]  /*2fd0*/  FMNMX.FTZ R6, R42, R11, !PT ;  /* 0x0000000b2a067209 */ /* 0x000fe20007810000 */
[--C-:B------:R-:W-:Y:S01]  /*2fe0*/  FFMA.FTZ R53, R53, UR38, -R88.reuse ;  /* 0x0000002635357c23 */ /* 0x100fe20008010858 */
[----:B------:R-:W-:-:S01]  /*2ff0*/  FFMA.FTZ R56, R56, UR38, -R88 ;  /* 0x0000002638387c23 */ /* 0x000fc20008010858 */
[----:B------:R-:W-:Y:S01]  /*3000*/  @!P2 VIADD R4, R4, 0x38840 ;  /* 0x000388400404a836 */ /* 0x000fe20000000000 */
[----:B------:R-:W-:Y:S01]  /*3010*/  FMNMX.FTZ R13, R43, R6, !PT ;  /* 0x000000062b0d7209 */ /* 0x000fe20007810000 */
[--C-:B------:R-:W-:Y:S01]  /*3020*/  FFMA.FTZ R28, R57, UR38, -R88.reuse ;  /* 0x00000026391c7c23 */ /* 0x100fe20008010858 */
[----:B------:R-:W-:-:S01]  /*3030*/  FFMA.FTZ R60, R60, UR38, -R88 ;  /* 0x000000263c3c7c23 */ /* 0x000fc20008010858 */
[----:B------:R-:W0:Y:S01]  /*3040*/  MUFU.EX2 R10, R10 ;  /* 0x0000000a000a7308 */ /* 0x000e220000000800 */
[----:B------:R-:W-:Y:S01]  /*3050*/  FMNMX.FTZ R6, R46, R13, !PT ;  /* 0x0000000d2e067209 */ /* 0x000fe20007810000 */
[----:B------:R-:W-:Y:S01]  /*3060*/  FFMA.FTZ R61, R61, UR38, -R88 ;  /* 0x000000263d3d7c23 */ /* 0x000fe20008010858 */
[----:B------:R-:W-:Y:S01]  /*3070*/  @!P2 PRMT R4, RZ, 0x654, R4 ;  /* 0x00000654ff04a816 */ /* 0x000fe20000000004 */
[--C-:B------:R-:W-:Y:S01]  /*3080*/  FFMA.FTZ R68, R68, UR38, -R88.reuse ;  /* 0x0000002644447c23 */ /* 0x100fe20008010858 */
[----:B------:R-:W-:Y:S01]  /*3090*/  FMNMX.FTZ R13, R47, R6, !PT ;  /* 0x000000062f0d7209 */ /* 0x000fe20007810000 */
[--C-:B------:R-:W-:Y:S01]  /*30a0*/  FFMA.FTZ R69, R69, UR38, -R88.reuse ;  /* 0x0000002645457c23 */ /* 0x100fe20008010858 */
[----:B------:R1:W-:Y:S01]  /*30b0*/  @!P2 SYNCS.ARRIVE.TRANS64.RED.A1T0 RZ, [R4+URZ], RZ ;  /* 0x000000ff04ffa9a7 */ /* 0x0003e2000810043f */
[----:B------:R2:W-:Y:S01]  /*30c0*/  MUFU.EX2 R9, R32 ;  /* 0x0000002000097308 */ /* 0x0005e20000000800 */
        /* <DEDUP_REMOVED lines=9> */
[----:B--2---:R-:W-:Y:S01]  /*3160*/  FFMA.FTZ R32, R80, UR38, -R88 ;  /* 0x0000002650207c23 */ /* 0x004fe20008010858 */
[----:B0-----:R-:W-:Y:S01]  /*3170*/  F2FP.SATFINITE.E4M3.F32.PACK_AB_MERGE_C R216, R10, R7, RZ ;  /* 0x000000070ad8723e */ /* 0x001fe200048070ff */
[--C-:B------:R-:W-:Y:S01]  /*3180*/  IMAD.MOV.U32 R89, RZ, RZ, R151.reuse ;  /* 0x000000ffff597224 */ /* 0x100fe200078e0097 */
[----:B------:R-:W-:Y:S01]  /*3190*/  FMNMX.FTZ R15, R55, R6, !PT ;  /* 0x00000006370f7209 */ /* 0x000fe20007810000 */
[--C-:B------:R-:W-:Y:S01]  /*31a0*/  IMAD.MOV.U32 R81, RZ, RZ, R151.reuse ;  /* 0x000000ffff517224 */ /* 0x100fe200078e0097 */
[----:B------:R-:W-:Y:S01]  /*31b0*/  F2FP.SATFINITE.E4M3.F32.PACK_AB_MERGE_C R216, R8, R5, R216 ;  /* 0x0000000508d8723e */ /* 0x000fe200048070d8 */
[----:B------:R-:W-:Y:S01]  /*31c0*/  MUFU.EX2 R90, R45 ;  /* 0x0000002d005a7308 */ /* 0x000fe20000000800 */
[----:B------:R-:W-:Y:S01]  /*31d0*/  FMNMX.FTZ R6, R58, R15, !PT ;  /* 0x0000000f3a067209 */ /* 0x000fe20007810000 */
[----:B------:R-:W-:-:S02]  /*31e0*/  IMAD.MOV.U32 R80, RZ, RZ, R151 ;  /* 0x000000ffff507224 */ /* 0x000fc400078e0097 */
[----:B------:R-:W-:Y:S01]  /*31f0*/  IMAD.MOV.U32 R57, RZ, RZ, R151 ;  /* 0x000000ffff397224 */ /* 0x000fe200078e0097 */
[----:B------:R-:W-:-:S03]  /*3200*/  FMNMX.FTZ R21, R59, R6, !PT ;  /* 0x000000063b157209 */ /* 0x000fc60007810000 */
[----:B------:R0:W2:Y:S01]  /*3210*/  MUFU.EX2 R15, R44 ;  /* 0x0000002c000f7308 */ /* 0x0000a20000000800 */
[----:B------:R-:W-:-:S04]  /*3220*/  FMNMX.FTZ R6, R62, R21, !PT ;  /* 0x000000153e067209 */ /* 0x000fc80007810000 */
[----:B------:R-:W-:-:S03]  /*3230*/  FMNMX.FTZ R21, R63, R6, !PT ;  /* 0x000000063f157209 */ /* 0x000fc60007810000 */
[----:B------:R3:W-:Y:S01]  /*3240*/  MUFU.EX2 R11, R36 ;  /* 0x00000024000b7308 */ /* 0x0007e20000000800 */
[----:B------:R-:W-:Y:S01]  /*3250*/  FMNMX.FTZ R6, R66, R21, !PT ;  /* 0x0000001542067209 */ /* 0x000fe20007810000 */
[----:B0-----:R-:W-:-:S03]  /*3260*/  FADD.FTZ R44, R5, R8 ;  /* 0x00000008052c7221 */ /* 0x001fc60000010000 */
[----:B------:R-:W-:Y:S01]  /*3270*/  FMNMX.FTZ R25, R67, R6, !PT ;  /* 0x0000000643197209 */ /* 0x000fe20007810000 */
[----:B------:R-:W-:-:S02]  /*3280*/  FADD.FTZ R49, R7, R44 ;  /* 0x0000002c07317221 */ /* 0x000fc40000010000 */
[----:B------:R-:W0:Y:S01]  /*3290*/  MUFU.EX2 R14, R14 ;  /* 0x0000000e000e7308 */ /* 0x000e220000000800 */
[----:B------:R-:W-:Y:S01]  /*32a0*/  FMNMX.FTZ R6, R70, R25, !PT ;  /* 0x0000001946067209 */ /* 0x000fe20007810000 */
[----:B---3--:R-:W-:Y:S01]  /*32b0*/  FFMA.FTZ R36, R65, UR38, -R88 ;  /* 0x0000002641247c23 */ /* 0x008fe20008010858 */
[----:B--2---:R-:W-:Y:S01]  /*32c0*/  F2FP.SATFINITE.E4M3.F32.PACK_AB_MERGE_C R220, R90, R15, RZ ;  /* 0x0000000f5adc723e */ /* 0x004fe200048070ff */
[----:B------:R-:W-:Y:S01]  /*32d0*/  IMAD.MOV.U32 R65, RZ, RZ, R151 ;  /* 0x000000ffff417224 */ /* 0x000fe200078e0097 */
[----:B------:R-:W-:-:S03]  /*32e0*/  FMNMX.FTZ R25, R71, R6, !PT ;  /* 0x0000000647197209 */ /* 0x000fc60007810000 */
[----:B------:R2:W-:Y:S01]  /*32f0*/  MUFU.EX2 R21, R48 ;  /* 0x0000003000157308 */ /* 0x0005e20000000800 */
[----:B------:R-:W-:-:S04]  /*3300*/  FMNMX.FTZ R6, R74, R25, !PT ;  /* 0x000000194a067209 */ /* 0x000fc80007810000 */
[----:B------:R-:W-:-:S03]  /*3310*/  FMNMX.FTZ R25, R75, R6, !PT ;  /* 0x000000064b197209 */ /* 0x000fc60007810000 */
[----:B------:R3:W-:Y:S01]  /*3320*/  MUFU.EX2 R13, R40 ;  /* 0x00000028000d7308 */ /* 0x0007e20000000800 */
[----:B------:R-:W-:Y:S01]  /*3330*/  FMNMX.FTZ R6, R78, R25, !PT ;  /* 0x000000194e067209 */ /* 0x000fe20007810000 */
[----:B--2---:R-:W-:Y:S01]  /*3340*/  FADD.FTZ R48, R10, R49 ;  /* 0x000000310a307221 */ /* 0x004fe20000010000 */
[----:B0-----:R-:W-:Y:S02]  /*3350*/  F2FP.SATFINITE.E4M3.F32.PACK_AB_MERGE_C R218, R14, R11, RZ ;  /* 0x0000000b0eda723e */ /* 0x001fe400048070ff */
[----:B------:R-:W-:Y:S01]  /*3360*/  FMNMX.FTZ R25, R79, R6, !PT ;  /* 0x000000064f197209 */ /* 0x000fe20007810000 */
[----:B------:R-:W-:-:S01]  /*3370*/  FADD.FTZ R49, R9, R48 ;  /* 0x0000003009317221 */ /* 0x000fc20000010000 */
[----:B------:R-:W-:Y:S01]  /*3380*/  F2FP.SATFINITE.E4M3.F32.PACK_AB_MERGE_C R218, R12, R9, R218 ;  /* 0x000000090cda723e */ /* 0x000fe200048070da */
[----:B------:R-:W0:Y:S01]  /*3390*/  MUFU.EX2 R20, R20 ;  /* 0x0000001400147308 */ /* 0x000e220000000800 */
[----:B------:R-:W-:Y:S01]  /*33a0*/  FMNMX.FTZ R6, R82, R25, !PT ;  /* 0x0000001952067209 */ /* 0x000fe20007810000 */
[----:B------:R-:W-:Y:S01]  /*33b0*/  FADD.FTZ R48, R12, R49 ;  /* 0x000000310c307221 */ /* 0x000fe20000010000 */
[----:B---3--:R-:W-:-:S01]  /*33c0*/  FFMA.FTZ R40, R85, UR38, -R88 ;  /* 0x0000002655287c23 */ /* 0x008fc20008010858 */
[--C-:B------:R-:W-:Y:S01]  /*33d0*/  IMAD.MOV.U32 R85, RZ, RZ, R151.reuse ;  /* 0x000000ffff557224 */ /* 0x100fe200078e0097 */
[----:B------:R-:W-:Y:S01]  /*33e0*/  FMNMX.FTZ R29, R83, R6, !PT ;  /* 0x00000006531d7209 */ /* 0x000fe20007810000 */
[----:B------:R-:W-:Y:S01]  /*33f0*/  FADD.FTZ R49, R11, R48 ;  /* 0x000000300b317221 */ /* 0x000fe20000010000 */
[--C-:B------:R-:W-:Y:S01]  /*3400*/  IMAD.MOV.U32 R48, RZ, RZ, R151.reuse ;  /* 0x000000ffff307224 */ /* 0x100fe200078e0097 */
[----:B------:R-:W-:Y:S01]  /*3410*/  MUFU.EX2 R24, R24 ;  /* 0x0000001800187308 */ /* 0x000fe20000000800 */
[----:B------:R-:W-:Y:S01]  /*3420*/  FMNMX.FTZ R6, R86, R29, !PT ;  /* 0x0000001d56067209 */ /* 0x000fe20007810000 */
[----:B------:R-:W-:Y:S01]  /*3430*/  FFMA.FTZ R29, R64, UR38, -R88 ;  /* 0x00000026401d7c23 */ /* 0x000fe20008010858 */
[----:B------:R-:W-:-:S02]  /*3440*/  IMAD.MOV.U32 R64, RZ, RZ, R151 ;  /* 0x000000ffff407224 */ /* 0x000fc400078e0097 */
[----:B------:R-:W-:-:S03]  /*3450*/  FMNMX.FTZ R6, R87, R6, !PT ;  /* 0x0000000657067209 */ /* 0x000fc60007810000 */
[----:B------:R-:W-:Y:S01]  /*3460*/  MUFU.EX2 R52, R52 ;  /* 0x0000003400347308 */ /* 0x000fe20000000800 */
[----:B0-----:R-:W-:Y:S01]  /*3470*/  F2FP.SATFINITE.E4M3.F32.PACK_AB_MERGE_C R220, R20, R13, R220 ;  /* 0x0000000d14dc723e */ /* 0x001fe200048070dc */
[----:B------:R-:W0:Y:S06]  /*3480*/  SHFL.BFLY PT, R33, R6, 0x2, 0x1f ;  /* 0x0c401f0006217f89 */ /* 0x000e2c00000e0000 */
[----:B------:R-:W-:Y:S08]  /*3490*/  MUFU.EX2 R53, R53 ;  /* 0x0000003500357308 */ /* 0x000ff00000000800 */
[----:B------:R2:W-:Y:S08]  /*34a0*/  MUFU.EX2 R25, R56 ;  /* 0x0000003800197308 */ /* 0x0005f00000000800 */
[----:B------:R-:W-:Y:S01]  /*34b0*/  MUFU.EX2 R28, R28 ;  /* 0x0000001c001c7308 */ /* 0x000fe20000000800 */
[----:B--2---:R-:W-:Y:S01]  /*34c0*/  IMAD.MOV.U32 R56, RZ, RZ, R151 ;  /* 0x000000ffff387224 */ /* 0x004fe200078e0097 */
[----:B0-----:R-:W-:-:S05]  /*34d0*/  FMNMX.FTZ R33, R6, R33, !PT ;  /* 0x0000002106217209 */ /* 0x001fca0007810000 */
[----:B------:R-:W0:Y:S01]  /*34e0*/  SHFL.BFLY PT, R6, R33, 0x1, 0x1f ;  /* 0x0c201f0021067f89 */ /* 0x000e2200000e0000 */
[----:B------:R-:W-:Y:S08]  /*34f0*/  MUFU.EX2 R60, R60 ;  /* 0x0000003c003c7308 */ /* 0x000ff00000000800 */
[----:B------:R-:W-:Y:S08]  /*3500*/  MUFU.EX2 R61, R61 ;  /* 0x0000003d003d7308 */ /* 0x000ff00000000800 */
[----:B------:R-:W-:Y:S01]  /*3510*/  MUFU.EX2 R29, R29 ;  /* 0x0000001d001d7308 */ /* 0x000fe20000000800 */
[----:B0-----:R-:W-:-:S07]  /*3520*/  FMNMX.FTZ R6, R33, R6, !PT ;  /* 0x0000000621067209 */ /* 0x001fce0007810000 */
[----:B------:R-:W-:Y:S01]  /*3530*/  MUFU.EX2 R36, R36 ;  /* 0x0000002400247308 */ /* 0x000fe20000000800 */
[----:B------:R-:W-:-:S01]  /*3540*/  FFMA.FTZ R33, R84, UR38, -R88 ;  /* 0x0000002654217c23 */ /* 0x000fc20008010858 */
[--C-:B------:R-:W-:Y:S01]  /*3550*/  IMAD.MOV.U32 R88, RZ, RZ, R151.reuse ;  /* 0x000000ffff587224 */ /* 0x100fe200078e0097 */
[C---:B------:R-:W-:Y:S01]  /*3560*/  FSETP.NEU.FTZ.AND P1, PT, R6.reuse, -INF , PT ;  /* 0xff8000000600780b */ /* 0x040fe20003f3d000 */
[----:B------:R-:W-:Y:S01]  /*3570*/  FFMA.FTZ R41, R6, R41, -8 ;  /* 0xc100000006297423 */ /* 0x000fe20000010029 */
[----:B------:R-:W-:-:S03]  /*3580*/  IMAD.MOV.U32 R84, RZ, RZ, R151 ;  /* 0x000000ffff547224 */ /* 0x000fc600078e0097 */
[----:B------:R-:W-:Y:S01]  /*3590*/  MUFU.EX2 R68, R68 ;  /* 0x0000004400447308 */ /* 0x000fe20000000800 */
[----:B------:R-:W-:Y:S02]  /*35a0*/  FSEL R41, R41, RZ, P1 ;  /* 0x000000ff29297208 */ /* 0x000fe40000800000 */
        /* <DEDUP_REMOVED lines=11> */
[--C-:B------:R-:W-:Y:S01]  /*3660*/  FFMA.FTZ R43, R43, UR38, -R41.reuse ;  /* 0x000000262b2b7c23 */ /* 0x100fe20008010829 */
[----:B------:R-:W-:-:S01]  /*3670*/  FFMA.FTZ R46, R46, UR38, -R41 ;  /* 0x000000262e2e7c23 */ /* 0x000fc20008010829 */
[--C-:B------:R-:W-:Y:S01]  /*3680*/  FFMA.FTZ R47, R47, UR38, -R41.reuse ;  /* 0x000000262f2f7c23 */ /* 0x100fe20008010829 */
[----:B------:R-:W-:-:S01]  /*3690*/  FFMA.FTZ R50, R50, UR38, -R41 ;  /* 0x0000002632327c23 */ /* 0x000fc20008010829 */
[----:B------:R-:W0:Y:S01]  /*36a0*/  MUFU.EX2 R27, R27 ;  /* 0x0000001b001b7308 */ /* 0x000e220000000800 */
[----:B------:R-:W-:-:S01]  /*36b0*/  FFMA.FTZ R51, R51, UR38, -R41 ;  /* 0x0000002633337c23 */ /* 0x000fc20008010829 */
[--C-:B------:R-:W-:Y:S01]  /*36c0*/  FFMA.FTZ R54, R54, UR38, -R41.reuse ;  /* 0x0000002636367c23 */ /* 0x100fe20008010829 */
[----:B------:R-:W-:-:S01]  /*36d0*/  FFMA.FTZ R55, R55, UR38, -R41 ;  /* 0x0000002637377c23 */ /* 0x000fc20008010829 */
[--C-:B------:R-:W-:Y:S01]  /*36e0*/  FFMA.FTZ R58, R58, UR38, -R41.reuse ;  /* 0x000000263a3a7c23 */ /* 0x100fe20008010829 */
[----:B------:R-:W-:-:S01]  /*36f0*/  FFMA.FTZ R59, R59, UR38, -R41 ;  /* 0x000000263b3b7c23 */ /* 0x000fc20008010829 */
[--C-:B------:R-:W-:Y:S01]  /*3700*/  FFMA.FTZ R62, R62, UR38, -R41.reuse ;  /* 0x000000263e3e7c23 */ /* 0x100fe20008010829 */
[----:B------:R-:W-:-:S01]  /*3710*/  FFMA.FTZ R63, R63, UR38, -R41 ;  /* 0x000000263f3f7c23 */ /* 0x000fc20008010829 */
[----:B------:R-:W2:Y:S01]  /*3720*/  MUFU.EX2 R30, R30 ;  /* 0x0000001e001e7308 */ /* 0x000ea20000000800 */
        /* <DEDUP_REMOVED lines=8> */
[----:B0-----:R-:W-:-:S01]  /*37b0*/  FADD.FTZ R45, R26, R27 ;  /* 0x0000001b1a2d7221 */ /* 0x001fc20000010000 */
[--C-:B------:R-:W-:Y:S01]  /*37c0*/  FFMA.FTZ R79, R79, UR38, -R41.reuse ;  /* 0x000000264f4f7c23 */ /* 0x100fe20008010829 */
[----:B------:R-:W-:-:S01]  /*37d0*/  FFMA.FTZ R82, R82, UR38, -R41 ;  /* 0x0000002652527c23 */ /* 0x000fc20008010829 */
[--C-:B------:R-:W-:Y:S01]  /*37e0*/  FFMA.FTZ R83, R83, UR38, -R41.reuse ;  /* 0x0000002653537c23 */ /* 0x100fe20008010829 */
[----:B------:R-:W-:-:S01]  /*37f0*/  FFMA.FTZ R86, R86, UR38, -R41 ;  /* 0x0000002656567c23 */ /* 0x000fc20008010829 */
[----:B------:R-:W-:Y:S01]  /*3800*/  FFMA.FTZ R41, R87, UR38, -R41 ;  /* 0x0000002657297c23 */ /* 0x000fe20008010829 */
[----:B------:R-:W-:Y:S01]  /*3810*/  IMAD.MOV.U32 R87, RZ, RZ, R151 ;  /* 0x000000ffff577224 */ /* 0x000fe200078e0097 */
[----:B------:R-:W0:Y:S01]  /*3820*/  MUFU.EX2 R34, R34 ;  /* 0x0000002200227308 */ /* 0x000e220000000800 */
[----:B--2---:R-:W-:-:S07]  /*3830*/  FADD.FTZ R44, R30, R45 ;  /* 0x0000002d1e2c7221 */ /* 0x004fce0000010000 */
[----:B------:R-:W2:Y:S01]  /*3840*/  MUFU.EX2 R35, R35 ;  /* 0x0000002300237308 */ /* 0x000ea20000000800 */
[----:B---3--:R-:W-:-:S01]  /*3850*/  FADD.FTZ R45, R31, R44 ;  /* 0x0000002c1f2d7221 */ /* 0x008fc20000010000 */
[----:B------:R-:W-:Y:S01]  /*3860*/  F2FP.SATFINITE.E4M3.F32.PACK_AB_MERGE_C R30, R31, R30, RZ ;  /* 0x0000001e1f1e723e */ /* 0x000fe200048070ff */
[----:B------:R-:W-:-:S03]  /*3870*/  IMAD.MOV.U32 R31, RZ, RZ, R151 ;  /* 0x000000ffff1f7224 */ /* 0x000fc600078e0097 */
[----:B------:R-:W-:Y:S01]  /*3880*/  F2FP.SATFINITE.E4M3.F32.PACK_AB_MERGE_C R217, R27, R26, R30 ;  /* 0x0000001a1bd9723e */ /* 0x000fe2000480701e */
[----:B------:R-:W-:Y:S01]  /*3890*/  IMAD.MOV.U32 R30, RZ, RZ, R151 ;  /* 0x000000ffff1e7224 */ /* 0x000fe200078e0097 */
[----:B------:R-:W1:Y:S01]  /*38a0*/  MUFU.EX2 R38, R38 ;  /* 0x0000002600267308 */ /* 0x000e620000000800 */
[----:B0-----:R-:W-:-:S01]  /*38b0*/  FADD.FTZ R44, R34, R45 ;  /* 0x0000002d222c7221 */ /* 0x001fc20000010000 */
[--C-:B------:R-:W-:Y:S02]  /*38c0*/  IMAD.MOV.U32 R27, RZ, RZ, R151.reuse ;  /* 0x000000ffff1b7224 */ /* 0x100fe400078e0097 */
[----:B------:R-:W-:-:S04]  /*38d0*/  IMAD.MOV.U32 R26, RZ, RZ, R151 ;  /* 0x000000ffff1a7224 */ /* 0x000fc800078e0097 */
[----:B------:R-:W0:Y:S01]  /*38e0*/  MUFU.EX2 R39, R39 ;  /* 0x0000002700277308 */ /* 0x000e220000000800 */
[----:B--2---:R-:W-:-:S01]  /*38f0*/  FADD.FTZ R45, R35, R44 ;  /* 0x0000002c232d7221 */ /* 0x004fc20000010000 */
[----:B------:R-:W-:-:S04]  /*3900*/  FADD.FTZ R44, R14, R49 ;  /* 0x000000310e2c7221 */ /* 0x000fc80000010000 */
[----:B------:R-:W-:Y:S02]  /*3910*/  FADD.FTZ R49, R13, R44 ;  /* 0x0000002c0d317221 */ /* 0x000fe40000010000 */
[----:B------:R-:W2:Y:S01]  /*3920*/  MUFU.EX2 R42, R42 ;  /* 0x0000002a002a7308 */ /* 0x000ea20000000800 */
[----:B-1----:R-:W-:-:S01]  /*3930*/  FADD.FTZ R4, R38, R45 ;  /* 0x0000002d26047221 */ /* 0x002fc20000010000 */
[----:B------:R-:W-:-:S04]  /*3940*/  FADD.FTZ R44, R20, R49 ;  /* 0x00000031142c7221 */ /* 0x000fc80000010000 */
[----:B------:R-:W-:Y:S02]  /*3950*/  FADD.FTZ R49, R15, R44 ;  /* 0x0000002c0f317221 */ /* 0x000fe40000010000 */
[----:B------:R-:W1:Y:S01]  /*3960*/  MUFU.EX2 R43, R43 ;  /* 0x0000002b002b7308 */ /* 0x000e620000000800 */
[----:B0-----:R-:W-:-:S01]  /*3970*/  FADD.FTZ R45, R39, R4 ;  /* 0x00000004272d7221 */ /* 0x001fc20000010000 */
[----:B------:R-:W-:Y:S01]  /*3980*/  FADD.FTZ R44, R90, R49 ;  /* 0x000000315a2c7221 */ /* 0x000fe20000010000 */
[----:B------:R-:W-:Y:S01]  /*3990*/  F2FP.SATFINITE.E4M3.F32.PACK_AB_MERGE_C R38, R39, R38, RZ ;  /* 0x000000262726723e */ /* 0x000fe200048070ff */
[----:B------:R-:W-:Y:S02]  /*39a0*/  IMAD.MOV.U32 R90, RZ, RZ, R151 ;  /* 0x000000ffff5a7224 */ /* 0x000fe400078e0097 */
[----:B------:R-:W-:-:S01]  /*39b0*/  FADD.FTZ R49, R21, R44 ;  /* 0x0000002c15317221 */ /* 0x000fc20000010000 */
[----:B------:R-:W-:Y:S01]  /*39c0*/  F2FP.SATFINITE.E4M3.F32.PACK_AB_MERGE_C R219, R35, R34, R38 ;  /* 0x0000002223db723e */ /* 0x000fe20004807026 */
[----:B------:R-:W0:Y:S01]  /*39d0*/  MUFU.EX2 R46, R46 ;  /* 0x0000002e002e7308 */ /* 0x000e220000000800 */
[----:B--2---:R-:W-:-:S01]  /*39e0*/  FADD.FTZ R4, R42, R45 ;  /* 0x0000002d2a047221 */ /* 0x004fc20000010000 */
[----:B------:R-:W-:Y:S01]  /*39f0*/  FADD.FTZ R49, R24, R49 ;  /* 0x0000003118317221 */ /* 0x000fe20000010000 */
[----:B------:R-:W-:-:S02]  /*3a00*/  IMAD.MOV.U32 R44, RZ, RZ, R151 ;  /* 0x000000ffff2c7224 */ /* 0x000fc400078e0097 */
[--C-:B------:R-:W-:Y:S02]  /*3a10*/  IMAD.MOV.U32 R39, RZ, RZ, R151.reuse ;  /* 0x000000ffff277224 */ /* 0x100fe400078e0097 */
[----:B------:R-:W-:Y:S01]  /*3a20*/  IMAD.MOV.U32 R38, RZ, RZ, R151 ;  /* 0x000000ffff267224 */ /* 0x000fe200078e0097 */
[----:B------:R-:W2:Y:S01]  /*3a30*/  MUFU.EX2 R47, R47 ;  /* 0x0000002f002f7308 */ /* 0x000ea20000000800 */
[----:B-1----:R-:W-:-:S01]  /*3a40*/  FADD.FTZ R45, R43, R4 ;  /* 0x000000042b2d7221 */ /* 0x002fc20000010000 */
[--C-:B------:R-:W-:Y:S02]  /*3a50*/  IMAD.MOV.U32 R35, RZ, RZ, R151.reuse ;  /* 0x000000ffff237224 */ /* 0x100fe400078e0097 */
[----:B------:R-:W-:-:S04]  /*3a60*/  IMAD.MOV.U32 R34, RZ, RZ, R151 ;  /* 0x000000ffff227224 */ /* 0x000fc800078e0097 */
[----:B------:R-:W1:Y:S01]  /*3a70*/  MUFU.EX2 R50, R50 ;  /* 0x0000003200327308 */ /* 0x000e620000000800 */
[----:B0-----:R-:W-:-:S07]  /*3a80*/  FADD.FTZ R4, R46, R45 ;  /* 0x0000002d2e047221 */ /* 0x001fce0000010000 */
[----:B------:R-:W0:Y:S01]  /*3a90*/  MUFU.EX2 R51, R51 ;  /* 0x0000003300337308 */ /* 0x000e220000000800 */
[----:B--2---:R-:W-:-:S01]  /*3aa0*/  FADD.FTZ R45, R47, R4 ;  /* 0x000000042f2d7221 */ /* 0x004fc20000010000 */
[----:B------:R-:W-:Y:S01]  /*3ab0*/  F2FP.SATFINITE.E4M3.F32.PACK_AB_MERGE_C R46, R47, R46, RZ ;  /* 0x0000002e2f2e723e */ /* 0x000fe200048070ff */
[----:B------:R-:W-:-:S03]  /*3ac0*/  IMAD.MOV.U32 R47, RZ, RZ, R151 ;  /* 0x000000ffff2f7224 */ /* 0x000fc600078e0097 */
[----:B------:R-:W-:Y:S01]  /*3ad0*/  F2FP.SATFINITE.E4M3.F32.PACK_AB_MERGE_C R221, R43, R42, R46 ;  /* 0x0000002a2bdd723e */ /* 0x000fe2000480702e */
[----:B------:R-:W-:Y:S01]  /*3ae0*/  IMAD.MOV.U32 R46, RZ, RZ, R151 ;  /* 0x000000ffff2e7224 */ /* 0x000fe200078e0097 */
[----:B------:R-:W2:Y:S01]  /*3af0*/  MUFU.EX2 R54, R54 ;  /* 0x0000003600367308 */ /* 0x000ea20000000800 */
[----:B-1----:R-:W-:-:S01]  /*3b00*/  FADD.FTZ R4, R50, R45 ;  /* 0x0000002d32047221 */ /* 0x002fc20000010000 */
[--C-:B------:R-:W-:Y:S02]  /*3b10*/  IMAD.MOV.U32 R45, RZ, RZ, R151.reuse ;  /* 0x000000ffff2d7224 */ /* 0x100fe400078e0097 */
[--C-:B------:R-:W-:Y:S02]  /*3b20*/  IMAD.MOV.U32 R43, RZ, RZ, R151.reuse ;  /* 0x000000ffff2b7224 */ /* 0x100fe400078e0097 */
[----:B------:R-:W-:Y:S02]  /*3b30*/  IMAD.MOV.U32 R42, RZ, RZ, R151 ;  /* 0x000000ffff2a7224 */ /* 0x000fe400078e0097 */
[----:B------:R-:W1:Y:S01]  /*3b40*/  MUFU.EX2 R55, R55 ;  /* 0x0000003700377308 */ /* 0x000e620000000800 */
[----:B0-----:R-:W-:-:S01]  /*3b50*/  FADD.FTZ R7, R51, R4 ;  /* 0x0000000433077221 */ /* 0x001fc20000010000 */
[----:B------:R-:W-:Y:S01]  /*3b60*/  FADD.FTZ R4, R52, R49 ;  /* 0x0000003134047221 */ /* 0x000fe20000010000 */
[----:B------:R-:W-:Y:S01]  /*3b70*/  F2FP.SATFINITE.E4M3.F32.PACK_AB_MERGE_C R52, R53, R52, RZ ;  /* 0x000000343534723e */ /* 0x000fe200048070ff */
[----:B------:R-:W-:-:S02]  /*3b80*/  IMAD.MOV.U32 R49, RZ, RZ, R151 ;  /* 0x000000ffff317224 */ /* 0x000fc400078e0097 */
[----:B------:R-:W-:-:S01]  /*3b90*/  FADD.FTZ R4, R53, R4 ;  /* 0x0000000435047221 */ /* 0x000fc20000010000 */
[----:B------:R-:W-:Y:S01]  /*3ba0*/  F2FP.SATFINITE.E4M3.F32.PACK_AB_MERGE_C R222, R24, R21, R52 ;  /* 0x0000001518de723e */ /* 0x000fe20004807034 */
[----:B------:R-:W0:Y:S01]  /*3bb0*/  MUFU.EX2 R58, R58 ;  /* 0x0000003a003a7308 */ /* 0x000e220000000800 */
[----:B--2---:R-:W-:-:S01]  /*3bc0*/  FADD.FTZ R10, R54, R7 ;  /* 0x00000007360a7221 */ /* 0x004fc20000010000 */
[----:B------:R-:W-:Y:S01]  /*3bd0*/  FADD.FTZ R11, R25, R4 ;  /* 0x00000004190b7221 */ /* 0x000fe20000010000 */
[--C-:B------:R-:W-:Y:S02]  /*3be0*/  IMAD.MOV.U32 R53, RZ, RZ, R151.reuse ;  /* 0x000000ffff357224 */ /* 0x100fe400078e0097 */
[----:B------:R-:W-:Y:S02]  /*3bf0*/  IMAD.MOV.U32 R52, RZ, RZ, R151 ;  /* 0x000000ffff347224 */ /* 0x000fe400078e0097 */
[----:B------:R-:W-:-:S01]  /*3c00*/  FADD.FTZ R11, R28, R11 ;  /* 0x0000000b1c0b7221 */ /* 0x000fc20000010000 */
[----:B------:R-:W-:Y:S01]  /*3c10*/  IMAD.MOV.U32 R24, RZ, RZ, R151 ;  /* 0x000000ffff187224 */ /* 0x000fe200078e0097 */
[----:B------:R-:W2:Y:S01]  /*3c20*/  MUFU.EX2 R59, R59 ;  /* 0x0000003b003b7308 */ /* 0x000ea20000000800 */
[----:B-1----:R-:W-:-:S01]  /*3c30*/  FADD.FTZ R7, R55, R10 ;  /* 0x0000000a37077221 */ /* 0x002fc20000010000 */
        /* <DEDUP_REMOVED lines=10> */
[----:B------:R-:W-:Y:S01]  /*3ce0*/  FADD.FTZ R4, R60, R11 ;  /* 0x0000000b3c047221 */ /* 0x000fe20000010000 */
[----:B------:R-:W-:-:S03]  /*3cf0*/  F2FP.SATFINITE.E4M3.F32.PACK_AB_MERGE_C R60, R61, R60, RZ ;  /* 0x0000003c3d3c723e */ /* 0x000fc600048070ff */
[----:B------:R-:W-:Y:S01]  /*3d00*/  FADD.FTZ R4, R61, R4 ;  /* 0x000000043d047221 */ /* 0x000fe20000010000 */
[----:B------:R-:W-:Y:S01]  /*3d10*/  F2FP.SATFINITE.E4M3.F32.PACK_AB_MERGE_C R224, R28, R25, R60 ;  /* 0x000000191ce0723e */ /* 0x000fe2000480703c */
[----:B------:R-:W2:Y:S01]  /*3d20*/  MUFU.EX2 R66, R66 ;  /* 0x0000004200427308 */ /* 0x000ea20000000800 */
[----:B-1----:R-:W-:-:S01]  /*3d30*/  FADD.FTZ R8, R62, R7 ;  /* 0x000000073e087221 */ /* 0x002fc20000010000 */
[----:B------:R-:W-:Y:S01]  /*3d40*/  FADD.FTZ R5, R29, R4 ;  /* 0x000000041d057221 */ /* 0x000fe20000010000 */
[--C-:B------:R-:W-:Y:S02]  /*3d50*/  IMAD.MOV.U32 R61, RZ, RZ, R151.reuse ;  /* 0x000000ffff3d7224 */ /* 0x100fe400078e0097 */
[----:B------:R-:W-:Y:S02]  /*3d60*/  IMAD.MOV.U32 R60, RZ, RZ, R151 ;  /* 0x000000ffff3c7224 */ /* 0x000fe400078e0097 */
[----:B------:R-:W-:-:S01]  /*3d70*/  FADD.FTZ R5, R36, R5 ;  /* 0x0000000524057221 */ /* 0x000fc20000010000 */
[--C-:B------:R-:W-:Y:S01]  /*3d80*/  IMAD.MOV.U32 R28, RZ, RZ, R151.reuse ;  /* 0x000000ffff1c7224 */ /* 0x100fe200078e0097 */
[----:B------:R-:W1:Y:S01]  /*3d90*/  MUFU.EX2 R67, R67 ;  /* 0x0000004300437308 */ /* 0x000e620000000800 */
[C---:B0-----:R-:W-:Y:S01]  /*3da0*/  F2FP.SATFINITE.E4M3.F32.PACK_AB_MERGE_C R62, R63.reuse, R62, RZ ;  /* 0x0000003e3f3e723e */ /* 0x041fe200048070ff */
[----:B------:R-:W-:Y:S01]  /*3db0*/  FADD.FTZ R63, R63, R8 ;  /* 0x000000083f3f7221 */ /* 0x000fe20000010000 */
[----:B------:R-:W-:-:S02]  /*3dc0*/  IMAD.MOV.U32 R25, RZ, RZ, R151 ;  /* 0x000000ffff197224 */ /* 0x000fc400078e0097 */
[----:B------:R-:W-:Y:S01]  /*3dd0*/  F2FP.SATFINITE.E4M3.F32.PACK_AB_MERGE_C R225, R59, R58, R62 ;  /* 0x0000003a3be1723e */ /* 0x000fe2000480703e */
[----:B------:R-:W-:Y:S02]  /*3de0*/  IMAD.MOV.U32 R62, RZ, RZ, R151 ;  /* 0x000000ffff3e7224 */ /* 0x000fe400078e0097 */
[----:B------:R-:W0:Y:S01]  /*3df0*/  MUFU.EX2 R70, R70 ;  /* 0x0000004600467308 */ /* 0x000e220000000800 */
[----:B--2---:R-:W-:-:S01]  /*3e00*/  FADD.FTZ R4, R66, R63 ;  /* 0x0000003f42047221 */ /* 0x004fc20000010000 */
[--C-:B------:R-:W-:Y:S02]  /*3e10*/  IMAD.MOV.U32 R63, RZ, RZ, R151.reuse ;  /* 0x000000ffff3f7224 */ /* 0x100fe400078e0097 */
[--C-:B------:R-:W-:Y:S02]  /*3e20*/  IMAD.MOV.U32 R59, RZ, RZ, R151.reuse ;  /* 0x000000ffff3b7224 */ /* 0x100fe400078e0097 */
[----:B------:R-:W-:Y:S02]  /*3e30*/  IMAD.MOV.U32 R58, RZ, RZ, R151 ;  /* 0x000000ffff3a7224 */ /* 0x000fe400078e0097 */
[----:B------:R-:W2:Y:S01]  /*3e40*/  MUFU.EX2 R69, R69 ;  /* 0x0000004500457308 */ /* 0x000ea20000000800 */
[----:B-1----:R-:W-:-:S01]  /*3e50*/  FADD.FTZ R7, R67, R4 ;  /* 0x0000000443077221 */ /* 0x002fc20000010000 */
[----:B------:R-:W-:-:S06]  /*3e60*/  FADD.FTZ R4, R68, R5 ;  /* 0x0000000544047221 */ /* 0x000fcc0000010000 */
[----:B------:R-:W1:Y:S01]  /*3e70*/  MUFU.EX2 R71, R71 ;  /* 0x0000004700477308 */ /* 0x000e620000000800 */
[----:B0-----:R-:W-:-:S07]  /*3e80*/  FADD.FTZ R8, R70, R7 ;  /* 0x0000000746087221 */ /* 0x001fce0000010000 */
[----:B------:R-:W-:Y:S01]  /*3e90*/  MUFU.EX2 R76, R76 ;  /* 0x0000004c004c7308 */ /* 0x000fe20000000800 */
[C---:B--2---:R-:W-:Y:S01]  /*3ea0*/  F2FP.SATFINITE.E4M3.F32.PACK_AB_MERGE_C R68, R69.reuse, R68, RZ ;  /* 0x000000444544723e */ /* 0x044fe200048070ff */
[----:B------:R-:W-:-:S03]  /*3eb0*/  FADD.FTZ R69, R69, R4 ;  /* 0x0000000445457221 */ /* 0x000fc60000010000 */
[----:B------:R-:W-:Y:S01]  /*3ec0*/  F2FP.SATFINITE.E4M3.F32.PACK_AB_MERGE_C R226, R36, R29, R68 ;  /* 0x0000001d24e2723e */ /* 0x000fe20004807044 */
[--C-:B------:R-:W-:Y:S02]  /*3ed0*/  IMAD.MOV.U32 R68, RZ, RZ, R151.reuse ;  /* 0x000000ffff447224 */ /* 0x100fe400078e0097 */
[----:B------:R-:W0:Y:S01]  /*3ee0*/  MUFU.EX2 R77, R77 ;  /* 0x0000004d004d7308 */ /* 0x000e220000000800 */
[C---:B-1----:R-:W-:Y:S01]  /*3ef0*/  F2FP.SATFINITE.E4M3.F32.PACK_AB_MERGE_C R70, R71.reuse, R70, RZ ;  /* 0x000000464746723e */ /* 0x042fe200048070ff */
[----:B------:R-:W-:Y:S01]  /*3f00*/  FADD.FTZ R71, R71, R8 ;  /* 0x0000000847477221 */ /* 0x000fe20000010000 */
[--C-:B------:R-:W-:Y:S02]  /*3f10*/  IMAD.MOV.U32 R36, RZ, RZ, R151.reuse ;  /* 0x000000ffff247224 */ /* 0x100fe400078e0097 */
[----:B------:R-:W-:Y:S01]  /*3f20*/  F2FP.SATFINITE.E4M3.F32.PACK_AB_MERGE_C R227, R67, R66, R70 ;  /* 0x0000004243e3723e */ /* 0x000fe20004807046 */
[--C-:B------:R-:W-:Y:S02]  /*3f30*/  IMAD.MOV.U32 R70, RZ, RZ, R151.reuse ;  /* 0x000000ffff467224 */ /* 0x100fe400078e0097 */
[----:B------:R-:W1:Y:S01]  /*3f40*/  MUFU.EX2 R72, R72 ;  /* 0x0000004800487308 */ /* 0x000e620000000800 */
[----:B------:R-:W-:-:S02]  /*3f50*/  IMAD.MOV.U32 R67, RZ, RZ, R151 ;  /* 0x000000ffff437224 */ /* 0x000fc400078e0097 */
[--C-:B------:R-:W-:Y:S02]  /*3f60*/  IMAD.MOV.U32 R66, RZ, RZ, R151.reuse ;  /* 0x000000ffff427224 */ /* 0x100fe400078e0097 */
[----:B------:R-:W-:-:S03]  /*3f70*/  IMAD.MOV.U32 R29, RZ, RZ, R151 ;  /* 0x000000ffff1d7224 */ /* 0x000fc600078e0097 */
[----:B------:R-:W2:Y:S01]  /*3f80*/  MUFU.EX2 R74, R74 ;  /* 0x0000004a004a7308 */ /* 0x000ea20000000800 */
[----:B0-----:R-:W-:-:S07]  /*3f90*/  F2FP.SATFINITE.E4M3.F32.PACK_AB_MERGE_C R5, R77, R76, RZ ;  /* 0x0000004c4d05723e */ /* 0x001fce00048070ff */
[----:B------:R-:W0:Y:S01]  /*3fa0*/  MUFU.EX2 R73, R73 ;  /* 0x0000004900497308 */ /* 0x000e220000000800 */
[----:B-1----:R-:W-:-:S01]  /*3fb0*/  FADD.FTZ R4, R72, R69 ;  /* 0x0000004548047221 */ /* 0x002fc20000010000 */
[----:B------:R-:W-:-:S06]  /*3fc0*/  IMAD.MOV.U32 R69, RZ, RZ, R151 ;  /* 0x000000ffff457224 */ /* 0x000fcc00078e0097 */
[----:B------:R-:W1:Y:S01]  /*3fd0*/  MUFU.EX2 R75, R75 ;  /* 0x0000004b004b7308 */ /* 0x000e620000000800 */
[----:B--2---:R-:W-:-:S01]  /*3fe0*/  FADD.FTZ R8, R74, R71 ;  /* 0x000000474a087221 */ /* 0x004fc20000010000 */
[----:B------:R-:W-:-:S06]  /*3ff0*/  IMAD.MOV.U32 R71, RZ, RZ, R151 ;  /* 0x000000ffff477224 */ /* 0x000fcc00078e0097 */
[----:B------:R-:W2:Y:S01]  /*4000*/  MUFU.EX2 R78, R78 ;  /* 0x0000004e004e7308 */ /* 0x000ea20000000800 */
[C---:B0-----:R-:W-:Y:S01]  /*4010*/  F2FP.SATFINITE.E4M3.F32.PACK_AB_MERGE_C R228, R73.reuse, R72, R5 ;  /* 0x0000004849e4723e */ /* 0x041fe20004807005 */
[----:B------:R-:W-:Y:S01]  /*4020*/  FADD.FTZ R73, R73, R4 ;  /* 0x0000000449497221 */ /* 0x000fe20000010000 */
[----:B------:R-:W-:-:S03]  /*4030*/  IMAD.MOV.U32 R72, RZ, RZ, R151 ;  /* 0x000000ffff487224 */ /* 0x000fc600078e0097 */
[----:B------:R-:W-:Y:S01]  /*4040*/  FADD.FTZ R76, R76, R73 ;  /* 0x000000494c4c7221 */ /* 0x000fe20000010000 */
[----:B------:R-:W-:Y:S01]  /*4050*/  IMAD.MOV.U32 R73, RZ, RZ, R151 ;  /* 0x000000ffff497224 */ /* 0x000fe200078e0097 */
[----:B------:R-:W0:Y:S01]  /*4060*/  MUFU.EX2 R79, R79 ;  /* 0x0000004f004f7308 */ /* 0x000e220000000800 */
[----:B-1----:R-:W-:-:S01]  /*4070*/  FADD.FTZ R5, R75, R8 ;  /* 0x000000084b057221 */ /* 0x002fc20000010000 */
[----:B------:R-:W-:Y:S01]  /*4080*/  FADD.FTZ R77, R77, R76 ;  /* 0x0000004c4d4d7221 */ /* 0x000fe20000010000 */
[----:B------:R-:W-:-:S05]  /*4090*/  IMAD.MOV.U32 R76, RZ, RZ, R151 ;  /* 0x000000ffff4c7224 */ /* 0x000fca00078e0097 */
[----:B------:R-:W1:Y:S01]  /*40a0*/  MUFU.EX2 R32, R32 ;  /* 0x0000002000207308 */ /* 0x000e620000000800 */
[----:B--2---:R-:W-:-:S07]  /*40b0*/  FADD.FTZ R4, R78, R5 ;  /* 0x000000054e047221 */ /* 0x004fce0000010000 */
[----:B------:R-:W-:Y:S01]  /*40c0*/  MUFU.EX2 R33, R33 ;  /* 0x0000002100217308 */ /* 0x000fe20000000800 */
[C---:B0-----:R-:W-:Y:S01]  /*40d0*/  F2FP.SATFINITE.E4M3.F32.PACK_AB_MERGE_C R78, R79.reuse, R78, RZ ;  /* 0x0000004e4f4e723e */ /* 0x041fe200048070ff */
[----:B------:R-:W-:-:S03]  /*40e0*/  FADD.FTZ R79, R79, R4 ;  /* 0x000000044f4f7221 */ /* 0x000fc60000010000 */
[----:B------:R-:W-:Y:S01]  /*40f0*/  F2FP.SATFINITE.E4M3.F32.PACK_AB_MERGE_C R229, R75, R74, R78 ;  /* 0x0000004a4be5723e */ /* 0x000fe2000480704e */
[----:B------:R-:W-:Y:S02]  /*4100*/  IMAD.MOV.U32 R78, RZ, RZ, R151 ;  /* 0x000000ffff4e7224 */ /* 0x000fe400078e0097 */
[----:B------:R-:W0:Y:S01]  /*4110*/  MUFU.EX2 R40, R40 ;  /* 0x0000002800287308 */ /* 0x000e220000000800 */
[----:B-1----:R-:W-:-:S01]  /*4120*/  FADD.FTZ R4, R32, R77 ;  /* 0x0000004d20047221 */ /* 0x002fc20000010000 */
[--C-:B------:R-:W-:Y:S02]  /*4130*/  IMAD.MOV.U32 R77, RZ, RZ, R151.reuse ;  /* 0x000000ffff4d7224 */ /* 0x100fe400078e0097 */
[--C-:B------:R-:W-:Y:S02]  /*4140*/  IMAD.MOV.U32 R75, RZ, RZ, R151.reuse ;  /* 0x000000ffff4b7224 */ /* 0x100fe400078e0097 */
[----:B------:R-:W-:Y:S02]  /*4150*/  IMAD.MOV.U32 R74, RZ, RZ, R151 ;  /* 0x000000ffff4a7224 */ /* 0x000fe400078e0097 */
[----:B------:R-:W1:Y:S08]  /*4160*/  MUFU.EX2 R82, R82 ;  /* 0x0000005200527308 */ /* 0x000e700000000800 */
[----:B------:R-:W2:Y:S01]  /*4170*/  MUFU.EX2 R37, R37 ;  /* 0x0000002500257308 */ /* 0x000ea20000000800 */
[----:B0-----:R-:W-:-:S07]  /*4180*/  F2FP.SATFINITE.E4M3.F32.PACK_AB_MERGE_C R5, R40, R33, RZ ;  /* 0x000000212805723e */ /* 0x001fce00048070ff */
[----:B------:R-:W0:Y:S01]  /*4190*/  MUFU.EX2 R83, R83 ;  /* 0x0000005300537308 */ /* 0x000e220000000800 */
[----:B-1----:R-:W-:-:S01]  /*41a0*/  FADD.FTZ R8, R82, R79 ;  /* 0x0000004f52087221 */ /* 0x002fc20000010000 */
[----:B------:R-:W-:-:S06]  /*41b0*/  IMAD.MOV.U32 R79, RZ, RZ, R151 ;  /* 0x000000ffff4f7224 */ /* 0x000fcc00078e0097 */
[----:B------:R-:W1:Y:S01]  /*41c0*/  MUFU.EX2 R86, R86 ;  /* 0x0000005600567308 */ /* 0x000e620000000800 */
[C---:B--2---:R-:W-:Y:S01]  /*41d0*/  F2FP.SATFINITE.E4M3.F32.PACK_AB_MERGE_C R230, R37.reuse, R32, R5 ;  /* 0x0000002025e6723e */ /* 0x044fe20004807005 */
[----:B------:R-:W-:Y:S01]  /*41e0*/  FADD.FTZ R4, R37, R4 ;  /* 0x0000000425047221 */ /* 0x000fe20000010000 */
[--C-:B------:R-:W-:Y:S02]  /*41f0*/  IMAD.MOV.U32 R37, RZ, RZ, R151.reuse ;  /* 0x000000ffff257224 */ /* 0x100fe400078e0097 */
[----:B------:R-:W-:Y:S02]  /*4200*/  IMAD.MOV.U32 R32, RZ, RZ, R151 ;  /* 0x000000ffff207224 */ /* 0x000fe400078e0097 */
[----:B------:R-:W-:-:S01]  /*4210*/  FADD.FTZ R33, R33, R4 ;  /* 0x0000000421217221 */ /* 0x000fc20000010000 */
[----:B------:R-:W2:Y:S01]  /*4220*/  MUFU.EX2 R41, R41 ;  /* 0x0000002900297308 */ /* 0x000ea20000000800 */
[----:B0-----:R-:W-:-:S04]  /*4230*/  FADD.FTZ R5, R83, R8 ;  /* 0x0000000853057221 */ /* 0x001fc80000010000 */
[----:B-1----:R-:W-:Y:S01]  /*4240*/  FADD.FTZ R4, R86, R5 ;  /* 0x0000000556047221 */ /* 0x002fe20000010000 */
[----:B------:R-:W-:-:S01]  /*4250*/  FADD.FTZ R5, R40, R33 ;  /* 0x0000002128057221 */ /* 0x000fc20000010000 */
[--C-:B------:R-:W-:Y:S02]  /*4260*/  IMAD.MOV.U32 R40, RZ, RZ, R151.reuse ;  /* 0x000000ffff287224 */ /* 0x100fe400078e0097 */
[----:B------:R-:W-:Y:S01]  /*4270*/  IMAD.MOV.U32 R33, RZ, RZ, R151 ;  /* 0x000000ffff217224 */ /* 0x000fe200078e0097 */
[C---:B--2---:R-:W-:Y:S01]  /*4280*/  F2FP.SATFINITE.E4M3.F32.PACK_AB_MERGE_C R7, R41.reuse, R86, RZ ;  /* 0x000000562907723e */ /* 0x044fe200048070ff */
[----:B------:R-:W-:-:S01]  /*4290*/  FADD.FTZ R4, R41, R4 ;  /* 0x0000000429047221 */ /* 0x000fc20000010000 */
[----:B------:R-:W-:Y:S02]  /*42a0*/  IMAD.MOV.U32 R86, RZ, RZ, R151 ;  /* 0x000000ffff567224 */ /* 0x000fe400078e0097 */
[----:B------:R-:W-:Y:S01]  /*42b0*/  F2FP.SATFINITE.E4M3.F32.PACK_AB_MERGE_C R231, R83, R82, R7 ;  /* 0x0000005253e7723e */ /* 0x000fe20004807007 */
[----:B------:R-:W-:-:S02]  /*42c0*/  IMAD.MOV.U32 R83, RZ, RZ, R151 ;  /* 0x000000ffff537224 */ /* 0x000fc400078e0097 */
        /* <DEDUP_REMOVED lines=72> */
.L_x_140:
[----:B------:R-:W-:Y:S01]  /*4750*/  ISETP.NE.AND P2, PT, RZ, UR41, PT ;  /* 0x00000029ff007c0c */ /* 0x000fe2000bf45270 */
[----:B------:R-:W-:-:S04]  /*4760*/  UISETP.NE.AND UP0, UPT, UR49, 0x1, UPT ;  /* 0x000000013100788c */ /* 0x000fc8000bf05270 */
[----:B------:R-:W-:-:S04]  /*4770*/  USEL UR43, URZ, 0x1, UP0 ;  /* 0x000000013f2b7887 */ /* 0x000fc80008000000 */
[----:B------:R-:W-:-:S04]  /*4780*/  ULOP3.LUT UR43, UR52, UR43, URZ, 0x3c, !UPT ;  /* 0x0000002b342b7292 */ /* 0x000fc8000f8e3c3f */
[----:B------:R-:W-:Y:S08]  /*4790*/  @P2 BRA `(.L_x_131) ;  /* 0x0000000000442947 */ /* 0x000ff00003800000 */
[----:B------:R-:W-:Y:S05]  /*47a0*/  @!P0 BRA `(.L_x_132) ;  /* 0x0000000000048947 */ /* 0x000fea0003800000 */
[----:B------:R-:W-:Y:S01]  /*47b0*/  BPT.TRAP 0x1 ;  /* 0x000000040000795c */ /* 0x000fe20000300000 */
.L_x_132:
[----:B------:R-:W0:Y:S01]  /*47c0*/  S2UR UR10, SR_CgaCtaId ;  /* 0x00000000000a79c3 */ /* 0x000e220000008800 */
[----:B------:R-:W-:Y:S01]  /*47d0*/  UIADD3 UR6, UR49, 0x1, URZ ;  /* 0x0000000131067890 */ /* 0x000fe2000fffe03f */
[----:B------:R-:W-:Y:S01]  /*47e0*/  IMAD.U32 R0, RZ, RZ, UR43 ;  /* 0x0000002bff007e24 */ /* 0x000fe2000f8e00ff */
[----:B------:R-:W-:Y:S02]  /*47f0*/  UMOV UR7, 0x400 ;  /* 0x0000040000077882 */ /* 0x000fe40000000000 */
[----:B------:R-:W-:Y:S02]  /*4800*/  UISETP.NE.AND UP0, UPT, UR6, 0x2, UPT ;  /* 0x000000020600788c */ /* 0x000fe4000bf05270 */
[----:B------:R-:W-:Y:S02]  /*4810*/  SHF.L.U32 R0, R0, 0x1f, RZ ;  /* 0x0000001f00007819 */ /* 0x000fe400000006ff */
[----:B------:R-:W-:Y:S02]  /*4820*/  USEL UR6, UR6, URZ, UP0 ;  /* 0x0000003f06067287 */ /* 0x000fe40008000000 */
[----:B0-----:R-:W-:-:S04]  /*4830*/  ULEA UR7, UR10, UR7, 0x18 ;  /* 0x000000070a077291 */ /* 0x001fc8000f8ec03f */
[----:B------:R-:W-:-:S09]  /*4840*/  ULEA UR6, UR6, UR7, 0x3 ;  /* 0x0000000706067291 */ /* 0x000fd2000f8e183f */
[----:B------:R0:W1:Y:S01]  /*4850*/  SYNCS.PHASECHK.TRANS64.TRYWAIT P1, [UR6+0x38830], R0 ;  /* 0x03883000ff0075a7 */ /* 0x0000620008020146 */
[----:B------:R-:W-:Y:S05]  /*4860*/  @!P0 BRA `(.L_x_133) ;  /* 0x0000000000048947 */ /* 0x000fea0003800000 */
[----:B------:R-:W-:Y:S01]  /*4870*/  BPT.TRAP 0x1 ;  /* 0x000000040000795c */ /* 0x000fe20000300000 */
.L_x_133:
[----:B-1----:R-:W-:Y:S05]  /*4880*/  @P1 BRA `(.L_x_131) ;  /* 0x0000000000081947 */ /* 0x002fea0003800000 */
[----:B------:R-:W1:Y:S02]  /*4890*/  SYNCS.PHASECHK.TRANS64.TRYWAIT P1, [UR6+0x38830], R0 ;  /* 0x03883000ff0075a7 */ /* 0x000e640008020146 */
[----:B-1----:R-:W-:Y:S05]  /*48a0*/  @!P1 BRA `(.L_x_134) ;  /* 0x000000b800489947 */ /* 0x002fea0003800000 */
.L_x_131:
[----:B01----:R-:W-:Y:S01]  /*48b0*/  VIADD R0, R23, 0x8 ;  /* 0x0000000817007836 */ /* 0x003fe20000000000 */
        /* <DEDUP_REMOVED lines=44> */
[----:B0-----:R-:W-:Y:S05]  /*4b80*/  @P2 BRA `(.L_x_135) ;  /* 0x0000000000382947 */ /* 0x001fea0003800000 */
[----:B------:R-:W-:Y:S05]  /*4b90*/  @!P0 BRA `(.L_x_136) ;  /* 0x0000000000048947 */ /* 0x000fea0003800000 */
[----:B------:R-:W-:Y:S01]  /*4ba0*/  BPT.TRAP 0x1 ;  /* 0x000000040000795c */ /* 0x000fe20000300000 */
.L_x_136:
[----:B------:R-:W0:Y:S01]  /*4bb0*/  S2UR UR7, SR_CgaCtaId ;  /* 0x00000000000779c3 */ /* 0x000e220000008800 */
[----:B------:R-:W-:Y:S01]  /*4bc0*/  UMOV UR6, 0x400 ;  /* 0x0000040000067882 */ /* 0x000fe20000000000 */
[----:B------:R-:W-:-:S05]  /*4bd0*/  IMAD.U32 R0, RZ, RZ, UR52 ;  /* 0x00000034ff007e24 */ /* 0x000fca000f8e00ff */
[----:B------:R-:W-:Y:S01]  /*4be0*/  SHF.L.U32 R0, R0, 0x1f, RZ ;  /* 0x0000001f00007819 */ /* 0x000fe200000006ff */
[----:B0-----:R-:W-:-:S04]  /*4bf0*/  ULEA UR6, UR7, UR6, 0x18 ;  /* 0x0000000607067291 */ /* 0x001fc8000f8ec03f */
[----:B------:R-:W-:-:S09]  /*4c00*/  ULEA UR6, UR49, UR6, 0x3 ;  /* 0x0000000631067291 */ /* 0x000fd2000f8e183f */
[----:B------:R0:W1:Y:S01]  /*4c10*/  SYNCS.PHASECHK.TRANS64.TRYWAIT P1, [UR6+0x38850], R0 ;  /* 0x03885000ff0075a7 */ /* 0x0000620008020146 */
[----:B------:R-:W-:Y:S05]  /*4c20*/  @!P0 BRA `(.L_x_137) ;  /* 0x0000000000048947 */ /* 0x000fea0003800000 */
[----:B------:R-:W-:Y:S01]  /*4c30*/  BPT.TRAP 0x1 ;  /* 0x000000040000795c */ /* 0x000fe20000300000 */
.L_x_137:
[----:B-1----:R-:W-:Y:S05]  /*4c40*/  @P1 BRA `(.L_x_135) ;  /* 0x0000000000081947 */ /* 0x002fea0003800000 */
[----:B------:R-:W1:Y:S02]  /*4c50*/  SYNCS.PHASECHK.TRANS64.TRYWAIT P1, [UR6+0x38850], R0 ;  /* 0x03885000ff0075a7 */ /* 0x000e640008020146 */
[----:B-1----:R-:W-:Y:S05]  /*4c60*/  @!P1 BRA `(.L_x_138) ;  /* 0x000000b400709947 */ /* 0x002fea0003800000 */
.L_x_135:
[----:B------:R-:W2:Y:S01]  /*4c70*/  S2UR UR6, SR_CgaCtaId ;  /* 0x00000000000679c3 */ /* 0x000ea20000008800 */
[----:B-1----:R-:W-:Y:S01]  /*4c80*/  MOV R3, 0x400 ;  /* 0x0000040000037802 */ /* 0x002fe20000000f00 */
[----:B------:R-:W-:Y:S01]  /*4c90*/  WARPGROUP.ARRIVE ;  /* 0x00000000000079c5 */ /* 0x000fe20000000000 */
[----:B------:R-:W-:Y:S01]  /*4ca0*/  UMOV UR7, 0x40000040 ;  /* 0x4000004000077882 */ /* 0x000fe20000000000 */
[----:B------:R-:W-:Y:S02]  /*4cb0*/  FMNMX.FTZ R6, R152, R7, !PT ;  /* 0x0000000798067209 */ /* 0x000fe40007810000 */
[----:B------:R-:W-:-:S04]  /*4cc0*/  FMNMX.FTZ R8, R154, R9, !PT ;  /* 0x000000099a087209 */ /* 0x000fc80007810000 */
[----:B------:R-:W-:-:S04]  /*4cd0*/  FMNMX.FTZ R11, R155, R8, !PT ;  /* 0x000000089b0b7209 */ /* 0x000fc80007810000 */
[----:B------:R-:W-:-:S04]  /*4ce0*/  FMNMX.FTZ R8, R158, R11, !PT ;  /* 0x0000000b9e087209 */ /* 0x000fc80007810000 */
[----:B------:R-:W-:-:S04]  /*4cf0*/  FMNMX.FTZ R11, R159, R8, !PT ;  /* 0x000000089f0b7209 */ /* 0x000fc80007810000 */
[----:B------:R-:W-:Y:S01]  /*4d00*/  FMNMX.FTZ R8, R162, R11, !PT ;  /* 0x0000000ba2087209 */ /* 0x000fe20007810000 */
[----:B--2---:R-:W-:-:S03]  /*4d10*/  IMAD.U32 R2, RZ, RZ, UR6 ;  /* 0x00000006ff027e24 */ /* 0x004fc6000f8e00ff */
[----:B------:R-:W-:Y:S02]  /*4d20*/  FMNMX.FTZ R11, R163, R8, !PT ;  /* 0x00000008a30b7209 */ /* 0x000fe40007810000 */
[----:B0-----:R-:W-:Y:S02]  /*4d30*/  LEA R0, R2, R3, 0x18 ;  /* 0x0000000302007211 */ /* 0x001fe400078ec0ff */
[----:B------:R-:W-:Y:S02]  /*4d40*/  FMNMX.FTZ R3, R153, R6, !PT ;  /* 0x0000000699037209 */ /* 0x000fe40007810000 */
[----:B------:R-:W-:Y:S02]  /*4d50*/  R2UR UR6, R0 ;  /* 0x00000000000672ca */ /* 0x000fe400000e0000 */
[----:B------:R-:W-:Y:S02]  /*4d60*/  FMNMX.FTZ R6, R156, R3, !PT ;  /* 0x000000039c067209 */ /* 0x000fe40007810000 */
[----:B------:R-:W-:-:S02]  /*4d70*/  FMNMX.FTZ R8, R166, R11, !PT ;  /* 0x0000000ba6087209 */ /* 0x000fc40007810000 */
[----:B------:R-:W-:Y:S02]  /*4d80*/  FMNMX.FTZ R3, R157, R6, !PT ;  /* 0x000000069d037209 */ /* 0x000fe40007810000 */
[----:B------:R-:W-:Y:S02]  /*4d90*/  FMNMX.FTZ R11, R167, R8, !PT ;  /* 0x00000008a70b7209 */ /* 0x000fe40007810000 */
[----:B------:R-:W-:Y:S02]  /*4da0*/  FMNMX.FTZ R6, R160, R3, !PT ;  /* 0x00000003a0067209 */ /* 0x000fe40007810000 */
[----:B------:R-:W-:Y:S01]  /*4db0*/  FMNMX.FTZ R8, R170, R11, !PT ;  /* 0x0000000baa087209 */ /* 0x000fe20007810000 */
[----:B------:R-:W-:Y:S01]  /*4dc0*/  UIADD3 UR6, UR6, 0x400, URZ ;  /* 0x0000040006067890 */ /* 0x000fe2000fffe03f */
[----:B------:R-:W-:Y:S02]  /*4dd0*/  FMNMX.FTZ R3, R161, R6, !PT ;  /* 0x00000006a1037209 */ /* 0x000fe40007810000 */
[----:B------:R-:W-:Y:S01]  /*4de0*/  FMNMX.FTZ R11, R171, R8, !PT ;  /* 0x00000008ab0b7209 */ /* 0x000fe20007810000 */
[----:B------:R-:W-:Y:S01]  /*4df0*/  USHF.R.U32.HI UR6, URZ, 0x4, UR6 ;  /* 0x000000043f067899 */ /* 0x000fe20008011606 */
[----:B------:R-:W-:-:S02]  /*4e00*/  FMNMX.FTZ R6, R164, R3, !PT ;  /* 0x00000003a4067209 */ /* 0x000fc40007810000 */
[----:B------:R-:W-:Y:S01]  /*4e10*/  FMNMX.FTZ R8, R174, R11, !PT ;  /* 0x0000000bae087209 */ /* 0x000fe20007810000 */
[----:B------:R-:W-:Y:S01]  /*4e20*/  ULOP3.LUT UR6, UR6, 0x3fff, URZ, 0xc0, !UPT ;  /* 0x00003fff06067892 */ /* 0x000fe2000f8ec03f */
[----:B------:R-:W-:Y:S02]  /*4e30*/  FMNMX.FTZ R3, R165, R6, !PT ;  /* 0x00000006a5037209 */ /* 0x000fe40007810000 */
[----:B------:R-:W-:Y:S01]  /*4e40*/  FMNMX.FTZ R11, R175, R8, !PT ;  /* 0x00000008af0b7209 */ /* 0x000fe20007810000 */
[----:B------:R-:W-:Y:S01]  /*4e50*/  ULOP3.LUT UR6, UR6, 0x10000, URZ, 0xfc, !UPT ;  /* 0x0001000006067892 */ /* 0x000fe2000f8efc3f */
[----:B------:R-:W-:Y:S02]  /*4e60*/  FMNMX.FTZ R6, R168, R3, !PT ;  /* 0x00000003a8067209 */ /* 0x000fe40007810000 */
[----:B------:R-:W-:Y:S01]  /*4e70*/  FMNMX.FTZ R8, R178, R11, !PT ;  /* 0x0000000bb2087209 */ /* 0x000fe20007810000 */
[----:B------:R-:W-:Y:S01]  /*4e80*/  ULEA UR10, UR49, UR6, 0xb ;  /* 0x00000006310a7291 */ /* 0x000fe2000f8e583f */
[----:B------:R-:W-:-:S02]  /*4e90*/  FMNMX.FTZ R3, R169, R6, !PT ;  /* 0x00000006a9037209 */ /* 0x000fc40007810000 */
        /* <DEDUP_REMOVED lines=41> */
[----:B------:R-:W-:-:S04]  /*5130*/  FMNMX.FTZ R6, R208, R3, !PT ;  /* 0x00000003d0067209 */ /* 0x000fc80007810000 */
[----:B------:R-:W-:-:S04]  /*5140*/  FMNMX.FTZ R3, R209, R6, !PT ;  /* 0x00000006d1037209 */ /* 0x000fc80007810000 */
[----:B------:R-:W-:-:S04]  /*5150*/  FMNMX.FTZ R6, R212, R3, !PT ;  /* 0x00000003d4067209 */ /* 0x000fc80007810000 */
[----:B------:R-:W-:Y:S02]  /*5160*/  FMNMX.FTZ R10, R213, R6, !PT ;  /* 0x00000006d50a7209 */ /* 0x000fe40007810000 */
[----:B------:R-:W0:Y:S04]  /*5170*/  SHFL.BFLY PT, R6, R11, 0x2, 0x1f ;  /* 0x0c401f000b067f89 */ /* 0x000e2800000e0000 */
[----:B------:R-:W1:Y:S01]  /*5180*/  SHFL.BFLY PT, R3, R10, 0x2, 0x1f ;  /* 0x0c401f000a037f89 */ /* 0x000e6200000e0000 */
[----:B0-----:R-:W-:Y:S02]  /*5190*/  FMNMX.FTZ R13, R11, R6, !PT ;  /* 0x000000060b0d7209 */ /* 0x001fe40007810000 */
[----:B-1----:R-:W-:-:S03]  /*51a0*/  FMNMX.FTZ R12, R10, R3, !PT ;  /* 0x000000030a0c7209 */ /* 0x002fc60007810000 */
[----:B------:R-:W0:Y:S01]  /*51b0*/  SHFL.BFLY PT, R6, R13, 0x1, 0x1f ;  /* 0x0c201f000d067f89 */ /* 0x000e2200000e0000 */
[----:B------:R-:W-:-:S03]  /*51c0*/  IMAD.U32 R10, RZ, RZ, UR38 ;  /* 0x00000026ff0a7e24 */ /* 0x000fc6000f8e00ff */
[----:B------:R-:W1:Y:S01]  /*51d0*/  SHFL.BFLY PT, R3, R12, 0x1, 0x1f ;  /* 0x0c201f000c037f89 */ /* 0x000e6200000e0000 */
[----:B0-----:R-:W-:Y:S02]  /*51e0*/  FMNMX.FTZ R6, R13, R6, !PT ;  /* 0x000000060d067209 */ /* 0x001fe40007810000 */
[----:B-1----:R-:W-:-:S05]  /*51f0*/  FMNMX.FTZ R3, R12, R3, !PT ;  /* 0x000000030c037209 */ /* 0x002fca0007810000 */
[----:B------:R-:W-:-:S04]  /*5200*/  FADD.FTZ R7, -R3, R7 ;  /* 0x0000000703077221 */ /* 0x000fc80000010100 */
[----:B------:R-:W-:Y:S01]  /*5210*/  FMUL.FTZ R8, R7, UR38 ;  /* 0x0000002607087c20 */ /* 0x000fe20008410000 */
[----:B------:R-:W-:-:S01]  /*5220*/  FADD.FTZ R7, -R6, R9 ;  /* 0x0000000906077221 */ /* 0x000fc20000010100 */
[----:B------:R-:W-:-:S03]  /*5230*/  FFMA.FTZ R9, R3, R10, -8 ;  /* 0xc100000003097423 */ /* 0x000fc6000001000a */
[----:B------:R-:W-:Y:S01]  /*5240*/  FMUL.FTZ R7, R7, UR38 ;  /* 0x0000002607077c20 */ /* 0x000fe20008410000 */
[----:B------:R-:W-:-:S01]  /*5250*/  FFMA.FTZ R21, R165, UR38, -R9 ;  /* 0x00000026a5157c23 */ /* 0x000fc20008010809 */
[--C-:B------:R-:W-:Y:S01]  /*5260*/  FFMA.FTZ R165, R181, UR38, -R9.reuse ;  /* 0x00000026b5a57c23 */ /* 0x100fe20008010809 */
[----:B------:R-:W-:-:S01]  /*5270*/  FFMA.FTZ R181, R197, UR38, -R9 ;  /* 0x00000026c5b57c23 */ /* 0x000fc20008010809 */
[----:B------:R-:W-:Y:S02]  /*5280*/  IMAD.U32 R197, RZ, RZ, UR38 ;  /* 0x00000026ffc57e24 */ /* 0x000fe4000f8e00ff */
[----:B------:R-:W-:-:S01]  /*5290*/  FFMA.FTZ R11, R152, UR38, -R9 ;  /* 0x00000026980b7c23 */ /* 0x000fc20008010809 */
[----:B------:R-:W-:Y:S01]  /*52a0*/  FFMA.FTZ R10, R153, UR38, -R9 ;  /* 0x00000026990a7c23 */ /* 0x000fe20008010809 */
[----:B------:R-:W-:Y:S01]  /*52b0*/  MUFU.EX2 R8, R8 ;  /* 0x0000000800087308 */ /* 0x000fe20000000800 */
[----:B------:R-:W-:-:S01]  /*52c0*/  FFMA.FTZ R197, R6, R197, -8 ;  /* 0xc100000006c57423 */ /* 0x000fc200000100c5 */
[--C-:B------:R-:W-:Y:S01]  /*52d0*/  FFMA.FTZ R12, R156, UR38, -R9.reuse ;  /* 0x000000269c0c7c23 */ /* 0x100fe20008010809 */
[----:B------:R-:W-:-:S01]  /*52e0*/  FFMA.FTZ R13, R157, UR38, -R9 ;  /* 0x000000269d0d7c23 */ /* 0x000fc20008010809 */
[----:B------:R-:W-:Y:S01]  /*52f0*/  FFMA.FTZ R14, R160, UR38, -R9 ;  /* 0x00000026a00e7c23 */ /* 0x000fe20008010809 */
[----:B------:R-:W-:-:S01]  /*5300*/  FFMA.FTZ R154, R154, UR38, -R197 ;  /* 0x000000269a9a7c23 */ /* 0x000fc200080108c5 */
[--C-:B------:R-:W-:Y:S01]  /*5310*/  FFMA.FTZ R155, R155, UR38, -R197.reuse ;  /* 0x000000269b9b7c23 */ /* 0x100fe200080108c5 */
[----:B------:R-:W-:-:S01]  /*5320*/  FFMA.FTZ R158, R158, UR38, -R197 ;  /* 0x000000269e9e7c23 */ /* 0x000fc200080108c5 */
[----:B------:R-:W0:Y:S01]  /*5330*/  MUFU.EX2 R11, R11 ;  /* 0x0000000b000b7308 */ /* 0x000e220000000800 */
[----:B------:R-:W-:-:S01]  /*5340*/  FFMA.FTZ R159, R159, UR38, -R197 ;  /* 0x000000269f9f7c23 */ /* 0x000fc200080108c5 */
[----:B------:R-:W-:Y:S01]  /*5350*/  FFMA.FTZ R162, R162, UR38, -R197 ;  /* 0x00000026a2a27c23 */ /* 0x000fe200080108c5 */
[----:B------:R-:W-:-:S01]  /*5360*/  FFMA.FTZ R15, R161, UR38, -R9 ;  /* 0x00000026a10f7c23 */ /* 0x000fc20008010809 */
[----:B------:R-:W-:Y:S01]  /*5370*/  FFMA.FTZ R163, R163, UR38, -R197 ;  /* 0x00000026a3a37c23 */ /* 0x000fe200080108c5 */
[----:B------:R-:W-:-:S01]  /*5380*/  FFMA.FTZ R20, R164, UR38, -R9 ;  /* 0x00000026a4147c23 */ /* 0x000fc20008010809 */
[----:B------:R-:W-:Y:S01]  /*5390*/  FFMA.FTZ R153, R169, UR38, -R9 ;  /* 0x00000026a9997c23 */ /* 0x000fe20008010809 */
[----:B------:R-:W-:-:S01]  /*53a0*/  FFMA.FTZ R166, R166, UR38, -R197 ;  /* 0x00000026a6a67c23 */ /* 0x000fc200080108c5 */
[----:B------:R-:W-:Y:S01]  /*53b0*/  MUFU.EX2 R7, R7 ;  /* 0x0000000700077308 */ /* 0x000fe20000000800 */
[----:B------:R-:W-:-:S01]  /*53c0*/  FFMA.FTZ R169, R185, UR38, -R9 ;  /* 0x00000026b9a97c23 */ /* 0x000fc20008010809 */
[--C-:B------:R-:W-:Y:S01]  /*53d0*/  FFMA.FTZ R185, R201, UR38, -R9.reuse ;  /* 0x00000026c9b97c23 */ /* 0x100fe20008010809 */
[----:B------:R-:W-:-:S01]  /*53e0*/  FFMA.FTZ R152, R168, UR38, -R9 ;  /* 0x00000026a8987c23 */ /* 0x000fc20008010809 */
[----:B------:R-:W-:Y:S01]  /*53f0*/  FFMA.FTZ R167, R167, UR38, -R197 ;  /* 0x00000026a7a77c23 */ /* 0x000fe200080108c5 */
[----:B------:R-:W-:-:S01]  /*5400*/  FFMA.FTZ R168, R184, UR38, -R9 ;  /* 0x00000026b8a87c23 */ /* 0x000fc20008010809 */
[----:B------:R-:W-:Y:S01]  /*5410*/  FFMA.FTZ R184, R200, UR38, -R9 ;  /* 0x00000026c8b87c23 */ /* 0x000fe20008010809 */
[----:B------:R-:W-:-:S01]  /*5420*/  FFMA.FTZ R170, R170, UR38, -R197 ;  /* 0x00000026aaaa7c23 */ /* 0x000fc200080108c5 */
[----:B------:R-:W1:Y:S01]  /*5430*/  MUFU.EX2 R154, R154 ;  /* 0x0000009a009a7308 */ /* 0x000e620000000800 */
[----:B0-----:R-:W-:-:S01]  /*5440*/  FFMA.FTZ R5, R8, R5, R11 ;  /* 0x0000000508057223 */ /* 0x001fc2000001000b */
[----:B------:R-:W-:Y:S01]  /*5450*/  FFMA.FTZ R171, R171, UR38, -R197 ;  /* 0x00000026abab7c23 */ /* 0x000fe200080108c5 */
[----:B------:R-:W-:-:S01]  /*5460*/  FFMA.FTZ R156, R172, UR38, -R9 ;  /* 0x00000026ac9c7c23 */ /* 0x000fc20008010809 */
[----:B------:R-:W-:Y:S01]  /*5470*/  FFMA.FTZ R174, R174, UR38, -R197 ;  /* 0x00000026aeae7c23 */ /* 0x000fe200080108c5 */
[----:B------:R-:W-:-:S01]  /*5480*/  FFMA.FTZ R157, R173, UR38, -R9 ;  /* 0x00000026ad9d7c23 */ /* 0x000fc20008010809 */
[----:B------:R-:W-:Y:S01]  /*5490*/  FFMA.FTZ R175, R175, UR38, -R197 ;  /* 0x00000026afaf7c23 */ /* 0x000fe200080108c5 */
[----:B------:R-:W-:-:S01]  /*54a0*/  FFMA.FTZ R160, R176, UR38, -R9 ;  /* 0x00000026b0a07c23 */ /* 0x000fc20008010809 */
[----:B------:R-:W0:Y:S01]  /*54b0*/  MUFU.EX2 R10, R10 ;  /* 0x0000000a000a7308 */ /* 0x000e220000000800 */
[----:B------:R-:W-:-:S01]  /*54c0*/  FFMA.FTZ R178, R178, UR38, -R197 ;  /* 0x00000026b2b27c23 */ /* 0x000fc200080108c5 */
[----:B------:R-:W-:Y:S01]  /*54d0*/  FFMA.FTZ R161, R177, UR38, -R9 ;  /* 0x00000026b1a17c23 */ /* 0x000fe20008010809 */
[----:B------:R-:W-:-:S01]  /*54e0*/  FFMA.FTZ R179, R179, UR38, -R197 ;  /* 0x00000026b3b37c23 */ /* 0x000fc200080108c5 */
[----:B------:R-:W-:Y:S01]  /*54f0*/  FFMA.FTZ R164, R180, UR38, -R9 ;  /* 0x00000026b4a47c23 */ /* 0x000fe20008010809 */
[----:B------:R-:W-:-:S01]  /*5500*/  FFMA.FTZ R182, R182, UR38, -R197 ;  /* 0x00000026b6b67c23 */ /* 0x000fc200080108c5 */
[--C-:B------:R-:W-:Y:S01]  /*5510*/  FFMA.FTZ R183, R183, UR38, -R197.reuse ;  /* 0x00000026b7b77c23 */ /* 0x100fe200080108c5 */
[----:B------:R-:W-:-:S01]  /*5520*/  FFMA.FTZ R186, R186, UR38, -R197 ;  /* 0x00000026baba7c23 */ /* 0x000fc200080108c5 */
[----:B------:R-:W2:Y:S01]  /*5530*/  MUFU.EX2 R155, R155 ;  /* 0x0000009b009b7308 */ /* 0x000ea20000000800 */
[----:B-1----:R-:W-:-:S01]  /*5540*/  FFMA.FTZ R4, R7, R4, R154 ;  /* 0x0000000407047223 */ /* 0x002fc2000001009a */
[----:B------:R-:W-:Y:S01]  /*5550*/  FFMA.FTZ R187, R187, UR38, -R197 ;  /* 0x00000026bbbb7c23 */ /* 0x000fe200080108c5 */
[----:B------:R-:W-:-:S01]  /*5560*/  FFMA.FTZ R172, R188, UR38, -R9 ;  /* 0x00000026bcac7c23 */ /* 0x000fc20008010809 */
[----:B------:R-:W-:Y:S01]  /*5570*/  FFMA.FTZ R190, R190, UR38, -R197 ;  /* 0x00000026bebe7c23 */ /* 0x000fe200080108c5 */
[----:B------:R-:W-:-:S01]  /*5580*/  FFMA.FTZ R173, R189, UR38, -R9 ;  /* 0x00000026bdad7c23 */ /* 0x000fc20008010809 */
[----:B------:R-:W-:Y:S01]  /*5590*/  FFMA.FTZ R189, R205, UR38, -R9 ;  /* 0x00000026cdbd7c23 */ /* 0x000fe20008010809 */
[----:B------:R-:W-:-:S01]  /*55a0*/  FFMA.FTZ R191, R191, UR38, -R197 ;  /* 0x00000026bfbf7c23 */ /* 0x000fc200080108c5 */
[----:B------:R-:W1:Y:S01]  /*55b0*/  MUFU.EX2 R12, R12 ;  /* 0x0000000c000c7308 */ /* 0x000e620000000800 */
[----:B0-----:R-:W-:-:S01]  /*55c0*/  FADD.FTZ R5, R10, R5 ;  /* 0x000000050a057221 */ /* 0x001fc20000010000 */
[----:B------:R-:W-:Y:S01]  /*55d0*/  FFMA.FTZ R176, R192, UR38, -R9 ;  /* 0x00000026c0b07c23 */ /* 0x000fe20008010809 */
[----:B------:R-:W-:-:S01]  /*55e0*/  FFMA.FTZ R194, R194, UR38, -R197 ;  /* 0x00000026c2c27c23 */ /* 0x000fc200080108c5 */
[----:B------:R-:W-:Y:S01]  /*55f0*/  FFMA.FTZ R177, R193, UR38, -R9 ;  /* 0x00000026c1b17c23 */ /* 0x000fe20008010809 */
[----:B------:R-:W-:-:S01]  /*5600*/  FFMA.FTZ R195, R195, UR38, -R197 ;  /* 0x00000026c3c37c23 */ /* 0x000fc200080108c5 */
[--C-:B------:R-:W-:Y:S01]  /*5610*/  FFMA.FTZ R188, R204, UR38, -R9.reuse ;  /* 0x00000026ccbc7c23 */ /* 0x100fe20008010809 */
[----:B------:R-:W-:-:S01]  /*5620*/  FFMA.FTZ R180, R196, UR38, -R9 ;  /* 0x00000026c4b47c23 */ /* 0x000fc20008010809 */
[----:B------:R-:W0:Y:S01]  /*5630*/  MUFU.EX2 R158, R158 ;  /* 0x0000009e009e7308 */ /* 0x000e220000000800 */
[----:B--2---:R-:W-:-:S01]  /*5640*/  FADD.FTZ R201, R155, R4 ;  /* 0x000000049bc97221 */ /* 0x004fc20000010000 */
[--C-:B------:R-:W-:Y:S01]  /*5650*/  FFMA.FTZ R198, R198, UR38, -R197.reuse ;  /* 0x00000026c6c67c23 */ /* 0x100fe200080108c5 */
[----:B------:R-:W-:-:S01]  /*5660*/  FFMA.FTZ R199, R199, UR38, -R197 ;  /* 0x00000026c7c77c23 */ /* 0x000fc200080108c5 */
[--C-:B------:R-:W-:Y:S01]  /*5670*/  FFMA.FTZ R192, R208, UR38, -R9.reuse ;  /* 0x00000026d0c07c23 */ /* 0x100fe20008010809 */
[----:B------:R-:W-:-:S01]  /*5680*/  FFMA.FTZ R193, R209, UR38, -R9 ;  /* 0x00000026d1c17c23 */ /* 0x000fc20008010809 */
[----:B------:R-:W-:-:S02]  /*5690*/  IMAD.U32 R209, RZ, RZ, UR51 ;  /* 0x00000033ffd17e24 */ /* 0x000fc4000f8e00ff */
[----:B------:R-:W-:-:S01]  /*56a0*/  FFMA.FTZ R196, R212, UR38, -R9 ;  /* 0x00000026d4c47c23 */ /* 0x000fc20008010809 */
[----:B------:R-:W2:Y:S01]  /*56b0*/  MUFU.EX2 R13, R13 ;  /* 0x0000000d000d7308 */ /* 0x000ea20000000800 */
[----:B-1----:R-:W-:-:S01]  /*56c0*/  FADD.FTZ R4, R12, R5 ;  /* 0x000000050c047221 */ /* 0x002fc20000010000 */
[----:B------:R-:W-:-:S06]  /*56d0*/  FFMA.FTZ R9, R213, UR38, -R9 ;  /* 0x00000026d5097c23 */ /* 0x000fcc0008010809 */
[----:B------:R-:W1:Y:S01]  /*56e0*/  MUFU.EX2 R159, R159 ;  /* 0x0000009f009f7308 */ /* 0x000e620000000800 */
[----:B0-----:R-:W-:-:S07]  /*56f0*/  FADD.FTZ R200, R158, R201 ;  /* 0x000000c99ec87221 */ /* 0x001fce0000010000 */
[----:B------:R-:W0:Y:S01]  /*5700*/  MUFU.EX2 R14, R14 ;  /* 0x0000000e000e7308 */ /* 0x000e220000000800 */
[----:B--2---:R-:W-:-:S07]  /*5710*/  FADD.FTZ R5, R13, R4 ;  /* 0x000000040d057221 */ /* 0x004fce0000010000 */
[----:B------:R-:W2:Y:S01]  /*5720*/  MUFU.EX2 R162, R162 ;  /* 0x000000a200a27308 */ /* 0x000ea20000000800 */
[----:B-1----:R-:W-:-:S07]  /*5730*/  FADD.FTZ R201, R159, R200 ;  /* 0x000000c89fc97221 */ /* 0x002fce0000010000 */
[----:B------:R-:W1:Y:S01]  /*5740*/  MUFU.EX2 R15, R15 ;  /* 0x0000000f000f7308 */ /* 0x000e620000000800 */
[----:B0-----:R-:W-:-:S07]  /*5750*/  FADD.FTZ R4, R14, R5 ;  /* 0x000000050e047221 */ /* 0x001fce0000010000 */
[----:B------:R-:W0:Y:S01]  /*5760*/  MUFU.EX2 R163, R163 ;  /* 0x000000a300a37308 */ /* 0x000e220000000800 */
[----:B--2---:R-:W-:-:S01]  /*5770*/  FADD.FTZ R200, R162, R201 ;  /* 0x000000c9a2c87221 */ /* 0x004fc20000010000 */
[----:B------:R-:W-:Y:S02]  /*5780*/  WARPGROUP.DEPBAR.LE gsb0, 0x0 ;  /* 0x00008000000079c5 */ /* 0x000fe40000010000 */
[----:B------:R-:W-:-:S06]  /*5790*/  WARPGROUP.ARRIVE ;  /* 0x00000000000079c5 */ /* 0x000fcc0000000000 */
[----:B------:R-:W2:Y:S01]  /*57a0*/  S2R R219, SR_TID.X ;  /* 0x0000000000db7919 */ /* 0x000ea20000002100 */
[----:B------:R-:W3:Y:S01]  /*57b0*/  MUFU.EX2 R20, R20 ;  /* 0x0000001400147308 */ /* 0x000ee20000000800 */
[----:B-1----:R-:W-:-:S01]  /*57c0*/  FADD.FTZ R5, R15, R4 ;  /* 0x000000040f057221 */ /* 0x002fc20000010000 */
[----:B------:R-:W-:Y:S01]  /*57d0*/  QGMMA.64x256x32.F32.E4M3.E4M3 R24, R220, gdesc[UR4], R24, gsb0 ;  /* 0x03e00004dc187df3 */ /* 0x000fe20008000818 */
[----:B------:R-:W-:Y:S01]  /*57e0*/  UIADD3 UR6, UR10, 0x4, URZ ;  /* 0x000000040a067890 */ /* 0x000fe2000fffe03f */
[----:B------:R-:W-:-:S04]  /*57f0*/  UMOV UR7, 0x40000040 ;  /* 0x4000004000077882 */ /* 0x000fc80000000000 */
[----:B------:R-:W1:Y:S01]  /*5800*/  MUFU.EX2 R166, R166 ;  /* 0x000000a600a67308 */ /* 0x000e620000000800 */
[----:B0-----:R-:W-:-:S07]  /*5810*/  FADD.FTZ R201, R163, R200 ;  /* 0x000000c8a3c97221 */ /* 0x001fce0000010000 */
[----:B------:R-:W0:Y:S01]  /*5820*/  MUFU.EX2 R21, R21 ;  /* 0x0000001500157308 */ /* 0x000e220000000800 */
[----:B---3--:R-:W-:-:S07]  /*5830*/  FADD.FTZ R4, R20, R5 ;  /* 0x0000000514047221 */ /* 0x008fce0000010000 */
[----:B------:R-:W3:Y:S01]  /*5840*/  MUFU.EX2 R167, R167 ;  /* 0x000000a700a77308 */ /* 0x000ee20000000800 */
[----:B-1----:R-:W-:-:S01]  /*5850*/  FADD.FTZ R200, R166, R201 ;  /* 0x000000c9a6c87221 */ /* 0x002fc20000010000 */
[----:B--2---:R-:W-:-:S06]  /*5860*/  LOP3.LUT P1, RZ, R219, 0x7f, RZ, 0xc0, !PT ;  /* 0x0000007fdbff7812 */ /* 0x004fcc000782c0ff */
[----:B------:R-:W1:Y:S01]  /*5870*/  MUFU.EX2 R152, R152 ;  /* 0x0000009800987308 */ /* 0x000e620000000800 */
[----:B0-----:R-:W-:-:S07]  /*5880*/  FADD.FTZ R5, R21, R4 ;  /* 0x0000000415057221 */ /* 0x001fce0000010000 */
[----:B------:R-:W0:Y:S01]  /*5890*/  MUFU.EX2 R170, R170 ;  /* 0x000000aa00aa7308 */ /* 0x000e220000000800 */
[----:B---3--:R-:W-:-:S01]  /*58a0*/  FADD.FTZ R201, R167, R200 ;  /* 0x000000c8a7c97221 */ /* 0x008fc20000010000 */
[----:B------:R-:W-:-:S06]  /*58b0*/  @!P1 IMAD R209, R209, 0x8, R0 ;  /* 0x00000008d1d19824 */ /* 0x000fcc00078e0200 */
[----:B------:R-:W2:Y:S01]  /*58c0*/  MUFU.EX2 R153, R153 ;  /* 0x0000009900997308 */ /* 0x000ea20000000800 */
[----:B-1----:R-:W-:-:S07]  /*58d0*/  FADD.FTZ R4, R152, R5 ;  /* 0x0000000598047221 */ /* 0x002fce0000010000 */
        /* <DEDUP_REMOVED lines=13> */
[----:B0-----:R-:W-:-:S01]  /*59b0*/  FADD.FTZ R201, R175, R200 ;  /* 0x000000c8afc97221 */ /* 0x001fc20000010000 */
[----:B------:R-:W-:-:S06]  /*59c0*/  FFMA.FTZ R200, R202, UR38, -R197 ;  /* 0x00000026cac87c23 */ /* 0x000fcc00080108c5 */
[----:B------:R-:W0:Y:S01]  /*59d0*/  MUFU.EX2 R161, R161 ;  /* 0x000000a100a17308 */ /* 0x000e220000000800 */
[----:B--2---:R-:W-:-:S07]  /*59e0*/  FADD.FTZ R4, R160, R5 ;  /* 0x00000005a0047221 */ /* 0x004fce0000010000 */
        /* <DEDUP_REMOVED lines=19> */
[----:B--2---:R-:W-:-:S01]  /*5b20*/  FADD.FTZ R204, R186, R203 ;  /* 0x000000cbbacc7221 */ /* 0x004fc20000010000 */
[----:B------:R-:W-:-:S06]  /*5b30*/  FFMA.FTZ R203, R207, UR38, -R197 ;  /* 0x00000026cfcb7c23 */ /* 0x000fcc00080108c5 */
        /* <DEDUP_REMOVED lines=10> */
[----:B------:R-:W-:-:S06]  /*5be0*/  IADD3 R4, -R23, 0xb, RZ ;  /* 0x0000000b17047810 */ /* 0x000fcc0007ffe1ff */
[----:B------:R-:W0:Y:S01]  /*5bf0*/  MUFU.EX2 R194, R194 ;  /* 0x000000c200c27308 */ /* 0x000e220000000800 */
[----:B--2---:R-:W-:-:S01]  /*5c00*/  FADD.FTZ R205, R191, R204 ;  /* 0x000000ccbfcd7221 */ /* 0x004fc20000010000 */
[----:B------:R-:W-:-:S06]  /*5c10*/  FFMA.FTZ R204, R210, UR38, -R197 ;  /* 0x00000026d2cc7c23 */ /* 0x000fcc00080108c5 */
        /* <DEDUP_REMOVED lines=8> */
[----:B-1----:R-:W-:-:S07]  /*5ca0*/  FADD.FTZ R207, R195, R208 ;  /* 0x000000d0c3cf7221 */ /* 0x002fce0000010000 */
[----:B------:R-:W1:Y:S01]  /*5cb0*/  MUFU.EX2 R181, R181 ;  /* 0x000000b500b57308 */ /* 0x000e620000000800 */
[----:B0-----:R-:W-:-:S01]  /*5cc0*/  FADD.FTZ R206, R180, R5 ;  /* 0x00000005b4ce7221 */ /* 0x001fc20000010000 */
[----:B------:R-:W-:Y:S02]  /*5cd0*/  WARPGROUP.DEPBAR.LE gsb0, 0x0 ;  /* 0x00008000000079c5 */ /* 0x000fe40000010000 */
[----:B------:R-:W-:-:S04]  /*5ce0*/  WARPGROUP.ARRIVE ;  /* 0x00000000000079c5 */ /* 0x000fc80000000000 */
[----:B------:R-:W0:Y:S01]  /*5cf0*/  MUFU.EX2 R199, R199 ;  /* 0x000000c700c77308 */ /* 0x000e220000000800 */
[----:B--2---:R-:W-:-:S01]  /*5d00*/  FADD.FTZ R208, R198, R207 ;  /* 0x000000cfc6d07221 */ /* 0x004fc20000010000 */
[----:B------:R-:W-:Y:S01]  /*5d10*/  QGMMA.64x256x32.F32.E4M3.E4M3 R24, R224, gdesc[UR4], R24, gsb0 ;  /* 0x03e00004e0187df3 */ /* 0x000fe20008000818 */
[----:B------:R-:W-:Y:S01]  /*5d20*/  UIADD3 UR6, UR10, 0x6, URZ ;  /* 0x000000060a067890 */ /* 0x000fe2000fffe03f */
[----:B------:R-:W-:-:S04]  /*5d30*/  UMOV UR7, 0x40000040 ;  /* 0x4000004000077882 */ /* 0x000fc80000000000 */
[----:B------:R-:W2:Y:S01]  /*5d40*/  MUFU.EX2 R184, R184 ;  /* 0x000000b800b87308 */ /* 0x000ea20000000800 */
[----:B-1----:R-:W-:-:S01]  /*5d50*/  FADD.FTZ R5, R181, R206 ;  /* 0x000000ceb5057221 */ /* 0x002fc20000010000 */
[--C-:B------:R-:W-:Y:S01]  /*5d60*/  FFMA.FTZ R206, R214, UR38, -R197.reuse ;  /* 0x00000026d6ce7c23 */ /* 0x100fe200080108c5 */
[----:B------:R-:W-:-:S05]  /*5d70*/  FFMA.FTZ R197, R215, UR38, -R197 ;  /* 0x00000026d7c57c23 */ /* 0x000fca00080108c5 */
        /* <DEDUP_REMOVED lines=14> */
[----:B------:R-:W-:Y:S01]  /*5e60*/  MUFU.EX2 R192, R192 ;  /* 0x000000c000c07308 */ /* 0x000fe20000000800 */
[----:B--2---:R-:W-:-:S07]  /*5e70*/  FADD.FTZ R5, R189, R208 ;  /* 0x000000d0bd057221 */ /* 0x004fce0000010000 */
[----:B------:R-:W0:Y:S01]  /*5e80*/  MUFU.EX2 R204, R204 ;  /* 0x000000cc00cc7308 */ /* 0x000e220000000800 */
[----:B-1----:R-:W-:-:S07]  /*5e90*/  FADD.FTZ R207, R203, R210 ;  /* 0x000000d2cbcf7221 */ /* 0x002fce0000010000 */
[----:B------:R-:W-:Y:S08]  /*5ea0*/  MUFU.EX2 R193, R193 ;  /* 0x000000c100c17308 */ /* 0x000ff00000000800 */
[----:B------:R-:W1:Y:S01]  /*5eb0*/  MUFU.EX2 R205, R205 ;  /* 0x000000cd00cd7308 */ /* 0x000e620000000800 */
[----:B0-----:R-:W-:-:S07]  /*5ec0*/  FADD.FTZ R208, R204, R207 ;  /* 0x000000cfccd07221 */ /* 0x001fce0000010000 */
[----:B------:R-:W-:Y:S08]  /*5ed0*/  MUFU.EX2 R196, R196 ;  /* 0x000000c400c47308 */ /* 0x000ff00000000800 */
[----:B------:R-:W0:Y:S01]  /*5ee0*/  MUFU.EX2 R206, R206 ;  /* 0x000000ce00ce7308 */ /* 0x000e220000000800 */
[----:B-1----:R-:W-:-:S07]  /*5ef0*/  FADD.FTZ R207, R205, R208 ;  /* 0x000000d0cdcf7221 */ /* 0x002fce0000010000 */
[----:B------:R-:W1:Y:S08]  /*5f00*/  MUFU.EX2 R9, R9 ;  /* 0x0000000900097308 */ /* 0x000e700000000800 */
[----:B------:R-:W2:Y:S01]  /*5f10*/  MUFU.EX2 R197, R197 ;  /* 0x000000c500c57308 */ /* 0x000ea20000000800 */
[----:B0-----:R-:W-:-:S01]  /*5f20*/  FADD.FTZ R207, R206, R207 ;  /* 0x000000cfcecf7221 */ /* 0x001fc20000010000 */
[----:B------:R-:W-:-:S02]  /*5f30*/  WARPGROUP.DEPBAR.LE gsb0, 0x0 ;  /* 0x00008000000079c5 */ /* 0x000fc40000010000 */
[----:B------:R-:W-:-:S06]  /*5f40*/  WARPGROUP.ARRIVE ;  /* 0x00000000000079c5 */ /* 0x000fcc0000000000 */
[----:B------:R-:W-:Y:S03]  /*5f50*/  QGMMA.64x256x32.F32.E4M3.E4M3 R24, R228, gdesc[UR4], R24, gsb0 ;  /* 0x03e00004e4187df3 */ /* 0x000fe60008000818 */
[----:B------:R-:W-:Y:S02]  /*5f60*/  WARPGROUP.DEPBAR.LE gsb0, 0x0 ;  /* 0x00008000000079c5 */ /* 0x000fe40000010000 */
[----:B------:R0:W-:Y:S06]  /*5f70*/  BAR.ARV R4, 0x100 ;  /* 0x000400040000751d */ /* 0x0001ec0000002000 */
[----:B0-----:R-:W-:-:S05]  /*5f80*/  @!P1 VIADD R4, R209, 0x38840 ;  /* 0x00038840d1049836 */ /* 0x001fca0000000000 */
[----:B------:R-:W-:-:S04]  /*5f90*/  @!P1 PRMT R4, RZ, 0x654, R4 ;  /* 0x00000654ff049816 */ /* 0x000fc80000000004 */
[----:B------:R0:W-:Y:S02]  /*5fa0*/  @!P1 SYNCS.ARRIVE.TRANS64.RED.A1T0 RZ, [R4+URZ], RZ ;  /* 0x000000ff04ff99a7 */ /* 0x0001e4000810043f */
[----:B0-----:R-:W-:-:S04]  /*5fb0*/  FADD.FTZ R4, R192, R5 ;  /* 0x00000005c0047221 */ /* 0x001fc80000010000 */
[----:B------:R-:W-:-:S04]  /*5fc0*/  FADD.FTZ R5, R193, R4 ;  /* 0x00000004c1057221 */ /* 0x000fc80000010000 */
[----:B------:R-:W-:-:S04]  /*5fd0*/  FADD.FTZ R4, R196, R5 ;  /* 0x00000005c4047221 */ /* 0x000fc80000010000 */
[----:B-1----:R-:W-:Y:S01]  /*5fe0*/  FADD.FTZ R5, R9, R4 ;  /* 0x0000000409057221 */ /* 0x002fe20000010000 */
[----:B--2---:R-:W-:-:S01]  /*5ff0*/  FADD.FTZ R4, R197, R207 ;  /* 0x000000cfc5047221 */ /* 0x004fc20000010000 */
[----:B------:R-:W-:Y:S06]  /*6000*/  @!P0 BRA `(.L_x_139) ;  /* 0x0000000000048947 */ /* 0x000fec0003800000 */
[----:B------:R-:W-:Y:S01]  /*6010*/  BPT.TRAP 0x1 ;  /* 0x000000040000795c */ /* 0x000fe20000300000 */
.L_x_139:
[----:B------:R-:W-:Y:S01]  /*6020*/  F2FP.SATFINITE.E4M3.F32.PACK_AB_MERGE_C R196, R9, R196, RZ ;  /* 0x000000c409c4723e */ /* 0x000fe200048070ff */
[----:B------:R-:W-:Y:S01]  /*6030*/  IMAD.U32 R9, RZ, RZ, UR49 ;  /* 0x00000031ff097e24 */ /* 0x000fe2000f8e00ff */
[----:B------:R-:W-:Y:S01]  /*6040*/  ISETP.LT.AND P1, PT, RZ, UR48, PT ;  /* 0x00000030ff007c0c */ /* 0x000fe2000bf21270 */
[----:B------:R-:W-:Y:S01]  /*6050*/  UIADD3 UR6, UR48, -0x1, URZ ;  /* 0xffffffff30067890 */ /* 0x000fe2000fffe03f */
[----:B------:R-:W-:Y:S01]  /*6060*/  F2FP.SATFINITE.E4M3.F32.PACK_AB_MERGE_C R12, R13, R12, RZ ;  /* 0x0000000c0d0c723e */ /* 0x000fe200048070ff */
[----:B------:R-:W-:Y:S01]  /*6070*/  IMAD R9, R9, 0x8, R0 ;  /* 0x0000000809097824 */ /* 0x000fe200078e0200 */
[----:B------:R-:W-:Y:S01]  /*6080*/  F2FP.SATFINITE.E4M3.F32.PACK_AB_MERGE_C R158, R159, R158, RZ ;  /* 0x0000009e9f9e723e */ /* 0x000fe200048070ff */
[----:B------:R-:W-:Y:S01]  /*6090*/  UMOV UR52, UR43 ;  /* 0x0000002b00347c82 */ /* 0x000fe20008000000 */
[----:B------:R-:W-:Y:S01]  /*60a0*/  F2FP.SATFINITE.E4M3.F32.PACK_AB_MERGE_C R20, R21, R20, RZ ;  /* 0x000000141514723e */ /* 0x000fe200048070ff */
[----:B------:R-:W-:Y:S01]  /*60b0*/  VIADD R9, R9, 0x38860 ;  /* 0x0003886009097836 */ /* 0x000fe20000000000 */
[----:B------:R-:W-:Y:S01]  /*60c0*/  F2FP.SATFINITE.E4M3.F32.PACK_AB_MERGE_C R166, R167, R166, RZ ;  /* 0x000000a6a7a6723e */ /* 0x000fe200048070ff */
[----:B------:R-:W-:Y:S01]  /*60d0*/  UMOV UR48, UR6 ;  /* 0x0000000600307c82 */ /* 0x000fe20008000000 */
[----:B------:R-:W-:Y:S01]  /*60e0*/  F2FP.SATFINITE.E4M3.F32.PACK_AB_MERGE_C R156, R157, R156, RZ ;  /* 0x0000009c9d9c723e */ /* 0x000fe200048070ff */
[----:B------:R-:W-:Y:S01]  /*60f0*/  UMOV UR49, UR51 ;  /* 0x0000003300317c82 */ /* 0x000fe20008000000 */
[----:B------:R-:W-:Y:S01]  /*6100*/  PRMT R9, R2, 0x654, R9 ;  /* 0x0000065402097816 */ /* 0x000fe20000000009 */
[-C--:B------:R-:W-:Y:S01]  /*6110*/  FMUL.FTZ R26, R26, R7.reuse ;  /* 0x000000071a1a7220 */ /* 0x080fe20000410000 */
[----:B------:R-:W-:Y:S01]  /*6120*/  F2FP.SATFINITE.E4M3.F32.PACK_AB_MERGE_C R174, R175, R174, RZ ;  /* 0x000000aeafae723e */ /* 0x000fe200048070ff */
[-C--:B------:R-:W-:Y:S01]  /*6130*/  FMUL.FTZ R27, R27, R7.reuse ;  /* 0x000000071b1b7220 */ /* 0x080fe20000410000 */
[----:B------:R-:W-:Y:S01]  /*6140*/  F2FP.SATFINITE.E4M3.F32.PACK_AB_MERGE_C R164, R165, R164, RZ ;  /* 0x000000a4a5a4723e */ /* 0x000fe200048070ff */
[----:B------:R0:W-:Y:S01]  /*6150*/  SYNCS.ARRIVE.TRANS64.RED.A1T0 RZ, [R9+URZ], RZ ;  /* 0x000000ff09ff79a7 */ /* 0x0001e2000810043f */
[----:B------:R-:W-:Y:S01]  /*6160*/  F2FP.SATFINITE.E4M3.F32.PACK_AB_MERGE_C R182, R183, R182, RZ ;  /* 0x000000b6b7b6723e */ /* 0x000fe200048070ff */
[-C--:B------:R-:W-:Y:S01]  /*6170*/  FMUL.FTZ R30, R30, R7.reuse ;  /* 0x000000071e1e7220 */ /* 0x080fe20000410000 */
        /* <DEDUP_REMOVED lines=148> */
[----:B0-----:R-:W-:-:S02]  /*6ac0*/  IMAD.MOV.U32 R9, RZ, RZ, R6 ;  /* 0x000000ffff097224 */ /* 0x001fc400078e0006 */
[----:B------:R-:W-:Y:S01]  /*6ad0*/  IMAD.MOV.U32 R7, RZ, RZ, R3 ;  /* 0x000000ffff077224 */ /* 0x000fe200078e0003 */
[----:B------:R-:W-:Y:S06]  /*6ae0*/  @P1 BRA `(.L_x_140) ;  /* 0xffffffdc00181947 */ /* 0x000fec000383ffff */
.L_x_130:
[----:B------:R-:W-:Y:S06]  /*6af0*/  BAR.ARV 0x8, 0x120 ;  /* 0x0204800000007b1d */ /* 0x000fec0000002000 */
[----:B------:R-:W-:Y:S05]  /*6b00*/  @!P0 BRA `(.L_x_141) ;  /* 0x0000000000048947 */ /* 0x000fea0003800000 */
[----:B------:R-:W-:Y:S01]  /*6b10*/  BPT.TRAP 0x1 ;  /* 0x000000040000795c */ /* 0x000fe20000300000 */
.L_x_141:
[----:B------:R-:W-:Y:S02]  /*6b20*/  IMAD.U32 R7, RZ, RZ, UR51 ;  /* 0x00000033ff077e24 */ /* 0x000fe4000f8e00ff */
[----:B------:R-:W-:Y:S02]  /*6b30*/  IMAD.U32 R8, RZ, RZ, UR43 ;  /* 0x0000002bff087e24 */ /* 0x000fe4000f8e00ff */
[----:B------:R-:W-:-:S03]  /*6b40*/  IMAD R14, R7, 0x8, R0 ;  /* 0x00000008070e7824 */ /* 0x000fc600078e0200 */
[----:B------:R-:W-:-:S04]  /*6b50*/  SHF.L.U32 R7, R8, 0x1f, RZ ;  /* 0x0000001f08077819 */ /* 0x000fc800000006ff */
[----:B------:R0:W1:Y:S01]  /*6b60*/  SYNCS.PHASECHK.TRANS64.TRYWAIT P1, [R14+URZ+0x38850], R7 ;  /* 0x038850070e0075a7 */ /* 0x000062000802017f */
[----:B------:R-:W-:Y:S05]  /*6b70*/  @!P0 BRA `(.L_x_142) ;  /* 0x0000000000048947 */ /* 0x000fea0003800000 */
[----:B------:R-:W-:Y:S01]  /*6b80*/  BPT.TRAP 0x1 ;  /* 0x000000040000795c */ /* 0x000fe20000300000 */
.L_x_142:
[----:B------:R-:W-:Y:S02]  /*6b90*/  VIADD R0, R0, 0x400 ;  /* 0x0000040000007836 */ /* 0x000fe40000000000 */
[----:B------:R-:W-:-:S03]  /*6ba0*/  IMAD.U32 R9, RZ, RZ, UR51 ;  /* 0x00000033ff097e24 */ /* 0x000fc6000f8e00ff */
[----:B------:R-:W-:-:S04]  /*6bb0*/  SHF.R.U32.HI R0, RZ, 0x4, R0 ;  /* 0x00000004ff007819 */ /* 0x000fc80000011600 */
[----:B------:R-:W-:-:S04]  /*6bc0*/  LOP3.LUT R0, R0, 0x3fff, RZ, 0xc0, !PT ;  /* 0x00003fff00007812 */ /* 0x000fc800078ec0ff */
[----:B------:R-:W-:Y:S01]  /*6bd0*/  LOP3.LUT R0, R0, 0x10000, RZ, 0xfc, !PT ;  /* 0x0001000000007812 */ /* 0x000fe200078efcff */
[----:B-1----:R-:W-:Y:S06]  /*6be0*/  @P1 BRA `(.L_x_143) ;  /* 0x0000000000081947 */ /* 0x002fec0003800000 */
[----:B------:R-:W1:Y:S02]  /*6bf0*/  SYNCS.PHASECHK.TRANS64.TRYWAIT P1, [R14+URZ+0x38850], R7 ;  /* 0x038850070e0075a7 */ /* 0x000e64000802017f */
[----:B-1----:R-:W-:Y:S05]  /*6c00*/  @!P1 BRA `(.L_x_144) ;  /* 0x0000009400a09947 */ /* 0x002fea0003800000 */
.L_x_143:
[----:B------:R-:W-:Y:S01]  /*6c10*/  IMAD R8, R9, 0x800, R0 ;  /* 0x0000080009087824 */ /* 0x000fe200078e0200 */
[----:B------:R-:W-:Y:S05]  /*6c20*/  WARPSYNC.ALL ;  /* 0x0000000000007948 */ /* 0x000fea0003800000 */
[----:B------:R-:W-:Y:S01]  /*6c30*/  IMAD.MOV.U32 R9, RZ, RZ, 0x40000040 ;  /* 0x40000040ff097424 */ /* 0x000fe200078e00ff */
[C---:B------:R-:W-:Y:S01]  /*6c40*/  R2UR UR6, R8.reuse ;  /* 0x00000000080672ca */ /* 0x040fe200000e0000 */
[----:B------:R-:W-:Y:S01]  /*6c50*/  WARPGROUP.ARRIVE ;  /* 0x00000000000079c5 */ /* 0x000fe20000000000 */
[----:B------:R-:W-:Y:S01]  /*6c60*/  VIADD R10, R8, 0x2 ;  /* 0x00000002080a7836 */ /* 0x000fe20000000000 */
[----:B------:R-:W-:Y:S01]  /*6c70*/  ULDC.64 UR10, c[0x0][0x9a0] ;  /* 0x00026800000a7ab9 */ /* 0x000fe20000000a00 */
[----:B------:R-:W-:Y:S01]  /*6c80*/  R2UR UR7, R9 ;  /* 0x00000000090772ca */ /* 0x000fe200000e0000 */
[----:B------:R-:W-:Y:S01]  /*6c90*/  IMAD.MOV.U32 R11, RZ, RZ, 0x40000040 ;  /* 0x40000040ff0b7424 */ /* 0x000fe200078e00ff */
[----:B------:R-:W-:Y:S01]  /*6ca0*/  UISETP.NE.U32.AND UP0, UPT, UR10, URZ, UPT ;  /* 0x0000003f0a00728c */ /* 0x000fe2000bf05070 */
[----:B------:R-:W-:-:S03]  /*6cb0*/  IMAD.MOV.U32 R15, RZ, RZ, 0x3f800000 ;  /* 0x3f800000ff0f7424 */ /* 0x000fc600078e00ff */
[----:B------:R-:W-:-:S06]  /*6cc0*/  UISETP.NE.AND.EX UP0, UPT, UR11, URZ, UPT, UP0 ;  /* 0x0000003f0b00728c */ /* 0x000fcc000bf05300 */
[----:B------:R-:W-:Y:S01]  /*6cd0*/  PLOP3.LUT P1, PT, PT, PT, UP0, 0x80, 0x0 ;  /* 0x000000000000781c */ /* 0x000fe20003f2f008 */
[----:B------:R-:W-:Y:S01]  /*6ce0*/  QGMMA.64x256x32.F32.E4M3.E4M3 R24, R216, gdesc[UR4], R24, gsb0 ;  /* 0x03e00004d8187df3 */ /* 0x000fe20008000818 */
[----:B------:R-:W-:Y:S01]  /*6cf0*/  R2UR UR6, R10 ;  /* 0x000000000a0672ca */ /* 0x000fe200000e0000 */
[----:B------:R-:W-:Y:S01]  /*6d00*/  VIADD R10, R8, 0x4 ;  /* 0x00000004080a7836 */ /* 0x000fe20000000000 */
[----:B------:R-:W-:Y:S01]  /*6d10*/  R2UR UR7, R11 ;  /* 0x000000000b0772ca */ /* 0x000fe200000e0000 */
[----:B------:R-:W-:Y:S01]  /*6d20*/  @UP0 ULDC.64 UR8, c[0x0][0x9c8] ;  /* 0x0002720000080ab9 */ /* 0x000fe20000000a00 */
[----:B------:R-:W-:Y:S01]  /*6d30*/  IMAD.MOV.U32 R11, RZ, RZ, 0x40000040 ;  /* 0x40000040ff0b7424 */ /* 0x000fe200078e00ff */
[----:B------:R-:W-:Y:S01]  /*6d40*/  @UP0 UIMAD.WIDE.U32 UR4, UR36, UR8, URZ ;  /* 0x00000008240402a5 */ /* 0x000fe2000f8e003f */
[----:B------:R-:W-:Y:S01]  /*6d50*/  @UP0 ULDC.64 UR12, c[0x0][0x9d0] ;  /* 0x00027400000c0ab9 */ /* 0x000fe20000000a00 */
[----:B------:R-:W-:Y:S02]  /*6d60*/  WARPGROUP.DEPBAR.LE gsb0, 0x0 ;  /* 0x00008000000079c5 */ /* 0x000fe40000010000 */
[----:B------:R-:W-:-:S15]  /*6d70*/  WARPGROUP.ARRIVE ;  /* 0x00000000000079c5 */ /* 0x000fde0000000000 */
[----:B------:R-:W-:-:S03]  /*6d80*/  NOP ;  /* 0x0000000000007918 */ /* 0x000fc60000000000 */
[----:B------:R-:W-:Y:S01]  /*6d90*/  QGMMA.64x256x32.F32.E4M3.E4M3 R24, R220, gdesc[UR4], R24, gsb0 ;  /* 0x03e00004dc187df3 */ /* 0x000fe20008000818 */
[----:B------:R-:W-:Y:S01]  /*6da0*/  @UP0 UIMAD UR6, UR37, UR8, URZ ;  /* 0x00000008250602a4 */ /* 0x000fe2000f8e023f */
[----:B------:R-:W-:Y:S01]  /*6db0*/  R2UR UR7, R11 ;  /* 0x000000000b0772ca */ /* 0x000fe200000e0000 */
[----:B------:R-:W-:Y:S02]  /*6dc0*/  @UP0 USHF.R.S32.HI UR8, URZ, 0x1f, UR42 ;  /* 0x0000001f3f080899 */ /* 0x000fe4000801142a */
[----:B------:R-:W-:Y:S02]  /*6dd0*/  @UP0 UIMAD UR6, UR36, UR9, UR6 ;  /* 0x00000009240602a4 */ /* 0x000fe4000f8e0206 */
[----:B------:R-:W-:Y:S02]  /*6de0*/  @UP0 UIMAD UR8, UR8, UR12, URZ ;  /* 0x0000000c080802a4 */ /* 0x000fe4000f8e023f */
[----:B------:R-:W-:Y:S02]  /*6df0*/  @UP0 UIADD3 UR5, UR5, UR6, URZ ;  /* 0x0000000605050290 */ /* 0x000fe4000fffe03f */
[----:B------:R-:W-:Y:S01]  /*6e00*/  @UP0 UIMAD UR8, UR42, UR13, UR8 ;  /* 0x0000000d2a0802a4 */ /* 0x000fe2000f8e0208 */
[----:B------:R-:W-:Y:S01]  /*6e10*/  R2UR UR6, R10 ;  /* 0x000000000a0672ca */ /* 0x000fe200000e0000 */
[----:B------:R-:W-:-:S04]  /*6e20*/  @UP0 UIMAD.WIDE.U32 UR4, UR42, UR12, UR4 ;  /* 0x0000000c2a0402a5 */ /* 0x000fc8000f8e0004 */
[----:B------:R-:W-:Y:S02]  /*6e30*/  @UP0 UIADD3 UR5, UR5, UR8, URZ ;  /* 0x0000000805050290 */ /* 0x000fe4000fffe03f */
[----:B------:R-:W-:-:S04]  /*6e40*/  @UP0 ULEA UR8, UP1, UR4, UR10, 0x2 ;  /* 0x0000000a04080291 */ /* 0x000fc8000f82103f */
[----:B------:R-:W-:-:S03]  /*6e50*/  @UP0 ULEA.HI.X UR5, UR4, UR11, UR5, 0x2, UP1 ;  /* 0x0000000b04050291 */ /* 0x000fc600088f1405 */
[----:B------:R-:W-:Y:S02]  /*6e60*/  @UP0 UMOV UR4, UR8 ;  /* 0x0000000800040c82 */ /* 0x000fe40008000000 */
[----:B------:R-:W-:Y:S02]  /*6e70*/  IMAD.U32 R10, RZ, RZ, UR4 ;  /* 0x00000004ff0a7e24 */ /* 0x000fe4000f8e00ff */
[----:B------:R-:W-:-:S05]  /*6e80*/  IMAD.U32 R11, RZ, RZ, UR5 ;  /* 0x00000005ff0b7e24 */ /* 0x000fca000f8e00ff */
[----:B------:R2:W3:Y:S01]  /*6e90*/  @P1 LDG.E R15, desc[UR46][R10.64] ;  /* 0x0000002e0a0f1981 */ /* 0x0004e2000c1e1900 */
[----:B------:R-:W-:Y:S02]  /*6ea0*/  VIADD R8, R8, 0x6 ;  /* 0x0000000608087836 */ /* 0x000fe40000000000 */
[----:B------:R-:W-:Y:S01]  /*6eb0*/  IMAD.MOV.U32 R9, RZ, RZ, 0x40000040 ;  /* 0x40000040ff097424 */ /* 0x000fe200078e00ff */
[----:B------:R-:W-:Y:S02]  /*6ec0*/  WARPGROUP.DEPBAR.LE gsb0, 0x0 ;  /* 0x00008000000079c5 */ /* 0x000fe40000010000 */
[----:B------:R-:W-:-:S06]  /*6ed0*/  WARPGROUP.ARRIVE ;  /* 0x00000000000079c5 */ /* 0x000fcc0000000000 */
[----:B------:R-:W-:Y:S01]  /*6ee0*/  QGMMA.64x256x32.F32.E4M3.E4M3 R24, R224, gdesc[UR4], R24, gsb0 ;  /* 0x03e00004e0187df3 */ /* 0x000fe20008000818 */
[----:B------:R-:W-:Y:S02]  /*6ef0*/  R2UR UR6, R8 ;  /* 0x00000000080672ca */ /* 0x000fe400000e0000 */
[----:B------:R-:W-:Y:S01]  /*6f00*/  R2UR UR7, R9 ;  /* 0x00000000090772ca */ /* 0x000fe200000e0000 */
[----:B------:R-:W4:Y:S04]  /*6f10*/  SHFL.BFLY PT, R0, R5, 0x2, 0x1f ;  /* 0x0c401f0005007f89 */ /* 0x000f2800000e0000 */
[----:B------:R-:W5:Y:S01]  /*6f20*/  SHFL.BFLY PT, R9, R4, 0x2, 0x1f ;  /* 0x0c401f0004097f89 */ /* 0x000f6200000e0000 */
[----:B----4-:R-:W-:-:S01]  /*6f30*/  FADD.FTZ R0, R0, R5 ;  /* 0x0000000500007221 */ /* 0x010fc20000010000 */
[----:B-----5:R-:W-:-:S04]  /*6f40*/  FADD.FTZ R9, R9, R4 ;  /* 0x0000000409097221 */ /* 0x020fc80000010000 */
[----:B01----:R-:W2:Y:S04]  /*6f50*/  SHFL.BFLY PT, R7, R0, 0x1, 0x1f ;  /* 0x0c201f0000077f89 */ /* 0x003ea800000e0000 */
[----:B------:R-:W0:Y:S01]  /*6f60*/  SHFL.BFLY PT, R8, R9, 0x1, 0x1f ;  /* 0x0c201f0009087f89 */ /* 0x000e2200000e0000 */
[----:B--2---:R-:W-:-:S01]  /*6f70*/  FADD.FTZ R10, R0, R7 ;  /* 0x00000007000a7221 */ /* 0x004fc20000010000 */
[----:B0-----:R-:W-:-:S04]  /*6f80*/  FADD.FTZ R11, R9, R8 ;  /* 0x00000008090b7221 */ /* 0x001fc80000010000 */
[C---:B------:R-:W-:Y:S01]  /*6f90*/  FSETP.NE.FTZ.AND P1, PT, R10.reuse, RZ, PT ;  /* 0x000000ff0a00720b */ /* 0x040fe20003f35000 */
[----:B------:R-:W-:Y:S01]  /*6fa0*/  FMUL.FTZ R13, R10, 0.00390625 ;  /* 0x3b8000000a0d7820 */ /* 0x000fe20000410000 */
[----:B------:R-:W-:Y:S01]  /*6fb0*/  FMUL.FTZ R20, R11, 0.00390625 ;  /* 0x3b8000000b147820 */ /* 0x000fe20000410000 */
[----:B------:R-:W-:-:S03]  /*6fc0*/  IMAD.MOV.U32 R8, RZ, RZ, RZ ;  /* 0x000000ffff087224 */ /* 0x000fc600078e00ff */
[----:B------:R-:W-:Y:S02]  /*6fd0*/  FSETP.NE.FTZ.AND P2, PT, R13, RZ, PT ;  /* 0x000000ff0d00720b */ /* 0x000fe40003f55000 */
[----:B------:R-:W-:-:S05]  /*6fe0*/  FSETP.NE.FTZ.AND P3, PT, R20, RZ, PT ;  /* 0x000000ff1400720b */ /* 0x000fca0003f75000 */
[----:B------:R-:W-:Y:S01]  /*6ff0*/  @P1 MUFU.RCP R8, R10 ;  /* 0x0000000a00081308 */ /* 0x000fe20000001000 */
[----:B------:R-:W-:Y:S01]  /*7000*/  FSETP.NE.FTZ.AND P1, PT, R11, RZ, PT ;  /* 0x000000ff0b00720b */ /* 0x000fe20003f35000 */
[----:B------:R-:W-:-:S06]  /*7010*/  IMAD.MOV.U32 R12, RZ, RZ, RZ ;  /* 0x000000ffff0c7224 */ /* 0x000fcc00078e00ff */
[----:B------:R-:W0:Y:S08]  /*7020*/  @P3 MUFU.LG2 R7, R20 ;  /* 0x0000001400073308 */ /* 0x000e300000000c00 */
[----:B------:R-:W1:Y:S01]  /*7030*/  @P2 MUFU.LG2 R5, R13 ;  /* 0x0000000d00052308 */ /* 0x000e620000000c00 */
[----:B------:R-:W-:-:S07]  /*7040*/  IMAD.U32 R152, RZ, RZ, UR38 ;  /* 0x00000026ff987e24 */ /* 0x000fce000f8e00ff */
[----:B------:R-:W2:Y:S01]  /*7050*/  @P1 MUFU.RCP R12, R11 ;  /* 0x0000000b000c1308 */ /* 0x000ea20000001000 */
[----:B------:R-:W-:Y:S02]  /*7060*/  IMAD.U32 R9, RZ, RZ, UR38 ;  /* 0x00000026ff097e24 */ /* 0x000fe4000f8e00ff */
[----:B------:R-:W-:Y:S01]  /*7070*/  @P3 FMUL.FTZ R152, R152, 0.69314718246459960938 ;  /* 0x3f31721898983820 */ /* 0x000fe20000410000 */
[----:B0-----:R-:W-:Y:S01]  /*7080*/  @P3 FMUL.FTZ R7, R7, 0.69314718246459960938 ;  /* 0x3f31721807073820 */ /* 0x001fe20000410000 */
[----:B------:R-:W-:Y:S02]  /*7090*/  WARPGROUP.DEPBAR.LE gsb0, 0x0 ;  /* 0x00008000000079c5 */ /* 0x000fe40000010000 */
[----:B------:R-:W-:-:S06]  /*70a0*/  WARPGROUP.ARRIVE ;  /* 0x00000000000079c5 */ /* 0x000fcc0000000000 */
[----:B------:R-:W-:Y:S01]  /*70b0*/  QGMMA.64x256x32.F32.E4M3.E4M3 R24, R228, gdesc[UR4], R24, gsb0 ;  /* 0x03e00004e4187df3 */ /* 0x000fe20008000818 */
[----:B------:R-:W-:Y:S01]  /*70c0*/  @P2 FMUL.FTZ R10, R9, 0.69314718246459960938 ;  /* 0x3f317218090a2820 */ /* 0x000fe20000410000 */
[----:B-1----:R-:W-:Y:S01]  /*70d0*/  @P2 FMUL.FTZ R5, R5, 0.69314718246459960938 ;  /* 0x3f31721805052820 */ /* 0x002fe20000410000 */
[----:B------:R-:W-:Y:S02]  /*70e0*/  IMAD.MOV.U32 R0, RZ, RZ, -0x800000 ;  /* 0xff800000ff007424 */ /* 0x000fe400078e00ff */
[----:B------:R-:W-:Y:S01]  /*70f0*/  @P3 FFMA.FTZ R0, R152, R6, R7 ;  /* 0x0000000698003223 */ /* 0x000fe20000010007 */
[----:B------:R-:W-:Y:S02]  /*7100*/  IMAD.MOV.U32 R4, RZ, RZ, -0x800000 ;  /* 0xff800000ff047424 */ /* 0x000fe400078e00ff */
[----:B---3--:R-:W-:Y:S01]  /*7110*/  FMUL.FTZ R152, R8, R15 ;  /* 0x0000000f08987220 */ /* 0x008fe20000410000 */
[----:B------:R-:W-:-:S01]  /*7120*/  @P2 FFMA.FTZ R4, R10, R3, R5 ;  /* 0x000000030a042223 */ /* 0x000fc20000010005 */
[----:B--2---:R-:W-:Y:S01]  /*7130*/  FMUL.FTZ R15, R12, R15 ;  /* 0x0000000f0c0f7220 */ /* 0x004fe20000410000 */
[----:B------:R-:W-:-:S02]  /*7140*/  WARPGROUP.DEPBAR.LE gsb0, 0x0 ;  /* 0x00008000000079c5 */ /* 0x000fc40000010000 */
[----:B------:R-:W-:Y:S05]  /*7150*/  @!P0 BRA `(.L_x_145) ;  /* 0x0000000000048947 */ /* 0x000fea0003800000 */
[----:B------:R-:W-:Y:S01]  /*7160*/  BPT.TRAP 0x1 ;  /* 0x000000040000795c */ /* 0x000fe20000300000 */
.L_x_145:
[----:B------:R-:W-:Y:S01]  /*7170*/  VIADD R7, R14, 0x38860 ;  /* 0x000388600e077836 */ /* 0x000fe20000000000 */
[----:B------:R-:W-:Y:S01]  /*7180*/  UIADD3 UR51, UR51, 0x1, URZ ;  /* 0x0000000133337890 */ /* 0x000fe2000fffe03f */
[-C--:B------:R-:W-:Y:S01]  /*7190*/  FMUL.FTZ R5, R24, R152.reuse ;  /* 0x0000009818057220 */ /* 0x080fe20000410000 */
[-C--:B------:R-:W-:Y:S01]  /*71a0*/  FMUL.FTZ R10, R28, R152.reuse ;  /* 0x000000981c0a7220 */ /* 0x080fe20000410000 */
[-C--:B------:R-:W-:Y:S01]  /*71b0*/  FMUL.FTZ R9, R37, R152.reuse ;  /* 0x0000009825097220 */ /* 0x080fe20000410000 */
[----:B------:R-:W-:Y:S01]  /*71c0*/  PRMT R2, R2, 0x654, R7 ;  /* 0x0000065402027816 */ /* 0x000fe20000000007 */
[-C--:B------:R-:W-:Y:S01]  /*71d0*/  FMUL.FTZ R7, R36, R152.reuse ;  /* 0x0000009824077220 */ /* 0x080fe20000410000 */
[-C--:B------:R-:W-:Y:S01]  /*71e0*/  FMUL.FTZ R12, R32, R152.reuse ;  /* 0x00000098200c7220 */ /* 0x080fe20000410000 */
[-C--:B------:R-:W-:Y:S01]  /*71f0*/  FMUL.FTZ R6, R33, R152.reuse ;  /* 0x0000009821067220 */ /* 0x080fe20000410000 */
[----:B------:R0:W-:Y:S01]  /*7200*/  SYNCS.ARRIVE.TRANS64.RED.A1T0 RZ, [R2+URZ], RZ ;  /* 0x000000ff02ff79a7 */ /* 0x0001e2000810043f */
        /* <DEDUP_REMOVED lines=33> */
[----:B------:R-:W-:Y:S01]  /*7420*/  UISETP.NE.AND UP0, UPT, UR51, 0x2, UPT ;  /* 0x000000023300788c */ /* 0x000fe2000bf05270 */
        /* <DEDUP_REMOVED lines=83> */
[----:B------:R-:W-:Y:S01]  /*7960*/  USEL UR4, URZ, 0x1, UP0 ;  /* 0x000000013f047887 */ /* 0x000fe20008000000 */
[-C--:B------:R-:W-:Y:S01]  /*7970*/  FMUL.FTZ R39, R142, R15.reuse ;  /* 0x0000000f8e277220 */ /* 0x080fe20000410000 */
[-C--:B------:R-:W-:Y:S01]  /*7980*/  FMUL.FTZ R35, R143, R15.reuse ;  /* 0x0000000f8f237220 */ /* 0x080fe20000410000 */
[-C--:B------:R-:W-:Y:S01]  /*7990*/  FMUL.FTZ R34, R146, R15.reuse ;  /* 0x0000000f92227220 */ /* 0x080fe20000410000 */
[-C--:B------:R-:W-:Y:S01]  /*79a0*/  FMUL.FTZ R30, R147, R15.reuse ;  /* 0x0000000f931e7220 */ /* 0x080fe20000410000 */
[-C--:B------:R-:W-:Y:S01]  /*79b0*/  FMUL.FTZ R31, R150, R15.reuse ;  /* 0x0000000f961f7220 */ /* 0x080fe20000410000 */
[----:B------:R-:W-:Y:S01]  /*79c0*/  PLOP3.LUT P0, PT, PT, PT, PT, 0x8, 0x0 ;  /* 0x000000000000781c */ /* 0x000fe20003f0e170 */
[----:B------:R-:W-:Y:S01]  /*79d0*/  FMUL.FTZ R15, R151, R15 ;  /* 0x0000000f970f7220 */ /* 0x000fe20000410000 */
[----:B------:R-:W-:-:S02]  /*79e0*/  UIADD3 UR44, UR44, 0x1, URZ ;  /* 0x000000012c2c7890 */ /* 0x000fc4000fffe03f */
[----:B------:R-:W-:Y:S02]  /*79f0*/  USEL UR51, UR51, URZ, UP0 ;  /* 0x0000003f33337287 */ /* 0x000fe40008000000 */
[----:B0-----:R-:W-:-:S12]  /*7a00*/  ULOP3.LUT UR43, UR43, UR4, URZ, 0x3c, !UPT ;  /* 0x000000042b2b7292 */ /* 0x001fd8000f8e3c3f */
.L_x_123:
[----:B------:R-:W0:Y:S01]  /*7a10*/  S2R R27, SR_CgaCtaId ;  /* 0x00000000001b7919 */ /* 0x000e220000008800 */
[----:B------:R-:W-:Y:S01]  /*7a20*/  MOV R2, 0x400 ;  /* 0x0000040000027802 */ /* 0x000fe20000000f00 */
[----:B------:R-:W-:Y:S01]  /*7a30*/  BSSY B0, `(.L_x_146) ;  /* 0x000036e000007945 */ /* 0x000fe20003800000 */
[----:B------:R-:W-:Y:S02]  /*7a40*/  BAR.SYNC.DEFER_BLOCKING 0x5, 0x180 ;  /* 0x0146000000007b1d */ /* 0x000fe40000010000 */
[----:B0-----:R-:W-:-:S05]  /*7a50*/  LEA R2, R27, R2, 0x18 ;  /* 0x000000021b027211 */ /* 0x001fca00078ec0ff */
[----:B------:R-:W0:Y:S02]  /*7a60*/  LDS.128 R80, [R2+0x388d0] ;  /* 0x0388d00002507984 */ /* 0x000e240000000c00 */
[----:B0-----:R-:W-:Y:S01]  /*7a70*/  R2UR UR5, R82 ;  /* 0x00000000520572ca */ /* 0x001fe200000e0000 */
[----:B------:R-:W-:Y:S06]  /*7a80*/  BAR.ARV 0x4, 0x180 ;  /* 0x0106000000007b1d */ /* 0x000fec0000002000 */
[----:B------:R-:W-:Y:S08]  /*7a90*/  @P0 BRA `(.L_x_147) ;  /* 0x00000028009c0947 */ /* 0x000ff00003800000 */
[----:B------:R-:W0:Y:S01]  /*7aa0*/  S2R R94, SR_TID.X ;  /* 0x00000000005e7919 */ /* 0x000e220000002100 */
[----:B------:R-:W-:Y:S01]  /*7ab0*/  ULDC.64 UR6, c[0x4][0x38] ;  /* 0x01000e0000067ab9 */ /* 0x000fe20000000a00 */
[----:B0-----:R-:W-:-:S05]  /*7ac0*/  IMAD.SHL.U32 R26, R94, 0x4, RZ ;  /* 0x000000045e1a7824 */ /* 0x001fca00078e00ff */
[----:B------:R-:W-:-:S04]  /*7ad0*/  LOP3.LUT R26, R26, 0xc, RZ, 0xc0, !PT ;  /* 0x0000000c1a1a7812 */ /* 0x000fc800078ec0ff */
[----:B------:R-:W-:-:S05]  /*7ae0*/  IADD3 R26, P0, R26, UR6, RZ ;  /* 0x000000061a1a7c10 */ /* 0x000fca000ff1e0ff */
[----:B------:R-:W-:Y:S01]  /*7af0*/  IMAD.X R27, RZ, RZ, UR7, P0 ;  /* 0x00000007ff1b7e24 */ /* 0x000fe200080e06ff */
[----:B------:R-:W-:Y:S02]  /*7b00*/  F2FP.BF16.F32.PACK_AB R11, R14, R11 ;  /* 0x0000000b0e0b723e */ /* 0x000fe400000010ff */
[----:B------:R-:W-:Y:S02]  /*7b10*/  F2FP.BF16.F32.PACK_AB R20, R20, R13 ;  /* 0x0000000d1414723e */ /* 0x000fe400000010ff */
[----:B------:R-:W-:Y:S01]  /*7b20*/  F2FP.BF16.F32.PACK_AB R86, R79, R86 ;  /* 0x000000564f56723e */ /* 0x000fe200000010ff */
[----:B------:R-:W2:Y:S01]  /*7b30*/  LDG.E.CONSTANT R26, desc[UR46][R26.64] ;  /* 0x0000002e1a1a7981 */ /* 0x000ea2000c1e9900 */
[----:B------:R-:W-:Y:S01]  /*7b40*/  LOP3.LUT P0, R14, R94, 0x3, RZ, 0xc0, !PT ;  /* 0x000000035e0e7812 */ /* 0x000fe2000780c0ff */
[----:B------:R-:W-:Y:S01]  /*7b50*/  USHF.L.U32 UR8, UR36, 0x2, URZ ;  /* 0x0000000224087899 */ /* 0x000fe2000800063f */
[----:B------:R-:W-:Y:S01]  /*7b60*/  F2FP.BF16.F32.PACK_AB R30, R15, R30 ;  /* 0x0000001e0f1e723e */ /* 0x000fe200000010ff */
[----:B------:R-:W-:Y:S01]  /*7b70*/  ULDC.64 UR6, c[0x0][0xbd8] ;  /* 0x0002f60000067ab9 */ /* 0x000fe20000000a00 */
[----:B------:R-:W-:Y:S01]  /*7b80*/  ISETP.EQ.OR P0, PT, R14, 0x3, !P0 ;  /* 0x000000030e00780c */ /* 0x000fe20004702670 */
[----:B------:R-:W-:Y:S01]  /*7b90*/  USHF.L.U64.HI UR9, UR36, 0x2, UR37 ;  /* 0x0000000224097899 */ /* 0x000fe20008010225 */
[----:B------:R-:W-:Y:S01]  /*7ba0*/  F2FP.BF16.F32.PACK_AB R7, R7, R12 ;  /* 0x0000000c0707723e */ /* 0x000fe200000010ff */
[----:B------:R-:W-:Y:S01]  /*7bb0*/  UIADD3 UR4, UP1, UR8, UR6, URZ ;  /* 0x0000000608047290 */ /* 0x000fe2000ff3e03f */
[----:B------:R-:W-:Y:S01]  /*7bc0*/  SEL R79, R11, R20, P0 ;  /* 0x000000140b4f7207 */ /* 0x000fe20000000000 */
[----:B------:R-:W-:Y:S01]  /*7bd0*/  UISETP.NE.U32.AND UP0, UPT, UR6, URZ, UPT ;  /* 0x0000003f0600728c */ /* 0x000fe2000bf05070 */
[----:B------:R-:W-:Y:S01]  /*7be0*/  SEL R15, R20, R11, P0 ;  /* 0x0000000b140f7207 */ /* 0x000fe20000000000 */
[----:B------:R-:W-:Y:S01]  /*7bf0*/  UIADD3.X UR6, UR9, UR7, URZ, UP1, !UPT ;  /* 0x0000000709067290 */ /* 0x000fe20008ffe43f */
[----:B------:R-:W0:Y:S01]  /*7c00*/  S2R R11, SR_SWINHI ;  /* 0x00000000000b7919 */ /* 0x000e220000002f00 */
[----:B------:R-:W-:Y:S01]  /*7c10*/  F2FP.BF16.F32.PACK_AB R6, R9, R6 ;  /* 0x000000060906723e */ /* 0x000fe200000010ff */
[----:B------:R-:W-:Y:S01]  /*7c20*/  UISETP.NE.AND.EX UP0, UPT, UR7, URZ, UPT, UP0 ;  /* 0x0000003f0700728c */ /* 0x000fe2000bf05300 */
[----:B------:R-:W-:-:S02]  /*7c30*/  F2FP.BF16.F32.PACK_AB R88, R88, R77 ;  /* 0x0000004d5858723e */ /* 0x000fc400000010ff */
[----:B------:R-:W-:Y:S02]  /*7c40*/  SEL R77, R7, R6, P0 ;  /* 0x00000006074d7207 */ /* 0x000fe40000000000 */
[----:B------:R-:W-:Y:S02]  /*7c50*/  SEL R14, R6, R7, P0 ;  /* 0x00000007060e7207 */ /* 0x000fe40000000000 */
[----:B------:R-:W-:Y:S02]  /*7c60*/  F2FP.BF16.F32.PACK_AB R61, R68, R61 ;  /* 0x0000003d443d723e */ /* 0x000fe400000010ff */
[----:B------:R-:W-:Y:S02]  /*7c70*/  F2FP.BF16.F32.PACK_AB R64, R65, R64 ;  /* 0x000000404140723e */ /* 0x000fe400000010ff */
[----:B------:R-:W-:Y:S02]  /*7c80*/  F2FP.BF16.F32.PACK_AB R37, R44, R37 ;  /* 0x000000252c25723e */ /* 0x000fe400000010ff */
[----:B------:R-:W-:-:S02]  /*7c90*/  F2FP.BF16.F32.PACK_AB R53, R60, R53 ;  /* 0x000000353c35723e */ /* 0x000fc400000010ff */
[----:B------:R-:W-:Y:S02]  /*7ca0*/  SEL R95, R61, R64, P0 ;  /* 0x000000403d5f7207 */ /* 0x000fe40000000000 */
[----:B------:R-:W-:Y:S02]  /*7cb0*/  SEL R44, R64, R61, P0 ;  /* 0x0000003d402c7207 */ /* 0x000fe40000000000 */
[----:B------:R-:W-:Y:S02]  /*7cc0*/  F2FP.BF16.F32.PACK_AB R3, R8, R3 ;  /* 0x000000030803723e */ /* 0x000fe400000010ff */
[----:B------:R-:W-:Y:S02]  /*7cd0*/  F2FP.BF16.F32.PACK_AB R71, R71, R74 ;  /* 0x0000004a4747723e */ /* 0x000fe400000010ff */
[----:B------:R-:W-:Y:S02]  /*7ce0*/  F2FP.BF16.F32.PACK_AB R8, R67, R70 ;  /* 0x000000464308723e */ /* 0x000fe400000010ff */
[----:B------:R-:W-:-:S02]  /*7cf0*/  F2FP.BF16.F32.PACK_AB R10, R10, R5 ;  /* 0x000000050a0a723e */ /* 0x000fc400000010ff */
[----:B------:R-:W-:Y:S02]  /*7d00*/  F2FP.BF16.F32.PACK_AB R152, R145, R152 ;  /* 0x000000989198723e */ /* 0x000fe400000010ff */
[----:B------:R-:W-:Y:S02]  /*7d10*/  SEL R131, R71, R8, P0 ;  /* 0x0000000847837207 */ /* 0x000fe40000000000 */
[----:B------:R-:W-:Y:S02]  /*7d20*/  MOV R6, R2 ;  /* 0x0000000200067202 */ /* 0x000fe40000000f00 */
[----:B0-----:R-:W-:Y:S02]  /*7d30*/  MOV R7, R11 ;  /* 0x0000000b00077202 */ /* 0x001fe40000000f00 */
[----:B------:R-:W-:Y:S02]  /*7d40*/  F2FP.BF16.F32.PACK_AB R121, R128, R121 ;  /* 0x000000798079723e */ /* 0x000fe400000010ff */
[----:B------:R-:W-:Y:S01]  /*7d50*/  F2FP.BF16.F32.PACK_AB R124, R125, R124 ;  /* 0x0000007c7d7c723e */ /* 0x000fe200000010ff */
[----:B------:R-:W-:Y:S01]  /*7d60*/  IMAD.WIDE R60, R235, 0x2, R6 ;  /* 0x00000002eb3c7825 */ /* 0x000fe200078e0206 */
[----:B------:R-:W-:-:S02]  /*7d70*/  SEL R71, R8, R71, P0 ;  /* 0x0000004708477207 */ /* 0x000fc40000000000 */
[----:B------:R-:W-:Y:S02]  /*7d80*/  F2FP.BF16.F32.PACK_AB R149, R149, R154 ;  /* 0x0000009a9595723e */ /* 0x000fe400000010ff */
[C---:B------:R-:W-:Y:S02]  /*7d90*/  IADD3 R143, P2, R60.reuse, 0x20, RZ ;  /* 0x000000203c8f7810 */ /* 0x040fe40007f5e0ff */
[----:B------:R-:W-:Y:S02]  /*7da0*/  IADD3 R145, P3, R60, 0x40, RZ ;  /* 0x000000403c917810 */ /* 0x000fe40007f7e0ff */
[----:B------:R-:W-:Y:S02]  /*7db0*/  F2FP.BF16.F32.PACK_AB R13, R75, R78 ;  /* 0x0000004e4b0d723e */ /* 0x000fe400000010ff */
[----:B------:R-:W-:Y:S02]  /*7dc0*/  LOP3.LUT R8, R143, 0x380, RZ, 0xc0, !PT ;  /* 0x000003808f087812 */ /* 0x000fe400078ec0ff */
[----:B------:R-:W-:-:S02]  /*7dd0*/  F2FP.BF16.F32.PACK_AB R32, R33, R32 ;  /* 0x000000202120723e */ /* 0x000fc400000010ff */
[----:B------:R-:W-:Y:S02]  /*7de0*/  SEL R75, R10, R3, P0 ;  /* 0x000000030a4b7207 */ /* 0x000fe40000000000 */
[----:B------:R-:W-:Y:S02]  /*7df0*/  F2FP.BF16.F32.PACK_AB R33, R59, R62 ;  /* 0x0000003e3b21723e */ /* 0x000fe400000010ff */
[----:B------:R-:W-:Y:S02]  /*7e00*/  F2FP.BF16.F32.PACK_AB R108, R109, R108 ;  /* 0x0000006c6d6c723e */ /* 0x000fe400000010ff */
[----:B------:R-:W-:Y:S02]  /*7e10*/  SEL R3, R3, R10, P0 ;  /* 0x0000000a03037207 */ /* 0x000fe40000000000 */
[----:B------:R-:W-:Y:S01]  /*7e20*/  F2FP.BF16.F32.PACK_AB R56, R57, R56 ;  /* 0x000000383938723e */ /* 0x000fe200000010ff */
[----:B------:R-:W-:Y:S01]  /*7e30*/  IMAD.X R57, RZ, RZ, R61, P2 ;  /* 0x000000ffff397224 */ /* 0x000fe200010e063d */
[----:B------:R-:W-:-:S02]  /*7e40*/  SEL R109, R121, R124, P0 ;  /* 0x0000007c796d7207 */ /* 0x000fc40000000000 */
[----:B------:R-:W-:Y:S02]  /*7e50*/  SEL R59, R124, R121, P0 ;  /* 0x000000797c3b7207 */ /* 0x000fe40000000000 */
[----:B------:R-:W-:Y:S02]  /*7e60*/  LOP3.LUT R10, R145, 0x380, RZ, 0xc0, !PT ;  /* 0x00000380910a7812 */ /* 0x000fe400078ec0ff */
[----:B------:R-:W-:Y:S02]  /*7e70*/  F2FP.BF16.F32.PACK_AB R45, R52, R45 ;  /* 0x0000002d342d723e */ /* 0x000fe400000010ff */
[----:B------:R-:W-:Y:S02]  /*7e80*/  F2FP.BF16.F32.PACK_AB R48, R49, R48 ;  /* 0x000000303130723e */ /* 0x000fe400000010ff */
[----:B------:R-:W-:Y:S02]  /*7e90*/  SEL R121, R149, R152, P0 ;  /* 0x0000009895797207 */ /* 0x000fe40000000000 */
[----:B------:R-:W-:-:S02]  /*7ea0*/  SEL R65, R152, R149, P0 ;  /* 0x0000009598417207 */ /* 0x000fc40000000000 */
[----:B------:R-:W-:Y:S02]  /*7eb0*/  SHF.R.U64 R8, R8, 0x3, RZ ;  /* 0x0000000308087819 */ /* 0x000fe400000012ff */
[----:B------:R-:W-:Y:S02]  /*7ec0*/  F2FP.BF16.F32.PACK_AB R133, R133, R140 ;  /* 0x0000008c8585723e */ /* 0x000fe400000010ff */
[----:B------:R-:W-:Y:S02]  /*7ed0*/  F2FP.BF16.F32.PACK_AB R136, R129, R136 ;  /* 0x000000888188723e */ /* 0x000fe400000010ff */
[----:B------:R-:W-:Y:S02]  /*7ee0*/  F2FP.BF16.F32.PACK_AB R69, R76, R69 ;  /* 0x000000454c45723e */ /* 0x000fe400000010ff */
[----:B------:R-:W-:Y:S02]  /*7ef0*/  F2FP.BF16.F32.PACK_AB R72, R73, R72 ;  /* 0x000000484948723e */ /* 0x000fe400000010ff */
[----:B------:R-:W-:-:S02]  /*7f00*/  IADD3 R149, P5, R60, 0x4000, RZ ;  /* 0x000040003c957810 */ /* 0x000fc40007fbe0ff */
[----:B------:R-:W-:Y:S02]  /*7f10*/  F2FP.BF16.F32.PACK_AB R40, R41, R40 ;  /* 0x000000282928723e */ /* 0x000fe400000010ff */
[----:B------:R-:W-:Y:S02]  /*7f20*/  F2FP.BF16.F32.PACK_AB R12, R63, R66 ;  /* 0x000000423f0c723e */ /* 0x000fe400000010ff */
[----:B------:R-:W-:Y:S02]  /*7f30*/  F2FP.BF16.F32.PACK_AB R49, R93, R92 ;  /* 0x0000005c5d31723e */ /* 0x000fe400000010ff */
[----:B------:R-:W-:Y:S02]  /*7f40*/  F2FP.BF16.F32.PACK_AB R42, R39, R42 ;  /* 0x0000002a272a723e */ /* 0x000fe400000010ff */
[----:B------:R-:W-:Y:S02]  /*7f50*/  F2FP.BF16.F32.PACK_AB R132, R91, R132 ;  /* 0x000000845b84723e */ /* 0x000fe400000010ff */
[----:B------:R-:W-:-:S02]  /*7f60*/  F2FP.BF16.F32.PACK_AB R41, R35, R38 ;  /* 0x000000262329723e */ /* 0x000fc400000010ff */
[----:B------:R-:W-:Y:S02]  /*7f70*/  SEL R93, R53, R56, P0 ;  /* 0x00000038355d7207 */ /* 0x000fe40000000000 */
[----:B------:R-:W-:Y:S01]  /*7f80*/  SEL R39, R56, R53, P0 ;  /* 0x0000003538277207 */ /* 0x000fe20000000000 */
[----:B------:R-:W-:Y:S01]  /*7f90*/  IMAD.X R53, RZ, RZ, R61, P3 ;  /* 0x000000ffff357224 */ /* 0x000fe200018e063d */
[----:B------:R-:W-:Y:S02]  /*7fa0*/  IADD3 R147, P4, R60, 0x60, RZ ;  /* 0x000000603c937810 */ /* 0x000fe40007f9e0ff */
[----:B------:R-:W-:Y:S02]  /*7fb0*/  SHF.R.U64 R10, R10, 0x3, RZ ;  /* 0x000000030a0a7819 */ /* 0x000fe400000012ff */
[----:B------:R-:W-:Y:S02]  /*7fc0*/  F2FP.BF16.F32.PACK_AB R155, R155, R158 ;  /* 0x0000009e9b9b723e */ /* 0x000fe400000010ff */
[----:B------:R-:W-:-:S02]  /*7fd0*/  F2FP.BF16.F32.PACK_AB R156, R153, R156 ;  /* 0x0000009c999c723e */ /* 0x000fc400000010ff */
[----:B------:R-:W-:Y:S02]  /*7fe0*/  SEL R91, R45, R48, P0 ;  /* 0x000000302d5b7207 */ /* 0x000fe40000000000 */
[----:B------:R-:W-:Y:S02]  /*7ff0*/  SEL R38, R48, R45, P0 ;  /* 0x0000002d30267207 */ /* 0x000fe40000000000 */
[----:B------:R-:W-:Y:S02]  /*8000*/  IADD3 R151, P6, R60, 0x4020, RZ ;  /* 0x000040203c977810 */ /* 0x000fe40007fde0ff */
[----:B------:R-:W-:Y:S02]  /*8010*/  LOP3.LUT R56, R8, R143, RZ, 0x3c, !PT ;  /* 0x0000008f08387212 */ /* 0x000fe400078e3cff */
[----:B------:R-:W-:Y:S02]  /*8020*/  SEL R99, R69, R72, P0 ;  /* 0x0000004845637207 */ /* 0x000fe40000000000 */
[----:B------:R-:W-:-:S02]  /*8030*/  SEL R45, R72, R69, P0 ;  /* 0x00000045482d7207 */ /* 0x000fc40000000000 */
[----:B------:R-:W-:Y:S02]  /*8040*/  SEL R125, R133, R136, P0 ;  /* 0x00000088857d7207 */ /* 0x000fe40000000000 */
[----:B------:R-:W-:Y:S02]  /*8050*/  SEL R68, R136, R133, P0 ;  /* 0x0000008588447207 */ /* 0x000fe40000000000 */
[----:B------:R-:W-:Y:S02]  /*8060*/  LOP3.LUT R8, R149, 0x380, RZ, 0xc0, !PT ;  /* 0x0000038095087812 */ /* 0x000fe400078ec0ff */
[----:B------:R-:W-:Y:S02]  /*8070*/  SEL R133, R12, R33, P0 ;  /* 0x000000210c857207 */ /* 0x000fe40000000000 */
[----:B------:R-:W-:Y:S02]  /*8080*/  SEL R72, R33, R12, P0 ;  /* 0x0000000c21487207 */ /* 0x000fe40000000000 */
[----:B------:R-:W-:-:S02]  /*8090*/  LOP3.LUT R12, R147, 0x380, RZ, 0xc0, !PT ;  /* 0x00000380930c7812 */ /* 0x000fc400078ec0ff */
[----:B------:R-:W-:Y:S02]  /*80a0*/  LOP3.LUT R52, R10, R145, RZ, 0x3c, !PT ;  /* 0x000000910a347212 */ /* 0x000fe400078e3cff */
[----:B------:R-:W-:Y:S02]  /*80b0*/  F2FP.BF16.F32.PACK_AB R159, R159, R162 ;  /* 0x000000a29f9f723e */ /* 0x000fe400000010ff */
[----:B------:R-:W-:Y:S02]  /*80c0*/  F2FP.BF16.F32.PACK_AB R160, R157, R160 ;  /* 0x000000a09da0723e */ /* 0x000fe400000010ff */
[----:B------:R-:W-:Y:S02]  /*80d0*/  F2FP.BF16.F32.PACK_AB R47, R47, R50 ;  /* 0x000000322f2f723e */ /* 0x000fe400000010ff */
[----:B------:R-:W-:Y:S01]  /*80e0*/  F2FP.BF16.F32.PACK_AB R46, R43, R46 ;  /* 0x0000002e2b2e723e */ /* 0x000fe200000010ff */
[----:B------:R-:W-:Y:S01]  /*80f0*/  IMAD.X R43, RZ, RZ, R61, P6 ;  /* 0x000000ffff2b7224 */ /* 0x000fe200030e063d */
[----:B------:R-:W-:-:S02]  /*8100*/  SEL R119, R155, R156, P0 ;  /* 0x0000009c9b777207 */ /* 0x000fc40000000000 */
[----:B------:R-:W-:Y:S02]  /*8110*/  SEL R64, R156, R155, P0 ;  /* 0x0000009b9c407207 */ /* 0x000fe40000000000 */
[----:B------:R-:W-:Y:S02]  /*8120*/  LOP3.LUT R10, R151, 0x380, RZ, 0xc0, !PT ;  /* 0x00000380970a7812 */ /* 0x000fe400078ec0ff */
[----:B------:R-:W-:Y:S02]  /*8130*/  IADD3 R155, P2, R60, 0x4060, RZ ;  /* 0x000040603c9b7810 */ /* 0x000fe40007f5e0ff */
[----:B------:R-:W-:Y:S02]  /*8140*/  SHF.R.U64 R8, R8, 0x3, RZ ;  /* 0x0000000308087819 */ /* 0x000fe400000012ff */
[----:B------:R-:W-:Y:S02]  /*8150*/  F2FP.BF16.F32.PACK_AB R21, R28, R21 ;  /* 0x000000151c15723e */ /* 0x000fe400000010ff */
[----:B------:R-:W-:-:S02]  /*8160*/  IADD3 R157, P3, R60, 0x8000, RZ ;  /* 0x000080003c9d7810 */ /* 0x000fc40007f7e0ff */
[----:B------:R-:W-:Y:S02]  /*8170*/  F2FP.BF16.F32.PACK_AB R144, R137, R144 ;  /* 0x000000908990723e */ /* 0x000fe400000010ff */
[----:B------:R-:W-:Y:S01]  /*8180*/  F2FP.BF16.F32.PACK_AB R28, R51, R54 ;  /* 0x00000036331c723e */ /* 0x000fe200000010ff */
[--C-:B------:R-:W-:Y:S01]  /*8190*/  IMAD.X R51, RZ, RZ, R61.reuse, P4 ;  /* 0x000000ffff337224 */ /* 0x100fe200020e063d */
[----:B------:R-:W-:Y:S01]  /*81a0*/  F2FP.BF16.F32.PACK_AB R116, R117, R116 ;  /* 0x000000747574723e */ /* 0x000fe200000010ff */
[----:B------:R-:W-:Y:S01]  /*81b0*/  IMAD.X R33, RZ, RZ, R61, P3 ;  /* 0x000000ffff217224 */ /* 0x000fe200018e063d */
[----:B------:R-:W-:Y:S02]  /*81c0*/  SHF.R.U64 R12, R12, 0x3, RZ ;  /* 0x000000030c0c7819 */ /* 0x000fe400000012ff */
[----:B------:R-:W-:Y:S02]  /*81d0*/  F2FP.BF16.F32.PACK_AB R5, R171, R174 ;  /* 0x000000aeab05723e */ /* 0x000fe400000010ff */
[----:B------:R-:W-:-:S02]  /*81e0*/  F2FP.BF16.F32.PACK_AB R172, R169, R172 ;  /* 0x000000aca9ac723e */ /* 0x000fc400000010ff */
[----:B------:R-:W-:Y:S02]  /*81f0*/  SEL R117, R159, R160, P0 ;  /* 0x000000a09f757207 */ /* 0x000fe40000000000 */
[----:B------:R-:W-:Y:S02]  /*8200*/  SEL R62, R160, R159, P0 ;  /* 0x0000009fa03e7207 */ /* 0x000fe40000000000 */
[----:B------:R-:W-:Y:S02]  /*8210*/  SEL R137, R47, R46, P0 ;  /* 0x0000002e2f897207 */ /* 0x000fe40000000000 */
[----:B------:R-:W-:Y:S01]  /*8220*/  SEL R74, R46, R47, P0 ;  /* 0x0000002f2e4a7207 */ /* 0x000fe20000000000 */
[----:B------:R-:W-:Y:S01]  /*8230*/  IMAD.X R47, RZ, RZ, R61, P5 ;  /* 0x000000ffff2f7224 */ /* 0x000fe200028e063d */
[----:B------:R-:W-:Y:S02]  /*8240*/  IADD3 R153, P1, R60, 0x4040, RZ ;  /* 0x000040403c997810 */ /* 0x000fe40007f3e0ff */
[----:B------:R-:W-:-:S02]  /*8250*/  SHF.R.U64 R10, R10, 0x3, RZ ;  /* 0x000000030a0a7819 */ /* 0x000fc400000012ff */
[----:B------:R-:W-:Y:S02]  /*8260*/  F2FP.BF16.F32.PACK_AB R163, R163, R166 ;  /* 0x000000a6a3a3723e */ /* 0x000fe400000010ff */
[----:B------:R-:W-:Y:S02]  /*8270*/  F2FP.BF16.F32.PACK_AB R164, R161, R164 ;  /* 0x000000a4a1a4723e */ /* 0x000fe400000010ff */
[----:B------:R-:W-:Y:S02]  /*8280*/  IADD3 R159, P4, R60, 0x8020, RZ ;  /* 0x000080203c9f7810 */ /* 0x000fe40007f9e0ff */
[----:B------:R-:W-:Y:S02]  /*8290*/  LOP3.LUT R20, R155, 0x380, RZ, 0xc0, !PT ;  /* 0x000003809b147812 */ /* 0x000fe400078ec0ff */
[----:B------:R-:W-:Y:S02]  /*82a0*/  LOP3.LUT R46, R8, R149, RZ, 0x3c, !PT ;  /* 0x00000095082e7212 */ /* 0x000fe400078e3cff */
[----:B------:R-:W-:-:S02]  /*82b0*/  F2FP.BF16.F32.PACK_AB R97, R104, R97 ;  /* 0x000000616861723e */ /* 0x000fc400000010ff */
[----:B------:R-:W-:Y:S02]  /*82c0*/  F2FP.BF16.F32.PACK_AB R100, R101, R100 ;  /* 0x000000646564723e */ /* 0x000fe400000010ff */
[----:B------:R-:W-:Y:S02]  /*82d0*/  LOP3.LUT R8, R157, 0x380, RZ, 0xc0, !PT ;  /* 0x000003809d087812 */ /* 0x000fe400078ec0ff */
[----:B------:R-:W-:Y:S02]  /*82e0*/  F2FP.BF16.F32.PACK_AB R105, R112, R105 ;  /* 0x000000697069723e */ /* 0x000fe400000010ff */
[----:B------:R-:W-:Y:S02]  /*82f0*/  SEL R139, R42, R41, P0 ;  /* 0x000000292a8b7207 */ /* 0x000fe40000000000 */
[----:B------:R-:W-:Y:S01]  /*8300*/  SEL R76, R41, R42, P0 ;  /* 0x0000002a294c7207 */ /* 0x000fe20000000000 */
[----:B------:R-:W-:Y:S01]  /*8310*/  IMAD.X R41, RZ, RZ, R61, P1 ;  /* 0x000000ffff297224 */ /* 0x000fe200008e063d */
[----:B------:R-:W-:-:S02]  /*8320*/  LOP3.LUT R50, R12, R147, RZ, 0x3c, !PT ;  /* 0x000000930c327212 */ /* 0x000fc400078e3cff */
[----:B------:R-:W-:Y:S02]  /*8330*/  F2FP.BF16.F32.PACK_AB R113, R120, R113 ;  /* 0x000000717871723e */ /* 0x000fe400000010ff */
[----:B------:R-:W-:Y:S02]  /*8340*/  SEL R111, R5, R172, P0 ;  /* 0x000000ac056f7207 */ /* 0x000fe40000000000 */
[----:B------:R-:W-:Y:S02]  /*8350*/  SEL R66, R172, R5, P0 ;  /* 0x00000005ac427207 */ /* 0x000fe40000000000 */
[----:B------:R-:W-:Y:S02]  /*8360*/  LOP3.LUT R12, R153, 0x380, RZ, 0xc0, !PT ;  /* 0x00000380990c7812 */ /* 0x000fe400078ec0ff */
[----:B------:R-:W-:Y:S02]  /*8370*/  LOP3.LUT R42, R10, R151, RZ, 0x3c, !PT ;  /* 0x000000970a2a7212 */ /* 0x000fe400078e3cff */
[----:B------:R-:W-:-:S02]  /*8380*/  F2FP.BF16.F32.PACK_AB R167, R167, R170 ;  /* 0x000000aaa7a7723e */ /* 0x000fc400000010ff */
[----:B------:R-:W-:Y:S02]  /*8390*/  F2FP.BF16.F32.PACK_AB R168, R165, R168 ;  /* 0x000000a8a5a8723e */ /* 0x000fe400000010ff */
[----:B------:R-:W-:Y:S02]  /*83a0*/  F2FP.BF16.F32.PACK_AB R29, R36, R29 ;  /* 0x0000001d241d723e */ /* 0x000fe400000010ff */
[----:B------:R-:W-:Y:S02]  /*83b0*/  SEL R115, R163, R164, P0 ;  /* 0x000000a4a3737207 */ /* 0x000fe40000000000 */
[----:B------:R-:W-:Y:S02]  /*83c0*/  SEL R5, R164, R163, P0 ;  /* 0x000000a3a4057207 */ /* 0x000fe40000000000 */
[----:B------:R-:W-:Y:S02]  /*83d0*/  SHF.R.U64 R20, R20, 0x3, RZ ;  /* 0x0000000314147819 */ /* 0x000fe400000012ff */
[----:B------:R-:W-:-:S02]  /*83e0*/  LOP3.LUT R10, R159, 0x380, RZ, 0xc0, !PT ;  /* 0x000003809f0a7812 */ /* 0x000fc400078ec0ff */
[----:B------:R-:W-:Y:S02]  /*83f0*/  F2FP.BF16.F32.PACK_AB R73, R55, R58 ;  /* 0x0000003a3749723e */ /* 0x000fe400000010ff */
[----:B------:R-:W-:Y:S02]  /*8400*/  SEL R107, R97, R100, P0 ;  /* 0x00000064616b7207 */ /* 0x000fe40000000000 */
[----:B------:R-:W-:Y:S02]  /*8410*/  SEL R54, R100, R97, P0 ;  /* 0x0000006164367207 */ /* 0x000fe40000000000 */
[----:B------:R-:W-:Y:S02]  /*8420*/  IADD3 R163, P6, R60, 0x8060, RZ ;  /* 0x000080603ca37810 */ /* 0x000fe40007fde0ff */
[----:B------:R-:W-:Y:S02]  /*8430*/  SHF.R.U64 R8, R8, 0x3, RZ ;  /* 0x0000000308087819 */ /* 0x000fe400000012ff */
[----:B------:R-:W-:-:S02]  /*8440*/  F2FP.BF16.F32.PACK_AB R96, R96, R89 ;  /* 0x000000596060723e */ /* 0x000fc400000010ff */
[----:B------:R-:W-:Y:S02]  /*8450*/  SEL R97, R105, R108, P0 ;  /* 0x0000006c69617207 */ /* 0x000fe40000000000 */
[----:B------:R-:W-:Y:S02]  /*8460*/  SEL R55, R108, R105, P0 ;  /* 0x000000696c377207 */ /* 0x000fe40000000000 */
[----:B------:R-:W-:Y:S02]  /*8470*/  IADD3 R165, P1, R60, 0xc000, RZ ;  /* 0x0000c0003ca57810 */ /* 0x000fe40007f3e0ff */
[----:B------:R-:W-:Y:S02]  /*8480*/  F2FP.BF16.F32.PACK_AB R9, R87, R90 ;  /* 0x0000005a5709723e */ /* 0x000fe400000010ff */
[----:B------:R-:W-:Y:S02]  /*8490*/  F2FP.BF16.F32.PACK_AB R31, R31, R34 ;  /* 0x000000221f1f723e */ /* 0x000fe400000010ff */
[----:B------:R-:W-:-:S02]  /*84a0*/  SEL R89, R37, R40, P0 ;  /* 0x0000002825597207 */ /* 0x000fc40000000000 */
[----:B------:R-:W-:Y:S01]  /*84b0*/  SEL R35, R40, R37, P0 ;  /* 0x0000002528237207 */ /* 0x000fe20000000000 */
[--C-:B------:R-:W-:Y:S01]  /*84c0*/  IMAD.X R37, RZ, RZ, R61.reuse, P2 ;  /* 0x000000ffff257224 */ /* 0x100fe200010e063d */
[----:B------:R-:W-:Y:S02]  /*84d0*/  SEL R105, R113, R116, P0 ;  /* 0x0000007471697207 */ /* 0x000fe40000000000 */
[----:B------:R-:W-:Y:S02]  /*84e0*/  SEL R58, R116, R113, P0 ;  /* 0x00000071743a7207 */ /* 0x000fe40000000000 */
[----:B------:R-:W-:Y:S02]  /*84f0*/  SHF.R.U64 R12, R12, 0x3, RZ ;  /* 0x000000030c0c7819 */ /* 0x000fe400000012ff */
[----:B------:R-:W-:Y:S02]  /*8500*/  SEL R87, R29, R32, P0 ;  /* 0x000000201d577207 */ /* 0x000fe40000000000 */
[----:B------:R-:W-:Y:S01]  /*8510*/  SEL R34, R32, R29, P0 ;  /* 0x0000001d20227207 */ /* 0x000fe20000000000 */
[----:B------:R-:W-:Y:S01]  /*8520*/  IMAD.X R29, RZ, RZ, R61, P4 ;  /* 0x000000ffff1d7224 */ /* 0x000fe200020e063d */
[----:B------:R-:W-:-:S02]  /*8530*/  SEL R113, R167, R168, P0 ;  /* 0x000000a8a7717207 */ /* 0x000fc40000000000 */
[----:B------:R-:W-:Y:S02]  /*8540*/  SEL R63, R168, R167, P0 ;  /* 0x000000a7a83f7207 */ /* 0x000fe40000000000 */
[----:B------:R-:W-:Y:S02]  /*8550*/  IADD3 R161, P5, R60, 0x8040, RZ ;  /* 0x000080403ca17810 */ /* 0x000fe40007fbe0ff */
[----:B------:R-:W-:Y:S02]  /*8560*/  LOP3.LUT R36, R20, R155, RZ, 0x3c, !PT ;  /* 0x0000009b14247212 */ /* 0x000fe400078e3cff */
[----:B------:R-:W-:Y:S02]  /*8570*/  SHF.R.U64 R10, R10, 0x3, RZ ;  /* 0x000000030a0a7819 */ /* 0x000fe400000012ff */
[----:B------:R-:W-:Y:S02]  /*8580*/  IADD3 R167, P2, R60, 0xc020, RZ ;  /* 0x0000c0203ca77810 */ /* 0x000fe40007f5e0ff */
[----:B------:R-:W-:-:S02]  /*8590*/  LOP3.LUT R20, R163, 0x380, RZ, 0xc0, !PT ;  /* 0x00000380a3147812 */ /* 0x000fc400078ec0ff */
[----:B------:R-:W-:Y:S02]  /*85a0*/  LOP3.LUT R32, R8, R157, RZ, 0x3c, !PT ;  /* 0x0000009d08207212 */ /* 0x000fe400078e3cff */
[----:B------:R-:W-:Y:S02]  /*85b0*/  SEL R135, R73, R28, P0 ;  /* 0x0000001c49877207 */ /* 0x000fe40000000000 */
[----:B------:R-:W-:Y:S01]  /*85c0*/  IADD3 R171, P4, R60, 0xc060, RZ ;  /* 0x0000c0603cab7810 */ /* 0x000fe20007f9e0ff */
[----:B--2---:R-:W-:Y:S01]  /*85d0*/  SHFL.IDX PT, R75, R75, R26, 0x1c1f ;  /* 0x001c1f1a4b4b7589 */ /* 0x004fe200000e0000 */
[----:B------:R-:W-:Y:S02]  /*85e0*/  LOP3.LUT R8, R165, 0x380, RZ, 0xc0, !PT ;  /* 0x00000380a5087812 */ /* 0x000fe400078ec0ff */
[----:B------:R-:W-:Y:S01]  /*85f0*/  SEL R73, R28, R73, P0 ;  /* 0x000000491c497207 */ /* 0x000fe20000000000 */
[----:B------:R-:W-:Y:S01]  /*8600*/  SHFL.IDX PT, R77, R77, R26, 0x1c1f ;  /* 0x001c1f1a4d4d7589 */ /* 0x000fe200000e0000 */
[----:B------:R-:W-:-:S02]  /*8610*/  LOP3.LUT R40, R12, R153, RZ, 0x3c, !PT ;  /* 0x000000990c287212 */ /* 0x000fc400078e3cff */
[----:B------:R-:W-:Y:S01]  /*8620*/  F2FP.BF16.F32.PACK_AB R24, R25, R24 ;  /* 0x000000181918723e */ /* 0x000fe200000010ff */
[----:B------:R-:W-:Y:S01]  /*8630*/  SHFL.IDX PT, R111, R111, R26, 0x1c1f ;  /* 0x001c1f1a6f6f7589 */ /* 0x000fe200000e0000 */
[----:B------:R-:W-:Y:S02]  /*8640*/  LOP3.LUT R12, R161, 0x380, RZ, 0xc0, !PT ;  /* 0x00000380a10c7812 */ /* 0x000fe400078ec0ff */
[----:B------:R-:W-:Y:S01]  /*8650*/  LOP3.LUT R28, R10, R159, RZ, 0x3c, !PT ;  /* 0x0000009f0a1c7212 */ /* 0x000fe200078e3cff */
[----:B------:R-:W-:Y:S01]  /*8660*/  SHFL.IDX PT, R113, R113, R26, 0x1c1f ;  /* 0x001c1f1a71717589 */ /* 0x000fe200000e0000 */
[----:B------:R-:W-:Y:S02]  /*8670*/  LOP3.LUT R11, R60, 0x380, RZ, 0xc0, !PT ;  /* 0x000003803c0b7812 */ /* 0x000fe400078ec0ff */
[----:B------:R-:W-:Y:S01]  /*8680*/  SHF.R.U64 R20, R20, 0x3, RZ ;  /* 0x0000000314147819 */ /* 0x000fe200000012ff */
[----:B------:R-:W-:Y:S01]  /*8690*/  SHFL.IDX PT, R79, R79, R26, 0x1c1f ;  /* 0x001c1f1a4f4f7589 */ /* 0x000fe200000e0000 */
[----:B------:R-:W-:-:S02]  /*86a0*/  LOP3.LUT R10, R167, 0x380, RZ, 0xc0, !PT ;  /* 0x00000380a70a7812 */ /* 0x000fc400078ec0ff */
[----:B------:R-:W-:Y:S01]  /*86b0*/  F2FP.BF16.F32.PACK_AB R141, R141, R148 ;  /* 0x000000948d8d723e */ /* 0x000fe200000010ff */
[----:B------:R-:W-:Y:S01]  /*86c0*/  SHFL.IDX PT, R115, R115, R26, 0x1c1f ;  /* 0x001c1f1a73737589 */ /* 0x000fe200000e0000 */
[----:B------:R-:W-:Y:S02]  /*86d0*/  LOP3.LUT R82, R171, 0x380, RZ, 0xc0, !PT ;  /* 0x00000380ab527812 */ /* 0x000fe400078ec0ff */
[----:B------:R-:W-:Y:S01]  /*86e0*/  SHF.R.U64 R8, R8, 0x3, RZ ;  /* 0x0000000308087819 */ /* 0x000fe200000012ff */
[----:B------:R-:W-:Y:S01]  /*86f0*/  SHFL.IDX PT, R87, R87, R26, 0x1c1f ;  /* 0x001c1f1a57577589 */ /* 0x000fe200000e0000 */
[----:B------:R-:W-:Y:S02]  /*8700*/  F2FP.BF16.F32.PACK_AB R25, R85, R84 ;  /* 0x000000545519723e */ /* 0x000fe400000010ff */
[----:B------:R-:W-:Y:S01]  /*8710*/  SEL R85, R21, R24, P0 ;  /* 0x0000001815557207 */ /* 0x000fe20000000000 */
[----:B------:R-:W-:Y:S01]  /*8720*/  SHFL.IDX PT, R117, R117, R26, 0x1c1f ;  /* 0x001c1f1a75757589 */ /* 0x000fe200000e0000 */
[----:B------:R-:W-:Y:S01]  /*8730*/  SEL R27, R24, R21, P0 ;  /* 0x00000015181b7207 */ /* 0x000fe20000000000 */
[----:B------:R-:W-:Y:S01]  /*8740*/  IMAD.X R21, RZ, RZ, R61, P1 ;  /* 0x000000ffff157224 */ /* 0x000fe200008e063d */
[----:B------:R-:W-:Y:S01]  /*8750*/  SHF.R.U64 R12, R12, 0x3, RZ ;  /* 0x000000030c0c7819 */ /* 0x000fe200000012ff */
[----:B------:R-:W-:Y:S01]  /*8760*/  SHFL.IDX PT, R119, R119, R26, 0x1c1f ;  /* 0x001c1f1a77777589 */ /* 0x000fe200000e0000 */
[----:B------:R-:W-:-:S02]  /*8770*/  SHF.R.U64 R11, R11, 0x3, RZ ;  /* 0x000000030b0b7819 */ /* 0x000fc400000012ff */
[----:B------:R-:W-:Y:S01]  /*8780*/  LOP3.LUT R24, R20, R163, RZ, 0x3c, !PT ;  /* 0x000000a314187212 */ /* 0x000fe200078e3cff */
[----:B------:R-:W-:Y:S01]  /*8790*/  SHFL.IDX PT, R85, R85, R26, 0x1c1f ;  /* 0x001c1f1a55557589 */ /* 0x000fe200000e0000 */
[----:B------:R-:W-:Y:S02]  /*87a0*/  SHF.R.U64 R10, R10, 0x3, RZ ;  /* 0x000000030a0a7819 */ /* 0x000fe400000012ff */
[----:B------:R-:W-:Y:S01]  /*87b0*/  SEL R123, R141, R144, P0 ;  /* 0x000000908d7b7207 */ /* 0x000fe20000000000 */
[----:B------:R-:W-:Y:S01]  /*87c0*/  SHFL.IDX PT, R89, R89, R26, 0x1c1f ;  /* 0x001c1f1a59597589 */ /* 0x000fe200000e0000 */
[----:B------:R-:W-:Y:S02]  /*87d0*/  SEL R67, R144, R141, P0 ;  /* 0x0000008d90437207 */ /* 0x000fe40000000000 */
[----:B------:R-:W-:Y:S01]  /*87e0*/  SHF.R.U64 R82, R82, 0x3, RZ ;  /* 0x0000000352527819 */ /* 0x000fe200000012ff */
[----:B------:R-:W-:Y:S01]  /*87f0*/  SHFL.IDX PT, R121, R121, R26, 0x1c1f ;  /* 0x001c1f1a79797589 */ /* 0x000fe200000e0000 */
[----:B------:R-:W-:-:S02]  /*8800*/  LOP3.LUT R20, R8, R165, RZ, 0x3c, !PT ;  /* 0x000000a508147212 */ /* 0x000fc400078e3cff */
[----:B------:R-:W-:Y:S01]  /*8810*/  SEL R141, R31, R30, P0 ;  /* 0x0000001e1f8d7207 */ /* 0x000fe20000000000 */
[----:B------:R-:W-:Y:S01]  /*8820*/  SHFL.IDX PT, R91, R91, R26, 0x1c1f ;  /* 0x001c1f1a5b5b7589 */ /* 0x000fe200000e0000 */
[----:B------:R-:W-:Y:S01]  /*8830*/  SEL R78, R30, R31, P0 ;  /* 0x0000001f1e4e7207 */ /* 0x000fe20000000000 */
[--C-:B------:R-:W-:Y:S01]  /*8840*/  IMAD.X R31, RZ, RZ, R61.reuse, P5 ;  /* 0x000000ffff1f7224 */ /* 0x100fe200028e063d */
[----:B------:R-:W-:Y:S01]  /*8850*/  IADD3 R169, P3, R60, 0xc040, RZ ;  /* 0x0000c0403ca97810 */ /* 0x000fe20007f7e0ff */
[----:B------:R-:W-:Y:S01]  /*8860*/  SHFL.IDX PT, R123, R123, R26, 0x1c1f ;  /* 0x001c1f1a7b7b7589 */ /* 0x000fe200000e0000 */
[----:B------:R-:W-:Y:S02]  /*8870*/  LOP3.LUT R30, R12, R161, RZ, 0x3c, !PT ;  /* 0x000000a10c1e7212 */ /* 0x000fe400078e3cff */
[----:B------:R-:W-:Y:S01]  /*8880*/  LOP3.LUT R60, R11, R60, RZ, 0x3c, !PT ;  /* 0x0000003c0b3c7212 */ /* 0x000fe200078e3cff */
[----:B------:R-:W-:Y:S01]  /*8890*/  IMAD.X R11, RZ, RZ, R61, P4 ;  /* 0x000000ffff0b7224 */ /* 0x000fe200020e063d */
[----:B------:R-:W-:Y:S01]  /*88a0*/  LOP3.LUT R12, R10, R167, RZ, 0x3c, !PT ;  /* 0x000000a70a0c7212 */ /* 0x000fe200078e3cff */
[----:B------:R-:W-:Y:S01]  /*88b0*/  SHFL.IDX PT, R93, R93, R26, 0x1c1f ;  /* 0x001c1f1a5d5d7589 */ /* 0x000fe200000e0000 */
[----:B------:R-:W-:-:S02]  /*88c0*/  MOV R98, R46 ;  /* 0x0000002e00627202 */ /* 0x000fc40000000f00 */
[----:B------:R-:W-:Y:S01]  /*88d0*/  SEL R101, R88, R25, P0 ;  /* 0x0000001958657207 */ /* 0x000fe20000000000 */
[----:B------:R-:W-:Y:S01]  /*88e0*/  SHFL.IDX PT, R125, R125, R26, 0x1c1f ;  /* 0x001c1f1a7d7d7589 */ /* 0x000fe200000e0000 */
[----:B------:R-:W-:Y:S01]  /*88f0*/  SEL R48, R25, R88, P0 ;  /* 0x0000005819307207 */ /* 0x000fe20000000000 */
[----:B------:R-:W-:Y:S01]  /*8900*/  IMAD.X R25, RZ, RZ, R61, P6 ;  /* 0x000000ffff197224 */ /* 0x000fe200030e063d */
[----:B------:R-:W-:Y:S01]  /*8910*/  LOP3.LUT R10, R82, R171, RZ, 0x3c, !PT ;  /* 0x000000ab520a7212 */ /* 0x000fe200078e3cff */
[----:B------:R-:W-:Y:S01]  /*8920*/  SHFL.IDX PT, R95, R95, R26, 0x1c1f ;  /* 0x001c1f1a5f5f7589 */ /* 0x000fe200000e0000 */
[----:B------:R-:W-:Y:S02]  /*8930*/  MOV R47, R20 ;  /* 0x00000014002f7202 */ /* 0x000fe40000000f00 */
[----:B------:R-:W-:Y:S01]  /*8940*/  LOP3.LUT R20, R26, 0x2, RZ, 0x3c, !PT ;  /* 0x000000021a147812 */ /* 0x000fe200078e3cff */
[----:B------:R-:W-:Y:S01]  /*8950*/  SHFL.IDX PT, R99, R99, R26, 0x1c1f ;  /* 0x001c1f1a63637589 */ /* 0x000fe200000e0000 */
[----:B------:R-:W-:-:S02]  /*8960*/  MOV R102, R56 ;  /* 0x0000003800667202 */ /* 0x000fc40000000f00 */
[----:B------:R-:W-:Y:S01]  /*8970*/  MOV R21, R10 ;  /* 0x0000000a00157202 */ /* 0x000fe20000000f00 */
[----:B------:R-:W-:Y:S01]  /*8980*/  SHFL.IDX PT, R14, R14, R20, 0x1c1f ;  /* 0x001c1f140e0e7589 */ /* 0x000fe200000e0000 */
[----:B------:R-:W-:Y:S02]  /*8990*/  SEL R127, R132, R9, P0 ;  /* 0x00000009847f7207 */ /* 0x000fe40000000000 */
[----:B------:R-:W-:Y:S01]  /*89a0*/  SEL R69, R9, R132, P0 ;  /* 0x0000008409457207 */ /* 0x000fe20000000000 */
[----:B------:R-:W-:Y:S01]  /*89b0*/  SHFL.IDX PT, R10, R3, R20, 0x1c1f ;  /* 0x001c1f14030a7589 */ /* 0x000fe200000e0000 */
[----:B------:R-:W-:Y:S01]  /*89c0*/  SEL R129, R86, R13, P0 ;  /* 0x0000000d56817207 */ /* 0x000fe20000000000 */
[--C-:B------:R-:W-:Y:S01]  /*89d0*/  IMAD.X R9, RZ, RZ, R61.reuse, P3 ;  /* 0x000000ffff097224 */ /* 0x100fe200018e063d */
[----:B------:R-:W-:Y:S01]  /*89e0*/  SEL R70, R13, R86, P0 ;  /* 0x000000560d467207 */ /* 0x000fe20000000000 */
[----:B------:R-:W-:Y:S01]  /*89f0*/  IMAD.X R13, RZ, RZ, R61, P2 ;  /* 0x000000ffff0d7224 */ /* 0x000fe200010e063d */
[----:B------:R-:W-:Y:S01]  /*8a00*/  MOV R57, R24 ;  /* 0x0000001800397202 */ /* 0x000fe20000000f00 */
[----:B------:R-:W0:Y:S01]  /*8a10*/  SHFL.IDX PT, R66, R66, R20, 0x1c1f ;  /* 0x001c1f1442427589 */ /* 0x000e2200000e0000 */
[----:B------:R-:W-:-:S02]  /*8a20*/  MOV R104, R60 ;  /* 0x0000003c00687202 */ /* 0x000fc40000000f00 */
[----:B------:R-:W-:Y:S01]  /*8a30*/  MOV R100, R52 ;  /* 0x0000003400647202 */ /* 0x000fe20000000f00 */
[----:B------:R-:W1:Y:S01]  /*8a40*/  SHFL.IDX PT, R24, R63, R20, 0x1c1f ;  /* 0x001c1f143f187589 */ /* 0x000e6200000e0000 */
[----:B------:R-:W-:Y:S02]  /*8a50*/  MOV R90, R28 ;  /* 0x0000001c005a7202 */ /* 0x000fe40000000f00 */
[----:B------:R-:W-:Y:S01]  /*8a60*/  MOV R53, R32 ;  /* 0x0000002000357202 */ /* 0x000fe20000000f00 */
[----:B------:R2:W3:Y:S01]  /*8a70*/  SHFL.IDX PT, R28, R15, R20, 0x1c1f ;  /* 0x001c1f140f1c7589 */ /* 0x0004e200000e0000 */
[----:B------:R-:W-:Y:S02]  /*8a80*/  MOV R61, R30 ;  /* 0x0000001e003d7202 */ /* 0x000fe40000000f00 */
[----:B------:R-:W-:Y:S01]  /*8a90*/  SEL R103, R96, R49, P0 ;  /* 0x0000003160677207 */ /* 0x000fe20000000000 */
[----:B------:R-:W-:Y:S01]  /*8aa0*/  SHFL.IDX PT, R30, R27, R20, 0x1c1f ;  /* 0x001c1f141b1e7589 */ /* 0x000fe200000e0000 */
[----:B------:R-:W-:-:S02]  /*8ab0*/  SEL R49, R49, R96, P0 ;  /* 0x0000006031317207 */ /* 0x000fc40000000000 */
[----:B------:R-:W-:Y:S01]  /*8ac0*/  MOV R94, R40 ;  /* 0x00000028005e7202 */ /* 0x000fe20000000f00 */
[----:B------:R-:W4:Y:S01]  /*8ad0*/  SHFL.IDX PT, R32, R5, R20, 0x1c1f ;  /* 0x001c1f1405207589 */ /* 0x000f2200000e0000 */
[----:B------:R-:W-:Y:S02]  /*8ae0*/  MOV R96, R42 ;  /* 0x0000002a00607202 */ /* 0x000fe40000000f00 */
[----:B------:R-:W-:Y:S01]  /*8af0*/  MOV R51, R50 ;  /* 0x0000003200337202 */ /* 0x000fe20000000f00 */
[----:B------:R-:W-:Y:S01]  /*8b00*/  SHFL.IDX PT, R34, R34, R20, 0x1c1f ;  /* 0x001c1f1422227589 */ /* 0x000fe200000e0000 */
[----:B------:R-:W-:Y:S02]  /*8b10*/  LOP3.LUT R80, R169, 0x380, RZ, 0xc0, !PT ;  /* 0x00000380a9507812 */ /* 0x000fe400078ec0ff */
[----:B------:R-:W-:Y:S01]  /*8b20*/  MOV R43, R12 ;  /* 0x0000000c002b7202 */ /* 0x000fe20000000f00 */
[----:B------:R-:W4:Y:S01]  /*8b30*/  SHFL.IDX PT, R62, R62, R20, 0x1c1f ;  /* 0x001c1f143e3e7589 */ /* 0x000f2200000e0000 */
[----:B------:R-:W-:-:S02]  /*8b40*/  SHF.R.U64 R80, R80, 0x3, RZ ;  /* 0x0000000350507819 */ /* 0x000fc400000012ff */
[----:B0-----:R-:W-:Y:S01]  /*8b50*/  SEL R11, R66, R111, P0 ;  /* 0x0000006f420b7207 */ /* 0x001fe20000000000 */
[----:B------:R-:W0:Y:S01]  /*8b60*/  SHFL.IDX PT, R64, R64, R20, 0x1c1f ;  /* 0x001c1f1440407589 */ /* 0x000e2200000e0000 */
[----:B------:R-:W-:Y:S02]  /*8b70*/  LOP3.LUT R8, R80, R169, RZ, 0x3c, !PT ;  /* 0x000000a950087212 */ /* 0x000fe400078e3cff */
[----:B------:R-:W-:Y:S01]  /*8b80*/  SEL R12, R77, R14, P0 ;  /* 0x0000000e4d0c7207 */ /* 0x000fe20000000000 */
[----:B------:R0:W0:Y:S01]  /*8b90*/  SHFL.IDX PT, R40, R35, R20, 0x1c1f ;  /* 0x001c1f1423287589 */ /* 0x00002200000e0000 */
[----:B------:R-:W-:Y:S02]  /*8ba0*/  MOV R41, R8 ;  /* 0x0000000800297202 */ /* 0x000fe40000000f00 */
[----:B------:R-:W-:Y:S01]  /*8bb0*/  SEL R8, R75, R10, P0 ;  /* 0x0000000a4b087207 */ /* 0x000fe20000000000 */
[----:B------:R-:W-:Y:S01]  /*8bc0*/  SHFL.IDX PT, R52, R48, R20, 0x1c1f ;  /* 0x001c1f1430347589 */ /* 0x000fe200000e0000 */
[----:B------:R-:W-:-:S02]  /*8bd0*/  SEL R10, R10, R75, P0 ;  /* 0x0000004b0a0a7207 */ /* 0x000fc40000000000 */
[----:B------:R-:W-:Y:S01]  /*8be0*/  SEL R9, R111, R66, P0 ;  /* 0x000000426f097207 */ /* 0x000fe20000000000 */
[----:B------:R-:W0:Y:S01]  /*8bf0*/  SHFL.IDX PT, R82, R65, R20, 0x1c1f ;  /* 0x001c1f1441527589 */ /* 0x000e2200000e0000 */
[----:B-1----:R-:W-:Y:S02]  /*8c00*/  SEL R13, R113, R24, P0 ;  /* 0x00000018710d7207 */ /* 0x002fe40000000000 */
[----:B--2---:R-:W-:Y:S01]  /*8c10*/  SEL R15, R24, R113, P0 ;  /* 0x00000071180f7207 */ /* 0x004fe20000000000 */
[----:B------:R-:W-:Y:S01]  /*8c20*/  BAR.SYNC.DEFER_BLOCKING 0x1, 0x100 ;  /* 0x0044000000007b1d */ /* 0x000fe20000010000 */
[----:B------:R-:W-:Y:S02]  /*8c30*/  SEL R14, R14, R77, P0 ;  /* 0x0000004d0e0e7207 */ /* 0x000fe40000000000 */
[----:B---3--:R-:W-:Y:S02]  /*8c40*/  SEL R24, R79, R28, P0 ;  /* 0x0000001c4f187207 */ /* 0x008fe40000000000 */
[----:B----4-:R-:W-:-:S02]  /*8c50*/  SEL R25, R115, R32, P0 ;  /* 0x0000002073197207 */ /* 0x010fc40000000000 */
[----:B------:R-:W-:Y:S01]  /*8c60*/  SEL R27, R32, R115, P0 ;  /* 0x00000073201b7207 */ /* 0x000fe20000000000 */
[----:B------:R1:W-:Y:S01]  /*8c70*/  SHFL.IDX PT, R42, R38, R20, 0x1c1f ;  /* 0x001c1f14262a7589 */ /* 0x0003e200000e0000 */
[----:B------:R-:W-:Y:S02]  /*8c80*/  SEL R29, R117, R62, P0 ;  /* 0x0000003e751d7207 */ /* 0x000fe40000000000 */
[----:B------:R-:W-:Y:S01]  /*8c90*/  SEL R31, R62, R117, P0 ;  /* 0x000000753e1f7207 */ /* 0x000fe20000000000 */
[----:B------:R-:W-:Y:S01]  /*8ca0*/  SHFL.IDX PT, R48, R67, R20, 0x1c1f ;  /* 0x001c1f1443307589 */ /* 0x000fe200000e0000 */
[----:B------:R-:W-:Y:S02]  /*8cb0*/  SEL R32, R87, R34, P0 ;  /* 0x0000002257207207 */ /* 0x000fe40000000000 */
[----:B------:R-:W-:Y:S01]  /*8cc0*/  MOV R92, R36 ;  /* 0x00000024005c7202 */ /* 0x000fe20000000f00 */
[----:B------:R2:W-:Y:S01]  /*8cd0*/  SHFL.IDX PT, R46, R39, R20, 0x1c1f ;  /* 0x001c1f14272e7589 */ /* 0x0005e200000e0000 */
[----:B------:R-:W-:-:S02]  /*8ce0*/  SEL R34, R34, R87, P0 ;  /* 0x0000005722227207 */ /* 0x000fc40000000000 */
[----:B0-----:R-:W-:Y:S01]  /*8cf0*/  SEL R33, R119, R64, P0 ;  /* 0x0000004077217207 */ /* 0x001fe20000000000 */
[----:B------:R-:W-:Y:S01]  /*8d00*/  SHFL.IDX PT, R68, R68, R20, 0x1c1f ;  /* 0x001c1f1444447589 */ /* 0x000fe200000e0000 */
[----:B------:R-:W-:Y:S02]  /*8d10*/  SEL R35, R64, R119, P0 ;  /* 0x0000007740237207 */ /* 0x000fe40000000000 */
[----:B------:R-:W-:Y:S01]  /*8d20*/  SEL R36, R89, R40, P0 ;  /* 0x0000002859247207 */ /* 0x000fe20000000000 */
[----:B------:R-:W-:Y:S01]  /*8d30*/  SHFL.IDX PT, R127, R127, R26, 0x1c1f ;  /* 0x001c1f1a7f7f7589 */ /* 0x000fe200000e0000 */
[----:B-1----:R-:W-:Y:S02]  /*8d40*/  SEL R38, R40, R89, P0 ;  /* 0x0000005928267207 */ /* 0x002fe40000000000 */
[----:B------:R-:W-:Y:S01]  /*8d50*/  SEL R37, R121, R82, P0 ;  /* 0x0000005279257207 */ /* 0x000fe20000000000 */
[----:B------:R-:W-:Y:S01]  /*8d60*/  SHFL.IDX PT, R44, R44, R20, 0x1c1f ;  /* 0x001c1f142c2c7589 */ /* 0x000fe200000e0000 */
[----:B--2---:R-:W-:-:S02]  /*8d70*/  SEL R39, R82, R121, P0 ;  /* 0x0000007952277207 */ /* 0x004fc40000000000 */
[----:B------:R-:W-:Y:S01]  /*8d80*/  PLOP3.LUT P1, PT, PT, PT, UP0, 0x80, 0x0 ;  /* 0x000000000000781c */ /* 0x000fe20003f2f008 */
[----:B------:R-:W-:Y:S04]  /*8d90*/  SHFL.IDX PT, R50, R45, R20, 0x1c1f ;  /* 0x001c1f142d327589 */ /* 0x000fe800000e0000 */
[----:B------:R-:W-:Y:S04]  /*8da0*/  SHFL.IDX PT, R84, R69, R20, 0x1c1f ;  /* 0x001c1f1445547589 */ /* 0x000fe800000e0000 */
[----:B------:R-:W-:Y:S04]  /*8db0*/  SHFL.IDX PT, R129, R129, R26, 0x1c1f ;  /* 0x001c1f1a81817589 */ /* 0x000fe800000e0000 */
[----:B------:R-:W0:Y:S04]  /*8dc0*/  SHFL.IDX PT, R70, R70, R20, 0x1c1f ;  /* 0x001c1f1446467589 */ /* 0x000e2800000e0000 */
[----:B------:R-:W-:Y:S04]  /*8dd0*/  SHFL.IDX PT, R101, R101, R26, 0x1c1f ;  /* 0x001c1f1a65657589 */ /* 0x000fe800000e0000 */
[----:B------:R-:W-:Y:S04]  /*8de0*/  SHFL.IDX PT, R131, R131, R26, 0x1c1f ;  /* 0x001c1f1a83837589 */ /* 0x000fe800000e0000 */
[----:B------:R-:W-:Y:S04]  /*8df0*/  SHFL.IDX PT, R86, R71, R20, 0x1c1f ;  /* 0x001c1f1447567589 */ /* 0x000fe800000e0000 */
[----:B------:R-:W-:Y:S04]  /*8e00*/  SHFL.IDX PT, R103, R103, R26, 0x1c1f ;  /* 0x001c1f1a67677589 */ /* 0x000fe800000e0000 */
[----:B------:R-:W-:Y:S04]  /*8e10*/  SHFL.IDX PT, R133, R133, R26, 0x1c1f ;  /* 0x001c1f1a85857589 */ /* 0x000fe800000e0000 */
[----:B------:R0:W-:Y:S04]  /*8e20*/  SHFL.IDX PT, R56, R49, R20, 0x1c1f ;  /* 0x001c1f1431387589 */ /* 0x0001e800000e0000 */
[----:B------:R-:W-:Y:S04]  /*8e30*/  SHFL.IDX PT, R72, R72, R20, 0x1c1f ;  /* 0x001c1f1448487589 */ /* 0x000fe800000e0000 */
[----:B------:R-:W-:Y:S01]  /*8e40*/  SHFL.IDX PT, R107, R107, R26, 0x1c1f ;  /* 0x001c1f1a6b6b7589 */ /* 0x000fe200000e0000 */
[----:B0-----:R-:W-:-:S03]  /*8e50*/  SEL R49, R129, R70, P0 ;  /* 0x0000004681317207 */ /* 0x001fc60000000000 */
[----:B------:R-:W-:Y:S04]  /*8e60*/  SHFL.IDX PT, R54, R54, R20, 0x1c1f ;  /* 0x001c1f1436367589 */ /* 0x000fe800000e0000 */
[----:B------:R-:W-:Y:S04]  /*8e70*/  SHFL.IDX PT, R135, R135, R26, 0x1c1f ;  /* 0x001c1f1a87877589 */ /* 0x000fe800000e0000 */
[----:B------:R-:W0:Y:S04]  /*8e80*/  SHFL.IDX PT, R88, R73, R20, 0x1c1f ;  /* 0x001c1f1449587589 */ /* 0x000e2800000e0000 */
        /* <DEDUP_REMOVED lines=8> */
[----:B------:R-:W0:Y:S04]  /*8f10*/  SHFL.IDX PT, R76, R76, R20, 0x1c1f ;  /* 0x001c1f144c4c7589 */ /* 0x000e2800000e0000 */
[----:B------:R-:W-:Y:S04]  /*8f20*/  SHFL.IDX PT, R109, R109, R26, 0x1c1f ;  /* 0x001c1f1a6d6d7589 */ /* 0x000fe800000e0000 */
[----:B------:R1:W-:Y:S04]  /*8f30*/  SHFL.IDX PT, R141, R141, R26, 0x1c1f ;  /* 0x001c1f1a8d8d7589 */ /* 0x0003e800000e0000 */
[----:B------:R0:W-:Y:S04]  /*8f40*/  SHFL.IDX PT, R80, R59, R20, 0x1c1f ;  /* 0x001c1f143b507589 */ /* 0x0001e800000e0000 */
[----:B------:R-:W2:Y:S01]  /*8f50*/  SHFL.IDX PT, R78, R78, R20, 0x1c1f ;  /* 0x001c1f144e4e7589 */ /* 0x000ea200000e0000 */
[----:B-1----:R-:W-:-:S02]  /*8f60*/  SEL R26, R28, R79, P0 ;  /* 0x0000004f1c1a7207 */ /* 0x002fc40000000000 */
[----:B------:R-:W-:Y:S01]  /*8f70*/  SEL R28, R85, R30, P0 ;  /* 0x0000001e551c7207 */ /* 0x000fe20000000000 */
[----:B------:R1:W-:Y:S01]  /*8f80*/  STSM.16.M88.4 [R104], R8 ;  /* 0x0000000868007844 */ /* 0x0003e20000000200 */
[----:B------:R-:W-:Y:S02]  /*8f90*/  SEL R30, R30, R85, P0 ;  /* 0x000000551e1e7207 */ /* 0x000fe40000000000 */
[----:B0-----:R-:W-:Y:S01]  /*8fa0*/  SEL R59, R76, R139, P0 ;  /* 0x0000008b4c3b7207 */ /* 0x001fe20000000000 */
[----:B------:R0:W-:Y:S04]  /*8fb0*/  STSM.16.M88.4 [R102], R12 ;  /* 0x0000000c66007844 */ /* 0x0001e80000000200 */
[----:B------:R3:W-:Y:S04]  /*8fc0*/  STSM.16.M88.4 [R100], R24 ;  /* 0x0000001864007844 */ /* 0x0007e80000000200 */
[----:B------:R4:W-:Y:S01]  /*8fd0*/  STSM.16.M88.4 [R51], R28 ;  /* 0x0000001c33007844 */ /* 0x0009e20000000200 */
[----:B-1----:R-:W-:-:S03]  /*8fe0*/  SEL R8, R91, R42, P0 ;  /* 0x0000002a5b087207 */ /* 0x002fc60000000000 */
[----:B------:R-:W-:Y:S01]  /*8ff0*/  STSM.16.M88.4 [R98], R32 ;  /* 0x0000002062007844 */ /* 0x000fe20000000200 */
[----:B------:R-:W-:Y:S02]  /*9000*/  SEL R10, R42, R91, P0 ;  /* 0x0000005b2a0a7207 */ /* 0x000fe40000000000 */
[----:B------:R-:W-:Y:S01]  /*9010*/  SEL R9, R123, R48, P0 ;  /* 0x000000307b097207 */ /* 0x000fe20000000000 */
[----:B------:R-:W-:Y:S01]  /*9020*/  STSM.16.M88.4 [R96], R36 ;  /* 0x0000002460007844 */ /* 0x000fe20000000200 */
[----:B------:R-:W-:Y:S02]  /*9030*/  SEL R11, R48, R123, P0 ;  /* 0x0000007b300b7207 */ /* 0x000fe40000000000 */
[----:B0-----:R-:W-:Y:S02]  /*9040*/  SEL R12, R93, R46, P0 ;  /* 0x0000002e5d0c7207 */ /* 0x001fe40000000000 */
[----:B------:R-:W-:Y:S01]  /*9050*/  SEL R14, R46, R93, P0 ;  /* 0x0000005d2e0e7207 */ /* 0x000fe20000000000 */
[----:B------:R0:W-:Y:S01]  /*9060*/  STSM.16.M88.4 [R94], R8 ;  /* 0x000000085e007844 */ /* 0x0001e20000000200 */
[----:B------:R-:W-:-:S02]  /*9070*/  SEL R13, R125, R68, P0 ;  /* 0x000000447d0d7207 */ /* 0x000fc40000000000 */
[----:B------:R-:W-:Y:S02]  /*9080*/  SEL R15, R68, R125, P0 ;  /* 0x0000007d440f7207 */ /* 0x000fe40000000000 */
[----:B---3--:R-:W-:Y:S02]  /*9090*/  SEL R24, R95, R44, P0 ;  /* 0x0000002c5f187207 */ /* 0x008fe40000000000 */
[----:B------:R-:W-:Y:S01]  /*90a0*/  SEL R26, R44, R95, P0 ;  /* 0x0000005f2c1a7207 */ /* 0x000fe20000000000 */
[----:B------:R-:W-:Y:S01]  /*90b0*/  STSM.16.M88.4 [R92], R12 ;  /* 0x0000000c5c007844 */ /* 0x000fe20000000200 */
[----:B------:R-:W-:Y:S02]  /*90c0*/  SEL R25, R127, R84, P0 ;  /* 0x000000547f197207 */ /* 0x000fe40000000000 */
[----:B------:R-:W-:Y:S02]  /*90d0*/  SEL R27, R84, R127, P0 ;  /* 0x0000007f541b7207 */ /* 0x000fe40000000000 */
[----:B------:R-:W-:-:S02]  /*90e0*/  SEL R48, R99, R50, P0 ;  /* 0x0000003263307207 */ /* 0x000fc40000000000 */
[----:B------:R-:W-:Y:S01]  /*90f0*/  SEL R50, R50, R99, P0 ;  /* 0x0000006332327207 */ /* 0x000fe20000000000 */
[----:B------:R1:W-:Y:S01]  /*9100*/  STSM.16.M88.4 [R53], R24 ;  /* 0x0000001835007844 */ /* 0x0003e20000000200 */
[----:B----4-:R-:W-:Y:S02]  /*9110*/  SEL R51, R70, R129, P0 ;  /* 0x0000008146337207 */ /* 0x010fe40000000000 */
[----:B------:R-:W-:Y:S02]  /*9120*/  SEL R28, R101, R52, P0 ;  /* 0x00000034651c7207 */ /* 0x000fe40000000000 */
[----:B------:R-:W-:Y:S01]  /*9130*/  SEL R30, R52, R101, P0 ;  /* 0x00000065341e7207 */ /* 0x000fe20000000000 */
[----:B------:R-:W-:Y:S01]  /*9140*/  STSM.16.M88.4 [R90], R48 ;  /* 0x000000305a007844 */ /* 0x000fe20000000200 */
[----:B------:R-:W-:Y:S02]  /*9150*/  SEL R29, R131, R86, P0 ;  /* 0x00000056831d7207 */ /* 0x000fe40000000000 */
[----:B------:R-:W-:-:S02]  /*9160*/  SEL R31, R86, R131, P0 ;  /* 0x00000083561f7207 */ /* 0x000fc40000000000 */
[----:B0-----:R-:W-:Y:S02]  /*9170*/  SEL R8, R103, R56, P0 ;  /* 0x0000003867087207 */ /* 0x001fe40000000000 */
[----:B------:R-:W-:Y:S01]  /*9180*/  SEL R10, R56, R103, P0 ;  /* 0x00000067380a7207 */ /* 0x000fe20000000000 */
[----:B------:R-:W-:Y:S01]  /*9190*/  STSM.16.M88.4 [R61], R28 ;  /* 0x0000001c3d007844 */ /* 0x000fe20000000200 */
[----:B------:R-:W-:Y:S02]  /*91a0*/  SEL R9, R133, R72, P0 ;  /* 0x0000004885097207 */ /* 0x000fe40000000000 */
[----:B------:R-:W-:Y:S02]  /*91b0*/  SEL R11, R72, R133, P0 ;  /* 0x00000085480b7207 */ /* 0x000fe40000000000 */
[----:B------:R-:W-:Y:S02]  /*91c0*/  SEL R52, R107, R54, P0 ;  /* 0x000000366b347207 */ /* 0x000fe40000000000 */
[----:B------:R-:W-:Y:S01]  /*91d0*/  SEL R54, R54, R107, P0 ;  /* 0x0000006b36367207 */ /* 0x000fe20000000000 */
[----:B------:R0:W-:Y:S01]  /*91e0*/  STSM.16.M88.4 [R57], R8 ;  /* 0x0000000839007844 */ /* 0x0001e20000000200 */
[----:B-1----:R-:W-:-:S02]  /*91f0*/  SEL R53, R135, R88, P0 ;  /* 0x0000005887357207 */ /* 0x002fc40000000000 */
[----:B------:R-:W-:Y:S02]  /*9200*/  SEL R12, R97, R60, P0 ;  /* 0x0000003c610c7207 */ /* 0x000fe40000000000 */
[----:B------:R-:W-:Y:S01]  /*9210*/  SEL R14, R60, R97, P0 ;  /* 0x000000613c0e7207 */ /* 0x000fe20000000000 */
[----:B------:R-:W-:Y:S01]  /*9220*/  STSM.16.M88.4 [R47], R52 ;  /* 0x000000342f007844 */ /* 0x000fe20000000200 */
[----:B------:R-:W-:Y:S02]  /*9230*/  SEL R13, R137, R74, P0 ;  /* 0x0000004a890d7207 */ /* 0x000fe40000000000 */
[----:B------:R-:W-:Y:S02]  /*9240*/  SEL R15, R74, R137, P0 ;  /* 0x000000894a0f7207 */ /* 0x000fe40000000000 */
[----:B------:R-:W-:Y:S02]  /*9250*/  SEL R56, R105, R58, P0 ;  /* 0x0000003a69387207 */ /* 0x000fe40000000000 */
[----:B------:R-:W-:Y:S01]  /*9260*/  SEL R58, R58, R105, P0 ;  /* 0x000000693a3a7207 */ /* 0x000fe20000000000 */
[----:B------:R-:W-:Y:S01]  /*9270*/  STSM.16.M88.4 [R43], R12 ;  /* 0x0000000c2b007844 */ /* 0x000fe20000000200 */
[----:B--2---:R-:W-:Y:S01]  /*9280*/  SEL R25, R141, R78, P0 ;  /* 0x0000004e8d197207 */ /* 0x004fe20000000000 */
[----:B0-----:R-:W-:Y:S01]  /*9290*/  IMAD.U32 R9, RZ, RZ, UR6 ;  /* 0x00000006ff097e24 */ /* 0x001fe2000f8e00ff */
[----:B------:R-:W-:Y:S01]  /*92a0*/  SEL R57, R139, R76, P0 ;  /* 0x0000004c8b397207 */ /* 0x000fe20000000000 */
[----:B------:R-:W-:Y:S01]  /*92b0*/  ULDC.64 UR6, c[0x0][0xbe0] ;  /* 0x0002f80000067ab9 */ /* 0x000fe20000000a00 */
[----:B------:R-:W-:Y:S01]  /*92c0*/  SEL R27, R78, R141, P0 ;  /* 0x0000008d4e1b7207 */ /* 0x000fe20000000000 */
[----:B------:R-:W-:Y:S01]  /*92d0*/  IMAD.U32 R8, RZ, RZ, UR4 ;  /* 0x00000004ff087e24 */ /* 0x000fe2000f8e00ff */
[----:B------:R-:W-:Y:S01]  /*92e0*/  SEL R24, R109, R80, P0 ;  /* 0x000000506d187207 */ /* 0x000fe20000000000 */
[----:B------:R-:W-:Y:S01]  /*92f0*/  STSM.16.M88.4 [R41], R56 ;  /* 0x0000003829007844 */ /* 0x000fe20000000200 */
[----:B------:R-:W-:Y:S01]  /*9300*/  SEL R26, R80, R109, P0 ;  /* 0x0000006d501a7207 */ /* 0x000fe20000000000 */
[----:B------:R-:W-:-:S04]  /*9310*/  UISETP.NE.U32.AND UP1, UPT, UR6, URZ, UPT ;  /* 0x0000003f0600728c */ /* 0x000fc8000bf25070 */
[----:B------:R0:W-:Y:S01]  /*9320*/  STSM.16.M88.4 [R21], R24 ;  /* 0x0000001815007844 */ /* 0x0001e20000000200 */
[----:B------:R-:W-:Y:S01]  /*9330*/  BAR.SYNC.DEFER_BLOCKING 0x1, 0x100 ;  /* 0x0044000000007b1d */ /* 0x000fe20000010000 */
[----:B------:R-:W-:-:S07]  /*9340*/  UISETP.NE.AND.EX UP1, UPT, UR7, URZ, UPT, UP1 ;  /* 0x0000003f0700728c */ /* 0x000fce000bf25310 */
[----:B------:R-:W1:Y:S01]  /*9350*/  LDC R78, c[0x0][0xa88] ;  /* 0x0002a200ff4e7b82 */ /* 0x000e620000000800 */
[----:B------:R-:W-:-:S03]  /*9360*/  PLOP3.LUT P2, PT, PT, PT, UP1, 0x80, 0x0 ;  /* 0x000000000000781c */ /* 0x000fc60003f4f018 */
[----:B------:R-:W-:-:S04]  /*9370*/  @UP1 UIADD3 UR6, UP2, UR8, UR6, URZ ;  /* 0x0000000608061290 */ /* 0x000fc8000ff5e03f */
[----:B------:R-:W-:Y:S02]  /*9380*/  @UP1 UIADD3.X UR7, UR9, UR7, URZ, UP2, !UPT ;  /* 0x0000000709071290 */ /* 0x000fe400097fe43f */
[----:B------:R-:W-:-:S04]  /*9390*/  IMAD.U32 R10, RZ, RZ, UR6 ;  /* 0x00000006ff0a7e24 */ /* 0x000fc8000f8e00ff */
[----:B------:R-:W-:Y:S01]  /*93a0*/  IMAD.U32 R11, RZ, RZ, UR7 ;  /* 0x00000007ff0b7e24 */ /* 0x000fe2000f8e00ff */
[----:B------:R-:W2:Y:S01]  /*93b0*/  @P1 LDG.E R3, desc[UR46][R8.64] ;  /* 0x0000002e08031981 */ /* 0x000ea2000c1e1900 */
[----:B------:R-:W-:Y:S01]  /*93c0*/  IMAD R5, R18, 0x40, R16 ;  /* 0x0000004012057824 */ /* 0x000fe200078e0210 */
[----:B------:R-:W-:-:S03]  /*93d0*/  UMOV UR4, URZ ;  /* 0x0000003f00047c82 */ /* 0x000fc60008000000 */
[----:B------:R-:W-:Y:S01]  /*93e0*/  IMAD.WIDE R6, R5, 0x2, R6 ;  /* 0x0000000205067825 */ /* 0x000fe200078e0206 */
[----:B-1----:R1:W5:Y:S02]  /*93f0*/  @P2 LDG.E R78, desc[UR46][R10.64] ;  /* 0x0000002e0a4e2981 */ /* 0x002364000c1e1900 */
[----:B0-----:R-:W-:Y:S02]  /*9400*/  IADD3 R25, P0, R6, 0x1000, RZ ;  /* 0x0000100006197810 */ /* 0x001fe40007f1e0ff */
[----:B--2---:R-:W-:Y:S01]  /*9410*/  @P1 R2UR UR4, R3 ;  /* 0x00000000030412ca */ /* 0x004fe200000e0000 */
[----:B-1----:R-:W-:-:S14]  /*9420*/  @P2 BRA `(.L_x_148) ;  /* 0x0000000000102947 */ /* 0x002fdc0003800000 */
[----:B------:R-:W-:Y:S05]  /*9430*/  @!P1 BRA `(.L_x_148) ;  /* 0x00000000000c9947 */ /* 0x000fea0003800000 */
[----:B------:R-:W2:Y:S04]  /*9440*/  LDG.E R3, desc[UR46][R8.64] ;  /* 0x0000002e08037981 */ /* 0x000ea8000c1e1900 */
[----:B-----5:R-:W2:Y:S02]  /*9450*/  LDG.E R78, desc[UR46][R8.64+0x4] ;  /* 0x0000042e084e7981 */ /* 0x020ea4000c1e1900 */
[----:B--2---:R-:W-:-:S07]  /*9460*/  IMAD.IADD R78, R78, 0x1, -R3 ;  /* 0x000000014e4e7824 */ /* 0x004fce00078e0a03 */
.L_x_148:
[----:B------:R-:W-:Y:S01]  /*9470*/  USHF.R.S32.HI UR11, URZ, 0x1f, UR39 ;  /* 0x0000001f3f0b7899 */ /* 0x000fe20008011427 */
[----:B------:R-:W-:Y:S01]  /*9480*/  IMAD R11, R17, 0x80, R234 ;  /* 0x00000080110b7824 */ /* 0x000fe200078e02ea */
[----:B------:R-:W-:Y:S01]  /*9490*/  ULDC.64 UR12, c[0x0][0xb70] ;  /* 0x0002dc00000c7ab9 */ /* 0x000fe20000000a00 */
[----:B------:R-:W-:Y:S01]  /*94a0*/  USHF.R.S32.HI UR9, URZ, 0x1f, UR4 ;  /* 0x0000001f3f097899 */ /* 0x000fe20008011404 */
[----:B------:R-:W-:Y:S01]  /*94b0*/  LOP3.LUT R24, R25, 0x380, RZ, 0xc0, !PT ;  /* 0x0000038019187812 */ /* 0x000fe200078ec0ff */
[----:B------:R-:W-:Y:S01]  /*94c0*/  UIMAD UR10, UR11, UR12, URZ ;  /* 0x0000000c0b0a72a4 */ /* 0x000fe2000f8e023f */
[C---:B------:R-:W-:Y:S01]  /*94d0*/  IADD3 R13, P1, R6.reuse, 0x2000, RZ ;  /* 0x00002000060d7810 */ /* 0x040fe20007f3e0ff */
[----:B------:R-:W-:Y:S01]  /*94e0*/  UMOV UR8, UR4 ;  /* 0x0000000400087c82 */ /* 0x000fe20008000000 */
[----:B------:R-:W-:Y:S01]  /*94f0*/  USEL UR37, UR37, URZ, !UP0 ;  /* 0x0000003f25257287 */ /* 0x000fe2000c000000 */
[----:B------:R-:W-:Y:S01]  /*9500*/  IADD3 R9, P2, R6, 0x3000, RZ ;  /* 0x0000300006097810 */ /* 0x000fe20007f5e0ff */
[----:B------:R-:W-:Y:S01]  /*9510*/  UIMAD.WIDE.U32 UR6, UR39, UR12, UR8 ;  /* 0x0000000c270672a5 */ /* 0x000fe2000f8e0008 */
[----:B------:R-:W-:Y:S01]  /*9520*/  SHF.R.S32.HI R3, RZ, 0x1f, R11 ;  /* 0x0000001fff037819 */ /* 0x000fe2000001140b */
[----:B------:R-:W-:Y:S01]  /*9530*/  UIMAD UR10, UR39, UR13, UR10 ;  /* 0x0000000d270a72a4 */ /* 0x000fe2000f8e020a */
[----:B------:R-:W-:Y:S01]  /*9540*/  SHF.R.U64 R24, R24, 0x3, RZ ;  /* 0x0000000318187819 */ /* 0x000fe200000012ff */
[----:B------:R-:W-:Y:S01]  /*9550*/  USEL UR36, UR36, URZ, !UP0 ;  /* 0x0000003f24247287 */ /* 0x000fe2000c000000 */
[----:B------:R-:W-:Y:S01]  /*9560*/  LOP3.LUT R12, R13, 0x380, RZ, 0xc0, !PT ;  /* 0x000003800d0c7812 */ /* 0x000fe200078ec0ff */
[----:B------:R-:W-:Y:S01]  /*9570*/  ULDC.64 UR12, c[0x0][0xb78] ;  /* 0x0002de00000c7ab9 */ /* 0x000fe20000000a00 */
[----:B------:R-:W-:Y:S01]  /*9580*/  UIADD3 UR7, UR7, UR10, URZ ;  /* 0x0000000a07077290 */ /* 0x000fe2000fffe03f */
[----:B------:R-:W-:Y:S01]  /*9590*/  LOP3.LUT R8, R9, 0x380, RZ, 0xc0, !PT ;  /* 0x0000038009087812 */ /* 0x000fe200078ec0ff */
[----:B------:R-:W-:Y:S01]  /*95a0*/  UIMAD UR8, UR37, UR12, URZ ;  /* 0x0000000c250872a4 */ /* 0x000fe2000f8e023f */
[----:B------:R-:W-:Y:S01]  /*95b0*/  LOP3.LUT R24, R24, R25, RZ, 0x3c, !PT ;  /* 0x0000001918187212 */ /* 0x000fe200078e3cff */
[----:B------:R-:W-:Y:S01]  /*95c0*/  UIMAD.WIDE.U32 UR6, UR36, UR12, UR6 ;  /* 0x0000000c240672a5 */ /* 0x000fe2000f8e0006 */
[----:B------:R-:W-:Y:S01]  /*95d0*/  SHF.R.U64 R12, R12, 0x3, RZ ;  /* 0x000000030c0c7819 */ /* 0x000fe200000012ff */
[----:B------:R-:W-:Y:S01]  /*95e0*/  UIMAD UR8, UR36, UR13, UR8 ;  /* 0x0000000d240872a4 */ /* 0x000fe2000f8e0208 */
[----:B------:R-:W-:Y:S01]  /*95f0*/  SHF.R.U64 R8, R8, 0x3, RZ ;  /* 0x0000000308087819 */ /* 0x000fe200000012ff */
[--C-:B------:R-:W-:Y:S01]  /*9600*/  IMAD.X R25, RZ, RZ, R7.reuse, P0 ;  /* 0x000000ffff197224 */ /* 0x100fe200000e0607 */
[----:B------:R-:W-:Y:S01]  /*9610*/  IADD3 R69, P0, R6, 0x8000, RZ ;  /* 0x0000800006457810 */ /* 0x000fe20007f1e0ff */
[----:B------:R-:W-:Y:S01]  /*9620*/  ULDC.64 UR12, c[0x0][0xaa0] ;  /* 0x0002a800000c7ab9 */ /* 0x000fe20000000a00 */
[----:B------:R-:W-:Y:S01]  /*9630*/  IADD3 R5, P3, R11, UR6, RZ ;  /* 0x000000060b057c10 */ /* 0x000fe2000ff7e0ff */
[----:B------:R-:W-:Y:S01]  /*9640*/  IMAD.U32 R10, RZ, RZ, UR8 ;  /* 0x00000008ff0a7e24 */ /* 0x000fe2000f8e00ff */
[----:B------:R-:W-:Y:S01]  /*9650*/  LOP3.LUT R12, R12, R13, RZ, 0x3c, !PT ;  /* 0x0000000d0c0c7212 */ /* 0x000fe200078e3cff */
[--C-:B------:R-:W-:Y:S01]  /*9660*/  IMAD.X R13, RZ, RZ, R7.reuse, P1 ;  /* 0x000000ffff0d7224 */ /* 0x100fe200008e0607 */
[----:B------:R-:W-:Y:S01]  /*9670*/  LOP3.LUT R8, R8, R9, RZ, 0x3c, !PT ;  /* 0x0000000908087212 */ /* 0x000fe200078e3cff */
[----:B------:R-:W-:Y:S01]  /*9680*/  IMAD.X R9, RZ, RZ, R7, P2 ;  /* 0x000000ffff097224 */ /* 0x000fe200010e0607 */
[----:B------:R-:W-:Y:S01]  /*9690*/  IADD3.X R10, R3, UR7, R10, P3, !PT ;  /* 0x00000007030a7c10 */ /* 0x000fe20009ffe40a */
[----:B------:R-:W-:Y:S01]  /*96a0*/  ULDC.64 UR6, c[0x0][0xb40] ;  /* 0x0002d00000067ab9 */ /* 0x000fe20000000a00 */
[----:B------:R-:W-:Y:S01]  /*96b0*/  IADD3 R61, P6, R6, 0x4000, RZ ;  /* 0x00004000063d7810 */ /* 0x000fe20007fde0ff */
[----:B------:R-:W-:Y:S01]  /*96c0*/  VIADD R3, R11, 0x8 ;  /* 0x000000080b037836 */ /* 0x000fe20000000000 */
[----:B------:R-:W-:-:S02]  /*96d0*/  LEA R42, P3, R5, UR6, 0x2 ;  /* 0x00000006052a7c11 */ /* 0x000fc4000f8610ff */
[C---:B------:R-:W-:Y:S02]  /*96e0*/  IADD3 R57, P1, R6.reuse, 0x9000, RZ ;  /* 0x0000900006397810 */ /* 0x040fe40007f3e0ff */
[----:B------:R-:W-:Y:S02]  /*96f0*/  LEA.HI.X R43, R5, UR7, R10, 0x2, P3 ;  /* 0x00000007052b7c11 */ /* 0x000fe400098f140a */
[C---:B------:R-:W-:Y:S02]  /*9700*/  IADD3 R45, P2, R6.reuse, 0xa000, RZ ;  /* 0x0000a000062d7810 */ /* 0x040fe40007f5e0ff */
[----:B------:R-:W-:Y:S02]  /*9710*/  LOP3.LUT R68, R69, 0x380, RZ, 0xc0, !PT ;  /* 0x0000038045447812 */ /* 0x000fe400078ec0ff */
[C---:B------:R-:W-:Y:S02]  /*9720*/  IADD3 R49, P5, R6.reuse, 0x5000, RZ ;  /* 0x0000500006317810 */ /* 0x040fe40007fbe0ff */
[----:B------:R-:W-:-:S02]  /*9730*/  IADD3 R37, P4, R6, 0x6000, RZ ;  /* 0x0000600006257810 */ /* 0x000fc40007f9e0ff */
[----:B------:R-:W-:Y:S02]  /*9740*/  IADD3 R29, P3, R6, 0x7000, RZ ;  /* 0x00007000061d7810 */ /* 0x000fe40007f7e0ff */
[----:B------:R-:W-:Y:S02]  /*9750*/  LOP3.LUT R60, R61, 0x380, RZ, 0xc0, !PT ;  /* 0x000003803d3c7812 */ /* 0x000fe400078ec0ff */
[----:B------:R-:W-:Y:S02]  /*9760*/  LOP3.LUT R56, R57, 0x380, RZ, 0xc0, !PT ;  /* 0x0000038039387812 */ /* 0x000fe400078ec0ff */
[----:B------:R-:W-:Y:S02]  /*9770*/  LOP3.LUT R44, R45, 0x380, RZ, 0xc0, !PT ;  /* 0x000003802d2c7812 */ /* 0x000fe400078ec0ff */
[----:B------:R-:W-:Y:S02]  /*9780*/  SHF.R.U64 R68, R68, 0x3, RZ ;  /* 0x0000000344447819 */ /* 0x000fe400000012ff */
[----:B------:R-:W-:-:S02]  /*9790*/  LOP3.LUT R48, R49, 0x380, RZ, 0xc0, !PT ;  /* 0x0000038031307812 */ /* 0x000fc400078ec0ff */
[----:B------:R-:W-:Y:S02]  /*97a0*/  LOP3.LUT R36, R37, 0x380, RZ, 0xc0, !PT ;  /* 0x0000038025247812 */ /* 0x000fe400078ec0ff */
[----:B------:R-:W-:Y:S02]  /*97b0*/  LOP3.LUT R28, R29, 0x380, RZ, 0xc0, !PT ;  /* 0x000003801d1c7812 */ /* 0x000fe400078ec0ff */
[----:B------:R-:W-:Y:S02]  /*97c0*/  SHF.R.U64 R60, R60, 0x3, RZ ;  /* 0x000000033c3c7819 */ /* 0x000fe400000012ff */
[----:B------:R-:W-:Y:S02]  /*97d0*/  SHF.R.U64 R56, R56, 0x3, RZ ;  /* 0x0000000338387819 */ /* 0x000fe400000012ff */
[----:B------:R-:W-:Y:S02]  /*97e0*/  SHF.R.U64 R44, R44, 0x3, RZ ;  /* 0x000000032c2c7819 */ /* 0x000fe400000012ff */
[----:B------:R-:W-:Y:S01]  /*97f0*/  LOP3.LUT R68, R68, R69, RZ, 0x3c, !PT ;  /* 0x0000004544447212 */ /* 0x000fe200078e3cff */
[----:B------:R-:W-:Y:S01]  /*9800*/  IMAD.X R69, RZ, RZ, R7, P0 ;  /* 0x000000ffff457224 */ /* 0x000fe200000e0607 */
[----:B------:R-:W-:-:S02]  /*9810*/  SHF.R.U64 R48, R48, 0x3, RZ ;  /* 0x0000000330307819 */ /* 0x000fc400000012ff */
[----:B------:R-:W-:Y:S02]  /*9820*/  SHF.R.U64 R36, R36, 0x3, RZ ;  /* 0x0000000324247819 */ /* 0x000fe400000012ff */
[----:B------:R-:W-:Y:S02]  /*9830*/  SHF.R.U64 R28, R28, 0x3, RZ ;  /* 0x000000031c1c7819 */ /* 0x000fe400000012ff */
[----:B------:R-:W-:Y:S01]  /*9840*/  LOP3.LUT R60, R60, R61, RZ, 0x3c, !PT ;  /* 0x0000003d3c3c7212 */ /* 0x000fe200078e3cff */
[--C-:B------:R-:W-:Y:S01]  /*9850*/  IMAD.X R61, RZ, RZ, R7.reuse, P6 ;  /* 0x000000ffff3d7224 */ /* 0x100fe200030e0607 */
[----:B------:R-:W-:Y:S02]  /*9860*/  LOP3.LUT P0, RZ, R22, 0x3, RZ, 0xc0, !PT ;  /* 0x0000000316ff7812 */ /* 0x000fe4000780c0ff */
[----:B------:R-:W-:Y:S01]  /*9870*/  LOP3.LUT R56, R56, R57, RZ, 0x3c, !PT ;  /* 0x0000003938387212 */ /* 0x000fe200078e3cff */
[--C-:B------:R-:W-:Y:S01]  /*9880*/  IMAD.X R57, RZ, RZ, R7.reuse, P1 ;  /* 0x000000ffff397224 */ /* 0x100fe200008e0607 */
[----:B------:R-:W-:Y:S01]  /*9890*/  LOP3.LUT R44, R44, R45, RZ, 0x3c, !PT ;  /* 0x0000002d2c2c7212 */ /* 0x000fe200078e3cff */
[----:B------:R-:W-:Y:S01]  /*98a0*/  IMAD.X R45, RZ, RZ, R7, P2 ;  /* 0x000000ffff2d7224 */ /* 0x000fe200010e0607 */
[----:B------:R-:W-:-:S02]  /*98b0*/  IADD3 R21, P6, R6, 0xb000, RZ ;  /* 0x0000b00006157810 */ /* 0x000fc40007fde0ff */
[----:B------:R-:W-:Y:S01]  /*98c0*/  LOP3.LUT R48, R48, R49, RZ, 0x3c, !PT ;  /* 0x0000003130307212 */ /* 0x000fe200078e3cff */
[--C-:B------:R-:W-:Y:S01]  /*98d0*/  IMAD.X R49, RZ, RZ, R7.reuse, P5 ;  /* 0x000000ffff317224 */ /* 0x100fe200028e0607 */
[----:B------:R-:W-:Y:S01]  /*98e0*/  LOP3.LUT R36, R36, R37, RZ, 0x3c, !PT ;  /* 0x0000002524247212 */ /* 0x000fe200078e3cff */
[--C-:B------:R-:W-:Y:S01]  /*98f0*/  IMAD.X R37, RZ, RZ, R7.reuse, P4 ;  /* 0x000000ffff257224 */ /* 0x100fe200020e0607 */
[----:B------:R-:W-:Y:S01]  /*9900*/  LOP3.LUT R28, R28, R29, RZ, 0x3c, !PT ;  /* 0x0000001d1c1c7212 */ /* 0x000fe200078e3cff */
[----:B------:R-:W-:Y:S01]  /*9910*/  IMAD.X R29, RZ, RZ, R7, P3 ;  /* 0x000000ffff1d7224 */ /* 0x000fe200018e0607 */
[----:B-----5:R-:W-:Y:S02]  /*9920*/  ISETP.GE.OR P1, PT, R11, R78, P0 ;  /* 0x0000004e0b00720c */ /* 0x020fe40000726670 */
[C---:B------:R-:W-:Y:S02]  /*9930*/  IADD3 R10, P2, R6.reuse, 0xf000, RZ ;  /* 0x0000f000060a7810 */ /* 0x040fe40007f5e0ff */
[----:B------:R-:W-:-:S02]  /*9940*/  IADD3 R73, P5, R6, 0xc000, RZ ;  /* 0x0000c00006497810 */ /* 0x000fc40007fbe0ff */
[C---:B------:R-:W-:Y:S01]  /*9950*/  IADD3 R65, P4, R6.reuse, 0xd000, RZ ;  /* 0x0000d00006417810 */ /* 0x040fe20007f9e0ff */
[----:B------:R-:W-:Y:S01]  /*9960*/  UIMAD UR6, UR9, UR12, URZ ;  /* 0x0000000c090672a4 */ /* 0x000fe2000f8e023f */
[C---:B------:R-:W-:Y:S01]  /*9970*/  IADD3 R53, P3, R6.reuse, 0xe000, RZ ;  /* 0x0000e00006357810 */ /* 0x040fe20007f7e0ff */
[----:B------:R-:W-:Y:S01]  /*9980*/  IMAD.MOV.U32 R76, RZ, RZ, R16 ;  /* 0x000000ffff4c7224 */ /* 0x000fe200078e0010 */
[----:B------:R-:W-:Y:S01]  /*9990*/  ISETP.GE.OR P0, PT, R3, R78, P0 ;  /* 0x0000004e0300720c */ /* 0x000fe20000706670 */
[----:B------:R-:W-:Y:S01]  /*99a0*/  IMAD.X R41, RZ, RZ, R7, P2 ;  /* 0x000000ffff297224 */ /* 0x000fe200010e0607 */
[----:B------:R-:W-:Y:S01]  /*99b0*/  LOP3.LUT R20, R21, 0x380, RZ, 0xc0, !PT ;  /* 0x0000038015147812 */ /* 0x000fe200078ec0ff */
[----:B------:R0:W-:Y:S01]  /*99c0*/  @!P1 STG.E desc[UR46][R42.64], R4 ;  /* 0x000000042a009986 */ /* 0x0001e2000c10192e */
[----:B------:R-:W-:Y:S02]  /*99d0*/  LOP3.LUT R5, R6, 0x380, RZ, 0xc0, !PT ;  /* 0x0000038006057812 */ /* 0x000fe400078ec0ff */
[----:B------:R-:W-:-:S02]  /*99e0*/  LOP3.LUT R3, R10, 0x380, RZ, 0xc0, !PT ;  /* 0x000003800a037812 */ /* 0x000fc400078ec0ff */
[----:B------:R-:W-:Y:S02]  /*99f0*/  LOP3.LUT R72, R73, 0x380, RZ, 0xc0, !PT ;  /* 0x0000038049487812 */ /* 0x000fe400078ec0ff */
[----:B------:R-:W-:Y:S02]  /*9a00*/  LOP3.LUT R64, R65, 0x380, RZ, 0xc0, !PT ;  /* 0x0000038041407812 */ /* 0x000fe400078ec0ff */
[----:B------:R-:W-:Y:S01]  /*9a10*/  LOP3.LUT R52, R53, 0x380, RZ, 0xc0, !PT ;  /* 0x0000038035347812 */ /* 0x000fe200078ec0ff */
[----:B------:R1:W-:Y:S01]  /*9a20*/  @!P0 STG.E desc[UR46][R42.64+0x20], R0 ;  /* 0x000020002a008986 */ /* 0x0003e2000c10192e */
[----:B------:R-:W-:Y:S02]  /*9a30*/  SHF.R.U64 R20, R20, 0x3, RZ ;  /* 0x0000000314147819 */ /* 0x000fe400000012ff */
[----:B------:R-:W-:Y:S02]  /*9a40*/  SHF.R.U64 R5, R5, 0x3, RZ ;  /* 0x0000000305057819 */ /* 0x000fe400000012ff */
[----:B------:R-:W-:Y:S01]  /*9a50*/  SHF.R.S32.HI R77, RZ, 0x1f, R16 ;  /* 0x0000001fff4d7819 */ /* 0x000fe20000011410 */
[----:B------:R-:W-:Y:S01]  /*9a60*/  UIMAD UR6, UR4, UR13, UR6 ;  /* 0x0000000d040672a4 */ /* 0x000fe2000f8e0206 */
[----:B------:R-:W-:Y:S01]  /*9a70*/  SHF.R.U64 R3, R3, 0x3, RZ ;  /* 0x0000000303037819 */ /* 0x000fe200000012ff */
[----:B------:R-:W5:Y:S01]  /*9a80*/  LD.E.128 R24, desc[UR46][R24.64] ;  /* 0x0000002e18187980 */ /* 0x000f62000c101d00 */
[----:B------:R-:W-:-:S02]  /*9a90*/  SHF.R.U64 R72, R72, 0x3, RZ ;  /* 0x0000000348487819 */ /* 0x000fc400000012ff */
[----:B------:R-:W-:Y:S01]  /*9aa0*/  SHF.R.U64 R64, R64, 0x3, RZ ;  /* 0x0000000340407819 */ /* 0x000fe200000012ff */
[----:B------:R-:W5:Y:S01]  /*9ab0*/  LD.E.128 R12, desc[UR46][R12.64] ;  /* 0x0000002e0c0c7980 */ /* 0x000f62000c101d00 */
[----:B------:R-:W-:Y:S02]  /*9ac0*/  SHF.R.U64 R52, R52, 0x3, RZ ;  /* 0x0000000334347819 */ /* 0x000fe400000012ff */
[----:B------:R-:W-:Y:S01]  /*9ad0*/  LOP3.LUT R20, R20, R21, RZ, 0x3c, !PT ;  /* 0x0000001514147212 */ /* 0x000fe200078e3cff */
[--C-:B------:R-:W-:Y:S01]  /*9ae0*/  IMAD.X R21, RZ, RZ, R7.reuse, P6 ;  /* 0x000000ffff157224 */ /* 0x100fe200030e0607 */
[----:B------:R-:W-:Y:S01]  /*9af0*/  LOP3.LUT R6, R5, R6, RZ, 0x3c, !PT ;  /* 0x0000000605067212 */ /* 0x000fe200078e3cff */
[----:B------:R-:W5:Y:S01]  /*9b00*/  LD.E.128 R60, desc[UR46][R60.64] ;  /* 0x0000002e3c3c7980 */ /* 0x000f62000c101d00 */
[----:B------:R-:W-:Y:S01]  /*9b10*/  LOP3.LUT R40, R3, R10, RZ, 0x3c, !PT ;  /* 0x0000000a03287212 */ /* 0x000fe200078e3cff */
[----:B------:R-:W-:Y:S01]  /*9b20*/  IMAD.U32 R3, RZ, RZ, UR12 ;  /* 0x0000000cff037e24 */ /* 0x000fe2000f8e00ff */
[----:B------:R-:W-:Y:S01]  /*9b30*/  LOP3.LUT R72, R72, R73, RZ, 0x3c, !PT ;  /* 0x0000004948487212 */ /* 0x000fe200078e3cff */
[--C-:B------:R-:W-:Y:S01]  /*9b40*/  IMAD.X R73, RZ, RZ, R7.reuse, P5 ;  /* 0x000000ffff497224 */ /* 0x100fe200028e0607 */
[----:B------:R-:W-:Y:S01]  /*9b50*/  LOP3.LUT R64, R64, R65, RZ, 0x3c, !PT ;  /* 0x0000004140407212 */ /* 0x000fe200078e3cff */
[--C-:B------:R-:W-:Y:S01]  /*9b60*/  IMAD.X R65, RZ, RZ, R7.reuse, P4 ;  /* 0x000000ffff417224 */ /* 0x100fe200020e0607 */
[----:B------:R-:W-:Y:S01]  /*9b70*/  LOP3.LUT R52, R52, R53, RZ, 0x3c, !PT ;  /* 0x0000003534347212 */ /* 0x000fe200078e3cff */
[----:B------:R-:W-:Y:S01]  /*9b80*/  IMAD.X R53, RZ, RZ, R7, P3 ;  /* 0x000000ffff357224 */ /* 0x000fe200018e0607 */
[----:B------:R-:W5:Y:S04]  /*9b90*/  LD.E.128 R32, desc[UR46][R6.64] ;  /* 0x0000002e06207980 */ /* 0x000f68000c101d00 */
[----:B------:R-:W5:Y:S04]  /*9ba0*/  LD.E.128 R8, desc[UR46][R8.64] ;  /* 0x0000002e08087980 */ /* 0x000f68000c101d00 */
[----:B------:R-:W5:Y:S04]  /*9bb0*/  LD.E.128 R48, desc[UR46][R48.64] ;  /* 0x0000002e30307980 */ /* 0x000f68000c101d00 */
[----:B0-----:R0:W5:Y:S04]  /*9bc0*/  LD.E.128 R4, desc[UR46][R20.64] ;  /* 0x0000002e14047980 */ /* 0x001168000c101d00 */
[----:B------:R-:W5:Y:S04]  /*9bd0*/  LD.E.128 R36, desc[UR46][R36.64] ;  /* 0x0000002e24247980 */ /* 0x000f68000c101d00 */
[----:B------:R-:W5:Y:S01]  /*9be0*/  LD.E.128 R28, desc[UR46][R28.64] ;  /* 0x0000002e1c1c7980 */ /* 0x000f62000c101d00 */
[----:B0-----:R-:W-:-:S03]  /*9bf0*/  IMAD.WIDE.U32 R20, R3, UR4, R76 ;  /* 0x0000000403147c25 */ /* 0x001fc6000f8e004c */
[----:B------:R-:W5:Y:S01]  /*9c00*/  LD.E.128 R68, desc[UR46][R68.64] ;  /* 0x0000002e44447980 */ /* 0x000f62000c101d00 */
[----:B------:R-:W-:Y:S01]  /*9c10*/  VIADD R21, R21, UR6 ;  /* 0x0000000615157c36 */ /* 0x000fe20008000000 */
[----:B------:R-:W-:Y:S02]  /*9c20*/  ULDC.64 UR6, c[0x0][0xae0] ;  /* 0x0002b80000067ab9 */ /* 0x000fe40000000a00 */
[----:B------:R-:W5:Y:S04]  /*9c30*/  LD.E.128 R56, desc[UR46][R56.64] ;  /* 0x0000002e38387980 */ /* 0x000f68000c101d00 */
[----:B------:R-:W5:Y:S04]  /*9c40*/  LD.E.128 R44, desc[UR46][R44.64] ;  /* 0x0000002e2c2c7980 */ /* 0x000f68000c101d00 */
[----:B------:R-:W5:Y:S04]  /*9c50*/  LD.E.128 R72, desc[UR46][R72.64] ;  /* 0x0000002e48487980 */ /* 0x000f68000c101d00 */
[----:B------:R-:W5:Y:S04]  /*9c60*/  LD.E.128 R64, desc[UR46][R64.64] ;  /* 0x0000002e40407980 */ /* 0x000f68000c101d00 */
[----:B------:R-:W5:Y:S04]  /*9c70*/  LD.E.128 R52, desc[UR46][R52.64] ;  /* 0x0000002e34347980 */ /* 0x000f68000c101d00 */
[----:B-1----:R-:W5:Y:S01]  /*9c80*/  LD.E.128 R40, desc[UR46][R40.64] ;  /* 0x0000002e28287980 */ /* 0x002f62000c101d00 */
[----:B------:R-:W-:Y:S01]  /*9c90*/  UIMAD UR4, UR11, UR6, URZ ;  /* 0x000000060b0472a4 */ /* 0x000fe2000f8e023f */
[----:B------:R-:W-:Y:S01]  /*9ca0*/  @!PT LDS RZ, [RZ] ;  /* 0x00000000fffff984 */ /* 0x000fe20000000800 */
[----:B------:R-:W-:Y:S01]  /*9cb0*/  @!PT LDS RZ, [RZ] ;  /* 0x00000000fffff984 */ /* 0x000fe20000000800 */
[----:B------:R-:W-:Y:S01]  /*9cc0*/  @!PT LDS RZ, [RZ] ;  /* 0x00000000fffff984 */ /* 0x000fe20000000800 */
[----:B------:R-:W-:Y:S01]  /*9cd0*/  @!PT LDS RZ, [RZ] ;  /* 0x00000000fffff984 */ /* 0x000fe20000000800 */
[----:B------:R0:W-:Y:S06]  /*9ce0*/  MEMBAR.ALL.CTA ;  /* 0x0000000000007992 */ /* 0x0001ec0000008000 */
[----:B0-----:R-:W0:Y:S01]  /*9cf0*/  FENCE.VIEW.ASYNC.S ;  /* 0x00000000000073c6 */ /* 0x001e220000000000 */
[----:B------:R-:W-:Y:S01]  /*9d00*/  IMAD.U32 R77, RZ, RZ, UR6 ;  /* 0x00000006ff4d7e24 */ /* 0x000fe2000f8e00ff */
[----:B------:R-:W-:Y:S01]  /*9d10*/  UIMAD UR4, UR39, UR7, UR4 ;  /* 0x00000007270472a4 */ /* 0x000fe2000f8e0204 */
[----:B------:R-:W-:-:S02]  /*9d20*/  IMAD R19, R17, -0x80, R78 ;  /* 0xffffff8011137824 */ /* 0x000fc400078e024e */
[----:B------:R-:W-:Y:S01]  /*9d30*/  IMAD.WIDE.U32 R20, R77, UR39, R20 ;  /* 0x000000274d147c25 */ /* 0x000fe2000f8e0014 */
[----:B------:R-:W-:-:S03]  /*9d40*/  ULDC.64 UR6, c[0x0][0xae8] ;  /* 0x0002ba0000067ab9 */ /* 0x000fc60000000a00 */
[C---:B------:R-:W-:Y:S01]  /*9d50*/  VIADD R0, R18.reuse, 0x20 ;  /* 0x0000002012007836 */ /* 0x040fe20000000000 */
[-C--:B------:R-:W-:Y:S01]  /*9d60*/  ISETP.GE.AND P3, PT, R18, R19.reuse, PT ;  /* 0x000000131200720c */ /* 0x080fe20003f66270 */
[----:B------:R-:W-:Y:S01]  /*9d70*/  VIADD R21, R21, UR4 ;  /* 0x0000000415157c36 */ /* 0x000fe20008000000 */
[----:B------:R-:W-:Y:S01]  /*9d80*/  UIMAD UR4, UR37, UR6, URZ ;  /* 0x00000006250472a4 */ /* 0x000fe2000f8e023f */
[----:B------:R-:W-:Y:S01]  /*9d90*/  VIADD R2, R2, 0x38820 ;  /* 0x0003882002027836 */ /* 0x000fe20000000000 */
[----:B------:R-:W-:Y:S01]  /*9da0*/  ISETP.GE.AND P0, PT, R0, R19, PT ;  /* 0x000000130000720c */ /* 0x000fe20003f06270 */
[C---:B------:R-:W-:Y:S02]  /*9db0*/  VIADD R0, R18.reuse, 0x40 ;  /* 0x0000004012007836 */ /* 0x040fe40000000000 */
[----:B------:R-:W-:Y:S02]  /*9dc0*/  VIADD R3, R18, 0x60 ;  /* 0x0000006012037836 */ /* 0x000fe40000000000 */
[----:B------:R-:W-:Y:S01]  /*9dd0*/  IMAD.U32 R77, RZ, RZ, UR6 ;  /* 0x00000006ff4d7e24 */ /* 0x000fe2000f8e00ff */
[----:B------:R-:W-:Y:S01]  /*9de0*/  UIMAD UR4, UR36, UR7, UR4 ;  /* 0x00000007240472a4 */ /* 0x000fe2000f8e0204 */
[----:B------:R-:W-:-:S02]  /*9df0*/  PRMT R2, RZ, 0x654, R2 ;  /* 0x00000654ff027816 */ /* 0x000fc40000000002 */
[----:B------:R-:W-:Y:S01]  /*9e00*/  IMAD.WIDE.U32 R76, R77, UR36, R20 ;  /* 0x000000244d4c7c25 */ /* 0x000fe2000f8e0014 */
[-C--:B------:R-:W-:Y:S01]  /*9e10*/  ISETP.GE.AND P1, PT, R0, R19.reuse, PT ;  /* 0x000000130000720c */ /* 0x080fe20003f26270 */
[----:B0-----:R0:W-:Y:S01]  /*9e20*/  SYNCS.ARRIVE.TRANS64.RED.A1T0 RZ, [R2+URZ], RZ ;  /* 0x000000ff02ff79a7 */ /* 0x0011e2000810043f */
[----:B------:R-:W-:Y:S02]  /*9e30*/  ISETP.GE.AND P2, PT, R3, R19, PT ;  /* 0x000000130300720c */ /* 0x000fe40003f46270 */
[--C-:B------:R-:W-:Y:S01]  /*9e40*/  SHF.R.S32.HI R19, RZ, 0x1f, R18.reuse ;  /* 0x0000001fff137819 */ /* 0x100fe20000011412 */
[----:B------:R-:W-:Y:S01]  /*9e50*/  VIADD R85, R77, UR4 ;  /* 0x000000044d557c36 */ /* 0x000fe20008000000 */
[----:B------:R-:W-:Y:S01]  /*9e60*/  BSSY B1, `(.L_x_149) ;  /* 0x0000019000017945 */ /* 0x000fe20003800000 */
[----:B------:R-:W-:-:S03]  /*9e70*/  IMAD.WIDE R20, R17, 0x80, R18 ;  /* 0x0000008011147825 */ /* 0x000fc600078e0212 */
[----:B0-----:R-:W-:Y:S05]  /*9e80*/  @P3 BRA `(.L_x_150) ;  /* 0x0000000000583947 */ /* 0x001fea0003800000 */
[----:B------:R-:W-:Y:S01]  /*9e90*/  ULDC.64 UR6, c[0x0][0xad8] ;  /* 0x0002b60000067ab9 */ /* 0x000fe20000000a00 */
[----:B------:R-:W-:Y:S01]  /*9ea0*/  IMAD.MOV.U32 R2, RZ, RZ, R76 ;  /* 0x000000ffff027224 */ /* 0x000fe200078e004c */
[----:B------:R-:W-:Y:S01]  /*9eb0*/  ULDC UR4, c[0x0][0xa8c] ;  /* 0x0002a30000047ab9 */ /* 0x000fe20000000800 */
[----:B------:R-:W-:Y:S01]  /*9ec0*/  IMAD R17, R21, UR6, RZ ;  /* 0x0000000615117c24 */ /* 0x000fe2000f8e02ff */
[C---:B------:R-:W-:Y:S01]  /*9ed0*/  ISETP.GE.AND P4, PT, R16.reuse, UR4, PT ;  /* 0x0000000410007c0c */ /* 0x040fe2000bf86270 */
[----:B------:R-:W-:Y:S02]  /*9ee0*/  IMAD.MOV.U32 R3, RZ, RZ, R85 ;  /* 0x000000ffff037224 */ /* 0x000fe400078e0055 */
[----:B------:R-:W-:Y:S02]  /*9ef0*/  VIADD R0, R16, 0x40 ;  /* 0x0000004010007836 */ /* 0x000fe40000000000 */
[----:B------:R-:W-:-:S03]  /*9f00*/  IMAD.WIDE.U32 R2, R20, UR6, R2 ;  /* 0x0000000614027c25 */ /* 0x000fc6000f8e0002 */
[----:B------:R-:W-:Y:S01]  /*9f10*/  ISETP.GE.AND P3, PT, R0, UR4, PT ;  /* 0x0000000400007c0c */ /* 0x000fe2000bf66270 */
[----:B------:R-:W-:Y:S01]  /*9f20*/  IMAD R17, R20, UR7, R17 ;  /* 0x0000000714117c24 */ /* 0x000fe2000f8e0211 */
[----:B------:R-:W-:Y:S01]  /*9f30*/  ULDC.64 UR6, c[0x0][0xa80] ;  /* 0x0002a00000067ab9 */ /* 0x000fe20000000a00 */
[----:B------:R-:W-:Y:S01]  /*9f40*/  VIADD R0, R16, 0x80 ;  /* 0x0000008010007836 */ /* 0x000fe20000000000 */
[----:B------:R-:W-:Y:S01]  /*9f50*/  LEA R78, P6, R2, UR6, 0x1 ;  /* 0x00000006024e7c11 */ /* 0x000fe2000f8c08ff */
[----:B------:R-:W-:Y:S02]  /*9f60*/  IMAD.IADD R3, R3, 0x1, R17 ;  /* 0x0000000103037824 */ /* 0x000fe400078e0211 */
[----:B------:R-:W-:Y:S01]  /*9f70*/  VIADD R17, R16, 0xc0 ;  /* 0x000000c010117836 */ /* 0x000fe20000000000 */
[----:B------:R-:W-:Y:S02]  /*9f80*/  ISETP.GE.AND P5, PT, R0, UR4, PT ;  /* 0x0000000400007c0c */ /* 0x000fe4000bfa6270 */
[----:B------:R-:W-:-:S02]  /*9f90*/  LEA.HI.X R79, R2, UR7, R3, 0x1, P6 ;  /* 0x00000007024f7c11 */ /* 0x000fc4000b0f0c03 */
[----:B------:R-:W-:-:S03]  /*9fa0*/  ISETP.GE.AND P6, PT, R17, UR4, PT ;  /* 0x0000000411007c0c */ /* 0x000fc6000bfc6270 */
[----:B-----5:R0:W-:Y:S04]  /*9fb0*/  @!P4 STG.E.128 desc[UR46][R78.64], R32 ;  /* 0x000000204e00c986 */ /* 0x0201e8000c101d2e */
[----:B------:R0:W-:Y:S04]  /*9fc0*/  @!P3 STG.E.128 desc[UR46][R78.64+0x80], R60 ;  /* 0x0000803c4e00b986 */ /* 0x0001e8000c101d2e */
[----:B------:R0:W-:Y:S04]  /*9fd0*/  @!P5 STG.E.128 desc[UR46][R78.64+0x100], R68 ;  /* 0x000100444e00d986 */ /* 0x0001e8000c101d2e */
[----:B------:R0:W-:Y:S02]  /*9fe0*/  @!P6 STG.E.128 desc[UR46][R78.64+0x180], R72 ;  /* 0x000180484e00e986 */ /* 0x0001e4000c101d2e */
.L_x_150:
[----:B------:R-:W-:Y:S05]  /*9ff0*/  BSYNC B1 ;  /* 0x0000000000017941 */ /* 0x000fea0003800000 */
.L_x_149:
[----:B------:R-:W-:Y:S04]  /*a000*/  BSSY B1, `(.L_x_151) ;  /* 0x000001a000017945 */ /* 0x000fe80003800000 */
[----:B------:R-:W-:Y:S05]  /*a010*/  @P0 BRA `(.L_x_152) ;  /* 0x0000000000600947 */ /* 0x000fea0003800000 */
[----:B------:R-:W-:Y:S01]  /*a020*/  IADD3 R17, P0, R20, 0x20, RZ ;  /* 0x0000002014117810 */ /* 0x000fe20007f1e0ff */
[C---:B------:R-:W-:Y:S01]  /*a030*/  VIADD R2, R16.reuse, 0x40 ;  /* 0x0000004010027836 */ /* 0x040fe20000000000 */
[----:B------:R-:W-:Y:S01]  /*a040*/  ULDC UR4, c[0x0][0xa8c] ;  /* 0x0002a30000047ab9 */ /* 0x000fe20000000800 */
[----:B------:R-:W-:Y:S01]  /*a050*/  VIADD R3, R16, 0x80 ;  /* 0x0000008010037836 */ /* 0x000fe20000000000 */
[----:B------:R-:W-:Y:S01]  /*a060*/  ULDC.64 UR6, c[0x0][0xad8] ;  /* 0x0002b60000067ab9 */ /* 0x000fe20000000a00 */
[----:B------:R-:W-:Y:S01]  /*a070*/  IMAD.X R0, RZ, RZ, R21, P0 ;  /* 0x000000ffff007224 */ /* 0x000fe200000e0615 */
[----:B------:R-:W-:Y:S01]  /*a080*/  ISETP.GE.AND P4, PT, R2, UR4, PT ;  /* 0x0000000402007c0c */ /* 0x000fe2000bf86270 */
[----:B------:R-:W-:Y:S01]  /*a090*/  IMAD.MOV.U32 R2, RZ, RZ, R76 ;  /* 0x000000ffff027224 */ /* 0x000fe200078e004c */
[----:B------:R-:W-:Y:S01]  /*a0a0*/  ISETP.GE.AND P5, PT, R3, UR4, PT ;  /* 0x0000000403007c0c */ /* 0x000fe2000bfa6270 */
[----:B------:R-:W-:Y:S01]  /*a0b0*/  IMAD.MOV.U32 R3, RZ, RZ, R85 ;  /* 0x000000ffff037224 */ /* 0x000fe200078e0055 */
[----:B------:R-:W-:Y:S01]  /*a0c0*/  ISETP.GE.AND P3, PT, R16, UR4, PT ;  /* 0x0000000410007c0c */ /* 0x000fe2000bf66270 */
[----:B------:R-:W-:-:S02]  /*a0d0*/  IMAD R0, R0, UR6, RZ ;  /* 0x0000000600007c24 */ /* 0x000fc4000f8e02ff */
[----:B0----5:R-:W-:Y:S02]  /*a0e0*/  VIADD R32, R16, 0xc0 ;  /* 0x000000c010207836 */ /* 0x021fe40000000000 */
[----:B------:R-:W-:-:S03]  /*a0f0*/  IMAD.WIDE.U32 R2, R17, UR6, R2 ;  /* 0x0000000611027c25 */ /* 0x000fc6000f8e0002 */
[----:B------:R-:W-:Y:S01]  /*a100*/  ISETP.GE.AND P6, PT, R32, UR4, PT ;  /* 0x0000000420007c0c */ /* 0x000fe2000bfc6270 */
[----:B------:R-:W-:Y:S01]  /*a110*/  IMAD R17, R17, UR7, R0 ;  /* 0x0000000711117c24 */ /* 0x000fe2000f8e0200 */
[----:B------:R-:W-:Y:S02]  /*a120*/  ULDC.64 UR6, c[0x0][0xa80] ;  /* 0x0002a00000067ab9 */ /* 0x000fe40000000a00 */
[----:B------:R-:W-:Y:S01]  /*a130*/  LEA R32, P0, R2, UR6, 0x1 ;  /* 0x0000000602207c11 */ /* 0x000fe2000f8008ff */
[----:B------:R-:W-:-:S05]  /*a140*/  IMAD.IADD R3, R3, 0x1, R17 ;  /* 0x0000000103037824 */ /* 0x000fca00078e0211 */
[----:B------:R-:W-:-:S05]  /*a150*/  LEA.HI.X R33, R2, UR7, R3, 0x1, P0 ;  /* 0x0000000702217c11 */ /* 0x000fca00080f0c03 */
[----:B------:R1:W-:Y:S04]  /*a160*/  @!P3 STG.E.128 desc[UR46][R32.64], R24 ;  /* 0x000000182000b986 */ /* 0x0003e8000c101d2e */
[----:B------:R1:W-:Y:S04]  /*a170*/  @!P4 STG.E.128 desc[UR46][R32.64+0x80], R48 ;  /* 0x000080302000c986 */ /* 0x0003e8000c101d2e */
[----:B------:R1:W-:Y:S04]  /*a180*/  @!P5 STG.E.128 desc[UR46][R32.64+0x100], R56 ;  /* 0x000100382000d986 */ /* 0x0003e8000c101d2e */
[----:B------:R1:W-:Y:S02]  /*a190*/  @!P6 STG.E.128 desc[UR46][R32.64+0x180], R64 ;  /* 0x000180402000e986 */ /* 0x0003e4000c101d2e */
.L_x_152:
[----:B------:R-:W-:Y:S05]  /*a1a0*/  BSYNC B1 ;  /* 0x0000000000017941 */ /* 0x000fea0003800000 */
.L_x_151:
        /* <DEDUP_REMOVED lines=14> */
[----:B-1---5:R-:W-:Y:S02]  /*a290*/  VIADD R24, R16, 0xc0 ;  /* 0x000000c010187836 */ /* 0x022fe40000000000 */
        /* <DEDUP_REMOVED lines=11> */
.L_x_154:
[----:B------:R-:W-:Y:S05]  /*a350*/  BSYNC B1 ;  /* 0x0000000000017941 */ /* 0x000fea0003800000 */
.L_x_153:
[----:B------:R-:W-:Y:S05]  /*a360*/  @P2 BRA `(.L_x_155) ;  /* 0x0000000c00682947 */ /* 0x000fea0003800000 */
[----:B--2--5:R-:W-:Y:S01]  /*a370*/  IADD3 R13, P0, R20, 0x60, RZ ;  /* 0x00000060140d7810 */ /* 0x024fe20007f1e0ff */
[C---:B------:R-:W-:Y:S01]  /*a380*/  VIADD R0, R16.reuse, 0x40 ;  /* 0x0000004010007836 */ /* 0x040fe20000000000 */
[----:B------:R-:W-:Y:S01]  /*a390*/  ULDC UR4, c[0x0][0xa8c] ;  /* 0x0002a30000047ab9 */ /* 0x000fe20000000800 */
[----:B------:R-:W-:Y:S01]  /*a3a0*/  ULDC.64 UR6, c[0x0][0xad8] ;  /* 0x0002b60000067ab9 */ /* 0x000fe20000000a00 */
[----:B------:R-:W-:Y:S01]  /*a3b0*/  IMAD.MOV.U32 R2, RZ, RZ, R76 ;  /* 0x000000ffff027224 */ /* 0x000fe200078e004c */
[----:B------:R-:W-:Y:S01]  /*a3c0*/  ISETP.GE.AND P1, PT, R16, UR4, PT ;  /* 0x0000000410007c0c */ /* 0x000fe2000bf26270 */
[----:B------:R-:W-:Y:S01]  /*a3d0*/  IMAD.X R20, RZ, RZ, R21, P0 ;  /* 0x000000ffff147224 */ /* 0x000fe200000e0615 */
[----:B------:R-:W-:Y:S01]  /*a3e0*/  ISETP.GE.AND P2, PT, R0, UR4, PT ;  /* 0x0000000400007c0c */ /* 0x000fe2000bf46270 */
[----:B------:R-:W-:Y:S02]  /*a3f0*/  IMAD.MOV.U32 R3, RZ, RZ, R85 ;  /* 0x000000ffff037224 */ /* 0x000fe400078e0055 */
[----:B------:R-:W-:-:S02]  /*a400*/  IMAD R20, R20, UR6, RZ ;  /* 0x0000000614147c24 */ /* 0x000fc4000f8e02ff */
[----:B------:R-:W-:Y:S02]  /*a410*/  VIADD R0, R16, 0x80 ;  /* 0x0000008010007836 */ /* 0x000fe40000000000 */
[----:B------:R-:W-:-:S03]  /*a420*/  IMAD.WIDE.U32 R2, R13, UR6, R2 ;  /* 0x000000060d027c25 */ /* 0x000fc6000f8e0002 */
[----:B------:R-:W-:Y:S01]  /*a430*/  ISETP.GE.AND P3, PT, R0, UR4, PT ;  /* 0x0000000400007c0c */ /* 0x000fe2000bf66270 */
[----:B------:R-:W-:Y:S01]  /*a440*/  IMAD R13, R13, UR7, R20 ;  /* 0x000000070d0d7c24 */ /* 0x000fe2000f8e0214 */
[----:B------:R-:W-:Y:S01]  /*a450*/  ULDC.64 UR6, c[0x0][0xa80] ;  /* 0x0002a00000067ab9 */ /* 0x000fe20000000a00 */
[----:B------:R-:W-:Y:S01]  /*a460*/  VIADD R0, R16, 0xc0 ;  /* 0x000000c010007836 */ /* 0x000fe20000000000 */
[----:B------:R-:W-:Y:S01]  /*a470*/  LEA R12, P0, R2, UR6, 0x1 ;  /* 0x00000006020c7c11 */ /* 0x000fe2000f8008ff */
[----:B------:R-:W-:-:S05]  /*a480*/  IMAD.IADD R3, R3, 0x1, R13 ;  /* 0x0000000103037824 */ /* 0x000fca00078e020d */
[----:B------:R-:W-:Y:S02]  /*a490*/  LEA.HI.X R13, R2, UR7, R3, 0x1, P0 ;  /* 0x00000007020d7c11 */ /* 0x000fe400080f0c03 */
[----:B------:R-:W-:-:S03]  /*a4a0*/  ISETP.GE.AND P0, PT, R0, UR4, PT ;  /* 0x0000000400007c0c */ /* 0x000fc6000bf06270 */
[----:B------:R4:W-:Y:S04]  /*a4b0*/  @!P1 STG.E.128 desc[UR46][R12.64], R8 ;  /* 0x000000080c009986 */ /* 0x0009e8000c101d2e */
[----:B------:R4:W-:Y:S04]  /*a4c0*/  @!P2 STG.E.128 desc[UR46][R12.64+0x80], R28 ;  /* 0x0000801c0c00a986 */ /* 0x0009e8000c101d2e */
[----:B------:R4:W-:Y:S02]  /*a4d0*/  @!P3 STG.E.128 desc[UR46][R12.64+0x100], R4 ;  /* 0x000100040c00b986 */ /* 0x0009e4000c101d2e */
[----:B------:R-:W-:Y:S05]  /*a4e0*/  @P0 BRA `(.L_x_155) ;  /* 0x0000000c00080947 */ /* 0x000fea0003800000 */
[----:B------:R2:W-:Y:S01]  /*a4f0*/  STG.E.128 desc[UR46][R12.64+0x180], R40 ;  /* 0x000180280c007986 */ /* 0x0005e2000c101d2e */
[----:B------:R-:W-:Y:S05]  /*a500*/  BRA `(.L_x_155) ;  /* 0x0000000c00007947 */ /* 0x000fea0003800000 */
.L_x_147:
[----:B------:R-:W-:Y:S01]  /*a510*/  ULDC.64 UR6, c[0x0][0xbd8] ;  /* 0x0002f60000067ab9 */ /* 0x000fe20000000a00 */
[----:B------:R-:W-:Y:S01]  /*a520*/  IMAD.MOV.U32 R7, RZ, RZ, RZ ;  /* 0x000000ffff077224 */ /* 0x000fe200078e00ff */
[----:B------:R-:W-:-:S04]  /*a530*/  UISETP.NE.U32.AND UP0, UPT, UR6, URZ, UPT ;  /* 0x0000003f0600728c */ /* 0x000fc8000bf05070 */
[----:B------:R-:W-:-:S03]  /*a540*/  UISETP.NE.AND.EX UP0, UPT, UR7, URZ, UPT, UP0 ;  /* 0x0000003f0700728c */ /* 0x000fc6000bf05300 */
[----:B------:R-:W-:Y:S02]  /*a550*/  ULDC.64 UR6, c[0x0][0xbd8] ;  /* 0x0002f60000067ab9 */ /* 0x000fe40000000a00 */
[----:B------:R-:W-:Y:S01]  /*a560*/  UIMAD.WIDE UR6, UR36, 0x4, UR6 ;  /* 0x00000004240678a5 */ /* 0x000fe2000f8e0206 */
[----:B------:R-:W0:Y:S01]  /*a570*/  LDC R0, c[0x0][0xa88] ;  /* 0x0002a200ff007b82 */ /* 0x000e220000000800 */
[----:B------:R-:W-:-:S04]  /*a580*/  PLOP3.LUT P1, PT, PT, PT, UP0, 0x80, 0x0 ;  /* 0x000000000000781c */ /* 0x000fc80003f2f008 */
[----:B------:R-:W-:Y:S02]  /*a590*/  IMAD.U32 R2, RZ, RZ, UR6 ;  /* 0x00000006ff027e24 */ /* 0x000fe4000f8e00ff */
[----:B------:R-:W-:Y:S01]  /*a5a0*/  IMAD.U32 R3, RZ, RZ, UR7 ;  /* 0x00000007ff037e24 */ /* 0x000fe2000f8e00ff */
[----:B------:R-:W-:Y:S02]  /*a5b0*/  ULDC.64 UR6, c[0x0][0xbe0] ;  /* 0x0002f80000067ab9 */ /* 0x000fe40000000a00 */
[----:B------:R-:W-:-:S04]  /*a5c0*/  UISETP.NE.U32.AND UP1, UPT, UR6, URZ, UPT ;  /* 0x0000003f0600728c */ /* 0x000fc8000bf25070 */
[----:B------:R-:W-:Y:S01]  /*a5d0*/  UISETP.NE.AND.EX UP1, UPT, UR7, URZ, UPT, UP1 ;  /* 0x0000003f0700728c */ /* 0x000fe2000bf25310 */
[----:B------:R1:W5:Y:S05]  /*a5e0*/  @P1 LDG.E R7, desc[UR46][R2.64] ;  /* 0x0000002e02071981 */ /* 0x00036a000c1e1900 */
[----:B------:R-:W-:-:S05]  /*a5f0*/  PLOP3.LUT P2, PT, PT, PT, UP1, 0x80, 0x0 ;  /* 0x000000000000781c */ /* 0x000fca0003f4f018 */
[----:B------:R-:W-:Y:S02]  /*a600*/  @UP1 ULDC.64 UR6, c[0x0][0xbe0] ;  /* 0x0002f80000061ab9 */ /* 0x000fe40000000a00 */
[----:B------:R-:W-:-:S06]  /*a610*/  @UP1 UIMAD.WIDE UR6, UR36, 0x4, UR6 ;  /* 0x00000004240618a5 */ /* 0x000fcc000f8e0206 */
[----:B------:R-:W-:Y:S02]  /*a620*/  IMAD.U32 R4, RZ, RZ, UR6 ;  /* 0x00000006ff047e24 */ /* 0x000fe4000f8e00ff */
[----:B------:R-:W-:-:S05]  /*a630*/  IMAD.U32 R5, RZ, RZ, UR7 ;  /* 0x00000007ff057e24 */ /* 0x000fca000f8e00ff */
[----:B0-----:R1:W5:Y:S01]  /*a640*/  @P2 LDG.E R0, desc[UR46][R4.64] ;  /* 0x0000002e04002981 */ /* 0x001362000c1e1900 */
[----:B------:R-:W-:Y:S01]  /*a650*/  ISETP.GE.AND P0, PT, R236, 0x80, PT ;  /* 0x00000080ec00780c */ /* 0x000fe20003f06270 */
[----:B------:R-:W-:-:S12]  /*a660*/  @P2 BRA `(.L_x_156) ;  /* 0x0000000000102947 */ /* 0x000fd80003800000 */
[----:B------:R-:W-:Y:S05]  /*a670*/  @!P1 BRA `(.L_x_156) ;  /* 0x00000000000c9947 */ /* 0x000fea0003800000 */
[----:B-1----:R-:W2:Y:S04]  /*a680*/  LDG.E R5, desc[UR46][R2.64] ;  /* 0x0000002e02057981 */ /* 0x002ea8000c1e1900 */
[----:B-----5:R-:W2:Y:S02]  /*a690*/  LDG.E R0, desc[UR46][R2.64+0x4] ;  /* 0x0000042e02007981 */ /* 0x020ea4000c1e1900 */
[----:B--2---:R-:W-:-:S07]  /*a6a0*/  IMAD.IADD R0, R0, 0x1, -R5 ;  /* 0x0000000100007824 */ /* 0x004fce00078e0a05 */
.L_x_156:
[----:B------:R-:W-:Y:S01]  /*a6b0*/  USHF.R.S32.HI UR7, URZ, 0x1f, UR39 ;  /* 0x0000001f3f077899 */ /* 0x000fe20008011427 */
[----:B------:R-:W-:Y:S01]  /*a6c0*/  BSSY B1, `(.L_x_157) ;  /* 0x000001e000017945 */ /* 0x000fe20003800000 */
[----:B------:R-:W-:Y:S01]  /*a6d0*/  USEL UR36, UR36, URZ, !UP0 ;  /* 0x0000003f24247287 */ /* 0x000fe2000c000000 */
[----:B------:R-:W-:Y:S01]  /*a6e0*/  SHF.R.S32.HI R9, RZ, 0x1f, R16 ;  /* 0x0000001fff097819 */ /* 0x000fe20000011410 */
[----:B------:R-:W-:Y:S01]  /*a6f0*/  USEL UR37, UR37, URZ, !UP0 ;  /* 0x0000003f25257287 */ /* 0x000fe2000c000000 */
[----:B-----5:R-:W-:Y:S01]  /*a700*/  SHF.R.S32.HI R6, RZ, 0x1f, R7 ;  /* 0x0000001fff067819 */ /* 0x020fe20000011407 */
[----:B------:R-:W-:Y:S10]  /*a710*/  @P0 BRA `(.L_x_158) ;  /* 0x0000000000600947 */ /* 0x000ff40003800000 */
[----:B-1----:R-:W0:Y:S02]  /*a720*/  S2R R2, SR_TID.X ;  /* 0x0000000000027919 */ /* 0x002e240000002100 */
[----:B0-----:R-:W-:-:S04]  /*a730*/  IMAD R2, R17, 0x80, R2 ;  /* 0x0000008011027824 */ /* 0x001fc800078e0202 */
[----:B------:R-:W-:-:S05]  /*a740*/  VIADD R3, R2, 0xffffff80 ;  /* 0xffffff8002037836 */ /* 0x000fca0000000000 */
[----:B------:R-:W-:-:S13]  /*a750*/  ISETP.GE.AND P0, PT, R3, R0, PT ;  /* 0x000000000300720c */ /* 0x000fda0003f06270 */
[----:B------:R-:W-:Y:S05]  /*a760*/  @P0 BRA `(.L_x_158) ;  /* 0x00000000004c0947 */ /* 0x000fea0003800000 */
[C---:B------:R-:W-:Y:S01]  /*a770*/  IADD3 R2, P0, R3.reuse, R7, RZ ;  /* 0x0000000703027210 */ /* 0x040fe20007f1e0ff */
[----:B------:R-:W-:Y:S02]  /*a780*/  ULDC.64 UR8, c[0x0][0xb70] ;  /* 0x0002dc0000087ab9 */ /* 0x000fe40000000a00 */
[----:B------:R-:W-:Y:S01]  /*a790*/  UIMAD UR4, UR7, UR8, URZ ;  /* 0x00000008070472a4 */ /* 0x000fe2000f8e023f */
[----:B------:R-:W-:Y:S01]  /*a7a0*/  LEA.HI.X.SX32 R3, R3, R6, 0x1, P0 ;  /* 0x0000000603037211 */ /* 0x000fe200000f0eff */
[----:B------:R-:W-:Y:S02]  /*a7b0*/  IMAD.U32 R5, RZ, RZ, UR8 ;  /* 0x00000008ff057e24 */ /* 0x000fe4000f8e00ff */
[----:B------:R-:W-:Y:S02]  /*a7c0*/  UIMAD UR4, UR39, UR9, UR4 ;  /* 0x00000009270472a4 */ /* 0x000fe4000f8e0204 */
[----:B------:R-:W-:Y:S01]  /*a7d0*/  IMAD.WIDE.U32 R2, R5, UR39, R2 ;  /* 0x0000002705027c25 */ /* 0x000fe2000f8e0002 */
[----:B------:R-:W-:-:S02]  /*a7e0*/  ULDC.64 UR8, c[0x0][0xb78] ;  /* 0x0002de0000087ab9 */ /* 0x000fc40000000a00 */
[----:B------:R-:W-:Y:S01]  /*a7f0*/  UIMAD UR6, UR37, UR8, URZ ;  /* 0x00000008250672a4 */ /* 0x000fe2000f8e023f */
[----:B------:R-:W-:Y:S02]  /*a800*/  VIADD R3, R3, UR4 ;  /* 0x0000000403037c36 */ /* 0x000fe40008000000 */
[----:B------:R-:W-:Y:S01]  /*a810*/  IMAD.U32 R5, RZ, RZ, UR8 ;  /* 0x00000008ff057e24 */ /* 0x000fe2000f8e00ff */
[----:B------:R-:W-:-:S03]  /*a820*/  UIMAD UR6, UR36, UR9, UR6 ;  /* 0x00000009240672a4 */ /* 0x000fc6000f8e0206 */
[----:B------:R-:W-:Y:S01]  /*a830*/  IMAD.WIDE.U32 R2, R5, UR36, R2 ;  /* 0x0000002405027c25 */ /* 0x000fe2000f8e0002 */
[----:B------:R-:W-:-:S03]  /*a840*/  ULDC.64 UR8, c[0x0][0xb40] ;  /* 0x0002d00000087ab9 */ /* 0x000fc60000000a00 */
[----:B------:R-:W-:Y:S01]  /*a850*/  VIADD R3, R3, UR6 ;  /* 0x0000000603037c36 */ /* 0x000fe20008000000 */
[----:B------:R-:W-:-:S04]  /*a860*/  LEA R4, P0, R2, UR8, 0x2 ;  /* 0x0000000802047c11 */ /* 0x000fc8000f8010ff */
[----:B------:R-:W-:Y:S01]  /*a870*/  LEA.HI.X R5, R2, UR9, R3, 0x2, P0 ;  /* 0x0000000902057c11 */ /* 0x000fe200080f1403 */
[----:B------:R-:W-:-:S05]  /*a880*/  IMAD.MOV.U32 R3, RZ, RZ, -0x800000 ;  /* 0xff800000ff037424 */ /* 0x000fca00078e00ff */
[----:B------:R0:W-:Y:S03]  /*a890*/  STG.E desc[UR46][R4.64], R3 ;  /* 0x0000000304007986 */ /* 0x0001e6000c10192e */
.L_x_158:
[----:B------:R-:W-:Y:S05]  /*a8a0*/  BSYNC B1 ;  /* 0x0000000000017941 */ /* 0x000fea0003800000 */
.L_x_157:
[----:B------:R-:W-:Y:S01]  /*a8b0*/  ULDC.64 UR8, c[0x0][0xaa0] ;  /* 0x0002a80000087ab9 */ /* 0x000fe20000000a00 */
[----:B-1----:R-:W-:Y:S01]  /*a8c0*/  IMAD.MOV.U32 R2, RZ, RZ, R16 ;  /* 0x000000ffff027224 */ /* 0x002fe200078e0010 */
[----:B------:R-:W-:Y:S01]  /*a8d0*/  BSSY B1, `(.L_x_159) ;  /* 0x0000033000017945 */ /* 0x000fe20003800000 */
[----:B0-----:R-:W-:Y:S02]  /*a8e0*/  IMAD.MOV.U32 R3, RZ, RZ, R9 ;  /* 0x000000ffff037224 */ /* 0x001fe400078e0009 */
[----:B------:R-:W-:Y:S02]  /*a8f0*/  IMAD R4, R6, UR8, RZ ;  /* 0x0000000806047c24 */ /* 0x000fe4000f8e02ff */
[----:B------:R-:W-:-:S04]  /*a900*/  IMAD.WIDE.U32 R2, R7, UR8, R2 ;  /* 0x0000000807027c25 */ /* 0x000fc8000f8e0002 */
[----:B------:R-:W-:Y:S01]  /*a910*/  IMAD R7, R7, UR9, R4 ;  /* 0x0000000907077c24 */ /* 0x000fe2000f8e0204 */
[----:B------:R-:W-:Y:S01]  /*a920*/  ULDC.64 UR8, c[0x0][0xae0] ;  /* 0x0002b80000087ab9 */ /* 0x000fe20000000a00 */
[----:B------:R-:W-:Y:S01]  /*a930*/  IMAD R11, R17, -0x80, R0 ;  /* 0xffffff80110b7824 */ /* 0x000fe200078e0200 */
[----:B------:R-:W-:Y:S01]  /*a940*/  UIMAD UR4, UR7, UR8, URZ ;  /* 0x00000008070472a4 */ /* 0x000fe2000f8e023f */
[----:B------:R-:W-:Y:S01]  /*a950*/  IMAD.IADD R3, R3, 0x1, R7 ;  /* 0x0000000103037824 */ /* 0x000fe200078e0207 */
[----:B------:R-:W-:Y:S01]  /*a960*/  SHF.R.S32.HI R7, RZ, 0x1f, R18 ;  /* 0x0000001fff077819 */ /* 0x000fe20000011412 */
[----:B------:R-:W-:Y:S01]  /*a970*/  IMAD.U32 R5, RZ, RZ, UR8 ;  /* 0x00000008ff057e24 */ /* 0x000fe2000f8e00ff */
[----:B------:R-:W-:Y:S01]  /*a980*/  UIMAD UR4, UR39, UR9, UR4 ;  /* 0x00000009270472a4 */ /* 0x000fe2000f8e0204 */
[----:B------:R-:W-:Y:S01]  /*a990*/  ISETP.GE.AND P2, PT, R18, R11, PT ;  /* 0x0000000b1200720c */ /* 0x000fe20003f46270 */
[----:B------:R-:W-:Y:S01]  /*a9a0*/  ULDC.64 UR6, c[0x0][0xae8] ;  /* 0x0002ba0000067ab9 */ /* 0x000fe20000000a00 */
[----:B------:R-:W-:-:S04]  /*a9b0*/  IMAD.WIDE.U32 R2, R5, UR39, R2 ;  /* 0x0000002705027c25 */ /* 0x000fc8000f8e0002 */
[----:B------:R-:W-:Y:S01]  /*a9c0*/  VIADD R3, R3, UR4 ;  /* 0x0000000403037c36 */ /* 0x000fe20008000000 */
[----:B------:R-:W-:Y:S01]  /*a9d0*/  UIMAD UR4, UR37, UR6, URZ ;  /* 0x00000006250472a4 */ /* 0x000fe2000f8e023f */
[C---:B------:R-:W-:Y:S02]  /*a9e0*/  VIADD R4, R18.reuse, 0x40 ;  /* 0x0000004012047836 */ /* 0x040fe40000000000 */
[----:B------:R-:W-:Y:S01]  /*a9f0*/  IMAD.U32 R5, RZ, RZ, UR6 ;  /* 0x00000006ff057e24 */ /* 0x000fe2000f8e00ff */
[----:B------:R-:W-:Y:S01]  /*aa00*/  UIMAD UR4, UR36, UR7, UR4 ;  /* 0x00000007240472a4 */ /* 0x000fe2000f8e0204 */
[----:B------:R-:W-:Y:S01]  /*aa10*/  VIADD R0, R18, 0x20 ;  /* 0x0000002012007836 */ /* 0x000fe20000000000 */
[----:B------:R-:W-:Y:S01]  /*aa20*/  ISETP.GE.AND P0, PT, R4, R11, PT ;  /* 0x0000000b0400720c */ /* 0x000fe20003f06270 */
[----:B------:R-:W-:-:S03]  /*aa30*/  IMAD.WIDE.U32 R4, R5, UR36, R2 ;  /* 0x0000002405047c25 */ /* 0x000fc6000f8e0002 */
[----:B------:R-:W-:Y:S01]  /*aa40*/  ISETP.GE.AND P1, PT, R0, R11, PT ;  /* 0x0000000b0000720c */ /* 0x000fe20003f26270 */
[----:B------:R-:W-:Y:S02]  /*aa50*/  IMAD.MOV.U32 R6, RZ, RZ, R18 ;  /* 0x000000ffff067224 */ /* 0x000fe400078e0012 */
[----:B------:R-:W-:Y:S02]  /*aa60*/  VIADD R13, R5, UR4 ;  /* 0x00000004050d7c36 */ /* 0x000fe40008000000 */
[----:B------:R-:W-:-:S04]  /*aa70*/  IMAD.WIDE R6, R17, 0x80, R6 ;  /* 0x0000008011067825 */ /* 0x000fc800078e0206 */
[----:B------:R-:W-:Y:S01]  /*aa80*/  VIADD R0, R18, 0x60 ;  /* 0x0000006012007836 */ /* 0x000fe20000000000 */
[----:B------:R-:W-:Y:S06]  /*aa90*/  @P2 BRA `(.L_x_160) ;  /* 0x0000000000582947 */ /* 0x000fec0003800000 */
[C---:B------:R-:W-:Y:S01]  /*aaa0*/  VIADD R2, R16.reuse, 0x40 ;  /* 0x0000004010027836 */ /* 0x040fe20000000000 */
[----:B------:R-:W-:Y:S01]  /*aab0*/  ULDC UR4, c[0x0][0xa8c] ;  /* 0x0002a30000047ab9 */ /* 0x000fe20000000800 */
[C---:B------:R-:W-:Y:S01]  /*aac0*/  VIADD R3, R16.reuse, 0x80 ;  /* 0x0000008010037836 */ /* 0x040fe20000000000 */
[----:B------:R-:W-:Y:S01]  /*aad0*/  ULDC.64 UR6, c[0x0][0xad8] ;  /* 0x0002b60000067ab9 */ /* 0x000fe20000000a00 */
[----:B------:R-:W-:Y:S01]  /*aae0*/  VIADD R8, R16, 0xc0 ;  /* 0x000000c010087836 */ /* 0x000fe20000000000 */
[----:B------:R-:W-:Y:S01]  /*aaf0*/  ISETP.GE.AND P4, PT, R2, UR4, PT ;  /* 0x0000000402007c0c */ /* 0x000fe2000bf86270 */
[----:B------:R-:W-:Y:S01]  /*ab00*/  IMAD R9, R7, UR6, RZ ;  /* 0x0000000607097c24 */ /* 0x000fe2000f8e02ff */
[----:B------:R-:W-:Y:S01]  /*ab10*/  ISETP.GE.AND P5, PT, R3, UR4, PT ;  /* 0x0000000403007c0c */ /* 0x000fe2000bfa6270 */
[----:B------:R-:W-:Y:S01]  /*ab20*/  IMAD.MOV.U32 R2, RZ, RZ, R4 ;  /* 0x000000ffff027224 */ /* 0x000fe200078e0004 */
[----:B------:R-:W-:Y:S01]  /*ab30*/  ISETP.GE.AND P3, PT, R16, UR4, PT ;  /* 0x0000000410007c0c */ /* 0x000fe2000bf66270 */
[----:B------:R-:W-:Y:S01]  /*ab40*/  IMAD.MOV.U32 R3, RZ, RZ, R13 ;  /* 0x000000ffff037224 */ /* 0x000fe200078e000d */
[----:B------:R-:W-:Y:S01]  /*ab50*/  ISETP.GE.AND P6, PT, R8, UR4, PT ;  /* 0x0000000408007c0c */ /* 0x000fe2000bfc6270 */
[----:B------:R-:W-:-:S02]  /*ab60*/  IMAD R9, R6, UR7, R9 ;  /* 0x0000000706097c24 */ /* 0x000fc4000f8e0209 */
[----:B------:R-:W-:Y:S01]  /*ab70*/  IMAD.WIDE.U32 R2, R6, UR6, R2 ;  /* 0x0000000606027c25 */ /* 0x000fe2000f8e0002 */
[----:B------:R-:W-:-:S03]  /*ab80*/  ULDC.64 UR6, c[0x0][0xa80] ;  /* 0x0002a00000067ab9 */ /* 0x000fc60000000a00 */
[----:B------:R-:W-:Y:S01]  /*ab90*/  IMAD.IADD R3, R3, 0x1, R9 ;  /* 0x0000000103037824 */ /* 0x000fe200078e0209 */
[----:B------:R-:W-:-:S04]  /*aba0*/  LEA R8, P2, R2, UR6, 0x1 ;  /* 0x0000000602087c11 */ /* 0x000fc8000f8408ff */
[----:B------:R-:W-:-:S05]  /*abb0*/  LEA.HI.X R9, R2, UR7, R3, 0x1, P2 ;  /* 0x0000000702097c11 */ /* 0x000fca00090f0c03 */
[----:B------:R0:W-:Y:S04]  /*abc0*/  @!P3 STG.E.128 desc[UR46][R8.64], RZ ;  /* 0x000000ff0800b986 */ /* 0x0001e8000c101d2e */
[----:B------:R0:W-:Y:S04]  /*abd0*/  @!P4 STG.E.128 desc[UR46][R8.64+0x80], RZ ;  /* 0x000080ff0800c986 */ /* 0x0001e8000c101d2e */
[----:B------:R0:W-:Y:S04]  /*abe0*/  @!P5 STG.E.128 desc[UR46][R8.64+0x100], RZ ;  /* 0x000100ff0800d986 */ /* 0x0001e8000c101d2e */
[----:B------:R0:W-:Y:S02]  /*abf0*/  @!P6 STG.E.128 desc[UR46][R8.64+0x180], RZ ;  /* 0x000180ff0800e986 */ /* 0x0001e4000c101d2e */
.L_x_160:
[----:B------:R-:W-:Y:S05]  /*ac00*/  BSYNC B1 ;  /* 0x0000000000017941 */ /* 0x000fea0003800000 */
.L_x_159:
[----:B------:R-:W-:Y:S01]  /*ac10*/  BSSY B1, `(.L_x_161) ;  /* 0x000001b000017945 */ /* 0x000fe20003800000 */
[----:B------:R-:W-:-:S03]  /*ac20*/  ISETP.GE.AND P2, PT, R0, R11, PT ;  /* 0x0000000b0000720c */ /* 0x000fc60003f46270 */
[----:B------:R-:W-:Y:S10]  /*ac30*/  @P1 BRA `(.L_x_162) ;  /* 0x0000000000601947 */ /* 0x000ff40003800000 */
[----:B0-----:R-:W-:Y:S01]  /*ac40*/  IADD3 R9, P1, R6, 0x20, RZ ;  /* 0x0000002006097810 */ /* 0x001fe20007f3e0ff */
        /* <DEDUP_REMOVED lines=11> */
[----:B------:R-:W-:Y:S02]  /*ad00*/  VIADD R8, R16, 0xc0 ;  /* 0x000000c010087836 */ /* 0x000fe40000000000 */
[----:B------:R-:W-:-:S03]  /*ad10*/  IMAD.WIDE.U32 R2, R9, UR6, R2 ;  /* 0x0000000609027c25 */ /* 0x000fc6000f8e0002 */
[----:B------:R-:W-:Y:S01]  /*ad20*/  ISETP.GE.AND P6, PT, R8, UR4, PT ;  /* 0x0000000408007c0c */ /* 0x000fe2000bfc6270 */
[----:B------:R-:W-:Y:S01]  /*ad30*/  IMAD R9, R9, UR7, R0 ;  /* 0x0000000709097c24 */ /* 0x000fe2000f8e0200 */
[----:B------:R-:W-:Y:S02]  /*ad40*/  ULDC.64 UR6, c[0x0][0xa80] ;  /* 0x0002a00000067ab9 */ /* 0x000fe40000000a00 */
[----:B------:R-:W-:Y:S01]  /*ad50*/  LEA R8, P1, R2, UR6, 0x1 ;  /* 0x0000000602087c11 */ /* 0x000fe2000f8208ff */
[----:B------:R-:W-:-:S05]  /*ad60*/  IMAD.IADD R3, R3, 0x1, R9 ;  /* 0x0000000103037824 */ /* 0x000fca00078e0209 */
[----:B------:R-:W-:-:S05]  /*ad70*/  LEA.HI.X R9, R2, UR7, R3, 0x1, P1 ;  /* 0x0000000702097c11 */ /* 0x000fca00088f0c03 */
[----:B------:R1:W-:Y:S04]  /*ad80*/  @!P3 STG.E.128 desc[UR46][R8.64], RZ ;  /* 0x000000ff0800b986 */ /* 0x0003e8000c101d2e */
[----:B------:R1:W-:Y:S04]  /*ad90*/  @!P4 STG.E.128 desc[UR46][R8.64+0x80], RZ ;  /* 0x000080ff0800c986 */ /* 0x0003e8000c101d2e */
[----:B------:R1:W-:Y:S04]  /*ada0*/  @!P5 STG.E.128 desc[UR46][R8.64+0x100], RZ ;  /* 0x000100ff0800d986 */ /* 0x0003e8000c101d2e */
[----:B------:R1:W-:Y:S02]  /*adb0*/  @!P6 STG.E.128 desc[UR46][R8.64+0x180], RZ ;  /* 0x000180ff0800e986 */ /* 0x0003e4000c101d2e */
.L_x_162:
[----:B------:R-:W-:Y:S05]  /*adc0*/  BSYNC B1 ;  /* 0x0000000000017941 */ /* 0x000fea0003800000 */
.L_x_161:
[----:B------:R-:W-:Y:S04]  /*add0*/  BSSY B1, `(.L_x_163) ;  /* 0x000001a000017945 */ /* 0x000fe80003800000 */
[----:B------:R-:W-:Y:S05]  /*ade0*/  @P0 BRA `(.L_x_164) ;  /* 0x0000000000600947 */ /* 0x000fea0003800000 */
[----:B01----:R-:W-:Y:S01]  /*adf0*/  IADD3 R9, P0, R6, 0x40, RZ ;  /* 0x0000004006097810 */ /* 0x003fe20007f1e0ff */
        /* <DEDUP_REMOVED lines=23> */
.L_x_164:
[----:B------:R-:W-:Y:S05]  /*af70*/  BSYNC B1 ;  /* 0x0000000000017941 */ /* 0x000fea0003800000 */
.L_x_163:
[----:B------:R-:W-:Y:S05]  /*af80*/  @P2 BRA `(.L_x_155) ;  /* 0x0000000000602947 */ /* 0x000fea0003800000 */
[----:B------:R-:W-:Y:S01]  /*af90*/  IADD3 R5, P0, R6, 0x60, RZ ;  /* 0x0000006006057810 */ /* 0x000fe20007f1e0ff */
        /* <DEDUP_REMOVED lines=8> */
[----:B------:R-:W-:-:S02]  /*b020*/  VIADD R4, R16, 0x80 ;  /* 0x0000008010047836 */ /* 0x000fc40000000000 */
[----:B------:R-:W-:Y:S02]  /*b030*/  IMAD R6, R6, UR6, RZ ;  /* 0x0000000606067c24 */ /* 0x000fe4000f8e02ff */
[----:B------:R-:W-:Y:S01]  /*b040*/  VIADD R0, R16, 0xc0 ;  /* 0x000000c010007836 */ /* 0x000fe20000000000 */
[----:B------:R-:W-:Y:S01]  /*b050*/  ISETP.GE.AND P3, PT, R4, UR4, PT ;  /* 0x0000000404007c0c */ /* 0x000fe2000bf66270 */
        /* <DEDUP_REMOVED lines=11> */
.L_x_155:
[----:B------:R-:W-:Y:S05]  /*b110*/  BSYNC B0 ;  /* 0x0000000000007941 */ /* 0x000fea0003800000 */
.L_x_146:
[----:B------:R-:W-:Y:S02]  /*b120*/  ULDC UR4, c[0x0][0xc14] ;  /* 0x0003050000047ab9 */ /* 0x000fe40000000800 */
[----:B------:R-:W-:-:S13]  /*b130*/  ISETP.GE.AND P0, PT, R83, UR4, PT ;  /* 0x0000000453007c0c */ /* 0x000fda000bf06270 */
[----:B------:R-:W-:Y:S05]  /*b140*/  @!P0 BRA `(.L_x_165) ;  /* 0xffffff5c00148947 */ /* 0x000fea000383ffff */
[----:B------:R-:W-:Y:S05]  /*b150*/  EXIT ;  /* 0x000000000000794d */ /* 0x000fea0003800000 */
.L_x_120:
[----:B------:R-:W-:-:S08]  /*b160*/  NOP ;  /* 0x0000000000007918 */ /* 0x000fd00000000000 */
[----:B------:R-:W0:-:S00]  /*b170*/  USETMAXREG.DEALLOC.CTAPOOL 0x18 ;  /* 0x00000018000079c8 */ /* 0x000e0000080e0500 */
[----:B0-----:R-:W2:Y:S01]  /*b180*/  LDL.LU R2, [R1+0x34] ;  /* 0x0000340001027983 */ /* 0x001ea20000300800 */
[----:B------:R-:W-:-:S06]  /*b190*/  LOP3.LUT R0, R0, 0x3, RZ, 0xc0, !PT ;  /* 0x0000000300007812 */ /* 0x000fcc00078ec0ff */
[----:B------:R-:W0:Y:S02]  /*b1a0*/  SHFL.IDX PT, R0, R0, RZ, 0x1f ;  /* 0x00001fff00007589 */ /* 0x000e2400000e0000 */
[----:B0-----:R-:W-:Y:S01]  /*b1b0*/  ISETP.NE.AND P0, PT, R0, RZ, PT ;  /* 0x000000ff0000720c */ /* 0x001fe20003f05270 */
[----:B------:R-:W-:Y:S01]  /*b1c0*/  IMAD.MOV.U32 R0, RZ, RZ, RZ ;  /* 0x000000ffff007224 */ /* 0x000fe200078e00ff */
[----:B--2---:R-:W-:-:S11]  /*b1d0*/  LOP3.LUT R2, R2, 0xfffffffd, RZ, 0xc0, !PT ;  /* 0xfffffffd02027812 */ /* 0x004fd600078ec0ff */
[----:B------:R-:W-:-:S05]  /*b1e0*/  @P0 LOP3.LUT R2, R2, 0x2, RZ, 0xfc, !PT ;  /* 0x0000000202020812 */ /* 0x000fca00078efcff */
[----:B------:R0:W-:Y:S01]  /*b1f0*/  STL [R1+0x34], R2 ;  /* 0x0000340201007387 */ /* 0x0001e20000100800 */
[----:B------:R-:W-:Y:S05]  /*b200*/  @!P0 BRA `(.L_x_166) ;  /* 0x00000000002c8947 */ /* 0x000fea0003800000 */
[----:B------:R-:W1:Y:S08]  /*b210*/  S2UR UR5, SR_CgaCtaId ;  /* 0x00000000000579c3 */ /* 0x000e700000008800 */
[----:B------:R-:W-:Y:S06]  /*b220*/  BAR.SYNC.DEFER_BLOCKING 0x5, 0x180 ;  /* 0x0146000000007b1d */ /* 0x000fec0000010000 */
[----:B------:R-:W-:-:S02]  /*b230*/  UMOV UR4, 0x400 ;  /* 0x0000040000047882 */ /* 0x000fc40000000000 */
[----:B-1----:R-:W-:-:S09]  /*b240*/  ULEA UR4, UR5, UR4, 0x18 ;  /* 0x0000000405047291 */ /* 0x002fd2000f8ec03f */
[----:B------:R-:W1:Y:S04]  /*b250*/  LDS.128 R4, [UR4+0x388d0] ;  /* 0x0388d004ff047984 */ /* 0x000e680008000c00 */
[----:B-1----:R1:W-:Y:S01]  /*b260*/  STL [R1+0x24], R5 ;  /* 0x0000240501007387 */ /* 0x0023e20000100800 */
[----:B------:R-:W-:Y:S02]  /*b270*/  R2UR UR52, R7 ;  /* 0x00000000073472ca */ /* 0x000fe400000e0000 */
[----:B------:R-:W-:Y:S01]  /*b280*/  R2UR UR38, R6 ;  /* 0x00000000062672ca */ /* 0x000fe200000e0000 */
[----:B------:R1:W-:Y:S01]  /*b290*/  STL [R1+0x20], R4 ;  /* 0x0000200401007387 */ /* 0x0003e20000100800 */
[----:B------:R-:W-:Y:S06]  /*b2a0*/  BAR.ARV 0x4, 0x180 ;  /* 0x0106000000007b1d */ /* 0x000fec0000002000 */
[----:B------:R-:W-:Y:S07]  /*b2b0*/  BRA `(.L_x_167) ;  /* 0x0000000800247947 */ /* 0x000fee0003800000 */
.L_x_166:
[----:B0-----:R-:W0:Y:S01]  /*b2c0*/  S2R R2, SR_TID.X ;  /* 0x0000000000027919 */ /* 0x001e220000002100 */
[----:B------:R-:W-:Y:S01]  /*b2d0*/  ULDC UR4, c[0x0][0xc14] ;  /* 0x0003050000047ab9 */ /* 0x000fe20000000800 */
[----:B------:R-:W1:Y:S01]  /*b2e0*/  LDC R9, c[0x0][0xc10] ;  /* 0x00030400ff097b82 */ /* 0x000e620000000800 */
[----:B0-----:R-:W-:-:S04]  /*b2f0*/  LOP3.LUT R5, R2, 0x1f, RZ, 0xc0, !PT ;  /* 0x0000001f02057812 */ /* 0x001fc800078ec0ff */
[----:B------:R-:W-:-:S04]  /*b300*/  ISETP.NE.AND P0, PT, R5, 0x1f, PT ;  /* 0x0000001f0500780c */ /* 0x000fc80003f05270 */
[----:B------:R-:W-:-:S13]  /*b310*/  ISETP.GE.OR P1, PT, R5, UR4, !P0 ;  /* 0x0000000405007c0c */ /* 0x000fda000c726670 */
[----:B------:R-:W0:Y:S02]  /*b320*/  @!P1 LDC.64 R2, c[0x0][0xc58] ;  /* 0x00031600ff029b82 */ /* 0x000e240000000a00 */
[----:B0-----:R-:W-:-:S05]  /*b330*/  @!P1 IMAD.WIDE.U32 R2, R5, 0x4, R2 ;  /* 0x0000000405029825 */ /* 0x001fca00078e0002 */
[----:B------:R-:W2:Y:S01]  /*b340*/  @!P1 LDG.E R0, desc[UR46][R2.64] ;  /* 0x0000002e02009981 */ /* 0x000ea2000c1e1900 */
[C---:B------:R-:W-:Y:S01]  /*b350*/  ISETP.NE.AND P1, PT, R5.reuse, RZ, PT ;  /* 0x000000ff0500720c */ /* 0x040fe20003f25270 */
[----:B------:R-:W-:Y:S01]  /*b360*/  UMOV UR52, URZ ;  /* 0x0000003f00347c82 */ /* 0x000fe20008000000 */
[C---:B------:R-:W-:Y:S02]  /*b370*/  ISETP.GE.U32.AND P2, PT, R5.reuse, 0x2, PT ;  /* 0x000000020500780c */ /* 0x040fe40003f46070 */
[C---:B------:R-:W-:Y:S02]  /*b380*/  ISETP.GE.U32.AND P3, PT, R5.reuse, 0x4, PT ;  /* 0x000000040500780c */ /* 0x040fe40003f66070 */
[C---:B------:R-:W-:Y:S02]  /*b390*/  ISETP.GE.U32.AND P4, PT, R5.reuse, 0x8, PT ;  /* 0x000000080500780c */ /* 0x040fe40003f86070 */
[----:B------:R-:W-:Y:S01]  /*b3a0*/  ISETP.GE.U32.AND P5, PT, R5, 0x10, PT ;  /* 0x000000100500780c */ /* 0x000fe20003fa6070 */
[----:B--2---:R-:W0:Y:S02]  /*b3b0*/  SHFL.UP PT, R4, R0, 0x1, RZ ;  /* 0x0420000000047989 */ /* 0x004e2400000e00ff */
[----:B0-----:R-:W-:-:S05]  /*b3c0*/  SEL R7, R4, RZ, P1 ;  /* 0x000000ff04077207 */ /* 0x001fca0000800000 */
[----:B------:R-:W-:-:S05]  /*b3d0*/  IMAD.IADD R7, R0, 0x1, R7 ;  /* 0x0000000100077824 */ /* 0x000fca00078e0207 */
[----:B------:R-:W0:Y:S02]  /*b3e0*/  SHFL.UP PT, R4, R7, 0x2, RZ ;  /* 0x0440000007047989 */ /* 0x000e2400000e00ff */
[----:B0-----:R-:W-:-:S05]  /*b3f0*/  SEL R4, R4, RZ, P2 ;  /* 0x000000ff04047207 */ /* 0x001fca0001000000 */
[----:B------:R-:W-:-:S05]  /*b400*/  IMAD.IADD R4, R7, 0x1, R4 ;  /* 0x0000000107047824 */ /* 0x000fca00078e0204 */
[----:B------:R-:W0:Y:S02]  /*b410*/  SHFL.UP PT, R6, R4, 0x4, RZ ;  /* 0x0480000004067989 */ /* 0x000e2400000e00ff */
[----:B0-----:R-:W-:-:S05]  /*b420*/  SEL R3, R6, RZ, P3 ;  /* 0x000000ff06037207 */ /* 0x001fca0001800000 */
[----:B------:R-:W-:Y:S02]  /*b430*/  IMAD.IADD R3, R4, 0x1, R3 ;  /* 0x0000000104037824 */ /* 0x000fe400078e0203 */
[----:B------:R-:W0:Y:S03]  /*b440*/  S2R R4, SR_CTAID.X ;  /* 0x0000000000047919 */ /* 0x000e260000002500 */
[----:B------:R-:W2:Y:S02]  /*b450*/  SHFL.UP PT, R2, R3, 0x8, RZ ;  /* 0x0500000003027989 */ /* 0x000ea400000e00ff */
[----:B--2---:R-:W-:-:S05]  /*b460*/  SEL R2, R2, RZ, P4 ;  /* 0x000000ff02027207 */ /* 0x004fca0002000000 */
[----:B------:R-:W-:-:S05]  /*b470*/  IMAD.IADD R8, R3, 0x1, R2 ;  /* 0x0000000103087824 */ /* 0x000fca00078e0202 */
[----:B------:R-:W2:Y:S02]  /*b480*/  SHFL.UP PT, R2, R8, 0x10, RZ ;  /* 0x0600000008027989 */ /* 0x000ea400000e00ff */
[----:B--2---:R-:W-:-:S05]  /*b490*/  SEL R7, R2, RZ, P5 ;  /* 0x000000ff02077207 */ /* 0x004fca0002800000 */
[----:B------:R-:W-:-:S05]  /*b4a0*/  IMAD.IADD R2, R8, 0x1, R7 ;  /* 0x0000000108027824 */ /* 0x000fca00078e0207 */
[----:B------:R-:W1:Y:S02]  /*b4b0*/  SHFL.IDX PT, R6, R2, 0x1f, 0x1f ;  /* 0x03e01f0002067f89 */ /* 0x000e6400000e0000 */
[----:B-1----:R-:W-:Y:S02]  /*b4c0*/  IMAD R7, R6, R9, RZ ;  /* 0x0000000906077224 */ /* 0x002fe400078e02ff */
[----:B------:R-:W-:Y:S02]  /*b4d0*/  IMAD.MOV.U32 R6, RZ, RZ, RZ ;  /* 0x000000ffff067224 */ /* 0x000fe400078e00ff */
[----:B------:R-:W-:Y:S01]  /*b4e0*/  IMAD.MOV.U32 R10, RZ, RZ, R7 ;  /* 0x000000ffff0a7224 */ /* 0x000fe200078e0007 */
[----:B0-----:R-:W-:-:S13]  /*b4f0*/  ISETP.GT.AND P6, PT, R7, R4, PT ;  /* 0x000000040700720c */ /* 0x001fda0003fc4270 */
[----:B------:R-:W-:Y:S05]  /*b500*/  @P6 BRA `(.L_x_168) ;  /* 0x0000000000a46947 */ /* 0x000fea0003800000 */
[----:B------:R-:W-:Y:S01]  /*b510*/  IMAD.MOV.U32 R7, RZ, RZ, R10 ;  /* 0x000000ffff077224 */ /* 0x000fe200078e000a */
[----:B------:R-:W-:Y:S01]  /*b520*/  UMOV UR52, URZ ;  /* 0x0000003f00347c82 */ /* 0x000fe20008000000 */
[----:B------:R-:W-:Y:S01]  /*b530*/  ULDC UR6, c[0x0][0xc14] ;  /* 0x0003050000067ab9 */ /* 0x000fe20000000800 */
[----:B------:R-:W-:-:S05]  /*b540*/  ULDC UR5, c[0x0][0xc14] ;  /* 0x0003050000057ab9 */ /* 0x000fca0000000800 */
.L_x_172:
[----:B------:R-:W-:-:S03]  /*b550*/  UIADD3 UR4, UR52, 0x1f, URZ ;  /* 0x0000001f34047890 */ /* 0x000fc6000fffe03f */
[----:B------:R-:W-:Y:S01]  /*b560*/  UMOV UR52, UR5 ;  /* 0x0000000500347c82 */ /* 0x000fe20008000000 */
[----:B------:R-:W-:-:S06]  /*b570*/  UISETP.GE.AND UP0, UPT, UR4, UR6, UPT ;  /* 0x000000060400728c */ /* 0x000fcc000bf06270 */
[----:B------:R-:W-:-:S13]  /*b580*/  PLOP3.LUT P6, PT, PT, PT, UP0, 0x40, 0x0 ;  /* 0x000000000000781c */ /* 0x000fda0003fce808 */
[----:B------:R-:W-:Y:S05]  /*b590*/  @!P6 BRA `(.L_x_169) ;  /* 0x000000040034e947 */ /* 0x000fea0003800000 */
[----:B------:R-:W-:Y:S01]  /*b5a0*/  UMOV UR52, UR4 ;  /* 0x0000000400347c82 */ /* 0x000fe20008000000 */
[----:B------:R-:W-:Y:S01]  /*b5b0*/  BSSY B0, `(.L_x_170) ;  /* 0x0000008000007945 */ /* 0x000fe20003800000 */
[----:B------:R-:W-:Y:S02]  /*b5c0*/  VIADD R9, R5, UR52 ;  /* 0x0000003405097c36 */ /* 0x000fe40008000000 */
[----:B------:R-:W-:-:S03]  /*b5d0*/  IMAD.MOV.U32 R0, RZ, RZ, RZ ;  /* 0x000000ffff007224 */ /* 0x000fc600078e00ff */
[----:B------:R-:W-:-:S13]  /*b5e0*/  ISETP.GE.OR P6, PT, R9, UR6, !P0 ;  /* 0x0000000609007c0c */ /* 0x000fda000c7c6670 */
[----:B------:R-:W-:Y:S05]  /*b5f0*/  @P6 BRA `(.L_x_171) ;  /* 0x00000000000c6947 */ /* 0x000fea0003800000 */
[----:B------:R-:W0:Y:S02]  /*b600*/  LDC.64 R2, c[0x0][0xc58] ;  /* 0x00031600ff027b82 */ /* 0x000e240000000a00 */
[----:B0-----:R-:W-:-:S05]  /*b610*/  IMAD.WIDE R2, R9, 0x4, R2 ;  /* 0x0000000409027825 */ /* 0x001fca00078e0202 */
[----:B------:R0:W5:Y:S02]  /*b620*/  LDG.E R0, desc[UR46][R2.64] ;  /* 0x0000002e02007981 */ /* 0x000164000c1e1900 */
.L_x_171:
[----:B------:R-:W-:Y:S05]  /*b630*/  BSYNC B0 ;  /* 0x0000000000007941 */ /* 0x000fea0003800000 */
.L_x_170:
[----:B0----5:R-:W0:Y:S02]  /*b640*/  SHFL.UP PT, R2, R0, 0x1, RZ ;  /* 0x0420000000027989 */ /* 0x021e2400000e00ff */
[----:B0-----:R-:W-:-:S05]  /*b650*/  SEL R3, R2, RZ, P1 ;  /* 0x000000ff02037207 */ /* 0x001fca0000800000 */
[----:B------:R-:W-:-:S05]  /*b660*/  IMAD.IADD R3, R0, 0x1, R3 ;  /* 0x0000000100037824 */ /* 0x000fca00078e0203 */
[----:B------:R-:W0:Y:S02]  /*b670*/  SHFL.UP PT, R2, R3, 0x2, RZ ;  /* 0x0440000003027989 */ /* 0x000e2400000e00ff */
        /* <DEDUP_REMOVED lines=11> */
[----:B------:R-:W0:Y:S03]  /*b730*/  LDC R9, c[0x0][0xc10] ;  /* 0x00030400ff097b82 */ /* 0x000e260000000800 */
[----:B------:R-:W0:Y:S02]  /*b740*/  SHFL.IDX PT, R12, R2, 0x1f, 0x1f ;  /* 0x03e01f00020c7f89 */ /* 0x000e2400000e0000 */
[----:B0-----:R-:W-:-:S04]  /*b750*/  IMAD R12, R12, R9, RZ ;  /* 0x000000090c0c7224 */ /* 0x001fc800078e02ff */
[----:B------:R-:W-:-:S05]  /*b760*/  IMAD.IADD R7, R12, 0x1, R7 ;  /* 0x000000010c077824 */ /* 0x000fca00078e0207 */
[----:B------:R-:W-:-:S13]  /*b770*/  ISETP.GT.AND P6, PT, R7, R4, PT ;  /* 0x000000040700720c */ /* 0x000fda0003fc4270 */
[----:B------:R-:W-:Y:S05]  /*b780*/  @!P6 BRA `(.L_x_172) ;  /* 0xfffffffc0070e947 */ /* 0x000fea000383ffff */
[----:B------:R-:W-:-:S07]  /*b790*/  IMAD.MOV.U32 R10, RZ, RZ, R12 ;  /* 0x000000ffff0a7224 */ /* 0x000fce00078e000c */
.L_x_168:
[----:B------:R-:W-:-:S04]  /*b7a0*/  IMAD.IADD R8, R7, 0x1, -R10 ;  /* 0x0000000107087824 */ /* 0x000fc800078e0a0a */
[----:B------:R-:W-:-:S05]  /*b7b0*/  IMAD R3, R2, R9, R8 ;  /* 0x0000000902037224 */ /* 0x000fca00078e0208 */
[----:B------:R-:W-:-:S13]  /*b7c0*/  ISETP.GT.AND P0, PT, R3, R4, PT ;  /* 0x000000040300720c */ /* 0x000fda0003f04270 */
[----:B------:R-:W-:Y:S02]  /*b7d0*/  VOTEU.ANY UR5, UPT, !P0 ;  /* 0x0000000000057886 */ /* 0x000fe400040e0100 */
[----:B------:R-:W-:Y:S02]  /*b7e0*/  UPOPC UR4, UR5 ;  /* 0x00000005000472bf */ /* 0x000fe40008000000 */
[----:B------:R-:W-:-:S04]  /*b7f0*/  ISETP.NE.AND P0, PT, RZ, UR5, PT ;  /* 0x00000005ff007c0c */ /* 0x000fc8000bf05270 */
[----:B------:R-:W-:-:S05]  /*b800*/  IMAD.U32 R11, RZ, RZ, UR4 ;  /* 0x00000004ff0b7e24 */ /* 0x000fca000f8e00ff */
[----:B------:R-:W0:Y:S02]  /*b810*/  SHFL.IDX PT, R0, R0, R11, 0x1f ;  /* 0x00001f0b00007589 */ /* 0x000e2400000e0000 */
[----:B0-----:R-:W-:-:S04]  /*b820*/  IABS R7, R0 ;  /* 0x0000000000077213 */ /* 0x001fc80000000000 */
[----:B------:R-:W0:Y:S08]  /*b830*/  I2F.RP R10, R7 ;  /* 0x00000007000a7306 */ /* 0x000e300000209400 */
[----:B0-----:R-:W0:Y:S02]  /*b840*/  MUFU.RCP R10, R10 ;  /* 0x0000000a000a7308 */ /* 0x001e240000001000 */
[----:B0-----:R-:W-:-:S06]  /*b850*/  VIADD R3, R10, 0xffffffe ;  /* 0x0ffffffe0a037836 */ /* 0x001fcc0000000000 */
[----:B------:R-:W0:Y:S01]  /*b860*/  F2I.FTZ.U32.TRUNC.NTZ R3, R3 ;  /* 0x0000000300037305 */ /* 0x000e22000021f000 */
[----:B------:R-:W-:Y:S05]  /*b870*/  @!P0 BRA `(.L_x_173) ;  /* 0x00000000000c8947 */ /* 0x000fea0003800000 */
[----:B------:R-:W-:-:S06]  /*b880*/  UIADD3 UR5, UR4, -0x1, URZ ;  /* 0xffffffff04057890 */ /* 0x000fcc000fffe03f */
[----:B------:R-:W-:-:S05]  /*b890*/  IMAD.U32 R11, RZ, RZ, UR5 ;  /* 0x00000005ff0b7e24 */ /* 0x000fca000f8e00ff */
[----:B------:R1:W2:Y:S02]  /*b8a0*/  SHFL.IDX PT, R6, R2, R11, 0x1f ;  /* 0x00001f0b02067589 */ /* 0x0002a400000e0000 */
.L_x_173:
[--C-:B01----:R-:W-:Y:S01]  /*b8b0*/  IMAD.MOV R2, RZ, RZ, -R3.reuse ;  /* 0x000000ffff027224 */ /* 0x103fe200078e0a03 */
[----:B------:R-:W-:Y:S01]  /*b8c0*/  UIADD3 UR52, UR4, UR52, URZ ;  /* 0x0000003404347290 */ /* 0x000fe2000fffe03f */
[----:B--2---:R-:W-:Y:S02]  /*b8d0*/  IMAD R6, R6, R9, R8 ;  /* 0x0000000906067224 */ /* 0x004fe400078e0208 */
[----:B------:R-:W-:Y:S02]  /*b8e0*/  IMAD R9, R2, R7, RZ ;  /* 0x0000000702097224 */ /* 0x000fe400078e02ff */
[----:B------:R-:W-:Y:S01]  /*b8f0*/  IMAD.MOV.U32 R2, RZ, RZ, RZ ;  /* 0x000000ffff027224 */ /* 0x000fe200078e00ff */
[----:B------:R1:W-:Y:S03]  /*b900*/  STL [R1+0x20], R6 ;  /* 0x0000200601007387 */ /* 0x0003e60000100800 */
[----:B------:R-:W-:-:S04]  /*b910*/  IMAD.HI.U32 R2, R3, R9, R2 ;  /* 0x0000000903027227 */ /* 0x000fc800078e0002 */
[----:B------:R-:W-:Y:S01]  /*b920*/  IMAD.IADD R9, R4, 0x1, -R6 ;  /* 0x0000000104097824 */ /* 0x000fe200078e0a06 */
[----:B------:R-:W-:-:S04]  /*b930*/  IABS R4, R0 ;  /* 0x0000000000047213 */ /* 0x000fc80000000000 */
[----:B------:R-:W-:Y:S01]  /*b940*/  IABS R3, R9 ;  /* 0x0000000900037213 */ /* 0x000fe20000000000 */
[----:B------:R-:W-:-:S04]  /*b950*/  IMAD.MOV R4, RZ, RZ, -R4 ;  /* 0x000000ffff047224 */ /* 0x000fc800078e0a04 */
[----:B------:R-:W-:-:S04]  /*b960*/  IMAD.HI.U32 R2, R2, R3, RZ ;  /* 0x0000000302027227 */ /* 0x000fc800078e00ff */
[----:B------:R-:W-:Y:S01]  /*b970*/  IMAD R4, R2, R4, R3 ;  /* 0x0000000402047224 */ /* 0x000fe200078e0203 */
[----:B------:R-:W-:-:S04]  /*b980*/  LOP3.LUT R3, R9, R0, RZ, 0x3c, !PT ;  /* 0x0000000009037212 */ /* 0x000fc800078e3cff */
[----:B------:R-:W-:Y:S02]  /*b990*/  ISETP.GT.U32.AND P1, PT, R7, R4, PT ;  /* 0x000000040700720c */ /* 0x000fe40003f24070 */
[----:B------:R-:W-:-:S11]  /*b9a0*/  ISETP.GE.AND P2, PT, R3, RZ, PT ;  /* 0x000000ff0300720c */ /* 0x000fd60003f46270 */
[----:B------:R-:W-:Y:S02]  /*b9b0*/  @!P1 IMAD.IADD R4, R4, 0x1, -R7 ;  /* 0x0000000104049824 */ /* 0x000fe400078e0a07 */
[----:B------:R-:W-:Y:S01]  /*b9c0*/  @!P1 VIADD R2, R2, 0x1 ;  /* 0x0000000102029836 */ /* 0x000fe20000000000 */
[----:B------:R-:W-:Y:S02]  /*b9d0*/  ISETP.NE.AND P1, PT, R0, RZ, PT ;  /* 0x000000ff0000720c */ /* 0x000fe40003f25270 */
[----:B------:R-:W-:-:S13]  /*b9e0*/  ISETP.GE.U32.AND P0, PT, R4, R7, PT ;  /* 0x000000070400720c */ /* 0x000fda0003f06070 */
[----:B------:R-:W-:-:S04]  /*b9f0*/  @P0 VIADD R2, R2, 0x1 ;  /* 0x0000000102020836 */ /* 0x000fc80000000000 */
[----:B------:R-:W-:Y:S01]  /*ba00*/  @!P2 IMAD.MOV R2, RZ, RZ, -R2 ;  /* 0x000000ffff02a224 */ /* 0x000fe200078e0a02 */
[----:B------:R-:W-:-:S04]  /*ba10*/  @!P1 LOP3.LUT R2, RZ, R0, RZ, 0x33, !PT ;  /* 0x00000000ff029212 */ /* 0x000fc800078e33ff */
[----:B------:R-:W-:Y:S01]  /*ba20*/  R2UR UR38, R2 ;  /* 0x00000000022672ca */ /* 0x000fe200000e0000 */
[----:B------:R-:W-:-:S04]  /*ba30*/  IMAD.MOV R3, RZ, RZ, -R2 ;  /* 0x000000ffff037224 */ /* 0x000fc800078e0a02 */
[----:B------:R-:W-:-:S05]  /*ba40*/  IMAD R0, R0, R3, R9 ;  /* 0x0000000300007224 */ /* 0x000fca00078e0209 */
[----:B------:R1:W-:Y:S01]  /*ba50*/  STL [R1+0x24], R0 ;  /* 0x0000240001007387 */ /* 0x0003e20000100800 */
[----:B------:R-:W-:Y:S05]  /*ba60*/  BRA `(.L_x_174) ;  /* 0x00000000000c7947 */ /* 0x000fea0003800000 */
.L_x_169:
[----:B------:R0:W-:Y:S01]  /*ba70*/  STL [R1+0x20], R4 ;  /* 0x0000200401007387 */ /* 0x0001e20000100800 */
[----:B------:R-:W-:-:S03]  /*ba80*/  UMOV UR38, URZ ;  /* 0x0000003f00267c82 */ /* 0x000fc60008000000 */
[----:B------:R0:W-:Y:S02]  /*ba90*/  STL [R1+0x24], RZ ;  /* 0x000024ff01007387 */ /* 0x0001e40000100800 */
.L_x_174:
[----:B------:R-:W2:Y:S04]  /*baa0*/  LDL R2, [R1+0x24] ;  /* 0x0000240001027983 */ /* 0x000ea80000100800 */
[----:B0-----:R-:W3:Y:S01]  /*bab0*/  LDL R4, [R1+0x20] ;  /* 0x0000200001047983 */ /* 0x001ee20000100800 */
[----:B------:R-:W-:-:S13]  /*bac0*/  ISETP.NE.AND P0, PT, R5, RZ, PT ;  /* 0x000000ff0500720c */ /* 0x000fda0003f05270 */
[----:B------:R-:W0:Y:S01]  /*bad0*/  @!P0 S2R R3, SR_CgaCtaId ;  /* 0x0000000000038919 */ /* 0x000e220000008800 */
[----:B-1----:R-:W-:Y:S01]  /*bae0*/  @!P0 MOV R0, 0x400 ;  /* 0x0000040000008802 */ /* 0x002fe20000000f00 */
[----:B------:R-:W-:Y:S02]  /*baf0*/  IMAD.U32 R6, RZ, RZ, UR38 ;  /* 0x00000026ff067e24 */ /* 0x000fe4000f8e00ff */
[----:B------:R-:W-:Y:S01]  /*bb00*/  IMAD.U32 R7, RZ, RZ, UR52 ;  /* 0x00000034ff077e24 */ /* 0x000fe2000f8e00ff */
[----:B0-----:R-:W-:Y:S01]  /*bb10*/  @!P0 LEA R0, R3, R0, 0x18 ;  /* 0x0000000003008211 */ /* 0x001fe200078ec0ff */
[----:B--2---:R-:W-:-:S05]  /*bb20*/  IMAD.MOV.U32 R5, RZ, RZ, R2 ;  /* 0x000000ffff057224 */ /* 0x004fca00078e0002 */
[----:B---3--:R2:W-:Y:S01]  /*bb30*/  @!P0 STS.128 [R0+0x388d0], R4 ;  /* 0x0388d00400008388 */ /* 0x0085e20000000c00 */
[----:B------:R-:W-:Y:S06]  /*bb40*/  BAR.ARV 0x5, 0x180 ;  /* 0x0146000000007b1d */ /* 0x000fec0000002000 */
.L_x_167:
[----:B--2---:R-:W-:Y:S01]  /*bb50*/  IMAD.MOV.U32 R0, RZ, RZ, 0x1 ;  /* 0x00000001ff007424 */ /* 0x004fe200078e00ff */
[----:B------:R-:W-:Y:S01]  /*bb60*/  ULDC UR4, c[0x0][0xc14] ;  /* 0x0003050000047ab9 */ /* 0x000fe20000000800 */
[----:B------:R2:W-:Y:S01]  /*bb70*/  STL [R1+0x38], RZ ;  /* 0x000038ff01007387 */ /* 0x0005e20000100800 */
[----:B------:R-:W-:-:S03]  /*bb80*/  UISETP.GE.AND UP0, UPT, UR52, UR4, UPT ;  /* 0x000000043400728c */ /* 0x000fc6000bf06270 */
[----:B------:R2:W-:Y:S03]  /*bb90*/  STL [R1+0xc], R0 ;  /* 0x00000c0001007387 */ /* 0x0005e60000100800 */
[----:B------:R-:W-:Y:S01]  /*bba0*/  PLOP3.LUT P0, PT, PT, PT, UP0, 0x80, 0x0 ;  /* 0x000000000000781c */ /* 0x000fe20003f0f008 */
[----:B------:R2:W-:-:S12]  /*bbb0*/  STL [R1+0x8], RZ ;  /* 0x000008ff01007387 */ /* 0x0005d80000100800 */
[----:B--2---:R-:W-:Y:S05]  /*bbc0*/  @P0 BRA `(.L_x_175) ;  /* 0x0000004000480947 */ /* 0x004fea0003800000 */
[----:B------:R-:W0:Y:S01]  /*bbd0*/  S2R R0, SR_TID.X ;  /* 0x0000000000007919 */ /* 0x000e220000002100 */
[----:B------:R-:W-:Y:S01]  /*bbe0*/  ULDC UR50, c[0x0][0xc] ;  /* 0x0000030000327ab9 */ /* 0x000fe20000000800 */
[----:B------:R-:W-:Y:S01]  /*bbf0*/  ULOP3.LUT UR42, UR40, 0x1, URZ, 0xfc, !UPT ;  /* 0x00000001282a7892 */ /* 0x000fe2000f8efc3f */
[----:B------:R-:W2:Y:S01]  /*bc00*/  S2R R6, SR_TID.X ;  /* 0x0000000000067919 */ /* 0x000ea20000002100 */
[----:B------:R-:W-:Y:S01]  /*bc10*/  ULOP3.LUT UR51, UR40, 0x2, URZ, 0xfc, !UPT ;  /* 0x0000000228337892 */ /* 0x000fe2000f8efc3f */
[----:B------:R-:W-:Y:S01]  /*bc20*/  ULDC.64 UR54, c[0x0][0x198] ;  /* 0x0000660000367ab9 */ /* 0x000fe20000000a00 */
[----:B0-----:R-:W-:Y:S01]  /*bc30*/  LOP3.LUT R2, R0, 0x7f, RZ, 0xc0, !PT ;  /* 0x0000007f00027812 */ /* 0x001fe200078ec0ff */
[----:B--2---:R-:W-:-:S03]  /*bc40*/  IMAD.SHL.U32 R0, R6, 0x80, RZ ;  /* 0x0000008006007824 */ /* 0x004fc600078e00ff */
[----:B------:R-:W-:Y:S01]  /*bc50*/  SHF.R.U32.HI R3, RZ, 0x5, R2 ;  /* 0x00000005ff037819 */ /* 0x000fe20000011602 */
[C---:B-1----:R-:W-:Y:S01]  /*bc60*/  IMAD.SHL.U32 R4, R6.reuse, 0x10, RZ ;  /* 0x0000001006047824 */ /* 0x042fe200078e00ff */
[----:B------:R-:W-:Y:S02]  /*bc70*/  R2P PR, R6, 0x6 ;  /* 0x0000000606007804 */ /* 0x000fe40000000000 */
[----:B------:R-:W-:Y:S02]  /*bc80*/  LOP3.LUT R2, R0, 0x380, RZ, 0xc0, !PT ;  /* 0x0000038000027812 */ /* 0x000fe400078ec0ff */
        /* <DEDUP_REMOVED lines=12> */
[----:B------:R-:W-:Y:S01]  /*bd50*/  SEL R2, R2, 0xffffffe0, !P1 ;  /* 0xffffffe002027807 */ /* 0x000fe20004800000 */
[----:B0-----:R-:W-:-:S05]  /*bd60*/  IMAD.MOV.U32 R0, RZ, RZ, 0x40 ;  /* 0x00000040ff007424 */ /* 0x001fca00078e00ff */
[----:B------:R-:W-:Y:S01]  /*bd70*/  SEL R3, R0, 0xffffffc0, !P2 ;  /* 0xffffffc000037807 */ /* 0x000fe20005000000 */
[----:B------:R-:W-:-:S04]  /*bd80*/  IMAD.MOV.U32 R0, RZ, RZ, 0x1 ;  /* 0x00000001ff007424 */ /* 0x000fc800078e00ff */
[----:B------:R0:W-:Y:S04]  /*bd90*/  STL [R1+0x18], R3 ;  /* 0x0000180301007387 */ /* 0x0001e80000100800 */
[----:B------:R0:W-:Y:S04]  /*bda0*/  STL [R1+0x14], R2 ;  /* 0x0000140201007387 */ /* 0x0001e80000100800 */
[----:B------:R0:W-:Y:S04]  /*bdb0*/  STL [R1+0x8], RZ ;  /* 0x000008ff01007387 */ /* 0x0001e80000100800 */
[----:B------:R0:W-:Y:S04]  /*bdc0*/  STL [R1+0xc], R0 ;  /* 0x00000c0001007387 */ /* 0x0001e80000100800 */
[----:B------:R0:W-:Y:S02]  /*bdd0*/  STL [R1+0x38], RZ ;  /* 0x000038ff01007387 */ /* 0x0001e40000100800 */
.L_x_235:
[----:B------:R-:W-:Y:S01]  /*bde0*/  ULDC.64 UR4, c[0x0][0xc60] ;  /* 0x0003180000047ab9 */ /* 0x000fe20000000a00 */
[----:B------:R-:W-:Y:S01]  /*bdf0*/  ULDC.64 UR6, c[0x0][0xa28] ;  /* 0x00028a0000067ab9 */ /* 0x000fe20000000a00 */
[----:B------:R-:W-:Y:S01]  /*be00*/  UIMAD.WIDE UR4, UR52, 0x4, UR4 ;  /* 0x00000004340478a5 */ /* 0x000fe2000f8e0204 */
[----:B------:R-:W-:Y:S01]  /*be10*/  ULDC.64 UR10, c[0x0][0xa20] ;  /* 0x00028800000a7ab9 */ /* 0x000fe20000000a00 */
[----:B------:R-:W-:Y:S01]  /*be20*/  IMAD.MOV.U32 R17, RZ, RZ, RZ ;  /* 0x000000ffff117224 */ /* 0x000fe200078e00ff */
[----:B------:R-:W-:-:S03]  /*be30*/  ULDC UR44, c[0x0][0x2e0] ;  /* 0x0000b800002c7ab9 */ /* 0x000fc60000000800 */
[----:B0-----:R-:W-:Y:S02]  /*be40*/  IMAD.U32 R2, RZ, RZ, UR4 ;  /* 0x00000004ff027e24 */ /* 0x001fe4000f8e00ff */
[----:B------:R-:W-:Y:S01]  /*be50*/  IMAD.U32 R3, RZ, RZ, UR5 ;  /* 0x00000005ff037e24 */ /* 0x000fe2000f8e00ff */
[----:B------:R-:W-:-:S04]  /*be60*/  ULDC.64 UR4, c[0x0][0xa00] ;  /* 0x0002800000047ab9 */ /* 0x000fc80000000a00 */
[----:B--2---:R-:W2:Y:S01]  /*be70*/  LDG.E R2, desc[UR46][R2.64] ;  /* 0x0000002e02027981 */ /* 0x004ea2000c1e1900 */
[----:B------:R-:W-:Y:S02]  /*be80*/  UISETP.NE.U32.AND UP0, UPT, UR4, URZ, UPT ;  /* 0x0000003f0400728c */ /* 0x000fe4000bf05070 */
[----:B------:R-:W-:Y:S02]  /*be90*/  UISETP.NE.U32.AND UP1, UPT, UR6, URZ, UPT ;  /* 0x0000003f0600728c */ /* 0x000fe4000bf25070 */
[----:B------:R-:W-:Y:S02]  /*bea0*/  UISETP.NE.AND.EX UP0, UPT, UR5, URZ, UPT, UP0 ;  /* 0x0000003f0500728c */ /* 0x000fe4000bf05300 */
[----:B------:R-:W-:-:S04]  /*beb0*/  UISETP.NE.AND.EX UP1, UPT, UR7, URZ, UPT, UP1 ;  /* 0x0000003f0700728c */ /* 0x000fc8000bf25310 */
[----:B------:R-:W-:Y:S02]  /*bec0*/  PLOP3.LUT P0, PT, PT, PT, UP0, 0x80, 0x0 ;  /* 0x000000000000781c */ /* 0x000fe40003f0f008 */
[----:B------:R-:W-:Y:S01]  /*bed0*/  PLOP3.LUT P1, PT, PT, PT, UP1, 0x80, 0x0 ;  /* 0x000000000000781c */ /* 0x000fe20003f2f018 */
[----:B-1----:R-:W-:Y:S01]  /*bee0*/  IMAD.MOV.U32 R4, RZ, RZ, RZ ;  /* 0x000000ffff047224 */ /* 0x002fe200078e00ff */
[----:B--2---:R-:W-:-:S13]  /*bef0*/  R2UR UR49, R2 ;  /* 0x00000000023172ca */ /* 0x004fda00000e0000 */
[----:B------:R-:W-:Y:S02]  /*bf00*/  USHF.R.S32.HI UR8, URZ, 0x1f, UR49 ;  /* 0x0000001f3f087899 */ /* 0x000fe40008011431 */
[----:B------:R-:W-:-:S04]  /*bf10*/  @UP0 ULEA UR4, UP2, UR49, UR4, 0x2 ;  /* 0x0000000431040291 */ /* 0x000fc8000f84103f */
[----:B------:R-:W-:Y:S02]  /*bf20*/  @UP0 ULEA.HI.X UR5, UR49, UR5, UR8, 0x2, UP2 ;  /* 0x0000000531050291 */ /* 0x000fe400090f1408 */
[----:B------:R-:W-:Y:S01]  /*bf30*/  UISETP.NE.U32.AND UP0, UPT, UR10, URZ, UPT ;  /* 0x0000003f0a00728c */ /* 0x000fe2000bf05070 */
[----:B------:R-:W-:-:S03]  /*bf40*/  IMAD.U32 R2, RZ, RZ, UR4 ;  /* 0x00000004ff027e24 */ /* 0x000fc6000f8e00ff */
[----:B------:R-:W-:Y:S01]  /*bf50*/  UISETP.NE.AND.EX UP0, UPT, UR11, URZ, UPT, UP0 ;  /* 0x0000003f0b00728c */ /* 0x000fe2000bf05300 */
[----:B------:R-:W-:Y:S01]  /*bf60*/  IMAD.U32 R3, RZ, RZ, UR5 ;  /* 0x00000005ff037e24 */ /* 0x000fe2000f8e00ff */
[----:B------:R-:W-:Y:S02]  /*bf70*/  @UP1 ULEA UR4, UP2, UR49, UR6, 0x2 ;  /* 0x0000000631041291 */ /* 0x000fe4000f84103f */
[----:B------:R-:W-:Y:S02]  /*bf80*/  USHF.L.U32 UR45, UR49, 0x2, URZ ;  /* 0x00000002312d7899 */ /* 0x000fe4000800063f */
[----:B------:R-:W-:Y:S02]  /*bf90*/  @UP1 ULEA.HI.X UR5, UR49, UR7, UR8, 0x2, UP2 ;  /* 0x0000000731051291 */ /* 0x000fe400090f1408 */
[----:B------:R-:W-:Y:S01]  /*bfa0*/  USHF.L.U64.HI UR48, UR49, 0x2, UR8 ;  /* 0x0000000231307899 */ /* 0x000fe20008010208 */
[----:B------:R-:W-:Y:S01]  /*bfb0*/  PLOP3.LUT P2, PT, PT, PT, UP0, 0x80, 0x0 ;  /* 0x000000000000781c */ /* 0x000fe20003f4f008 */
[----:B------:R0:W5:Y:S01]  /*bfc0*/  @P0 LDG.E R17, desc[UR46][R2.64] ;  /* 0x0000002e02110981 */ /* 0x000162000c1e1900 */
[----:B------:R-:W-:Y:S01]  /*bfd0*/  @UP0 UIADD3 UR6, UP3, UR45, UR10, URZ ;  /* 0x0000000a2d060290 */ /* 0x000fe2000ff7e03f */
[----:B------:R-:W-:-:S03]  /*bfe0*/  ULDC.64 UR8, c[0x0][0xa08] ;  /* 0x0002820000087ab9 */ /* 0x000fc60000000a00 */
[----:B------:R-:W-:Y:S01]  /*bff0*/  @UP0 UIADD3.X UR7, UR48, UR11, URZ, UP3, !UPT ;  /* 0x0000000b30070290 */ /* 0x000fe20009ffe43f */
[----:B------:R-:W-:Y:S01]  /*c000*/  ISETP.NE.U32.AND P0, PT, RZ, UR8, PT ;  /* 0x00000008ff007c0c */ /* 0x000fe2000bf05070 */
[----:B------:R-:W-:Y:S01]  /*c010*/  UIADD3 UR8, UP0, UR45, UR8, URZ ;  /* 0x000000082d087290 */ /* 0x000fe2000ff1e03f */
[----:B0-----:R-:W-:Y:S02]  /*c020*/  IMAD.U32 R2, RZ, RZ, UR4 ;  /* 0x00000004ff027e24 */ /* 0x001fe4000f8e00ff */
[----:B------:R-:W-:Y:S01]  /*c030*/  IMAD.U32 R3, RZ, RZ, UR5 ;  /* 0x00000005ff037e24 */ /* 0x000fe2000f8e00ff */
[----:B------:R-:W-:Y:S01]  /*c040*/  ISETP.NE.AND.EX P0, PT, RZ, UR9, PT, P0 ;  /* 0x00000009ff007c0c */ /* 0x000fe2000bf05300 */
[----:B------:R-:W-:-:S03]  /*c050*/  UIADD3.X UR4, UR48, UR9, URZ, UP0, !UPT ;  /* 0x0000000930047290 */ /* 0x000fc600087fe43f */
[----:B------:R0:W2:Y:S02]  /*c060*/  @P1 LDG.E R0, desc[UR46][R2.64] ;  /* 0x0000002e02001981 */ /* 0x0000a4000c1e1900 */
[----:B0-----:R-:W-:Y:S02]  /*c070*/  IMAD.U32 R2, RZ, RZ, UR6 ;  /* 0x00000006ff027e24 */ /* 0x001fe4000f8e00ff */
[----:B------:R-:W-:-:S05]  /*c080*/  IMAD.U32 R3, RZ, RZ, UR7 ;  /* 0x00000007ff037e24 */ /* 0x000fca000f8e00ff */
[----:B------:R0:W3:Y:S02]  /*c090*/  @P2 LDG.E R5, desc[UR46][R2.64] ;  /* 0x0000002e02052981 */ /* 0x0000e4000c1e1900 */
[----:B0-----:R-:W-:Y:S02]  /*c0a0*/  IMAD.U32 R2, RZ, RZ, UR8 ;  /* 0x00000008ff027e24 */ /* 0x001fe4000f8e00ff */
[----:B------:R-:W-:Y:S01]  /*c0b0*/  IMAD.U32 R3, RZ, RZ, UR4 ;  /* 0x00000004ff037e24 */ /* 0x000fe2000f8e00ff */
[----:B------:R-:W-:-:S04]  /*c0c0*/  ULDC.64 UR4, c[0x0][0x3f8] ;  /* 0x0000fe0000047ab9 */ /* 0x000fc80000000a00 */
[----:B------:R0:W5:Y:S01]  /*c0d0*/  @P0 LDG.E R4, desc[UR46][R2.64] ;  /* 0x0000002e02040981 */ /* 0x000162000c1e1900 */
[----:B------:R-:W-:-:S03]  /*c0e0*/  UISETP.NE.U32.AND UP0, UPT, UR4, URZ, UPT ;  /* 0x0000003f0400728c */ /* 0x000fc6000bf05070 */
[----:B------:R-:W-:Y:S01]  /*c0f0*/  UMOV UR4, URZ ;  /* 0x0000003f00047c82 */ /* 0x000fe20008000000 */
[----:B------:R-:W-:-:S03]  /*c100*/  UISETP.NE.AND.EX UP0, UPT, UR5, URZ, UPT, UP0 ;  /* 0x0000003f0500728c */ /* 0x000fc6000bf05300 */
[----:B------:R-:W-:Y:S02]  /*c110*/  ULDC UR5, c[0x0][0x404] ;  /* 0x0001010000057ab9 */ /* 0x000fe40000000800 */
[----:B------:R-:W-:-:S04]  /*c120*/  USEL UR5, UR5, 0x1, UP0 ;  /* 0x0000000105057887 */ /* 0x000fc80008000000 */
[----:B------:R-:W-:Y:S01]  /*c130*/  UIMAD UR44, UR5, UR44, URZ ;  /* 0x0000002c052c72a4 */ /* 0x000fe2000f8e023f */
[----:B--2---:R-:W-:-:S06]  /*c140*/  @P1 R2UR UR4, R0 ;  /* 0x00000000000412ca */ /* 0x004fcc00000e0000 */
[----:B---3--:R-:W-:Y:S01]  /*c150*/  @P2 R2UR UR44, R5 ;  /* 0x00000000052c22ca */ /* 0x008fe200000e0000 */
[----:B0-----:R-:W-:-:S14]  /*c160*/  @P2 BRA `(.L_x_176) ;  /* 0x0000000000182947 */ /* 0x001fdc0003800000 */
[----:B------:R-:W-:Y:S05]  /*c170*/  @!P0 BRA `(.L_x_176) ;  /* 0x0000000000148947 */ /* 0x000fea0003800000 */
[----:B------:R-:W2:Y:S04]  /*c180*/  LDG.E R5, desc[UR46][R2.64] ;  /* 0x0000002e02057981 */ /* 0x000ea8000c1e1900 */
[----:B------:R-:W3:Y:S01]  /*c190*/  LDG.E R0, desc[UR46][R2.64+0x4] ;  /* 0x0000042e02007981 */ /* 0x000ee2000c1e1900 */
[----:B--2---:R-:W-:Y:S02]  /*c1a0*/  R2UR UR5, R5 ;  /* 0x00000000050572ca */ /* 0x004fe400000e0000 */
[----:B---3--:R-:W-:-:S13]  /*c1b0*/  R2UR UR44, R0 ;  /* 0x00000000002c72ca */ /* 0x008fda00000e0000 */
[----:B------:R-:W-:-:S12]  /*c1c0*/  UIADD3 UR44, -UR5, UR44, URZ ;  /* 0x0000002c052c7290 */ /* 0x000fd8000fffe13f */
.L_x_176:
[----:B-----5:R-:W-:Y:S01]  /*c1d0*/  VIADD R0, R4, UR4 ;  /* 0x0000000404007c36 */ /* 0x020fe20008000000 */
[----:B------:R-:W-:Y:S01]  /*c1e0*/  UIADD3 UR44, -UR4, UR44, URZ ;  /* 0x0000002c042c7290 */ /* 0x000fe2000fffe13f */
[----:B------:R-:W-:Y:S03]  /*c1f0*/  BSSY B6, `(.L_x_177) ;  /* 0x000030b000067945 */ /* 0x000fe60003800000 */
[----:B------:R0:W-:Y:S01]  /*c200*/  STL [R1+0x28], R0 ;  /* 0x0000280001007387 */ /* 0x0001e20000100800 */
[----:B------:R-:W-:Y:S02]  /*c210*/  UIADD3 UR43, UR44, 0x7f, URZ ;  /* 0x0000007f2c2b7890 */ /* 0x000fe4000fffe03f */
[----:B------:R-:W-:Y:S02]  /*c220*/  ISETP.LT.AND P0, PT, RZ, UR44, PT ;  /* 0x0000002cff007c0c */ /* 0x000fe4000bf01270 */
[----:B------:R-:W-:-:S04]  /*c230*/  USHF.R.S32.HI UR5, URZ, 0x1f, UR43 ;  /* 0x0000001f3f057899 */ /* 0x000fc8000801142b */
[----:B------:R-:W-:-:S07]  /*c240*/  ULEA.HI UR43, UR5, UR43, URZ, 0x7 ;  /* 0x0000002b052b7291 */ /* 0x000fce000f8f383f */
[----:B0-----:R-:W-:Y:S05]  /*c250*/  @P0 BRA `(.L_x_178) ;  /* 0x0000000000480947 */ /* 0x001fea0003800000 */
[----:B------:R-:W0:Y:S02]  /*c260*/  S2R R0, SR_TID.X ;  /* 0x0000000000007919 */ /* 0x000e240000002100 */
[----:B0-----:R-:W-:-:S04]  /*c270*/  LOP3.LUT R0, R0, 0x7f, RZ, 0xc0, !PT ;  /* 0x0000007f00007812 */ /* 0x001fc800078ec0ff */
[----:B------:R-:W-:-:S13]  /*c280*/  ISETP.NE.AND P0, PT, R0, RZ, PT ;  /* 0x000000ff0000720c */ /* 0x000fda0003f05270 */
[----:B------:R-:W-:Y:S05]  /*c290*/  @P0 BRA `(.L_x_179) ;  /* 0x0000003000000947 */ /* 0x000fea0003800000 */
[----:B------:R-:W0:Y:S01]  /*c2a0*/  S2R R5, SR_LANEID ;  /* 0x0000000000057919 */ /* 0x000e220000000000 */
[----:B------:R-:W-:Y:S01]  /*c2b0*/  VOTEU.ANY UR4, UPT, PT ;  /* 0x0000000000047886 */ /* 0x000fe200038e0100 */
[----:B------:R-:W1:Y:S01]  /*c2c0*/  LDC.64 R2, c[0x0][0xc38] ;  /* 0x00030e00ff027b82 */ /* 0x000e620000000a00 */
[----:B------:R-:W0:Y:S02]  /*c2d0*/  FLO.U32 R0, UR4 ;  /* 0x0000000400007d00 */ /* 0x000e2400080e0000 */
[----:B0-----:R-:W-:-:S06]  /*c2e0*/  ISETP.EQ.U32.AND P0, PT, R0, R5, PT ;  /* 0x000000050000720c */ /* 0x001fcc0003f02070 */
[----:B------:R-:W1:Y:S07]  /*c2f0*/  POPC R5, UR4 ;  /* 0x0000000400057d09 */ /* 0x000e6e0008000000 */
[----:B-1----:R-:W2:Y:S01]  /*c300*/  @P0 ATOMG.E.ADD.STRONG.GPU PT, R3, desc[UR46][R2.64], R5 ;  /* 0x00000005020309a8 */ /* 0x002ea200081ee1ee */
[----:B------:R-:W0:Y:S02]  /*c310*/  S2R R4, SR_LTMASK ;  /* 0x0000000000047919 */ /* 0x000e240000003900 */
[----:B0-----:R-:W-:-:S04]  /*c320*/  LOP3.LUT R4, R4, UR4, RZ, 0xc0, !PT ;  /* 0x0000000404047c12 */ /* 0x001fc8000f8ec0ff */
[----:B------:R-:W0:Y:S01]  /*c330*/  POPC R7, R4 ;  /* 0x0000000400077309 */ /* 0x000e220000000000 */
[----:B--2---:R-:W0:Y:S02]  /*c340*/  SHFL.IDX PT, R0, R3, R0, 0x1f ;  /* 0x00001f0003007589 */ /* 0x004e2400000e0000 */
[----:B0-----:R-:W-:-:S05]  /*c350*/  IADD3 R0, R0, UR50, R7 ;  /* 0x0000003200007c10 */ /* 0x001fca000fffe007 */
[----:B------:R2:W-:Y:S01]  /*c360*/  STL [R1+0x20], R0 ;  /* 0x0000200001007387 */ /* 0x0005e20000100800 */
[----:B------:R-:W-:Y:S05]  /*c370*/  BRA `(.L_x_179) ;  /* 0x0000002c00c87947 */ /* 0x000fea0003800000 */
.L_x_178:
[----:B------:R-:W0:Y:S01]  /*c380*/  S2UR UR4, SR_CgaCtaId ;  /* 0x00000000000479c3 */ /* 0x000e220000008800 */
[----:B------:R-:W-:Y:S02]  /*c390*/  UMOV UR41, 0x400 ;  /* 0x0000040000297882 */ /* 0x000fe40000000000 */
[----:B0-----:R-:W-:-:S04]  /*c3a0*/  ULEA UR41, UR4, UR41, 0x18 ;  /* 0x0000002904297291 */ /* 0x001fc8000f8ec03f */
        /* <DEDUP_REMOVED lines=9> */
[----:B------:R-:W0:Y:S01]  /*c440*/  LDC.64 R2, c[0x4][R2] ;  /* 0x0100000002027b82 */ /* 0x000e220000000a00 */
        /* <DEDUP_REMOVED lines=9> */
[----:B0-----:R-:W-:Y:S05]  /*c4e0*/  CALL.ABS.NOINC R2 ;  /* 0x0000000002007343 */ /* 0x001fea0003c00000 */
.L_x_180:
[----:B------:R-:W2:Y:S01]  /*c4f0*/  LDL.LU R2, [R1+0x34] ;  /* 0x0000340001027983 */ /* 0x000ea20000300800 */
[----:B------:R-:W-:-:S06]  /*c500*/  UIADD3 UR4, UR41, 0x10400, URZ ;  /* 0x0001040029047890 */ /* 0x000fcc000fffe03f */
[----:B------:R-:W-:-:S05]  /*c510*/  IMAD.U32 R16, RZ, RZ, UR4 ;  /* 0x00000004ff107e24 */ /* 0x000fca000f8e00ff */
[----:B------:R-:W-:Y:S02]  /*c520*/  LOP3.LUT P0, RZ, R16, 0x3ff, RZ, 0xc0, !PT ;  /* 0x000003ff10ff7812 */ /* 0x000fe4000780c0ff */
[----:B--2---:R-:W-:-:S11]  /*c530*/  LOP3.LUT R2, R2, 0xfffffffe, RZ, 0xc0, !PT ;  /* 0xfffffffe02027812 */ /* 0x004fd600078ec0ff */
[----:B------:R-:W-:-:S05]  /*c540*/  @P0 LOP3.LUT R2, R2, 0x1, RZ, 0xfc, !PT ;  /* 0x0000000102020812 */ /* 0x000fca00078efcff */
[----:B------:R0:W-:Y:S01]  /*c550*/  STL [R1+0x34], R2 ;  /* 0x0000340201007387 */ /* 0x0001e20000100800 */
[----:B------:R-:W-:Y:S05]  /*c560*/  @!P0 BRA `(.L_x_181) ;  /* 0x0000000000408947 */ /* 0x000fea0003800000 */
[----:B0-----:R-:W-:Y:S01]  /*c570*/  MOV R2, 0x0 ;  /* 0x0000000000027802 */ /* 0x001fe20000000f00 */
        /* <DEDUP_REMOVED lines=15> */
.L_x_181:
[----:B------:R-:W-:-:S04]  /*c670*/  UIADD3 UR4, UR41, 0x400, URZ ;  /* 0x0000040029047890 */ /* 0x000fc8000fffe03f */
[----:B------:R-:W-:-:S06]  /*c680*/  ULOP3.LUT UP0, URZ, UR4, 0x3ff, URZ, 0xc0, !UPT ;  /* 0x000003ff043f7892 */ /* 0x000fcc000f80c03f */
[----:B------:R-:W-:-:S13]  /*c690*/  PLOP3.LUT P0, PT, PT, PT, UP0, 0x80, 0x0 ;  /* 0x000000000000781c */ /* 0x000fda0003f0f008 */
        /* <DEDUP_REMOVED lines=17> */
.L_x_182:
[----:B------:R-:W-:-:S13]  /*c7b0*/  LOP3.LUT P6, RZ, R16, 0x3ff, RZ, 0xc0, !PT ;  /* 0x000003ff10ff7812 */ /* 0x000fda00078cc0ff */
        /* <DEDUP_REMOVED lines=17> */
.L_x_183:
[----:B------:R-:W1:Y:S01]  /*c8d0*/  LDC R0, c[0x0][0x428] ;  /* 0x00010a00ff007b82 */ /* 0x000e620000000800 */
[----:B------:R-:W-:Y:S01]  /*c8e0*/  ULDC.64 UR4, c[0x0][0x9f8] ;  /* 0x00027e0000047ab9 */ /* 0x000fe20000000a00 */
[----:B0-----:R-:W-:Y:S01]  /*c8f0*/  IMAD.U32 R2, RZ, RZ, UR38 ;  /* 0x00000026ff027e24 */ /* 0x001fe2000f8e00ff */
[----:B------:R-:W2:Y:S01]  /*c900*/  LDL.LU R18, [R1+0x24] ;  /* 0x0000240001127983 */ /* 0x000ea20000300800 */
[----:B------:R-:W-:Y:S01]  /*c910*/  UISETP.NE.U32.AND UP0, UPT, UR4, URZ, UPT ;  /* 0x0000003f0400728c */ /* 0x000fe2000bf05070 */
[----:B------:R-:W-:Y:S01]  /*c920*/  IMAD.U32 R10, RZ, RZ, UR49 ;  /* 0x00000031ff0a7e24 */ /* 0x000fe2000f8e00ff */
[----:B------:R-:W-:Y:S01]  /*c930*/  ULDC.64 UR10, c[0x0][0xa08] ;  /* 0x00028200000a7ab9 */ /* 0x000fe20000000a00 */
[----:B------:R-:W0:Y:S01]  /*c940*/  S2R R19, SR_TID.X ;  /* 0x0000000000137919 */ /* 0x000e220000002100 */
[----:B------:R-:W-:-:S06]  /*c950*/  UISETP.NE.AND.EX UP0, UPT, UR5, URZ, UPT, UP0 ;  /* 0x0000003f0500728c */ /* 0x000fcc000bf05300 */
[----:B------:R-:W-:-:S05]  /*c960*/  PLOP3.LUT P1, PT, PT, PT, UP0, 0x80, 0x0 ;  /* 0x000000000000781c */ /* 0x000fca0003f2f008 */
[----:B------:R-:W-:-:S04]  /*c970*/  @UP0 UIADD3 UR4, UP1, UR45, UR4, URZ ;  /* 0x000000042d040290 */ /* 0x000fc8000ff3e03f */
[----:B------:R-:W-:Y:S01]  /*c980*/  @UP0 UIADD3.X UR5, UR48, UR5, URZ, UP1, !UPT ;  /* 0x0000000530050290 */ /* 0x000fe20008ffe43f */
[----:B-1----:R-:W-:-:S13]  /*c990*/  ISETP.NE.AND P0, PT, R0, 0x1, PT ;  /* 0x000000010000780c */ /* 0x002fda0003f05270 */
[----:B------:R-:W1:Y:S01]  /*c9a0*/  @P0 LDC R0, c[0x0][0x42c] ;  /* 0x00010b00ff000b82 */ /* 0x000e620000000800 */
[----:B0-----:R-:W-:-:S07]  /*c9b0*/  LOP3.LUT R16, R19, 0x7f, RZ, 0xc0, !PT ;  /* 0x0000007f13107812 */ /* 0x001fce00078ec0ff */
[----:B------:R-:W0:Y:S01]  /*c9c0*/  @P0 LDC R3, c[0x0][0x430] ;  /* 0x00010c00ff030b82 */ /* 0x000e220000000800 */
[----:B-1----:R-:W-:-:S05]  /*c9d0*/  @P0 IMAD.HI.U32 R0, R0, UR38, RZ ;  /* 0x0000002600000c27 */ /* 0x002fca000f8e00ff */
[----:B0-----:R-:W-:Y:S01]  /*c9e0*/  @P0 SHF.R.U32.HI R2, RZ, R3, R0 ;  /* 0x00000003ff020219 */ /* 0x001fe20000011600 */
[----:B------:R-:W-:-:S04]  /*c9f0*/  IMAD.U32 R3, RZ, RZ, UR5 ;  /* 0x00000005ff037e24 */ /* 0x000fc8000f8e00ff */
[----:B------:R0:W-:Y:S02]  /*ca00*/  STL [R1+0x4], R2 ;  /* 0x0000040201007387 */ /* 0x0001e40000100800 */
[----:B0-----:R-:W-:Y:S01]  /*ca10*/  IMAD.U32 R2, RZ, RZ, UR4 ;  /* 0x00000004ff027e24 */ /* 0x001fe2000f8e00ff */
[----:B------:R-:W-:-:S04]  /*ca20*/  ULDC.64 UR4, c[0x0][0xa00] ;  /* 0x0002800000047ab9 */ /* 0x000fc80000000a00 */
[----:B------:R0:W3:Y:S01]  /*ca30*/  @P1 LDG.E R10, desc[UR46][R2.64] ;  /* 0x0000002e020a1981 */ /* 0x0000e2000c1e1900 */
[----:B------:R-:W-:Y:S01]  /*ca40*/  ISETP.NE.AND P1, PT, R16, RZ, PT ;  /* 0x000000ff1000720c */ /* 0x000fe20003f25270 */
[----:B------:R-:W-:Y:S01]  /*ca50*/  UMOV UR36, URZ ;  /* 0x0000003f00247c82 */ /* 0x000fe20008000000 */
[----:B------:R-:W-:Y:S01]  /*ca60*/  ISETP.NE.U32.AND P0, PT, RZ, UR4, PT ;  /* 0x00000004ff007c0c */ /* 0x000fe2000bf05070 */
[----:B------:R-:W-:Y:S01]  /*ca70*/  UMOV UR4, 0x80 ;  /* 0x0000008000047882 */ /* 0x000fe20000000000 */
[----:B------:R-:W-:Y:S01]  /*ca80*/  UMOV UR6, UR38 ;  /* 0x0000002600067c82 */ /* 0x000fe20008000000 */
[----:B------:R-:W-:Y:S02]  /*ca90*/  SHF.R.U32.HI R4, RZ, 0x5, R19 ;  /* 0x00000005ff047819 */ /* 0x000fe40000011613 */
[----:B------:R-:W-:Y:S01]  /*caa0*/  ISETP.NE.AND.EX P0, PT, RZ, UR5, PT, P0 ;  /* 0x00000005ff007c0c */ /* 0x000fe2000bf05300 */
[----:B0-----:R-:W0:Y:S01]  /*cab0*/  LDC.64 R2, c[0x0][0x3f8] ;  /* 0x0000fe00ff027b82 */ /* 0x001e220000000a00 */
[----:B------:R-:W-:-:S02]  /*cac0*/  LOP3.LUT R4, R4, 0x3, RZ, 0xc0, !PT ;  /* 0x0000000304047812 */ /* 0x000fc400078ec0ff */
[----:B------:R-:W-:Y:S02]  /*cad0*/  SEL R8, RZ, UR49, P0 ;  /* 0x00000031ff087c07 */ /* 0x000fe40008000000 */
[----:B------:R-:W-:Y:S02]  /*cae0*/  VOTEU.ALL UP1, P1 ;  /* 0x00000000003f7886 */ /* 0x000fe40000820000 */
[----:B------:R-:W-:-:S03]  /*caf0*/  R2UR UR39, R8 ;  /* 0x00000000082772ca */ /* 0x000fc600000e0000 */
[----:B------:R-:W-:-:S04]  /*cb00*/  @!UP1 UIADD3 UR8, UP0, UR54, 0x270, URZ ;  /* 0x0000027036089890 */ /* 0x000fc8000ff1e03f */
[----:B------:R-:W-:-:S06]  /*cb10*/  @!UP1 UIADD3.X UR9, URZ, UR55, URZ, UP0, !UPT ;  /* 0x000000373f099290 */ /* 0x000fcc00087fe43f */
[----:B------:R-:W-:Y:S01]  /*cb20*/  UMOV UR7, UR39 ;  /* 0x0000002700077c82 */ /* 0x000fe20008000000 */
[----:B0-----:R-:W-:Y:S01]  /*cb30*/  LOP3.LUT P0, RZ, R2, UR10, RZ, 0xfc, !PT ;  /* 0x0000000a02ff7c12 */ /* 0x001fe2000f80fcff */
[----:B------:R-:W-:-:S03]  /*cb40*/  UMOV UR10, 0xffffffff ;  /* 0xffffffff000a7882 */ /* 0x000fc60000000000 */
[----:B------:R-:W-:Y:S01]  /*cb50*/  LOP3.LUT P0, RZ, R3, UR11, RZ, 0xfc, P0 ;  /* 0x0000000b03ff7c12 */ /* 0x000fe2000800fcff */
[----:B--2---:R-:W-:-:S05]  /*cb60*/  IMAD R7, R18, 0x80, R17 ;  /* 0x0000008012077824 */ /* 0x004fca00078e0211 */
[----:B------:R-:W-:-:S13]  /*cb70*/  R2UR UR37, R7 ;  /* 0x00000000072572ca */ /* 0x000fda00000e0000 */
[----:B------:R-:W-:Y:S01]  /*cb80*/  UMOV UR5, UR37 ;  /* 0x0000002500057c82 */ /* 0x000fe20008000000 */
[----:B------:R0:W-:Y:S01]  /*cb90*/  @!UP1 UTMAPF.L2.4D [UR36], [UR8] ;  /* 0x00000024080095b8 */ /* 0x0001e20008018000 */
[----:B------:R0:W-:Y:S01]  /*cba0*/  @!UP1 UTMAPF.L2.4D [UR4], [UR8] ;  /* 0x00000004080095b8 */ /* 0x0001e20008018000 */
[----:B---3--:R-:W-:Y:S01]  /*cbb0*/  SHF.R.S32.HI R18, RZ, 0x1f, R10 ;  /* 0x0000001fff127819 */ /* 0x008fe2000001140a */
[----:B------:R0:W-:Y:S01]  /*cbc0*/  STL [R1+0x10], R10 ;  /* 0x0000100a01007387 */ /* 0x0001e20000100800 */
[----:B------:R-:W-:-:S03]  /*cbd0*/  SEL R0, R10, RZ, !P0 ;  /* 0x000000ff0a007207 */ /* 0x000fc60004000000 */
[----:B------:R0:W-:Y:S01]  /*cbe0*/  STL [R1+0x24], R18 ;  /* 0x0000241201007387 */ /* 0x0001e20000100800 */
[----:B------:R-:W-:Y:S05]  /*cbf0*/  BRA.DIV UR10, `(.L_x_184) ;  /* 0x000000360ab87947 */ /* 0x000fea000b800000 */
[----:B------:R1:W2:Y:S02]  /*cc00*/  SHFL.IDX PT, R14, R4, RZ, 0x1f ;  /* 0x00001fff040e7589 */ /* 0x0002a400000e0000 */
.L_x_254:
[----:B--2---:R-:W-:Y:S02]  /*cc10*/  ISETP.NE.AND P0, PT, R14, RZ, PT ;  /* 0x000000ff0e00720c */ /* 0x004fe40003f05270 */
[----:B------:R-:W-:-:S11]  /*cc20*/  PLOP3.LUT P6, PT, PT, PT, PT, 0x8, 0x0 ;  /* 0x000000000000781c */ /* 0x000fd60003fce170 */
[----:B------:R-:W-:Y:S05]  /*cc30*/  @P0 BRA `(.L_x_185) ;  /* 0x0000000400dc0947 */ /* 0x000fea0003800000 */
[----:B0-----:R-:W-:-:S06]  /*cc40*/  ULEA.HI.SX32 UR4, UR43, 0xffffffff, 0x19 ;  /* 0xffffffff2b047891 */ /* 0x001fcc000f8fca3f */
[----:B------:R-:W-:Y:S01]  /*cc50*/  IMAD.U32 R6, RZ, RZ, UR4 ;  /* 0x00000004ff067e24 */ /* 0x000fe2000f8e00ff */
[----:B------:R-:W-:-:S03]  /*cc60*/  UMOV UR4, 0xffffffff ;  /* 0xffffffff00047882 */ /* 0x000fc60000000000 */
[----:B------:R-:W-:Y:S05]  /*cc70*/  BRA.DIV UR4, `(.L_x_186) ;  /* 0x0000003604b87947 */ /* 0x000fea000b800000 */
[----:B------:R-:W-:-:S13]  /*cc80*/  ELECT P6, URZ, PT ;  /* 0x00000000003f782f */ /* 0x000fda00038c0000 */
.L_x_257:
[----:B------:R-:W-:Y:S05]  /*cc90*/  @!P6 BRA `(.L_x_187) ;  /* 0x000000040064e947 */ /* 0x000fea0003800000 */
[----:B------:R-:W-:-:S04]  /*cca0*/  ISETP.NE.U32.AND P0, PT, R2, RZ, PT ;  /* 0x000000ff0200720c */ /* 0x000fc80003f05070 */
[----:B------:R-:W-:-:S13]  /*ccb0*/  ISETP.NE.AND.EX P0, PT, R3, RZ, PT, P0 ;  /* 0x000000ff0300720c */ /* 0x000fda0003f05300 */
[----:B------:R-:W-:Y:S05]  /*ccc0*/  @!P0 BRA `(.L_x_188) ;  /* 0x0000000000488947 */ /* 0x000fea0003800000 */
[----:B------:R-:W0:Y:S01]  /*ccd0*/  LDC R9, c[0x0][0x41c] ;  /* 0x00010700ff097b82 */ /* 0x000e220000000800 */
[----:B------:R-:W-:Y:S01]  /*cce0*/  IMAD.MOV.U32 R0, RZ, RZ, R6 ;  /* 0x000000ffff007224 */ /* 0x000fe200078e0006 */
[----:B------:R-:W-:Y:S01]  /*ccf0*/  ULDC.64 UR4, c[0x0][0x408] ;  /* 0x0001020000047ab9 */ /* 0x000fe20000000a00 */
[----:B0-----:R-:W-:-:S13]  /*cd00*/  ISETP.NE.AND P0, PT, R9, 0x1, PT ;  /* 0x000000010900780c */ /* 0x001fda0003f05270 */
[----:B-1----:R-:W0:Y:S02]  /*cd10*/  @P0 LDC.64 R4, c[0x0][0x420] ;  /* 0x00010800ff040b82 */ /* 0x002e240000000a00 */
[----:B0-----:R-:W-:-:S05]  /*cd20*/  @P0 IMAD.HI.U32 R4, R6, R4, RZ ;  /* 0x0000000406040227 */ /* 0x001fca00078e00ff */
[----:B------:R-:W-:-:S04]  /*cd30*/  @P0 SHF.R.U32.HI R0, RZ, R5, R4 ;  /* 0x00000005ff000219 */ /* 0x000fc80000011604 */
[--C-:B------:R-:W-:Y:S01]  /*cd40*/  SHF.R.S32.HI R5, RZ, 0x1f, R0.reuse ;  /* 0x0000001fff057819 */ /* 0x100fe20000011400 */
[----:B------:R-:W-:-:S04]  /*cd50*/  IMAD.MOV R4, RZ, RZ, -R0 ;  /* 0x000000ffff047224 */ /* 0x000fc800078e0a00 */
[----:B------:R-:W-:Y:S02]  /*cd60*/  IMAD R6, R9, R4, R6 ;  /* 0x0000000409067224 */ /* 0x000fe400078e0206 */
[----:B------:R-:W-:Y:S02]  /*cd70*/  IMAD R9, R18, UR4, RZ ;  /* 0x0000000412097c24 */ /* 0x000fe4000f8e02ff */
[----:B------:R-:W-:Y:S02]  /*cd80*/  IMAD.MOV.U32 R4, RZ, RZ, R0 ;  /* 0x000000ffff047224 */ /* 0x000fe400078e0000 */
[C---:B------:R-:W-:Y:S02]  /*cd90*/  IMAD R0, R10.reuse, UR5, R9 ;  /* 0x000000050a007c24 */ /* 0x040fe4000f8e0209 */
[----:B------:R-:W-:-:S04]  /*cda0*/  IMAD.WIDE.U32 R4, R10, UR4, R4 ;  /* 0x000000040a047c25 */ /* 0x000fc8000f8e0004 */
[----:B------:R-:W-:Y:S01]  /*cdb0*/  IMAD.IADD R0, R5, 0x1, R0 ;  /* 0x0000000105007824 */ /* 0x000fe200078e0200 */
[----:B------:R-:W-:-:S04]  /*cdc0*/  LEA R2, P0, R4, R2, 0x2 ;  /* 0x0000000204027211 */ /* 0x000fc800078010ff */
[----:B------:R-:W-:-:S05]  /*cdd0*/  LEA.HI.X R3, R4, R3, R0, 0x2, P0 ;  /* 0x0000000304037211 */ /* 0x000fca00000f1400 */
[----:B------:R0:W5:Y:S04]  /*cde0*/  LDG.E R0, desc[UR46][R2.64] ;  /* 0x0000002e02007981 */ /* 0x000168000c1e1900 */
.L_x_188:
[----:B0-----:R-:W1:Y:S04]  /*cdf0*/  LDL R3, [R1+0x8] ;  /* 0x0000080001037983 */ /* 0x001e680000100800 */
[----:B------:R-:W2:Y:S01]  /*ce00*/  LDL R2, [R1+0xc] ;  /* 0x00000c0001027983 */ /* 0x000ea20000100800 */
[----:B------:R-:W-:Y:S02]  /*ce10*/  ISETP.NE.AND P0, PT, R16, RZ, PT ;  /* 0x000000ff1000720c */ /* 0x000fe40003f05270 */
[----:B-1----:R-:W-:Y:S02]  /*ce20*/  LEA R4, R3, UR41, 0x3 ;  /* 0x0000002903047c11 */ /* 0x002fe4000f8e18ff */
[----:B--2---:R-:W-:-:S04]  /*ce30*/  SHF.L.U32 R3, R2, 0x1f, RZ ;  /* 0x0000001f02037819 */ /* 0x004fc800000006ff */
[----:B------:R-:W0:Y:S02]  /*ce40*/  SYNCS.PHASECHK.TRANS64.TRYWAIT P2, [R4+URZ+0x38880], R3 ;  /* 0x03888003040075a7 */ /* 0x000e24000804017f */
[----:B0-----:R-:W-:Y:S05]  /*ce50*/  @!P2 BRA `(.L_x_189) ;  /* 0x000000340060a947 */ /* 0x001fea0003800000 */
.L_x_258:
[----:B------:R-:W-:Y:S05]  /*ce60*/  @P0 BRA `(.L_x_190) ;  /* 0x00000000001c0947 */ /* 0x000fea0003800000 */
[----:B------:R-:W1:Y:S01]  /*ce70*/  S2R R2, SR_TID.X ;  /* 0x0000000000027919 */ /* 0x000e620000002100 */
[----:B------:R-:W-:-:S04]  /*ce80*/  IMAD.MOV.U32 R5, RZ, RZ, 0x8000 ;  /* 0x00008000ff057424 */ /* 0x000fc800078e00ff */
[----:B------:R2:W-:Y:S01]  /*ce90*/  SYNCS.ARRIVE.TRANS64 RZ, [R4+URZ+0x38870], R5 ;  /* 0x0388700504ff79a7 */ /* 0x0005e2000800003f */
[----:B-1----:R-:W-:-:S04]  /*cea0*/  LOP3.LUT R2, R2, 0x1f, RZ, 0xc0, !PT ;  /* 0x0000001f02027812 */ /* 0x002fc800078ec0ff */
[----:B------:R-:W-:-:S13]  /*ceb0*/  ISETP.NE.AND P2, PT, R2, RZ, PT ;  /* 0x000000ff0200720c */ /* 0x000fda0003f45270 */
[----:B--2---:R-:W-:Y:S05]  /*cec0*/  @!P2 BRA `(.L_x_190) ;  /* 0x000000000004a947 */ /* 0x004fea0003800000 */
[----:B------:R-:W-:Y:S01]  /*ced0*/  BPT.TRAP 0x1 ;  /* 0x000000040000795c */ /* 0x000fe20000300000 */
.L_x_190:
[----:B------:R-:W2:Y:S04]  /*cee0*/  LDL R2, [R1+0x8] ;  /* 0x0000080001027983 */ /* 0x000ea80000100800 */
[----:B------:R-:W3:Y:S04]  /*cef0*/  LDL R9, [R1+0x28] ;  /* 0x0000280001097983 */ /* 0x000ee80000100800 */
[----:B------:R-:W4:Y:S01]  /*cf00*/  LDL R5, [R1+0x4] ;  /* 0x0000040001057983 */ /* 0x000f220000100800 */
[----:B------:R-:W-:Y:S01]  /*cf10*/  R2UR UR9, R4 ;  /* 0x00000000040972ca */ /* 0x000fe200000e0000 */
[----:B------:R-:W-:Y:S01]  /*cf20*/  UIADD3 UR4, UP0, UR54, 0x470, URZ ;  /* 0x0000047036047890 */ /* 0x000fe2000ff1e03f */
[----:B-----5:R-:W-:Y:S01]  /*cf30*/  R2UR UR13, R0 ;  /* 0x00000000000d72ca */ /* 0x020fe200000e0000 */
[----:B------:R-:W-:Y:S01]  /*cf40*/  UMOV UR10, URZ ;  /* 0x0000003f000a7c82 */ /* 0x000fe20008000000 */
[----:B------:R-:W-:Y:S01]  /*cf50*/  UMOV UR6, 0x0 ;  /* 0x0000000000067882 */ /* 0x000fe20000000000 */
[----:B------:R-:W-:Y:S01]  /*cf60*/  UIADD3.X UR5, URZ, UR55, URZ, UP0, !UPT ;  /* 0x000000373f057290 */ /* 0x000fe200087fe43f */
[----:B------:R-:W-:Y:S01]  /*cf70*/  UMOV UR7, 0x14f00000 ;  /* 0x14f0000000077882 */ /* 0x000fe20000000000 */
[----:B------:R-:W-:-:S06]  /*cf80*/  UMOV UR15, 0x80 ;  /* 0x00000080000f7882 */ /* 0x000fcc0000000000 */
[----:B------:R-:W-:Y:S01]  /*cf90*/  UIADD3 UR9, UR9, 0x38870, URZ ;  /* 0x0003887009097890 */ /* 0x000fe2000fffe03f */
[----:B--2---:R-:W-:-:S04]  /*cfa0*/  LEA R2, R2, UR41, 0xf ;  /* 0x0000002902027c11 */ /* 0x004fc8000f8e78ff */
[----:B------:R-:W-:Y:S01]  /*cfb0*/  R2UR UR14, R2 ;  /* 0x00000000020e72ca */ /* 0x000fe200000e0000 */
[----:B---3--:R-:W-:Y:S01]  /*cfc0*/  IMAD R6, R6, 0x80, R9 ;  /* 0x0000008006067824 */ /* 0x008fe200078e0209 */
[----:B----4-:R-:W-:-:S04]  /*cfd0*/  R2UR UR12, R5 ;  /* 0x00000000050c72ca */ /* 0x010fc800000e0000 */
[----:B------:R-:W-:-:S07]  /*cfe0*/  R2UR UR11, R6 ;  /* 0x00000000060b72ca */ /* 0x000fce00000e0000 */
[----:B------:R-:W-:Y:S02]  /*cff0*/  UIADD3 UR8, UR14, 0x10400, URZ ;  /* 0x000104000e087890 */ /* 0x000fe4000fffe03f */
[----:B------:R-:W-:-:S07]  /*d000*/  UIADD3 UR14, UR14, 0x14400, URZ ;  /* 0x000144000e0e7890 */ /* 0x000fce000fffe03f */
[----:B------:R1:W-:Y:S02]  /*d010*/  UTMALDG.4D [UR8], [UR4], desc[UR6] ;  /* 0x00000608040075b4 */ /* 0x0003e40008019000 */
[----:B-1----:R-:W-:Y:S01]  /*d020*/  UMOV UR8, UR14 ;  /* 0x0000000e00087c82 */ /* 0x002fe20008000000 */
[----:B------:R-:W-:Y:S02]  /*d030*/  UMOV UR10, UR15 ;  /* 0x0000000f000a7c82 */ /* 0x000fe40008000000 */
[----:B------:R1:W-:Y:S01]  /*d040*/  UTMALDG.4D [UR8], [UR4], desc[UR6] ;  /* 0x00000608040075b4 */ /* 0x0003e20008019000 */
[----:B------:R-:W2:Y:S02]  /*d050*/  SYNCS.PHASECHK.TRANS64.TRYWAIT P2, [R4+URZ+0x38840], R3 ;  /* 0x03884003040075a7 */ /* 0x000ea4000804017f */
[----:B-12---:R-:W-:Y:S05]  /*d060*/  @!P2 BRA `(.L_x_191) ;  /* 0x0000003000f0a947 */ /* 0x006fea0003800000 */
.L_x_259:
[----:B------:R-:W-:Y:S05]  /*d070*/  @P0 BRA `(.L_x_192) ;  /* 0x00000000001c0947 */ /* 0x000fea0003800000 */
[----:B------:R-:W2:Y:S01]  /*d080*/  S2R R5, SR_TID.X ;  /* 0x0000000000057919 */ /* 0x000ea20000002100 */
[----:B01----:R-:W-:-:S04]  /*d090*/  IMAD.MOV.U32 R3, RZ, RZ, 0x8000 ;  /* 0x00008000ff037424 */ /* 0x003fc800078e00ff */
[----:B------:R3:W-:Y:S01]  /*d0a0*/  SYNCS.ARRIVE.TRANS64 RZ, [R4+URZ+0x38830], R3 ;  /* 0x0388300304ff79a7 */ /* 0x0007e2000800003f */
[----:B--2---:R-:W-:-:S04]  /*d0b0*/  LOP3.LUT R5, R5, 0x1f, RZ, 0xc0, !PT ;  /* 0x0000001f05057812 */ /* 0x004fc800078ec0ff */
[----:B------:R-:W-:-:S13]  /*d0c0*/  ISETP.NE.AND P0, PT, R5, RZ, PT ;  /* 0x000000ff0500720c */ /* 0x000fda0003f05270 */
[----:B---3--:R-:W-:Y:S05]  /*d0d0*/  @!P0 BRA `(.L_x_192) ;  /* 0x0000000000048947 */ /* 0x008fea0003800000 */
[----:B------:R-:W-:Y:S01]  /*d0e0*/  BPT.TRAP 0x1 ;  /* 0x000000040000795c */ /* 0x000fe20000300000 */
.L_x_192:
[----:B01----:R-:W2:Y:S01]  /*d0f0*/  LDL R3, [R1+0x4] ;  /* 0x0000040001037983 */ /* 0x003ea20000100800 */
        /* <DEDUP_REMOVED lines=15> */
[----:B0-----:R-:W-:Y:S01]  /*d1f0*/  UMOV UR8, UR14 ;  /* 0x0000000e00087c82 */ /* 0x001fe20008000000 */
[----:B------:R-:W-:Y:S02]  /*d200*/  UMOV UR10, UR15 ;  /* 0x0000000f000a7c82 */ /* 0x000fe40008000000 */
[----:B------:R0:W-:Y:S02]  /*d210*/  UTMALDG.4D [UR8], [UR4], desc[UR6] ;  /* 0x00000608040075b4 */ /* 0x0001e40008019000 */
[----:B0-----:R-:W-:Y:S01]  /*d220*/  NOP ;  /* 0x0000000000007918 */ /* 0x001fe20000000000 */
.L_x_187:
        /* <DEDUP_REMOVED lines=11> */
[C---:B------:R-:W-:Y:S01]  /*d2e0*/  @P0 R2UR UR13, R8.reuse ;  /* 0x00000000080d02ca */ /* 0x040fe200000e0000 */
[----:B------:R-:W-:Y:S01]  /*d2f0*/  UMOV UR7, 0x12f00000 ;  /* 0x12f0000000077882 */ /* 0x000fe20000000000 */
[----:B------:R-:W-:Y:S01]  /*d300*/  @P0 R2UR UR19, R7 ;  /* 0x00000000071302ca */ /* 0x000fe200000e0000 */
[----:B------:R-:W-:Y:S01]  /*d310*/  UMOV UR10, URZ ;  /* 0x0000003f000a7c82 */ /* 0x000fe20008000000 */
[----:B------:R-:W-:Y:S01]  /*d320*/  @P0 R2UR UR21, R8 ;  /* 0x00000000081502ca */ /* 0x000fe200000e0000 */
[----:B------:R-:W-:Y:S01]  /*d330*/  UMOV UR12, UR38 ;  /* 0x00000026000c7c82 */ /* 0x000fe20008000000 */
[----:B------:R-:W-:Y:S01]  /*d340*/  UMOV UR18, 0x80 ;  /* 0x0000008000127882 */ /* 0x000fe20000000000 */
[----:B------:R-:W-:Y:S01]  /*d350*/  UMOV UR20, UR38 ;  /* 0x0000002600147c82 */ /* 0x000fe20008000000 */
[----:B------:R-:W-:Y:S01]  /*d360*/  UMOV UR17, UR9 ;  /* 0x0000000900117c82 */ /* 0x000fe20008000000 */
[----:B------:R2:W-:Y:S04]  /*d370*/  @P0 SYNCS.ARRIVE.TRANS64 RZ, [UR41+0x38800], R2 ;  /* 0x03880002ffff09a7 */ /* 0x0005e80008000029 */
[----:B------:R2:W-:Y:S04]  /*d380*/  UTMALDG.4D [UR8], [UR4], desc[UR6] ;  /* 0x00000608040075b4 */ /* 0x0005e80008019000 */
[----:B------:R2:W-:Y:S02]  /*d390*/  UTMALDG.4D [UR16], [UR4], desc[UR6] ;  /* 0x00000610040075b4 */ /* 0x0005e40008019000 */
[----:B--2---:R-:W-:Y:S01]  /*d3a0*/  NOP ;  /* 0x0000000000007918 */ /* 0x004fe20000000000 */
.L_x_185:
[----:B------:R-:W2:Y:S01]  /*d3b0*/  LDL.LU R3, [R1+0x38] ;  /* 0x0000380001037983 */ /* 0x000ea20000300800 */
[----:B------:R-:W-:Y:S01]  /*d3c0*/  BSSY B0, `(.L_x_193) ;  /* 0x0000009000007945 */ /* 0x000fe20003800000 */
[----:B--2---:R-:W-:-:S05]  /*d3d0*/  VIADD R3, R3, 0x1 ;  /* 0x0000000103037836 */ /* 0x004fca0000000000 */
[----:B------:R-:W-:Y:S01]  /*d3e0*/  LEA.HI R2, R3, R3, RZ, 0x1 ;  /* 0x0000000303027211 */ /* 0x000fe200078f08ff */
[----:B------:R2:W-:Y:S03]  /*d3f0*/  STL [R1+0x38], R3 ;  /* 0x0000380301007387 */ /* 0x0005e60000100800 */
[----:B------:R-:W-:-:S05]  /*d400*/  LOP3.LUT R2, R2, 0xfffffffe, RZ, 0xc0, !PT ;  /* 0xfffffffe02027812 */ /* 0x000fca00078ec0ff */
[----:B------:R-:W-:-:S05]  /*d410*/  IMAD.IADD R2, R3, 0x1, -R2 ;  /* 0x0000000103027824 */ /* 0x000fca00078e0a02 */
[----:B------:R-:W-:-:S04]  /*d420*/  SHF.L.U32 R2, R2, 0x1f, RZ ;  /* 0x0000001f02027819 */ /* 0x000fc800000006ff */
[----:B------:R-:W3:Y:S02]  /*d430*/  SYNCS.PHASECHK.TRANS64.TRYWAIT P0, [UR41+0x38820], R2 ;  /* 0x03882002ff0075a7 */ /* 0x000ee40008000169 */
[----:B--23--:R-:W-:Y:S05]  /*d440*/  @!P0 BRA `(.L_x_194) ;  /* 0x00000030000c8947 */ /* 0x00cfea0003800000 */
.L_x_260:
[----:B0-----:R-:W-:Y:S05]  /*d450*/  BSYNC B0 ;  /* 0x0000000000007941 */ /* 0x001fea0003800000 */
.L_x_193:
[----:B------:R-:W-:-:S06]  /*d460*/  UISETP.GE.AND UP0, UPT, UR44, 0x81, UPT ;  /* 0x000000812c00788c */ /* 0x000fcc000bf06270 */
[----:B------:R-:W-:-:S13]  /*d470*/  PLOP3.LUT P0, PT, PT, PT, UP0, 0x80, 0x0 ;  /* 0x000000000000781c */ /* 0x000fda0003f0f008 */
[----:B------:R-:W-:Y:S05]  /*d480*/  @!P0 BRA `(.L_x_195) ;  /* 0x0000001000c48947 */ /* 0x000fea0003800000 */
[----:B------:R0:W5:Y:S01]  /*d490*/  LDL.LU R6, [R1+0xc] ;  /* 0x00000c0001067983 */ /* 0x0001620000300800 */
[----:B------:R-:W-:-:S03]  /*d4a0*/  ULEA.HI.SX32 UR4, UR43, 0xfffffffe, 0x19 ;  /* 0xfffffffe2b047891 */ /* 0x000fc6000f8fca3f */
[----:B------:R0:W5:Y:S03]  /*d4b0*/  LDL.LU R7, [R1+0x8] ;  /* 0x0000080001077983 */ /* 0x0001660000300800 */
[----:B------:R-:W-:-:S07]  /*d4c0*/  IMAD.U32 R21, RZ, RZ, UR4 ;  /* 0x00000004ff157e24 */ /* 0x000fce000f8e00ff */
.L_x_217:
[----:B--23-5:R-:W-:Y:S01]  /*d4d0*/  VIADD R2, R7, 0x1 ;  /* 0x0000000107027836 */ /* 0x02cfe20000000000 */
[----:B------:R-:W-:Y:S05]  /*d4e0*/  YIELD ;  /* 0x0000000000007946 */ /* 0x000fea0003800000 */
[----:B------:R-:W-:Y:S01]  /*d4f0*/  ISETP.NE.AND P0, PT, R2, 0x2, PT ;  /* 0x000000020200780c */ /* 0x000fe20003f05270 */
[----:B------:R-:W-:Y:S03]  /*d500*/  BSSY B0, `(.L_x_196) ;  /* 0x000008e000007945 */ /* 0x000fe60003800000 */
[----:B------:R-:W-:-:S02]  /*d510*/  SEL R3, RZ, 0x1, P0 ;  /* 0x00000001ff037807 */ /* 0x000fc40000000000 */
[----:B-1----:R-:W-:Y:S02]  /*d520*/  SEL R10, R2, RZ, P0 ;  /* 0x000000ff020a7207 */ /* 0x002fe40000000000 */
[----:B------:R-:W-:-:S05]  /*d530*/  LOP3.LUT R9, R6, R3, RZ, 0x3c, !PT ;  /* 0x0000000306097212 */ /* 0x000fca00078e3cff */
[----:B------:R2:W-:Y:S04]  /*d540*/  STL [R1+0xc], R9 ;  /* 0x00000c0901007387 */ /* 0x0005e80000100800 */
[----:B------:R2:W-:Y:S01]  /*d550*/  STL [R1+0x8], R10 ;  /* 0x0000080a01007387 */ /* 0x0005e20000100800 */
[----:B------:R-:W-:Y:S05]  /*d560*/  @!P6 BRA `(.L_x_197) ;  /* 0x00000008001ce947 */ /* 0x000fea0003800000 */
[----:B------:R-:W-:Y:S01]  /*d570*/  ULDC.64 UR4, c[0x0][0x3f8] ;  /* 0x0000fe0000047ab9 */ /* 0x000fe20000000a00 */
[----:B------:R-:W-:Y:S01]  /*d580*/  IMAD.MOV.U32 R8, RZ, RZ, R21 ;  /* 0x000000ffff087224 */ /* 0x000fe200078e0015 */
[----:B------:R-:W-:-:S04]  /*d590*/  ISETP.NE.U32.AND P0, PT, RZ, UR4, PT ;  /* 0x00000004ff007c0c */ /* 0x000fc8000bf05070 */
[----:B------:R-:W-:-:S13]  /*d5a0*/  ISETP.NE.AND.EX P0, PT, RZ, UR5, PT, P0 ;  /* 0x00000005ff007c0c */ /* 0x000fda000bf05300 */
[----:B------:R-:W-:Y:S05]  /*d5b0*/  @!P0 BRA `(.L_x_198) ;  /* 0x00000000004c8947 */ /* 0x000fea0003800000 */
[----:B------:R-:W3:Y:S01]  /*d5c0*/  LDL R5, [R1+0x24] ;  /* 0x0000240001057983 */ /* 0x000ee20000100800 */
[----:B------:R-:W4:Y:S01]  /*d5d0*/  LDC R8, c[0x0][0x41c] ;  /* 0x00010700ff087b82 */ /* 0x000f220000000800 */
[----:B------:R-:W-:Y:S02]  /*d5e0*/  ULDC.64 UR6, c[0x0][0x408] ;  /* 0x0001020000067ab9 */ /* 0x000fe40000000a00 */
[----:B-1----:R-:W2:Y:S01]  /*d5f0*/  LDL R4, [R1+0x10] ;  /* 0x0000100001047983 */ /* 0x002ea20000100800 */
[----:B----4-:R-:W-:-:S13]  /*d600*/  ISETP.NE.AND P0, PT, R8, 0x1, PT ;  /* 0x000000010800780c */ /* 0x010fda0003f05270 */
[----:B------:R-:W1:Y:S02]  /*d610*/  @P0 LDC.64 R2, c[0x0][0x420] ;  /* 0x00010800ff020b82 */ /* 0x000e640000000a00 */
[----:B-1----:R-:W-:-:S04]  /*d620*/  @P0 IMAD.HI.U32 R0, R21, R2, RZ ;  /* 0x0000000215000227 */ /* 0x002fc800078e00ff */
[----:B------:R-:W-:Y:S01]  /*d630*/  IMAD.MOV.U32 R2, RZ, RZ, R21 ;  /* 0x000000ffff027224 */ /* 0x000fe200078e0015 */
[----:B------:R-:W-:-:S04]  /*d640*/  @P0 SHF.R.U32.HI R2, RZ, R3, R0 ;  /* 0x00000003ff020219 */ /* 0x000fc80000011600 */
[--C-:B------:R-:W-:Y:S01]  /*d650*/  SHF.R.S32.HI R3, RZ, 0x1f, R2.reuse ;  /* 0x0000001fff037819 */ /* 0x100fe20000011402 */
[----:B------:R-:W-:-:S04]  /*d660*/  IMAD.MOV R0, RZ, RZ, -R2 ;  /* 0x000000ffff007224 */ /* 0x000fc800078e0a02 */
[----:B------:R-:W-:Y:S02]  /*d670*/  IMAD R8, R8, R0, R21 ;  /* 0x0000000008087224 */ /* 0x000fe400078e0215 */
[----:B---3--:R-:W-:-:S04]  /*d680*/  IMAD R0, R5, UR6, RZ ;  /* 0x0000000605007c24 */ /* 0x008fc8000f8e02ff */
[C---:B--2---:R-:W-:Y:S02]  /*d690*/  IMAD R0, R4.reuse, UR7, R0 ;  /* 0x0000000704007c24 */ /* 0x044fe4000f8e0200 */
[----:B------:R-:W-:-:S04]  /*d6a0*/  IMAD.WIDE.U32 R2, R4, UR6, R2 ;  /* 0x0000000604027c25 */ /* 0x000fc8000f8e0002 */
[----:B------:R-:W-:Y:S01]  /*d6b0*/  IMAD.IADD R0, R0, 0x1, R3 ;  /* 0x0000000100007824 */ /* 0x000fe200078e0203 */
[----:B------:R-:W-:-:S04]  /*d6c0*/  LEA R4, P0, R2, UR4, 0x2 ;  /* 0x0000000402047c11 */ /* 0x000fc8000f8010ff */
[----:B------:R-:W-:-:S05]  /*d6d0*/  LEA.HI.X R5, R2, UR5, R0, 0x2, P0 ;  /* 0x0000000502057c11 */ /* 0x000fca00080f1400 */
[----:B------:R3:W5:Y:S04]  /*d6e0*/  LDG.E R0, desc[UR46][R4.64] ;  /* 0x0000002e04007981 */ /* 0x000768000c1e1900 */
.L_x_198:
[----:B-1-3--:R-:W-:Y:S01]  /*d6f0*/  LEA R4, R10, UR41, 0x3 ;  /* 0x000000290a047c11 */ /* 0x00afe2000f8e18ff */
[----:B------:R-:W1:Y:S01]  /*d700*/  S2R R2, SR_TID.X ;  /* 0x0000000000027919 */ /* 0x000e620000002100 */
[----:B------:R-:W-:Y:S01]  /*d710*/  SHF.L.U32 R3, R9, 0x1f, RZ ;  /* 0x0000001f09037819 */ /* 0x000fe200000006ff */
[----:B------:R-:W-:Y:S03]  /*d720*/  BSSY B1, `(.L_x_199) ;  /* 0x0000005000017945 */ /* 0x000fe60003800000 */
[----:B------:R-:W3:Y:S01]  /*d730*/  SYNCS.PHASECHK.TRANS64.TRYWAIT P0, [R4+URZ+0x38880], R3 ;  /* 0x03888003040075a7 */ /* 0x000ee2000800017f */
[----:B-1----:R-:W-:-:S04]  /*d740*/  LOP3.LUT R2, R2, 0x7f, RZ, 0xc0, !PT ;  /* 0x0000007f02027812 */ /* 0x002fc800078ec0ff */
[----:B------:R-:W-:Y:S01]  /*d750*/  ISETP.NE.AND P2, PT, R2, RZ, PT ;  /* 0x000000ff0200720c */ /* 0x000fe20003f45270 */
[----:B---3--:R-:W-:-:S12]  /*d760*/  @!P0 BRA `(.L_x_200) ;  /* 0x0000002c005c8947 */ /* 0x008fd80003800000 */
.L_x_261:
[----:B------:R-:W-:Y:S05]  /*d770*/  BSYNC B1 ;  /* 0x0000000000017941 */ /* 0x000fea0003800000 */
.L_x_199:
[----:B------:R-:W-:Y:S04]  /*d780*/  BSSY B1, `(.L_x_201) ;  /* 0x0000009000017945 */ /* 0x000fe80003800000 */
[----:B------:R-:W-:Y:S05]  /*d790*/  @P2 BRA `(.L_x_202) ;  /* 0x00000000001c2947 */ /* 0x000fea0003800000 */
[----:B------:R-:W3:Y:S02]  /*d7a0*/  S2R R2, SR_TID.X ;  /* 0x0000000000027919 */ /* 0x000ee40000002100 */
[----:B---3--:R-:W-:Y:S01]  /*d7b0*/  LOP3.LUT R5, R2, 0x1f, RZ, 0xc0, !PT ;  /* 0x0000001f02057812 */ /* 0x008fe200078ec0ff */
[----:B------:R-:W-:-:S03]  /*d7c0*/  IMAD.MOV.U32 R2, RZ, RZ, 0x8000 ;  /* 0x00008000ff027424 */ /* 0x000fc600078e00ff */
[----:B------:R-:W-:Y:S01]  /*d7d0*/  ISETP.NE.AND P0, PT, R5, RZ, PT ;  /* 0x000000ff0500720c */ /* 0x000fe20003f05270 */
[----:B------:R3:W-:-:S12]  /*d7e0*/  SYNCS.ARRIVE.TRANS64 RZ, [R4+URZ+0x38870], R2 ;  /* 0x0388700204ff79a7 */ /* 0x0007d8000800003f */
[----:B---3--:R-:W-:Y:S05]  /*d7f0*/  @!P0 BRA `(.L_x_202) ;  /* 0x0000000000048947 */ /* 0x008fea0003800000 */
[----:B------:R-:W-:Y:S01]  /*d800*/  BPT.TRAP 0x1 ;  /* 0x000000040000795c */ /* 0x000fe20000300000 */
.L_x_202:
[----:B------:R-:W-:Y:S05]  /*d810*/  BSYNC B1 ;  /* 0x0000000000017941 */ /* 0x000fea0003800000 */
.L_x_201:
[----:B------:R-:W3:Y:S04]  /*d820*/  LDL R2, [R1+0x8] ;  /* 0x0000080001027983 */ /* 0x000ee80000100800 */
[----:B--2---:R-:W2:Y:S04]  /*d830*/  LDL R9, [R1+0x4] ;  /* 0x0000040001097983 */ /* 0x004ea80000100800 */
[----:B------:R-:W4:Y:S01]  /*d840*/  LDL R5, [R1+0x28] ;  /* 0x0000280001057983 */ /* 0x000f220000100800 */
[----:B------:R-:W-:-:S05]  /*d850*/  IMAD.MOV.U32 R13, RZ, RZ, RZ ;  /* 0x000000ffff0d7224 */ /* 0x000fca00078e00ff */
[----:B------:R-:W-:Y:S01]  /*d860*/  R2UR UR10, R13 ;  /* 0x000000000d0a72ca */ /* 0x000fe200000e0000 */
[----:B------:R-:W-:Y:S01]  /*d870*/  UIADD3 UR4, UP0, UR54, 0x470, URZ ;  /* 0x0000047036047890 */ /* 0x000fe2000ff1e03f */
[----:B------:R-:W-:Y:S01]  /*d880*/  PLOP3.LUT P0, PT, PT, PT, PT, 0x80, 0x0 ;  /* 0x000000000000781c */ /* 0x000fe20003f0f070 */
[----:B------:R-:W-:Y:S01]  /*d890*/  UMOV UR6, 0x0 ;  /* 0x0000000000067882 */ /* 0x000fe20000000000 */
[----:B------:R-:W-:Y:S01]  /*d8a0*/  UMOV UR7, 0x14f00000 ;  /* 0x14f0000000077882 */ /* 0x000fe20000000000 */
[----:B------:R-:W-:Y:S01]  /*d8b0*/  UIADD3.X UR5, URZ, UR55, URZ, UP0, !UPT ;  /* 0x000000373f057290 */ /* 0x000fe200087fe43f */
[----:B---3--:R-:W-:Y:S02]  /*d8c0*/  LEA R2, R2, UR41, 0xf ;  /* 0x0000002902027c11 */ /* 0x008fe4000f8e78ff */
[----:B--2---:R-:W-:-:S03]  /*d8d0*/  R2UR UR12, R9 ;  /* 0x00000000090c72ca */ /* 0x004fc600000e0000 */
[----:B------:R-:W-:Y:S02]  /*d8e0*/  VIADD R9, R2, 0x10400 ;  /* 0x0001040002097836 */ /* 0x000fe40000000000 */
[----:B----4-:R-:W-:Y:S02]  /*d8f0*/  IMAD R8, R8, 0x80, R5 ;  /* 0x0000008008087824 */ /* 0x010fe400078e0205 */
[----:B------:R-:W-:-:S08]  /*d900*/  VIADD R5, R4, 0x38870 ;  /* 0x0003887004057836 */ /* 0x000fd00000000000 */
.L_x_203:
        /* <DEDUP_REMOVED lines=8> */
[----:B--2---:R-:W-:Y:S05]  /*d990*/  @P0 BRA.U.ANY `(.L_x_203) ;  /* 0xfffffffd00dc0947 */ /* 0x004fea000393ffff */
[----:B------:R-:W2:Y:S01]  /*d9a0*/  LDL R10, [R1+0x4] ;  /* 0x00000400010a7983 */ /* 0x000ea20000100800 */
[----:B------:R-:W-:Y:S01]  /*d9b0*/  IMAD.MOV.U32 R12, RZ, RZ, 0x80 ;  /* 0x00000080ff0c7424 */ /* 0x000fe200078e00ff */
[----:B------:R-:W-:Y:S01]  /*d9c0*/  PLOP3.LUT P0, PT, PT, PT, PT, 0x80, 0x0 ;  /* 0x000000000000781c */ /* 0x000fe20003f0f070 */
[----:B------:R-:W-:Y:S01]  /*d9d0*/  VIADD R9, R2, 0x14400 ;  /* 0x0001440002097836 */ /* 0x000fe20000000000 */
[----:B------:R-:W-:Y:S01]  /*d9e0*/  UMOV UR6, 0x0 ;  /* 0x0000000000067882 */ /* 0x000fe20000000000 */
[----:B------:R-:W-:Y:S01]  /*d9f0*/  UMOV UR7, 0x14f00000 ;  /* 0x14f0000000077882 */ /* 0x000fe20000000000 */
[----:B------:R-:W-:Y:S02]  /*da00*/  R2UR UR10, R12 ;  /* 0x000000000c0a72ca */ /* 0x000fe400000e0000 */
[----:B--2---:R-:W-:-:S15]  /*da10*/  R2UR UR12, R10 ;  /* 0x000000000a0c72ca */ /* 0x004fde00000e0000 */
.L_x_204:
        /* <DEDUP_REMOVED lines=8> */
[----:B--2---:R-:W-:Y:S05]  /*daa0*/  @P0 BRA.U.ANY `(.L_x_204) ;  /* 0xfffffffd00dc0947 */ /* 0x004fea000393ffff */
[----:B------:R-:W2:Y:S01]  /*dab0*/  SYNCS.PHASECHK.TRANS64.TRYWAIT P0, [R4+URZ+0x38840], R3 ;  /* 0x03884003040075a7 */ /* 0x000ea2000800017f */
[----:B------:R-:W-:Y:S04]  /*dac0*/  BSSY B1, `(.L_x_205) ;  /* 0x0000002000017945 */ /* 0x000fe80003800000 */
[----:B--2---:R-:W-:Y:S05]  /*dad0*/  @!P0 BRA `(.L_x_206) ;  /* 0x0000002800948947 */ /* 0x004fea0003800000 */
.L_x_262:
[----:B------:R-:W-:Y:S05]  /*dae0*/  BSYNC B1 ;  /* 0x0000000000017941 */ /* 0x000fea0003800000 */
.L_x_205:
[----:B------:R-:W-:Y:S01]  /*daf0*/  BSSY B1, `(.L_x_207) ;  /* 0x000000b000017945 */ /* 0x000fe20003800000 */
[----:B------:R-:W-:Y:S02]  /*db00*/  IMAD.MOV.U32 R10, RZ, RZ, 0x0 ;  /* 0x00000000ff0a7424 */ /* 0x000fe400078e00ff */
[----:B------:R-:W-:Y:S01]  /*db10*/  IMAD.MOV.U32 R11, RZ, RZ, 0x14f00000 ;  /* 0x14f00000ff0b7424 */ /* 0x000fe200078e00ff */
[----:B------:R-:W-:Y:S06]  /*db20*/  @P2 BRA `(.L_x_208) ;  /* 0x00000000001c2947 */ /* 0x000fec0003800000 */
[----:B------:R-:W3:Y:S01]  /*db30*/  S2R R5, SR_TID.X ;  /* 0x0000000000057919 */ /* 0x000ee20000002100 */
[----:B-12---:R-:W-:-:S04]  /*db40*/  IMAD.MOV.U32 R3, RZ, RZ, 0x8000 ;  /* 0x00008000ff037424 */ /* 0x006fc800078e00ff */
[----:B------:R4:W-:Y:S01]  /*db50*/  SYNCS.ARRIVE.TRANS64 RZ, [R4+URZ+0x38830], R3 ;  /* 0x0388300304ff79a7 */ /* 0x0009e2000800003f */
[----:B---3--:R-:W-:-:S04]  /*db60*/  LOP3.LUT R5, R5, 0x1f, RZ, 0xc0, !PT ;  /* 0x0000001f05057812 */ /* 0x008fc800078ec0ff */
[----:B------:R-:W-:-:S13]  /*db70*/  ISETP.NE.AND P0, PT, R5, RZ, PT ;  /* 0x000000ff0500720c */ /* 0x000fda0003f05270 */
[----:B----4-:R-:W-:Y:S05]  /*db80*/  @!P0 BRA `(.L_x_208) ;  /* 0x0000000000048947 */ /* 0x010fea0003800000 */
[----:B------:R-:W-:Y:S01]  /*db90*/  BPT.TRAP 0x1 ;  /* 0x000000040000795c */ /* 0x000fe20000300000 */
.L_x_208:
[----:B------:R-:W-:Y:S05]  /*dba0*/  BSYNC B1 ;  /* 0x0000000000017941 */ /* 0x000fea0003800000 */
.L_x_207:
[----:B-12---:R-:W2:Y:S01]  /*dbb0*/  LDL R3, [R1+0x4] ;  /* 0x0000040001037983 */ /* 0x006ea20000100800 */
[----:B------:R-:W-:Y:S01]  /*dbc0*/  R2UR UR10, R13 ;  /* 0x000000000d0a72ca */ /* 0x000fe200000e0000 */
[----:B------:R-:W-:Y:S01]  /*dbd0*/  UIADD3 UR4, UP0, UR54, 0x370, URZ ;  /* 0x0000037036047890 */ /* 0x000fe2000ff1e03f */
[----:B------:R-:W-:Y:S01]  /*dbe0*/  R2UR UR6, R10 ;  /* 0x000000000a0672ca */ /* 0x000fe200000e0000 */
[----:B------:R-:W-:Y:S01]  /*dbf0*/  VIADD R4, R4, 0x38830 ;  /* 0x0003883004047836 */ /* 0x000fe20000000000 */
[----:B------:R-:W-:Y:S01]  /*dc00*/  R2UR UR7, R11 ;  /* 0x000000000b0772ca */ /* 0x000fe200000e0000 */
[----:B------:R-:W-:Y:S01]  /*dc10*/  UIADD3.X UR5, URZ, UR55, URZ, UP0, !UPT ;  /* 0x000000373f057290 */ /* 0x000fe200087fe43f */
[----:B------:R-:W-:Y:S02]  /*dc20*/  PLOP3.LUT P0, PT, PT, PT, PT, 0x80, 0x0 ;  /* 0x000000000000781c */ /* 0x000fe40003f0f070 */
[----:B--2---:R-:W-:Y:S01]  /*dc30*/  R2UR UR12, R3 ;  /* 0x00000000030c72ca */ /* 0x004fe200000e0000 */
[----:B------:R-:W-:-:S14]  /*dc40*/  VIADD R3, R2, 0x28400 ;  /* 0x0002840002037836 */ /* 0x000fdc0000000000 */
.L_x_209:
        /* <DEDUP_REMOVED lines=16> */
.L_x_210:
        /* <DEDUP_REMOVED lines=9> */
.L_x_197:
[----:B------:R-:W-:Y:S05]  /*dde0*/  BSYNC B0 ;  /* 0x0000000000007941 */ /* 0x000fea0003800000 */
.L_x_196:
[----:B------:R-:W-:-:S06]  /*ddf0*/  UISETP.NE.AND UP0, UPT, UR42, 0x3, UPT ;  /* 0x000000032a00788c */ /* 0x000fcc000bf05270 */
[----:B------:R-:W-:-:S13]  /*de00*/  PLOP3.LUT P0, PT, PT, PT, UP0, 0x80, 0x0 ;  /* 0x000000000000781c */ /* 0x000fda0003f0f008 */
[----:B------:R-:W-:Y:S05]  /*de10*/  @!P0 BRA `(.L_x_211) ;  /* 0x0000000000048947 */ /* 0x000fea0003800000 */
[----:B------:R-:W-:Y:S01]  /*de20*/  BPT.TRAP 0x1 ;  /* 0x000000040000795c */ /* 0x000fe20000300000 */
.L_x_211:
        /* <DEDUP_REMOVED lines=9> */
.L_x_263:
[----:B------:R-:W-:Y:S05]  /*dec0*/  BSYNC B0 ;  /* 0x0000000000007941 */ /* 0x000fea0003800000 */
.L_x_212:
[----:B------:R-:W-:Y:S05]  /*ded0*/  @!P0 BRA `(.L_x_214) ;  /* 0x0000000000048947 */ /* 0x000fea0003800000 */
[----:B------:R-:W-:Y:S01]  /*dee0*/  BPT.TRAP 0x1 ;  /* 0x000000040000795c */ /* 0x000fe20000300000 */
.L_x_214:
[----:B---3--:R-:W3:Y:S01]  /*def0*/  LDL R3, [R1] ;  /* 0x0000000001037983 */ /* 0x008ee20000100800 */
[----:B------:R-:W-:Y:S01]  /*df00*/  SHF.L.U32 R2, R6, 0x1f, RZ ;  /* 0x0000001f06027819 */ /* 0x000fe200000006ff */
[----:B------:R-:W-:-:S03]  /*df10*/  IMAD.SHL.U32 R12, R7, 0x8000, RZ ;  /* 0x00008000070c7824 */ /* 0x000fc600078e00ff */
[----:B---3--:R-:W3:Y:S02]  /*df20*/  SYNCS.PHASECHK.TRANS64.TRYWAIT P2, [R3+URZ+0x38860], R2 ;  /* 0x03886002030075a7 */ /* 0x008ee4000804017f */
[----:B---3--:R-:W-:Y:S05]  /*df30*/  @!P2 BRA `(.L_x_215) ;  /* 0x0000002400a8a947 */ /* 0x008fea0003800000 */
.L_x_264:
[----:B---3--:R-:W3:Y:S04]  /*df40*/  LDL R3, [R1+0x30] ;  /* 0x0000300001037983 */ /* 0x008ee80000100800 */
[----:B------:R-:W4:Y:S04]  /*df50*/  LDL R16, [R1+0x18] ;  /* 0x0000180001107983 */ /* 0x000f280000100800 */
[----:B------:R-:W5:Y:S01]  /*df60*/  LDL R13, [R1+0x2c] ;  /* 0x00002c00010d7983 */ /* 0x000f620000100800 */
[----:B------:R-:W-:Y:S05]  /*df70*/  WARPSYNC.ALL ;  /* 0x0000000000007948 */ /* 0x000fea0003800000 */
[----:B---3--:R-:W-:-:S05]  /*df80*/  LOP3.LUT R2, R12, R3, RZ, 0xfc, !PT ;  /* 0x000000030c027212 */ /* 0x008fca00078efcff */
[----:B--2---:R-:W1:Y:S01]  /*df90*/  LDSM.16.MT88.4 R8, [R2+UR41+0x10400] ;  /* 0x010400290208783b */ /* 0x004e620008004200 */
        /* <DEDUP_REMOVED lines=27> */
[----:B------:R-:W2:Y:S04]  /*e150*/  LDSM.16.MT88.4 R8, [R2+UR41+0x11400] ;  /* 0x011400290208783b */ /* 0x000ea80008004200 */
[----:B-1----:R-:W3:Y:S01]  /*e160*/  LDL R18, [R1+0x14] ;  /* 0x0000140001127983 */ /* 0x002ee20000100800 */
[C-C-:B--2---:R-:W-:Y:S02]  /*e170*/  PRMT R4, R8.reuse, 0x6420, R9.reuse ;  /* 0x0000642008047816 */ /* 0x144fe40000000009 */
        /* <DEDUP_REMOVED lines=9> */
[----:B---3--:R-:W-:-:S05]  /*e210*/  IADD3 R16, R18, 0x400, R20 ;  /* 0x0000040012107810 */ /* 0x008fca0007ffe014 */
        /* <DEDUP_REMOVED lines=58> */
[----:B------:R-:W2:Y:S01]  /*e5c0*/  LDSM.16.MT88.4 R4, [R3+0x17400] ;  /* 0x017400000304783b */ /* 0x000ea20000004200 */
[C-C-:B-1----:R-:W-:Y:S02]  /*e5d0*/  PRMT R12, R8.reuse, 0x6420, R9.reuse ;  /* 0x00006420080c7816 */ /* 0x142fe40000000009 */
[----:B------:R-:W-:-:S02]  /*e5e0*/  PRMT R13, R8, 0x7531, R9 ;  /* 0x00007531080d7816 */ /* 0x000fc40000000009 */
[C-C-:B------:R-:W-:Y:S02]  /*e5f0*/  PRMT R14, R10.reuse, 0x6420, R11.reuse ;  /* 0x000064200a0e7816 */ /* 0x140fe4000000000b */
[----:B------:R-:W-:Y:S02]  /*e600*/  PRMT R15, R10, 0x7531, R11 ;  /* 0x000075310a0f7816 */ /* 0x000fe4000000000b */
[C-C-:B--2---:R-:W-:Y:S02]  /*e610*/  PRMT R8, R4.reuse, 0x6420, R5.reuse ;  /* 0x0000642004087816 */ /* 0x144fe40000000005 */
        /* <DEDUP_REMOVED lines=10> */
[----:B--2---:R-:W2:Y:S01]  /*e6c0*/  FENCE.VIEW.ASYNC.S ;  /* 0x00000000000073c6 */ /* 0x004ea20000000000 */
[----:B------:R-:W-:Y:S05]  /*e6d0*/  @!P0 BRA `(.L_x_216) ;  /* 0x0000000000048947 */ /* 0x000fea0003800000 */
[----:B------:R-:W-:Y:S01]  /*e6e0*/  BPT.TRAP 0x1 ;  /* 0x000000040000795c */ /* 0x000fe20000300000 */
.L_x_216:
[----:B------:R-:W2:Y:S01]  /*e6f0*/  LDL.LU R2, [R1] ;  /* 0x0000000001027983 */ /* 0x000ea20000300800 */
[C---:B------:R-:W-:Y:S01]  /*e700*/  ISETP.GT.AND P0, PT, R21.reuse, RZ, PT ;  /* 0x000000ff1500720c */ /* 0x040fe20003f04270 */
[----:B------:R-:W-:Y:S02]  /*e710*/  VIADD R21, R21, 0xffffffff ;  /* 0xffffffff15157836 */ /* 0x000fe40000000000 */
[----:B------:R3:W5:Y:S04]  /*e720*/  LDL R6, [R1+0xc] ;  /* 0x00000c0001067983 */ /* 0x0007680000100800 */
[----:B------:R3:W5:Y:S01]  /*e730*/  LDL R7, [R1+0x8] ;  /* 0x0000080001077983 */ /* 0x0007620000100800 */
[----:B--2---:R2:W-:Y:S02]  /*e740*/  SYNCS.ARRIVE.TRANS64.A1T0 RZ, [R2+URZ+0x38850], RZ ;  /* 0x038850ff02ff79a7 */ /* 0x0045e4000810003f */
[----:B--2---:R-:W-:-:S05]  /*e750*/  @!P1 VIADD R2, R2, 0x38880 ;  /* 0x0003888002029836 */ /* 0x004fca0000000000 */
[----:B------:R-:W-:Y:S01]  /*e760*/  @!P1 PRMT R2, RZ, 0x654, R2 ;  /* 0x00000654ff029816 */ /* 0x000fe20000000002 */
[----:B------:R-:W-:Y:S06]  /*e770*/  BAR.SYNC.DEFER_BLOCKING 0x2, 0x80 ;  /* 0x0082000000007b1d */ /* 0x000fec0000010000 */
[----:B------:R3:W-:Y:S01]  /*e780*/  @!P1 SYNCS.ARRIVE.TRANS64.RED.A1T0 RZ, [R2+URZ], RZ ;  /* 0x000000ff02ff99a7 */ /* 0x0007e2000810043f */
[----:B------:R-:W-:Y:S05]  /*e790*/  @P0 BRA `(.L_x_217) ;  /* 0xffffffec004c0947 */ /* 0x000fea000383ffff */
.L_x_195:
[----:B------:R-:W-:Y:S04]  /*e7a0*/  BSSY B0, `(.L_x_218) ;  /* 0x000000f000007945 */ /* 0x000fe80003800000 */
[----:B------:R-:W-:Y:S05]  /*e7b0*/  @P1 BRA `(.L_x_219) ;  /* 0x0000000000341947 */ /* 0x000fea0003800000 */
[----:B------:R-:W4:Y:S01]  /*e7c0*/  S2R R5, SR_LANEID ;  /* 0x0000000000057919 */ /* 0x000f220000000000 */
[----:B------:R-:W-:Y:S01]  /*e7d0*/  VOTEU.ANY UR4, UPT, PT ;  /* 0x0000000000047886 */ /* 0x000fe200038e0100 */
[----:B--23--:R-:W2:Y:S01]  /*e7e0*/  LDC.64 R2, c[0x0][0xc38] ;  /* 0x00030e00ff027b82 */ /* 0x00cea20000000a00 */
[----:B------:R-:W4:Y:S02]  /*e7f0*/  FLO.U32 R0, UR4 ;  /* 0x0000000400007d00 */ /* 0x000f2400080e0000 */
[----:B----4-:R-:W-:-:S06]  /*e800*/  ISETP.EQ.U32.AND P0, PT, R0, R5, PT ;  /* 0x000000050000720c */ /* 0x010fcc0003f02070 */
[----:B------:R-:W2:Y:S07]  /*e810*/  POPC R5, UR4 ;  /* 0x0000000400057d09 */ /* 0x000eae0008000000 */
[----:B--2---:R-:W2:Y:S01]  /*e820*/  @P0 ATOMG.E.ADD.STRONG.GPU PT, R3, desc[UR46][R2.64], R5 ;  /* 0x00000005020309a8 */ /* 0x004ea200081ee1ee */
[----:B-1----:R-:W1:Y:S02]  /*e830*/  S2R R4, SR_LTMASK ;  /* 0x0000000000047919 */ /* 0x002e640000003900 */
[----:B-1----:R-:W-:-:S04]  /*e840*/  LOP3.LUT R4, R4, UR4, RZ, 0xc0, !PT ;  /* 0x0000000404047c12 */ /* 0x002fc8000f8ec0ff */
[----:B-----5:R-:W1:Y:S01]  /*e850*/  POPC R7, R4 ;  /* 0x0000000400077309 */ /* 0x020e620000000000 */
[----:B--2---:R-:W1:Y:S02]  /*e860*/  SHFL.IDX PT, R0, R3, R0, 0x1f ;  /* 0x00001f0003007589 */ /* 0x004e6400000e0000 */
[----:B-1----:R-:W-:-:S05]  /*e870*/  IADD3 R0, R0, UR50, R7 ;  /* 0x0000003200007c10 */ /* 0x002fca000fffe007 */
[----:B------:R4:W-:Y:S02]  /*e880*/  STL [R1+0x20], R0 ;  /* 0x0000200001007387 */ /* 0x0009e40000100800 */
.L_x_219:
[----:B------:R-:W-:Y:S05]  /*e890*/  BSYNC B0 ;  /* 0x0000000000007941 */ /* 0x000fea0003800000 */
.L_x_218:
[----:B------:R-:W-:-:S06]  /*e8a0*/  UISETP.NE.AND UP0, UPT, UR42, 0x3, UPT ;  /* 0x000000032a00788c */ /* 0x000fcc000bf05270 */
[----:B------:R-:W-:-:S13]  /*e8b0*/  PLOP3.LUT P0, PT, PT, PT, UP0, 0x80, 0x0 ;  /* 0x000000000000781c */ /* 0x000fda0003f0f008 */
[----:B------:R-:W-:Y:S05]  /*e8c0*/  @!P0 BRA `(.L_x_220) ;  /* 0x0000000000048947 */ /* 0x000fea0003800000 */
[----:B------:R-:W-:Y:S01]  /*e8d0*/  BPT.TRAP 0x1 ;  /* 0x000000040000795c */ /* 0x000fe20000300000 */
.L_x_220:
[----:B----4-:R-:W4:Y:S04]  /*e8e0*/  LDL R0, [R1+0xc] ;  /* 0x00000c0001007983 */ /* 0x010f280000100800 */
[----:B--23--:R-:W2:Y:S01]  /*e8f0*/  LDL R2, [R1+0x8] ;  /* 0x0000080001027983 */ /* 0x00cea20000100800 */
[----:B------:R-:W-:Y:S01]  /*e900*/  BSSY B0, `(.L_x_221) ;  /* 0x0000008000007945 */ /* 0x000fe20003800000 */
[----:B----4-:R-:W-:-:S04]  /*e910*/  LOP3.LUT R0, R0, 0x1, RZ, 0x3c, !PT ;  /* 0x0000000100007812 */ /* 0x010fc800078e3cff */
[----:B------:R-:W-:Y:S02]  /*e920*/  SHF.L.U32 R0, R0, 0x1f, RZ ;  /* 0x0000001f00007819 */ /* 0x000fe400000006ff */
[----:B--2---:R-:W-:-:S04]  /*e930*/  LEA R21, R2, UR41, 0x3 ;  /* 0x0000002902157c11 */ /* 0x004fc8000f8e18ff */
[----:B------:R-:W2:Y:S01]  /*e940*/  SYNCS.PHASECHK.TRANS64.TRYWAIT P0, [R21+URZ+0x38870], R0 ;  /* 0x03887000150075a7 */ /* 0x000ea2000800017f */
[----:B------:R-:W-:-:S05]  /*e950*/  IMAD.U32 R2, RZ, RZ, UR51 ;  /* 0x00000033ff027e24 */ /* 0x000fca000f8e00ff */
[----:B------:R-:W-:Y:S01]  /*e960*/  ISETP.NE.AND P2, PT, R2, 0x3, PT ;  /* 0x000000030200780c */ /* 0x000fe20003f45270 */
[----:B--2---:R-:W-:-:S12]  /*e970*/  @!P0 BRA `(.L_x_222) ;  /* 0x0000001c00308947 */ /* 0x004fd80003800000 */
.L_x_265:
[----:B------:R-:W-:Y:S05]  /*e980*/  BSYNC B0 ;  /* 0x0000000000007941 */ /* 0x000fea0003800000 */
.L_x_221:
[----:B------:R-:W-:Y:S05]  /*e990*/  @!P2 BRA `(.L_x_223) ;  /* 0x000000000004a947 */ /* 0x000fea0003800000 */
[----:B------:R-:W-:Y:S01]  /*e9a0*/  BPT.TRAP 0x1 ;  /* 0x000000040000795c */ /* 0x000fe20000300000 */
.L_x_223:
[----:B--2---:R-:W2:Y:S02]  /*e9b0*/  LDL R0, [R1+0xc] ;  /* 0x00000c0001007983 */ /* 0x004ea40000100800 */
[----:B--2---:R-:W-:-:S04]  /*e9c0*/  SHF.L.U32 R0, R0, 0x1f, RZ ;  /* 0x0000001f00007819 */ /* 0x004fc800000006ff */
[----:B------:R-:W2:Y:S02]  /*e9d0*/  SYNCS.PHASECHK.TRANS64.TRYWAIT P0, [R21+URZ+0x38860], R0 ;  /* 0x03886000150075a7 */ /* 0x000ea4000800017f */
[----:B--2---:R-:W-:Y:S05]  /*e9e0*/  @!P0 BRA `(.L_x_224) ;  /* 0x0000001c00288947 */ /* 0x004fea0003800000 */
.L_x_266:
[----:B------:R-:W3:Y:S04]  /*e9f0*/  LDL R3, [R1+0x8] ;  /* 0x0000080001037983 */ /* 0x000ee80000100800 */
[----:B------:R-:W2:Y:S04]  /*ea00*/  LDL R2, [R1+0x30] ;  /* 0x0000300001027983 */ /* 0x000ea80000100800 */
[----:B-1----:R-:W4:Y:S04]  /*ea10*/  LDL R16, [R1+0x18] ;  /* 0x0000180001107983 */ /* 0x002f280000100800 */
[----:B------:R-:W4:Y:S01]  /*ea20*/  LDL R12, [R1+0x2c] ;  /* 0x00002c00010c7983 */ /* 0x000f220000100800 */
[----:B------:R-:W-:Y:S05]  /*ea30*/  WARPSYNC.ALL ;  /* 0x0000000000007948 */ /* 0x000fea0003800000 */
[----:B---3--:R-:W-:-:S05]  /*ea40*/  IMAD.SHL.U32 R3, R3, 0x8000, RZ ;  /* 0x0000800003037824 */ /* 0x008fca00078e00ff */
[----:B--2---:R-:W-:-:S05]  /*ea50*/  LOP3.LUT R0, R3, R2, RZ, 0xfc, !PT ;  /* 0x0000000203007212 */ /* 0x004fca00078efcff */
[----:B-----5:R-:W1:Y:S01]  /*ea60*/  LDSM.16.MT88.4 R4, [R0+UR41+0x10400] ;  /* 0x010400290004783b */ /* 0x020e620008004200 */
        /* <DEDUP_REMOVED lines=117> */
.L_x_225:
[----:B------:R-:W3:Y:S01]  /*f1c0*/  LDL.LU R2, [R1+0x8] ;  /* 0x0000080001027983 */ /* 0x000ee20000300800 */
[----:B-1----:R-:W-:Y:S03]  /*f1d0*/  SYNCS.ARRIVE.TRANS64.A1T0 RZ, [R21+URZ+0x38850], RZ ;  /* 0x038850ff15ff79a7 */ /* 0x002fe6000810003f */
[----:B--2---:R-:W2:Y:S01]  /*f1e0*/  LDL.LU R3, [R1+0xc] ;  /* 0x00000c0001037983 */ /* 0x004ea20000300800 */
[----:B------:R-:W-:-:S05]  /*f1f0*/  @!P1 VIADD R0, R21, 0x38880 ;  /* 0x0003888015009836 */ /* 0x000fca0000000000 */
[----:B------:R-:W-:Y:S01]  /*f200*/  @!P1 PRMT R0, RZ, 0x654, R0 ;  /* 0x00000654ff009816 */ /* 0x000fe20000000000 */
[----:B------:R-:W-:Y:S06]  /*f210*/  BAR.SYNC.DEFER_BLOCKING 0x2, 0x80 ;  /* 0x0082000000007b1d */ /* 0x000fec0000010000 */
[----:B------:R3:W-:Y:S02]  /*f220*/  @!P1 SYNCS.ARRIVE.TRANS64.RED.A1T0 RZ, [R0+URZ], RZ ;  /* 0x000000ff00ff99a7 */ /* 0x0007e4000810043f */
[----:B---3--:R-:W-:-:S05]  /*f230*/  VIADD R0, R2, 0x1 ;  /* 0x0000000102007836 */ /* 0x008fca0000000000 */
[----:B------:R-:W-:-:S04]  /*f240*/  ISETP.NE.AND P0, PT, R0, 0x2, PT ;  /* 0x000000020000780c */ /* 0x000fc80003f05270 */
[----:B------:R-:W-:Y:S02]  /*f250*/  SEL R2, RZ, 0x1, P0 ;  /* 0x00000001ff027807 */ /* 0x000fe40000000000 */
[----:B------:R-:W-:Y:S02]  /*f260*/  SEL R0, R0, RZ, P0 ;  /* 0x000000ff00007207 */ /* 0x000fe40000000000 */
[----:B--2---:R-:W-:-:S03]  /*f270*/  LOP3.LUT R3, R3, R2, RZ, 0x3c, !PT ;  /* 0x0000000203037212 */ /* 0x004fc600078e3cff */
[----:B------:R1:W-:Y:S04]  /*f280*/  STL [R1+0x8], R0 ;  /* 0x0000080001007387 */ /* 0x0003e80000100800 */
[----:B------:R1:W-:Y:S02]  /*f290*/  STL [R1+0xc], R3 ;  /* 0x00000c0301007387 */ /* 0x0003e40000100800 */
.L_x_179:
[----:B------:R-:W-:Y:S05]  /*f2a0*/  BSYNC B6 ;  /* 0x0000000000067941 */ /* 0x000fea0003800000 */
.L_x_177:
[----:B-12---:R-:W2:Y:S02]  /*f2b0*/  LDL R0, [R1+0x34] ;  /* 0x0000340001007983 */ /* 0x006ea40000100800 */
[----:B--2---:R-:W-:-:S13]  /*f2c0*/  LOP3.LUT P0, RZ, R0, 0x2, RZ, 0xc0, !PT ;  /* 0x0000000200ff7812 */ /* 0x004fda000780c0ff */
[----:B------:R-:W-:Y:S05]  /*f2d0*/  @!P0 BRA `(.L_x_226) ;  /* 0x0000000000308947 */ /* 0x000fea0003800000 */
[----:B------:R-:W1:Y:S08]  /*f2e0*/  S2UR UR5, SR_CgaCtaId ;  /* 0x00000000000579c3 */ /* 0x000e700000008800 */
[----:B------:R-:W-:Y:S06]  /*f2f0*/  BAR.SYNC.DEFER_BLOCKING 0x5, 0x180 ;  /* 0x0146000000007b1d */ /* 0x000fec0000010000 */
[----:B------:R-:W-:-:S02]  /*f300*/  UMOV UR4, 0x400 ;  /* 0x0000040000047882 */ /* 0x000fc40000000000 */
[----:B-1----:R-:W-:-:S09]  /*f310*/  ULEA UR4, UR5, UR4, 0x18 ;  /* 0x0000000405047291 */ /* 0x002fd2000f8ec03f */
[----:B------:R-:W1:Y:S04]  /*f320*/  LDS.128 R4, [UR4+0x388d0] ;  /* 0x0388d004ff047984 */ /* 0x000e680008000c00 */
[----:B-1----:R2:W-:Y:S01]  /*f330*/  STL.64 [R1+0x20], R4 ;  /* 0x0000200401007387 */ /* 0x0025e20000100a00 */
[----:B------:R-:W-:Y:S02]  /*f340*/  IMAD.MOV.U32 R2, RZ, RZ, R7 ;  /* 0x000000ffff027224 */ /* 0x000fe400078e0007 */
[----:B------:R-:W-:-:S03]  /*f350*/  IMAD.MOV.U32 R0, RZ, RZ, R6 ;  /* 0x000000ffff007224 */ /* 0x000fc600078e0006 */
[----:B------:R-:W-:Y:S02]  /*f360*/  R2UR UR52, R2 ;  /* 0x00000000023472ca */ /* 0x000fe400000e0000 */
[----:B------:R-:W-:Y:S01]  /*f370*/  R2UR UR38, R0 ;  /* 0x00000000002672ca */ /* 0x000fe200000e0000 */
[----:B------:R-:W-:Y:S06]  /*f380*/  BAR.ARV 0x4, 0x180 ;  /* 0x0106000000007b1d */ /* 0x000fec0000002000 */
[----:B------:R-:W-:Y:S08]  /*f390*/  BRA `(.L_x_227) ;  /* 0x0000000800447947 */ /* 0x000ff00003800000 */
.L_x_226:
[----:B------:R-:W1:Y:S01]  /*f3a0*/  S2R R2, SR_TID.X ;  /* 0x0000000000027919 */ /* 0x000e620000002100 */
[----:B------:R-:W-:Y:S01]  /*f3b0*/  ULDC UR4, c[0x0][0xc14] ;  /* 0x0003050000047ab9 */ /* 0x000fe20000000800 */
[----:B------:R-:W2:Y:S01]  /*f3c0*/  LDL.LU R0, [R1+0x20] ;  /* 0x0000200001007983 */ /* 0x000ea20000300800 */
[----:B------:R-:W-:Y:S01]  /*f3d0*/  IMAD.MOV.U32 R4, RZ, RZ, RZ ;  /* 0x000000ffff047224 */ /* 0x000fe200078e00ff */
[----:B-1----:R-:W-:-:S04]  /*f3e0*/  LOP3.LUT R8, R2, 0x1f, RZ, 0xc0, !PT ;  /* 0x0000001f02087812 */ /* 0x002fc800078ec0ff */
[C---:B------:R-:W-:Y:S01]  /*f3f0*/  ISETP.NE.AND P0, PT, R8.reuse, 0x1f, PT ;  /* 0x0000001f0800780c */ /* 0x040fe20003f05270 */
[----:B------:R-:W-:-:S05]  /*f400*/  VIADD R5, R8, UR52 ;  /* 0x0000003408057c36 */ /* 0x000fca0008000000 */
[----:B------:R-:W-:Y:S01]  /*f410*/  ISETP.GE.OR P1, PT, R5, UR4, !P0 ;  /* 0x0000000405007c0c */ /* 0x000fe2000c726670 */
[----:B------:R-:W-:-:S12]  /*f420*/  ULDC UR4, c[0x0][0xc14] ;  /* 0x0003050000047ab9 */ /* 0x000fd80000000800 */
[----:B------:R-:W1:Y:S02]  /*f430*/  @!P1 LDC.64 R2, c[0x0][0xc58] ;  /* 0x00031600ff029b82 */ /* 0x000e640000000a00 */
[----:B-1----:R-:W-:-:S05]  /*f440*/  @!P1 IMAD.WIDE R2, R5, 0x4, R2 ;  /* 0x0000000405029825 */ /* 0x002fca00078e0202 */
[----:B------:R-:W3:Y:S01]  /*f450*/  @!P1 LDG.E R4, desc[UR46][R2.64] ;  /* 0x0000002e02049981 */ /* 0x000ee2000c1e1900 */
[C---:B------:R-:W-:Y:S02]  /*f460*/  ISETP.NE.AND P1, PT, R8.reuse, RZ, PT ;  /* 0x000000ff0800720c */ /* 0x040fe40003f25270 */
[C---:B------:R-:W-:Y:S02]  /*f470*/  ISETP.GE.U32.AND P2, PT, R8.reuse, 0x2, PT ;  /* 0x000000020800780c */ /* 0x040fe40003f46070 */
[C---:B------:R-:W-:Y:S02]  /*f480*/  ISETP.GE.U32.AND P3, PT, R8.reuse, 0x4, PT ;  /* 0x000000040800780c */ /* 0x040fe40003f66070 */
[C---:B------:R-:W-:Y:S02]  /*f490*/  ISETP.GE.U32.AND P4, PT, R8.reuse, 0x8, PT ;  /* 0x000000080800780c */ /* 0x040fe40003f86070 */
[----:B------:R-:W-:Y:S01]  /*f4a0*/  ISETP.GE.U32.AND P5, PT, R8, 0x10, PT ;  /* 0x000000100800780c */ /* 0x000fe20003fa6070 */
[----:B--2---:R-:W-:-:S02]  /*f4b0*/  IMAD.MOV.U32 R9, RZ, RZ, R0 ;  /* 0x000000ffff097224 */ /* 0x004fc400078e0000 */
[----:B---3--:R-:W1:Y:S02]  /*f4c0*/  SHFL.UP PT, R0, R4, 0x1, RZ ;  /* 0x0420000004007989 */ /* 0x008e6400000e00ff */
[----:B-1----:R-:W-:-:S05]  /*f4d0*/  SEL R5, R0, RZ, P1 ;  /* 0x000000ff00057207 */ /* 0x002fca0000800000 */
[----:B------:R-:W-:-:S05]  /*f4e0*/  IMAD.IADD R5, R4, 0x1, R5 ;  /* 0x0000000104057824 */ /* 0x000fca00078e0205 */
[----:B------:R-:W1:Y:S02]  /*f4f0*/  SHFL.UP PT, R0, R5, 0x2, RZ ;  /* 0x0440000005007989 */ /* 0x000e6400000e00ff */
[----:B-1----:R-:W-:-:S05]  /*f500*/  SEL R0, R0, RZ, P2 ;  /* 0x000000ff00007207 */ /* 0x002fca0001000000 */
[----:B------:R-:W-:-:S05]  /*f510*/  IMAD.IADD R0, R5, 0x1, R0 ;  /* 0x0000000105007824 */ /* 0x000fca00078e0200 */
[----:B------:R-:W1:Y:S02]  /*f520*/  SHFL.UP PT, R6, R0, 0x4, RZ ;  /* 0x0480000000067989 */ /* 0x000e6400000e00ff */
[----:B-1----:R-:W-:-:S05]  /*f530*/  SEL R3, R6, RZ, P3 ;  /* 0x000000ff06037207 */ /* 0x002fca0001800000 */
[----:B------:R-:W-:-:S05]  /*f540*/  IMAD.IADD R6, R0, 0x1, R3 ;  /* 0x0000000100067824 */ /* 0x000fca00078e0203 */
[----:B------:R-:W1:Y:S02]  /*f550*/  SHFL.UP PT, R2, R6, 0x8, RZ ;  /* 0x0500000006027989 */ /* 0x000e6400000e00ff */
[----:B-1----:R-:W-:-:S05]  /*f560*/  SEL R3, R2, RZ, P4 ;  /* 0x000000ff02037207 */ /* 0x002fca0002000000 */
[----:B------:R-:W-:Y:S02]  /*f570*/  IMAD.IADD R7, R6, 0x1, R3 ;  /* 0x0000000106077824 */ /* 0x000fe400078e0203 */
[----:B------:R-:W1:Y:S03]  /*f580*/  LDC R3, c[0x0][0xc10] ;  /* 0x00030400ff037b82 */ /* 0x000e660000000800 */
[----:B------:R-:W2:Y:S04]  /*f590*/  SHFL.UP PT, R2, R7, 0x10, RZ ;  /* 0x0600000007027989 */ /* 0x000ea800000e00ff */
[----:B------:R-:W-:Y:S01]  /*f5a0*/  SHFL.IDX PT, R5, R9, 0x1, 0x1f ;  /* 0x00201f0009057f89 */ /* 0x000fe200000e0000 */
[----:B--2---:R-:W-:-:S05]  /*f5b0*/  SEL R2, R2, RZ, P5 ;  /* 0x000000ff02027207 */ /* 0x004fca0002800000 */
[----:B------:R-:W-:-:S05]  /*f5c0*/  IMAD.IADD R2, R7, 0x1, R2 ;  /* 0x0000000107027824 */ /* 0x000fca00078e0202 */
[----:B------:R-:W1:Y:S04]  /*f5d0*/  SHFL.IDX PT, R8, R2, 0x1f, 0x1f ;  /* 0x03e01f0002087f89 */ /* 0x000e6800000e0000 */
[----:B------:R-:W2:Y:S01]  /*f5e0*/  SHFL.IDX PT, R0, R9, RZ, 0x1f ;  /* 0x00001fff09007589 */ /* 0x000ea200000e0000 */
[----:B-1----:R-:W-:-:S04]  /*f5f0*/  IMAD R6, R8, R3, RZ ;  /* 0x0000000308067224 */ /* 0x002fc800078e02ff */
[----:B------:R-:W-:-:S05]  /*f600*/  IMAD.IADD R5, R5, 0x1, R6 ;  /* 0x0000000105057824 */ /* 0x000fca00078e0206 */
[----:B--2---:R-:W-:-:S13]  /*f610*/  ISETP.GT.AND P6, PT, R5, R0, PT ;  /* 0x000000000500720c */ /* 0x004fda0003fc4270 */
[----:B------:R-:W-:Y:S05]  /*f620*/  @P6 BRA `(.L_x_228) ;  /* 0x0000000000986947 */ /* 0x000fea0003800000 */
.L_x_232:
[----:B------:R-:W-:-:S04]  /*f630*/  UIADD3 UR52, UR52, 0x1f, URZ ;  /* 0x0000001f34347890 */ /* 0x000fc8000fffe03f */
[----:B------:R-:W-:-:S06]  /*f640*/  UISETP.GE.AND UP0, UPT, UR52, UR4, UPT ;  /* 0x000000043400728c */ /* 0x000fcc000bf06270 */
[----:B------:R-:W-:-:S13]  /*f650*/  PLOP3.LUT P6, PT, PT, PT, UP0, 0x40, 0x0 ;  /* 0x000000000000781c */ /* 0x000fda0003fce808 */
[----:B------:R-:W-:Y:S05]  /*f660*/  @!P6 BRA `(.L_x_229) ;  /* 0x000000040044e947 */ /* 0x000fea0003800000 */
[----:B------:R-:W1:Y:S01]  /*f670*/  S2R R2, SR_TID.X ;  /* 0x0000000000027919 */ /* 0x000e620000002100 */
[----:B------:R-:W-:Y:S01]  /*f680*/  BSSY B0, `(.L_x_230) ;  /* 0x0000009000007945 */ /* 0x000fe20003800000 */
[----:B------:R-:W-:Y:S01]  /*f690*/  IMAD.MOV.U32 R4, RZ, RZ, RZ ;  /* 0x000000ffff047224 */ /* 0x000fe200078e00ff */
[----:B-1----:R-:W-:-:S05]  /*f6a0*/  LOP3.LUT R2, R2, 0x1f, RZ, 0xc0, !PT ;  /* 0x0000001f02027812 */ /* 0x002fca00078ec0ff */
[----:B------:R-:W-:-:S05]  /*f6b0*/  VIADD R7, R2, UR52 ;  /* 0x0000003402077c36 */ /* 0x000fca0008000000 */
[----:B------:R-:W-:-:S13]  /*f6c0*/  ISETP.GE.OR P6, PT, R7, UR4, !P0 ;  /* 0x0000000407007c0c */ /* 0x000fda000c7c6670 */
[----:B------:R-:W-:Y:S05]  /*f6d0*/  @P6 BRA `(.L_x_231) ;  /* 0x00000000000c6947 */ /* 0x000fea0003800000 */
[----:B------:R-:W1:Y:S02]  /*f6e0*/  LDC.64 R2, c[0x0][0xc58] ;  /* 0x00031600ff027b82 */ /* 0x000e640000000a00 */
[----:B-1----:R-:W-:-:S05]  /*f6f0*/  IMAD.WIDE R2, R7, 0x4, R2 ;  /* 0x0000000407027825 */ /* 0x002fca00078e0202 */
[----:B------:R1:W5:Y:S02]  /*f700*/  LDG.E R4, desc[UR46][R2.64] ;  /* 0x0000002e02047981 */ /* 0x000364000c1e1900 */
.L_x_231:
[----:B------:R-:W-:Y:S05]  /*f710*/  BSYNC B0 ;  /* 0x0000000000007941 */ /* 0x000fea0003800000 */
.L_x_230:
[----:B-1---5:R-:W1:Y:S02]  /*f720*/  SHFL.UP PT, R2, R4, 0x1, RZ ;  /* 0x0420000004027989 */ /* 0x022e6400000e00ff */
[----:B-1----:R-:W-:-:S05]  /*f730*/  SEL R3, R2, RZ, P1 ;  /* 0x000000ff02037207 */ /* 0x002fca0000800000 */
[----:B------:R-:W-:-:S05]  /*f740*/  IMAD.IADD R3, R4, 0x1, R3 ;  /* 0x0000000104037824 */ /* 0x000fca00078e0203 */
[----:B------:R-:W1:Y:S02]  /*f750*/  SHFL.UP PT, R2, R3, 0x2, RZ ;  /* 0x0440000003027989 */ /* 0x000e6400000e00ff */
[----:B-1----:R-:W-:-:S05]  /*f760*/  SEL R2, R2, RZ, P2 ;  /* 0x000000ff02027207 */ /* 0x002fca0001000000 */
[----:B------:R-:W-:Y:S02]  /*f770*/  IMAD.IADD R2, R3, 0x1, R2 ;  /* 0x0000000103027824 */ /* 0x000fe400078e0202 */
[----:B------:R-:W1:Y:S03]  /*f780*/  LDC R3, c[0x0][0xc10] ;  /* 0x00030400ff037b82 */ /* 0x000e660000000800 */
[----:B------:R-:W2:Y:S02]  /*f790*/  SHFL.UP PT, R6, R2, 0x4, RZ ;  /* 0x0480000002067989 */ /* 0x000ea400000e00ff */
[----:B--2---:R-:W-:-:S05]  /*f7a0*/  SEL R7, R6, RZ, P3 ;  /* 0x000000ff06077207 */ /* 0x004fca0001800000 */
[----:B------:R-:W-:-:S05]  /*f7b0*/  IMAD.IADD R7, R2, 0x1, R7 ;  /* 0x0000000102077824 */ /* 0x000fca00078e0207 */
[----:B------:R-:W2:Y:S02]  /*f7c0*/  SHFL.UP PT, R6, R7, 0x8, RZ ;  /* 0x0500000007067989 */ /* 0x000ea400000e00ff */
[----:B--2---:R-:W-:-:S05]  /*f7d0*/  SEL R6, R6, RZ, P4 ;  /* 0x000000ff06067207 */ /* 0x004fca0002000000 */
[----:B------:R-:W-:-:S05]  /*f7e0*/  IMAD.IADD R6, R7, 0x1, R6 ;  /* 0x0000000107067824 */ /* 0x000fca00078e0206 */
[----:B------:R-:W2:Y:S02]  /*f7f0*/  SHFL.UP PT, R8, R6, 0x10, RZ ;  /* 0x0600000006087989 */ /* 0x000ea400000e00ff */
[----:B--2---:R-:W-:-:S05]  /*f800*/  SEL R9, R8, RZ, P5 ;  /* 0x000000ff08097207 */ /* 0x004fca0002800000 */
[----:B------:R-:W-:-:S05]  /*f810*/  IMAD.IADD R9, R6, 0x1, R9 ;  /* 0x0000000106097824 */ /* 0x000fca00078e0209 */
[----:B------:R-:W1:Y:S02]  /*f820*/  SHFL.IDX PT, R8, R9, 0x1f, 0x1f ;  /* 0x03e01f0009087f89 */ /* 0x000e6400000e0000 */
[----:B-1----:R-:W-:-:S04]  /*f830*/  IMAD R8, R8, R3, RZ ;  /* 0x0000000308087224 */ /* 0x002fc800078e02ff */
[----:B------:R-:W-:-:S05]  /*f840*/  IMAD.IADD R5, R8, 0x1, R5 ;  /* 0x0000000108057824 */ /* 0x000fca00078e0205 */
[----:B------:R-:W-:-:S13]  /*f850*/  ISETP.GT.AND P6, PT, R5, R0, PT ;  /* 0x000000000500720c */ /* 0x000fda0003fc4270 */
[----:B------:R-:W-:Y:S05]  /*f860*/  @!P6 BRA `(.L_x_232) ;  /* 0xfffffffc0070e947 */ /* 0x000fea000383ffff */
[----:B------:R-:W-:Y:S02]  /*f870*/  IMAD.MOV.U32 R2, RZ, RZ, R9 ;  /* 0x000000ffff027224 */ /* 0x000fe400078e0009 */
[----:B------:R-:W-:-:S07]  /*f880*/  IMAD.MOV.U32 R6, RZ, RZ, R8 ;  /* 0x000000ffff067224 */ /* 0x000fce00078e0008 */
.L_x_228:
[----:B------:R-:W-:Y:S02]  /*f890*/  IMAD.IADD R6, R5, 0x1, -R6 ;  /* 0x0000000105067824 */ /* 0x000fe400078e0a06 */
[----:B------:R-:W-:Y:S02]  /*f8a0*/  IMAD.MOV.U32 R8, RZ, RZ, RZ ;  /* 0x000000ffff087224 */ /* 0x000fe400078e00ff */
[----:B------:R-:W-:-:S05]  /*f8b0*/  IMAD R5, R2, R3, R6 ;  /* 0x0000000302057224 */ /* 0x000fca00078e0206 */
[----:B------:R-:W-:-:S13]  /*f8c0*/  ISETP.GT.AND P0, PT, R5, R0, PT ;  /* 0x000000000500720c */ /* 0x000fda0003f04270 */
[----:B------:R-:W-:Y:S02]  /*f8d0*/  VOTEU.ANY UR5, UPT, !P0 ;  /* 0x0000000000057886 */ /* 0x000fe400040e0100 */
[----:B------:R-:W-:Y:S02]  /*f8e0*/  UPOPC UR4, UR5 ;  /* 0x00000005000472bf */ /* 0x000fe40008000000 */
[----:B------:R-:W-:-:S04]  /*f8f0*/  ISETP.NE.AND P0, PT, RZ, UR5, PT ;  /* 0x00000005ff007c0c */ /* 0x000fc8000bf05270 */
[----:B------:R-:W-:-:S05]  /*f900*/  IMAD.U32 R11, RZ, RZ, UR4 ;  /* 0x00000004ff0b7e24 */ /* 0x000fca000f8e00ff */
[----:B------:R-:W1:Y:S02]  /*f910*/  SHFL.IDX PT, R4, R4, R11, 0x1f ;  /* 0x00001f0b04047589 */ /* 0x000e6400000e0000 */
[----:B-1----:R-:W-:-:S04]  /*f920*/  IABS R5, R4 ;  /* 0x0000000400057213 */ /* 0x002fc80000000000 */
[----:B------:R-:W1:Y:S08]  /*f930*/  I2F.RP R9, R5 ;  /* 0x0000000500097306 */ /* 0x000e700000209400 */
[----:B-1----:R-:W1:Y:S02]  /*f940*/  MUFU.RCP R9, R9 ;  /* 0x0000000900097308 */ /* 0x002e640000001000 */
[----:B-1----:R-:W-:-:S06]  /*f950*/  VIADD R7, R9, 0xffffffe ;  /* 0x0ffffffe09077836 */ /* 0x002fcc0000000000 */
[----:B------:R-:W1:Y:S01]  /*f960*/  F2I.FTZ.U32.TRUNC.NTZ R7, R7 ;  /* 0x0000000700077305 */ /* 0x000e62000021f000 */
[----:B------:R-:W-:Y:S05]  /*f970*/  @!P0 BRA `(.L_x_233) ;  /* 0x00000000000c8947 */ /* 0x000fea0003800000 */
[----:B------:R-:W-:-:S06]  /*f980*/  UIADD3 UR5, UR4, -0x1, URZ ;  /* 0xffffffff04057890 */ /* 0x000fcc000fffe03f */
[----:B------:R-:W-:-:S05]  /*f990*/  IMAD.U32 R9, RZ, RZ, UR5 ;  /* 0x00000005ff097e24 */ /* 0x000fca000f8e00ff */
[----:B------:R2:W3:Y:S02]  /*f9a0*/  SHFL.IDX PT, R8, R2, R9, 0x1f ;  /* 0x00001f0902087589 */ /* 0x0004e400000e0000 */
.L_x_233:
[----:B---3--:R-:W-:Y:S01]  /*f9b0*/  IMAD R8, R8, R3, R6 ;  /* 0x0000000308087224 */ /* 0x008fe200078e0206 */
[----:B------:R-:W-:Y:S01]  /*f9c0*/  UIADD3 UR52, UR4, UR52, URZ ;  /* 0x0000003404347290 */ /* 0x000fe2000fffe03f */
[--C-:B-1----:R-:W-:Y:S02]  /*f9d0*/  IMAD.MOV R6, RZ, RZ, -R7.reuse ;  /* 0x000000ffff067224 */ /* 0x102fe400078e0a07 */
[----:B--2---:R-:W-:Y:S01]  /*f9e0*/  IMAD.MOV.U32 R2, RZ, RZ, RZ ;  /* 0x000000ffff027224 */ /* 0x004fe200078e00ff */
[----:B------:R2:W-:Y:S01]  /*f9f0*/  STL [R1+0x20], R8 ;  /* 0x0000200801007387 */ /* 0x0005e20000100800 */
[----:B------:R-:W-:Y:S02]  /*fa00*/  IMAD R6, R6, R5, RZ ;  /* 0x0000000506067224 */ /* 0x000fe400078e02ff */
[----:B------:R-:W-:Y:S02]  /*fa10*/  IMAD.MOV.U32 R3, RZ, RZ, R7 ;  /* 0x000000ffff037224 */ /* 0x000fe400078e0007 */
[----:B------:R-:W-:Y:S01]  /*fa20*/  IMAD.HI.U32 R7, R7, R6, R2 ;  /* 0x0000000607077227 */ /* 0x000fe200078e0002 */
[----:B------:R-:W-:-:S03]  /*fa30*/  IABS R2, R4 ;  /* 0x0000000400027213 */ /* 0x000fc60000000000 */
[----:B------:R-:W-:Y:S02]  /*fa40*/  IMAD.IADD R3, R0, 0x1, -R8 ;  /* 0x0000000100037824 */ /* 0x000fe400078e0a08 */
[----:B------:R-:W-:-:S03]  /*fa50*/  IMAD.MOV R2, RZ, RZ, -R2 ;  /* 0x000000ffff027224 */ /* 0x000fc600078e0a02 */
[----:B------:R-:W-:-:S05]  /*fa60*/  IABS R0, R3 ;  /* 0x0000000300007213 */ /* 0x000fca0000000000 */
[----:B------:R-:W-:-:S04]  /*fa70*/  IMAD.HI.U32 R7, R7, R0, RZ ;  /* 0x0000000007077227 */ /* 0x000fc800078e00ff */
[----:B------:R-:W-:-:S05]  /*fa80*/  IMAD R0, R7, R2, R0 ;  /* 0x0000000207007224 */ /* 0x000fca00078e0200 */
[----:B------:R-:W-:-:S13]  /*fa90*/  ISETP.GT.U32.AND P1, PT, R5, R0, PT ;  /* 0x000000000500720c */ /* 0x000fda0003f24070 */
[----:B------:R-:W-:Y:S02]  /*faa0*/  @!P1 IMAD.IADD R0, R0, 0x1, -R5 ;  /* 0x0000000100009824 */ /* 0x000fe400078e0a05 */
[----:B------:R-:W-:Y:S01]  /*fab0*/  @!P1 VIADD R7, R7, 0x1 ;  /* 0x0000000107079836 */ /* 0x000fe20000000000 */
[----:B------:R-:W-:Y:S02]  /*fac0*/  ISETP.NE.AND P1, PT, R4, RZ, PT ;  /* 0x000000ff0400720c */ /* 0x000fe40003f25270 */
[----:B------:R-:W-:Y:S02]  /*fad0*/  ISETP.GE.U32.AND P0, PT, R0, R5, PT ;  /* 0x000000050000720c */ /* 0x000fe40003f06070 */
[----:B------:R-:W-:-:S04]  /*fae0*/  LOP3.LUT R0, R3, R4, RZ, 0x3c, !PT ;  /* 0x0000000403007212 */ /* 0x000fc800078e3cff */
[----:B------:R-:W-:-:S07]  /*faf0*/  ISETP.GE.AND P2, PT, R0, RZ, PT ;  /* 0x000000ff0000720c */ /* 0x000fce0003f46270 */
[----:B------:R-:W-:-:S06]  /*fb00*/  @P0 VIADD R7, R7, 0x1 ;  /* 0x0000000107070836 */ /* 0x000fcc0000000000 */
[----:B------:R-:W-:Y:S01]  /*fb10*/  @!P2 IMAD.MOV R7, RZ, RZ, -R7 ;  /* 0x000000ffff07a224 */ /* 0x000fe200078e0a07 */
[----:B------:R-:W-:-:S04]  /*fb20*/  @!P1 LOP3.LUT R7, RZ, R4, RZ, 0x33, !PT ;  /* 0x00000004ff079212 */ /* 0x000fc800078e33ff */
[----:B------:R-:W-:Y:S01]  /*fb30*/  R2UR UR38, R7 ;  /* 0x00000000072672ca */ /* 0x000fe200000e0000 */
[----:B------:R-:W-:-:S04]  /*fb40*/  IMAD.MOV R7, RZ, RZ, -R7 ;  /* 0x000000ffff077224 */ /* 0x000fc800078e0a07 */
[----:B------:R-:W-:-:S05]  /*fb50*/  IMAD R0, R4, R7, R3 ;  /* 0x0000000704007224 */ /* 0x000fca00078e0203 */
[----:B------:R2:W-:Y:S01]  /*fb60*/  STL [R1+0x24], R0 ;  /* 0x0000240001007387 */ /* 0x0005e20000100800 */
[----:B------:R-:W-:Y:S05]  /*fb70*/  BRA `(.L_x_234) ;  /* 0x0000000000107947 */ /* 0x000fea0003800000 */
.L_x_229:
[----:B------:R1:W-:Y:S01]  /*fb80*/  STL [R1+0x20], R0 ;  /* 0x0000200001007387 */ /* 0x0003e20000100800 */
[----:B------:R-:W-:Y:S01]  /*fb90*/  ULDC UR52, c[0x0][0xc14] ;  /* 0x0003050000347ab9 */ /* 0x000fe20000000800 */
[----:B------:R-:W-:Y:S02]  /*fba0*/  UMOV UR38, URZ ;  /* 0x0000003f00267c82 */ /* 0x000fe40008000000 */
[----:B------:R1:W-:Y:S03]  /*fbb0*/  STL [R1+0x24], RZ ;  /* 0x000024ff01007387 */ /* 0x0003e60000100800 */
.L_x_234:
[----:B------:R-:W3:Y:S04]  /*fbc0*/  LDL R3, [R1+0x20] ;  /* 0x0000200001037983 */ /* 0x000ee80000100800 */
[----:B------:R-:W4:Y:S01]  /*fbd0*/  LDL R2, [R1+0x24] ;  /* 0x0000240001027983 */ /* 0x000f220000100800 */
[----:B------:R-:W-:Y:S02]  /*fbe0*/  IMAD.U32 R6, RZ, RZ, UR38 ;  /* 0x00000026ff067e24 */ /* 0x000fe4000f8e00ff */
[----:B------:R-:W-:Y:S01]  /*fbf0*/  IMAD.U32 R7, RZ, RZ, UR52 ;  /* 0x00000034ff077e24 */ /* 0x000fe2000f8e00ff */
[----:B-12---:R-:W1:Y:S02]  /*fc00*/  S2R R0, SR_TID.X ;  /* 0x0000000000007919 */ /* 0x006e640000002100 */
[----:B-1----:R-:W-:Y:S01]  /*fc10*/  LOP3.LUT R0, R0, 0x1f, RZ, 0xc0, !PT ;  /* 0x0000001f00007812 */ /* 0x002fe200078ec0ff */
[----:B------:R-:W-:Y:S03]  /*fc20*/  BAR.SYNC.DEFER_BLOCKING 0x4, 0x180 ;  /* 0x0106000000007b1d */ /* 0x000fe60000010000 */
[----:B------:R-:W-:-:S13]  /*fc30*/  ISETP.NE.AND P0, PT, R0, RZ, PT ;  /* 0x000000ff0000720c */ /* 0x000fda0003f05270 */
[----:B------:R-:W-:Y:S01]  /*fc40*/  @!P0 MOV R0, 0x400 ;  /* 0x0000040000008802 */ /* 0x000fe20000000f00 */
[----:B---3--:R-:W-:Y:S02]  /*fc50*/  IMAD.MOV.U32 R4, RZ, RZ, R3 ;  /* 0x000000ffff047224 */ /* 0x008fe400078e0003 */
[----:B------:R-:W1:Y:S01]  /*fc60*/  @!P0 S2R R3, SR_CgaCtaId ;  /* 0x0000000000038919 */ /* 0x000e620000008800 */
[----:B----4-:R-:W-:Y:S01]  /*fc70*/  IMAD.MOV.U32 R5, RZ, RZ, R2 ;  /* 0x000000ffff057224 */ /* 0x010fe200078e0002 */
[----:B-1----:R-:W-:-:S05]  /*fc80*/  @!P0 LEA R0, R3, R0, 0x18 ;  /* 0x0000000003008211 */ /* 0x002fca00078ec0ff */
[----:B------:R1:W-:Y:S01]  /*fc90*/  @!P0 STS.128 [R0+0x388d0], R4 ;  /* 0x0388d00400008388 */ /* 0x0003e20000000c00 */
[----:B------:R-:W-:Y:S06]  /*fca0*/  BAR.ARV 0x5, 0x180 ;  /* 0x0146000000007b1d */ /* 0x000fec0000002000 */
.L_x_227:
[----:B------:R-:W-:Y:S02]  /*fcb0*/  ULDC UR4, c[0x0][0xc14] ;  /* 0x0003050000047ab9 */ /* 0x000fe40000000800 */
[----:B------:R-:W-:-:S06]  /*fcc0*/  UISETP.GE.AND UP0, UPT, UR52, UR4, UPT ;  /* 0x000000043400728c */ /* 0x000fcc000bf06270 */
[----:B------:R-:W-:-:S13]  /*fcd0*/  PLOP3.LUT P0, PT, PT, PT, UP0, 0x80, 0x0 ;  /* 0x000000000000781c */ /* 0x000fda0003f0f008 */
[----:B------:R-:W-:Y:S05]  /*fce0*/  @!P0 BRA `(.L_x_235) ;  /* 0xffffffc0003c8947 */ /* 0x000fea000383ffff */
.L_x_175:
[----:B-1----:R-:W3:Y:S01]  /*fcf0*/  LDL.LU R0, [R1+0x38] ;  /* 0x0000380001007983 */ /* 0x002ee20000300800 */
[----:B------:R-:W-:Y:S01]  /*fd00*/  BSSY B0, `(.L_x_236) ;  /* 0x000000b000007945 */ /* 0x000fe20003800000 */
[----:B--2---:R-:W1:Y:S01]  /*fd10*/  S2R R5, SR_CgaCtaId ;  /* 0x0000000000057919 */ /* 0x004e620000008800 */
[----:B---3--:R-:W-:-:S05]  /*fd20*/  VIADD R0, R0, 0x1 ;  /* 0x0000000100007836 */ /* 0x008fca0000000000 */
[----:B0-----:R-:W-:-:S04]  /*fd30*/  LEA.HI R2, R0, R0, RZ, 0x1 ;  /* 0x0000000000027211 */ /* 0x001fc800078f08ff */
[----:B------:R-:W-:-:S05]  /*fd40*/  LOP3.LUT R3, R2, 0xfffffffe, RZ, 0xc0, !PT ;  /* 0xfffffffe02037812 */ /* 0x000fca00078ec0ff */
[----:B------:R-:W-:Y:S01]  /*fd50*/  IMAD.IADD R3, R0, 0x1, -R3 ;  /* 0x0000000100037824 */ /* 0x000fe200078e0a03 */
[----:B------:R-:W-:-:S04]  /*fd60*/  MOV R0, 0x400 ;  /* 0x0000040000007802 */ /* 0x000fc80000000f00 */
[----:B-1----:R-:W-:Y:S02]  /*fd70*/  LEA R0, R5, R0, 0x18 ;  /* 0x0000000005007211 */ /* 0x002fe400078ec0ff */
[----:B------:R-:W-:-:S04]  /*fd80*/  SHF.L.U32 R3, R3, 0x1f, RZ ;  /* 0x0000001f03037819 */ /* 0x000fc800000006ff */
[----:B------:R-:W0:Y:S02]  /*fd90*/  SYNCS.PHASECHK.TRANS64.TRYWAIT P0, [R0+URZ+0x38820], R3 ;  /* 0x03882003000075a7 */ /* 0x000e24000800017f */
[----:B0-----:R-:W-:Y:S05]  /*fda0*/  @!P0 BRA `(.L_x_237) ;  /* 0x00000008004c8947 */ /* 0x001fea0003800000 */
.L_x_267:
[----:B------:R-:W-:Y:S05]  /*fdb0*/  BSYNC B0 ;  /* 0x0000000000007941 */ /* 0x000fea0003800000 */
.L_x_236:
[----:B------:R-:W-:-:S03]  /*fdc0*/  UMOV UR4, 0xffffffff ;  /* 0xffffffff00047882 */ /* 0x000fc60000000000 */
[----:B------:R-:W-:Y:S05]  /*fdd0*/  BRA.DIV UR4, `(.L_x_238) ;  /* 0x0000000a04547947 */ /* 0x000fea000b800000 */
[----:B------:R-:W1:Y:S02]  /*fde0*/  S2R R2, SR_TID.X ;  /* 0x0000000000027919 */ /* 0x000e640000002100 */
[----:B-1----:R-:W-:-:S04]  /*fdf0*/  SHF.R.U32.HI R2, RZ, 0x5, R2 ;  /* 0x00000005ff027819 */ /* 0x002fc80000011602 */
[----:B------:R-:W-:-:S05]  /*fe00*/  LOP3.LUT R2, R2, 0x3, RZ, 0xc0, !PT ;  /* 0x0000000302027812 */ /* 0x000fca00078ec0ff */
[----:B------:R1:W2:Y:S02]  /*fe10*/  SHFL.IDX PT, R14, R2, RZ, 0x1f ;  /* 0x00001fff020e7589 */ /* 0x0002a400000e0000 */
.L_x_270:
[----:B--2---:R-:W-:Y:S01]  /*fe20*/  ISETP.NE.AND P0, PT, R14, RZ, PT ;  /* 0x000000ff0e00720c */ /* 0x004fe20003f05270 */
[----:B------:R-:W-:-:S12]  /*fe30*/  BSSY B0, `(.L_x_239) ;  /* 0x000002e000007945 */ /* 0x000fd80003800000 */
[----:B------:R-:W-:Y:S05]  /*fe40*/  @P0 BRA `(.L_x_240) ;  /* 0x0000000000b00947 */ /* 0x000fea0003800000 */
[----:B------:R-:W-:-:S03]  /*fe50*/  UMOV UR4, 0xffffffff ;  /* 0xffffffff00047882 */ /* 0x000fc60000000000 */
[----:B------:R-:W-:Y:S05]  /*fe60*/  BRA.DIV UR4, `(.L_x_241) ;  /* 0x0000000a04647947 */ /* 0x000fea000b800000 */
[----:B------:R-:W-:-:S13]  /*fe70*/  ELECT P6, URZ, PT ;  /* 0x00000000003f782f */ /* 0x000fda00038c0000 */
.L_x_273:
[----:B------:R-:W-:Y:S05]  /*fe80*/  @!P6 BRA `(.L_x_240) ;  /* 0x0000000000a0e947 */ /* 0x000fea0003800000 */
[----:B------:R-:W-:-:S06]  /*fe90*/  ULOP3.LUT UR4, UR40, 0x2, URZ, 0xfc, !UPT ;  /* 0x0000000228047892 */ /* 0x000fcc000f8efc3f */
[----:B-1----:R-:W-:-:S05]  /*fea0*/  IMAD.U32 R2, RZ, RZ, UR4 ;  /* 0x00000004ff027e24 */ /* 0x002fca000f8e00ff */
[----:B------:R-:W-:-:S13]  /*feb0*/  ISETP.NE.AND P0, PT, R2, 0x3, PT ;  /* 0x000000030200780c */ /* 0x000fda0003f05270 */
[----:B------:R-:W-:Y:S05]  /*fec0*/  @!P0 BRA `(.L_x_242) ;  /* 0x0000000000048947 */ /* 0x000fea0003800000 */
[----:B------:R-:W-:Y:S01]  /*fed0*/  BPT.TRAP 0x1 ;  /* 0x000000040000795c */ /* 0x000fe20000300000 */
.L_x_242:
[----:B0-----:R-:W2:Y:S04]  /*fee0*/  LDL R3, [R1+0x8] ;  /* 0x0000080001037983 */ /* 0x001ea80000100800 */
[----:B------:R-:W3:Y:S01]  /*fef0*/  LDL.LU R7, [R1+0xc] ;  /* 0x00000c0001077983 */ /* 0x000ee20000300800 */
[----:B------:R-:W-:-:S04]  /*ff00*/  VIADD R2, R0, 0x38840 ;  /* 0x0003884000027836 */ /* 0x000fc80000000000 */
[C---:B--2---:R-:W-:Y:S02]  /*ff10*/  IMAD R6, R3.reuse, 0x8, R2 ;  /* 0x0000000803067824 */ /* 0x044fe400078e0202 */
[----:B------:R-:W-:Y:S01]  /*ff20*/  VIADD R3, R3, 0x1 ;  /* 0x0000000103037836 */ /* 0x000fe20000000000 */
[----:B---3--:R-:W-:-:S04]  /*ff30*/  SHF.L.U32 R5, R7, 0x1f, RZ ;  /* 0x0000001f07057819 */ /* 0x008fc800000006ff */
[C---:B------:R-:W-:Y:S01]  /*ff40*/  ISETP.NE.AND P2, PT, R3.reuse, 0x2, PT ;  /* 0x000000020300780c */ /* 0x040fe20003f45270 */
[----:B------:R-:W0:Y:S03]  /*ff50*/  SYNCS.PHASECHK.TRANS64.TRYWAIT P1, [R6+URZ], R5 ;  /* 0x00000005060075a7 */ /* 0x000e26000802017f */
[----:B------:R-:W-:Y:S02]  /*ff60*/  SEL R4, RZ, 0x1, P2 ;  /* 0x00000001ff047807 */ /* 0x000fe40001000000 */
[----:B------:R-:W-:Y:S02]  /*ff70*/  SEL R3, R3, RZ, P2 ;  /* 0x000000ff03037207 */ /* 0x000fe40001000000 */
[----:B------:R-:W-:-:S03]  /*ff80*/  LOP3.LUT R4, R7, R4, RZ, 0x3c, !PT ;  /* 0x0000000407047212 */ /* 0x000fc600078e3cff */
[----:B------:R-:W-:Y:S01]  /*ff90*/  IMAD R7, R3, 0x8, R2 ;  /* 0x0000000803077824 */ /* 0x000fe200078e0202 */
[----:B------:R-:W-:Y:S01]  /*ffa0*/  SHF.L.U32 R2, R4, 0x1f, RZ ;  /* 0x0000001f04027819 */ /* 0x000fe200000006ff */
[----:B0-----:R-:W-:Y:S06]  /*ffb0*/  @!P1 BRA `(.L_x_243) ;  /* 0x0000000800309947 */ /* 0x001fec0003800000 */
.L_x_274:
[----:B------:R-:W1:Y:S02]  /*ffc0*/  SYNCS.PHASECHK.TRANS64.TRYWAIT P1, [R7+URZ], R2 ;  /* 0x00000002070075a7 */ /* 0x000e64000802017f */
[----:B-1----:R-:W-:Y:S05]  /*ffd0*/  @!P1 BRA `(.L_x_244) ;  /* 0x00000008003c9947 */ /* 0x002fea0003800000 */
.L_x_275:
[----:B------:R-:W-:Y:S05]  /*ffe0*/  @!P0 BRA `(.L_x_245) ;  /* 0x0000000000048947 */ /* 0x000fea0003800000 */
[----:B------:R-:W-:Y:S01]  /*fff0*/  BPT.TRAP 0x1 ;  /* 0x000000040000795c */ /* 0x000fe20000300000 */
.L_x_245:
[----:B------:R-:W2:Y:S02]  /*10000*/  LDL.LU R4, [R1+0x8] ;  /* 0x0000080001047983 */ /* 0x000ea40000300800 */
[----:B--2---:R-:W-:-:S04]  /*10010*/  IMAD R4, R4, 0x8, R0 ;  /* 0x0000000804047824 */ /* 0x004fc800078e0200 */
[----:B------:R-:W2:Y:S02]  /*10020*/  SYNCS.PHASECHK.TRANS64.TRYWAIT P1, [R4+URZ+0x38860], R5 ;  /* 0x03886005040075a7 */ /* 0x000ea4000802017f */
[----:B--2---:R-:W-:Y:S05]  /*10030*/  @!P1 BRA `(.L_x_246) ;  /* 0x0000000800389947 */ /* 0x004fea0003800000 */
.L_x_276:
[----:B------:R-:W-:Y:S05]  /*10040*/  @!P0 BRA `(.L_x_247) ;  /* 0x0000000000048947 */ /* 0x000fea0003800000 */
[----:B------:R-:W-:Y:S01]  /*10050*/  BPT.TRAP 0x1 ;  /* 0x000000040000795c */ /* 0x000fe20000300000 */
.L_x_247:
[----:B------:R-:W-:-:S04]  /*10060*/  IMAD R3, R3, 0x8, R0 ;  /* 0x0000000803037824 */ /* 0x000fc800078e0200 */
[----:B------:R-:W3:Y:S02]  /*10070*/  SYNCS.PHASECHK.TRANS64.TRYWAIT P1, [R3+URZ+0x38860], R2 ;  /* 0x03886002030075a7 */ /* 0x000ee4000802017f */
[----:B---3--:R-:W-:Y:S05]  /*10080*/  @!P1 BRA `(.L_x_248) ;  /* 0x0000000800389947 */ /* 0x008fea0003800000 */
.L_x_277:
[----:B------:R-:W-:Y:S05]  /*10090*/  @!P0 BRA `(.L_x_249) ;  /* 0x0000000000048947 */ /* 0x000fea0003800000 */
[----:B------:R-:W-:Y:S01]  /*100a0*/  BPT.TRAP 0x1 ;  /* 0x000000040000795c */ /* 0x000fe20000300000 */
.L_x_249:
[----:B------:R-:W4:Y:S02]  /*100b0*/  SYNCS.PHASECHK.TRANS64.TRYWAIT P0, [R4+URZ+0x38880], R5 ;  /* 0x03888005040075a7 */ /* 0x000f24000800017f */
[----:B----4-:R-:W-:Y:S05]  /*100c0*/  @!P0 BRA `(.L_x_250) ;  /* 0x00000008003c8947 */ /* 0x010fea0003800000 */
.L_x_251:
[----:B------:R0:W0:Y:S02]  /*100d0*/  SYNCS.PHASECHK.TRANS64.TRYWAIT P0, [R3+URZ+0x38880], R2 ;  /* 0x03888002030075a7 */ /* 0x000024000800017f */
[----:B0-----:R-:W-:Y:S05]  /*100e0*/  @!P0 NANOSLEEP.SYNCS 0x989680 ;  /* 0x009896800000895d */ /* 0x001fea0003900000 */
[----:B------:R-:W0:Y:S02]  /*100f0*/  @!P0 SYNCS.PHASECHK.TRANS64 P0, [R3+URZ+0x38880], R2 ;  /* 0x03888002030085a7 */ /* 0x000e24000800007f */
[----:B0-----:R-:W-:Y:S05]  /*10100*/  @!P0 BRA `(.L_x_251) ;  /* 0xfffffffc00f08947 */ /* 0x001fea000383ffff */
.L_x_240:
[----:B------:R-:W-:Y:S05]  /*10110*/  BSYNC B0 ;  /* 0x0000000000007941 */ /* 0x000fea0003800000 */
.L_x_239:
[----:B------:R-:W-:Y:S05]  /*10120*/  EXIT ;  /* 0x000000000000794d */ /* 0x000fea0003800000 */
.L_x_125:
[----:B0-----:R0:W1:Y:S02]  /*10130*/  SYNCS.PHASECHK.TRANS64.TRYWAIT P1, [R0+URZ+0x38800], R3 ;  /* 0x03880003000075a7 */ /* 0x001064000802017f */
[----:B-1----:R-:W-:Y:S05]  /*10140*/  @!P1 NANOSLEEP.SYNCS 0x989680 ;  /* 0x009896800000995d */ /* 0x002fea0003900000 */
[----:B------:R-:W1:Y:S02]  /*10150*/  @!P1 SYNCS.PHASECHK.TRANS64 P1, [R0+URZ+0x38800], R3 ;  /* 0x03880003000095a7 */ /* 0x000e64000802007f */
[----:B-1----:R-:W-:Y:S05]  /*10160*/  @!P1 BRA `(.L_x_125) ;  /* 0xfffffffc00f09947 */ /* 0x002fea000383ffff */
[----:B------:R-:W-:Y:S05]  /*10170*/  BRA `(.L_x_252) ;  /* 0xffffff1800ac7947 */ /* 0x000fea000383ffff */
.L_x_129:
[----:B-1----:R1:W2:Y:S02]  /*10180*/  SYNCS.PHASECHK.TRANS64.TRYWAIT P1, [R4+URZ+0x38830], R3 ;  /* 0x03883003040075a7 */ /* 0x0022a4000802017f */
[----:B--2---:R-:W-:Y:S05]  /*10190*/  @!P1 NANOSLEEP.SYNCS 0x989680 ;  /* 0x009896800000995d */ /* 0x004fea0003900000 */
[----:B------:R-:W2:Y:S02]  /*101a0*/  @!P1 SYNCS.PHASECHK.TRANS64 P1, [R4+URZ+0x38830], R3 ;  /* 0x03883003040095a7 */ /* 0x000ea4000802007f */
[----:B--2---:R-:W-:Y:S05]  /*101b0*/  @!P1 BRA `(.L_x_129) ;  /* 0xfffffffc00f09947 */ /* 0x004fea000383ffff */
[----:B------:R-:W-:Y:S05]  /*101c0*/  BRA `(.L_x_128) ;  /* 0xffffff1800d47947 */ /* 0x000fea000383ffff */
.L_x_134:
[----:B-1----:R-:W-:-:S04]  /*101d0*/  IMAD.U32 R3, RZ, RZ, UR6 ;  /* 0x00000006ff037e24 */ /* 0x002fc8000f8e00ff */
[----:B------:R1:W2:Y:S03]  /*101e0*/  SYNCS.PHASECHK.TRANS64.TRYWAIT P1, [R3+URZ+0x38830], R0 ;  /* 0x03883000030075a7 */ /* 0x0002a6000802017f */
[----:B--2---:R-:W-:Y:S05]  /*101f0*/  @!P1 NANOSLEEP.SYNCS 0x989680 ;  /* 0x009896800000995d */ /* 0x004fea0003900000 */
[----:B------:R-:W2:Y:S02]  /*10200*/  @!P1 SYNCS.PHASECHK.TRANS64 P1, [R3+URZ+0x38830], R0 ;  /* 0x03883000030095a7 */ /* 0x000ea4000802007f */
[----:B--2---:R-:W-:Y:S05]  /*10210*/  @!P1 BRA `(.L_x_134) ;  /* 0xfffffffc00ec9947 */ /* 0x004fea000383ffff */
[----:B------:R-:W-:Y:S05]  /*10220*/  BRA `(.L_x_131) ;  /* 0xffffff4400a07947 */ /* 0x000fea000383ffff */
.L_x_138:
[----:B-1----:R-:W-:-:S04]  /*10230*/  IMAD.U32 R3, RZ, RZ, UR6 ;  /* 0x00000006ff037e24 */ /* 0x002fc8000f8e00ff */
[----:B------:R1:W2:Y:S03]  /*10240*/  SYNCS.PHASECHK.TRANS64.TRYWAIT P1, [R3+URZ+0x38850], R0 ;  /* 0x03885000030075a7 */ /* 0x0002a6000802017f */
[----:B--2---:R-:W-:Y:S05]  /*10250*/  @!P1 NANOSLEEP.SYNCS 0x989680 ;  /* 0x009896800000995d */ /* 0x004fea0003900000 */
[----:B------:R-:W2:Y:S02]  /*10260*/  @!P1 SYNCS.PHASECHK.TRANS64 P1, [R3+URZ+0x38850], R0 ;  /* 0x03885000030095a7 */ /* 0x000ea4000802007f */
[----:B--2---:R-:W-:Y:S05]  /*10270*/  @!P1 BRA `(.L_x_138) ;  /* 0xfffffffc00ec9947 */ /* 0x004fea000383ffff */
[----:B------:R-:W-:Y:S05]  /*10280*/  BRA `(.L_x_135) ;  /* 0xffffff4800787947 */ /* 0x000fea000383ffff */
.L_x_144:
[----:B-1----:R1:W2:Y:S02]  /*10290*/  SYNCS.PHASECHK.TRANS64.TRYWAIT P1, [R14+URZ+0x38850], R7 ;  /* 0x038850070e0075a7 */ /* 0x0022a4000802017f */
[----:B--2---:R-:W-:Y:S05]  /*102a0*/  @!P1 NANOSLEEP.SYNCS 0x989680 ;  /* 0x009896800000995d */ /* 0x004fea0003900000 */
[----:B------:R-:W2:Y:S02]  /*102b0*/  @!P1 SYNCS.PHASECHK.TRANS64 P1, [R14+URZ+0x38850], R7 ;  /* 0x038850070e0095a7 */ /* 0x000ea4000802007f */
[----:B--2---:R-:W-:Y:S05]  /*102c0*/  @!P1 BRA `(.L_x_144) ;  /* 0xfffffffc00f09947 */ /* 0x004fea000383ffff */
[----:B------:R-:W-:Y:S05]  /*102d0*/  BRA `(.L_x_143) ;  /* 0xffffff68004c7947 */ /* 0x000fea000383ffff */
.L_x_184:
[----:B------:R-:W-:Y:S02]  /*102e0*/  IMAD.MOV.U32 R13, RZ, RZ, R4 ;  /* 0x000000ffff0d7224 */ /* 0x000fe400078e0004 */
[----:B------:R-:W-:Y:S02]  /*102f0*/  IMAD.MOV.U32 R12, RZ, RZ, RZ ;  /* 0x000000ffff0c7224 */ /* 0x000fe400078e00ff */
[----:B------:R-:W-:Y:S02]  /*10300*/  IMAD.MOV.U32 R11, RZ, RZ, 0x1f ;  /* 0x0000001fff0b7424 */ /* 0x000fe400078e00ff */
[----:B------:R-:W-:-:S07]  /*10310*/  IMAD.MOV.U32 R15, RZ, RZ, -0x1 ;  /* 0xffffffffff0f7424 */ /* 0x000fce00078e00ff */
[----:B0-----:R-:W-:Y:S05]  /*10320*/  WARPSYNC.COLLECTIVE R15, `(.L_x_253) ;  /* 0x000000000f087348 */ /* 0x001fea0003c00000 */
[----:B------:R1:W2:Y:S02]  /*10330*/  SHFL.IDX P6, R14, R13, R12, R11 ;  /* 0x0000000c0d0e7389 */ /* 0x0002a400000c000b */
[----:B012---:R-:W-:Y:S01]  /*10340*/  ENDCOLLECTIVE ;  /* 0x000000000000791b */ /* 0x007fe20003800000 */
.L_x_253:
[----:B------:R-:W-:Y:S05]  /*10350*/  BRA `(.L_x_254) ;  /* 0xffffffc8002c7947 */ /* 0x000fea000383ffff */
.L_x_186:
[----:B------:R-:W-:Y:S01]  /*10360*/  BSSY B0, `(.L_x_255) ;  /* 0x0000006000007945 */ /* 0x000fe20003800000 */
[----:B------:R-:W-:-:S07]  /*10370*/  IMAD.MOV.U32 R15, RZ, RZ, -0x1 ;  /* 0xffffffffff0f7424 */ /* 0x000fce00078e00ff */
[----:B-1----:R-:W-:Y:S05]  /*10380*/  WARPSYNC.COLLECTIVE R15, `(.L_x_256) ;  /* 0x000000000f0c7348 */ /* 0x002fea0003c00000 */
[----:B------:R-:W-:Y:S02]  /*10390*/  ELECT P6, UR62, PT ;  /* 0x00000000003e782f */ /* 0x000fe400038c0000 */
[----:B------:R-:W-:Y:S01]  /*103a0*/  MOV R14, UR62 ;  /* 0x0000003e000e7c02 */ /* 0x000fe20008000f00 */
[----:B-1----:R-:W-:Y:S10]  /*103b0*/  ENDCOLLECTIVE ;  /* 0x000000000000791b */ /* 0x002ff40003800000 */
.L_x_256:
[----:B------:R-:W-:Y:S05]  /*103c0*/  BSYNC B0 ;  /* 0x0000000000007941 */ /* 0x000fea0003800000 */
.L_x_255:
[----:B------:R-:W-:Y:S05]  /*103d0*/  BRA `(.L_x_257) ;  /* 0xffffffc8002c7947 */ /* 0x000fea000383ffff */
.L_x_189:
[----:B0-----:R0:W1:Y:S02]  /*103e0*/  SYNCS.PHASECHK.TRANS64.TRYWAIT P2, [R4+URZ+0x38880], R3 ;  /* 0x03888003040075a7 */ /* 0x001064000804017f */
[----:B-1----:R-:W-:Y:S05]  /*103f0*/  @!P2 NANOSLEEP.SYNCS 0x989680 ;  /* 0x009896800000a95d */ /* 0x002fea0003900000 */
[----:B------:R-:W1:Y:S02]  /*10400*/  @!P2 SYNCS.PHASECHK.TRANS64 P2, [R4+URZ+0x38880], R3 ;  /* 0x038880030400a5a7 */ /* 0x000e64000804007f */
[----:B-1----:R-:W-:Y:S05]  /*10410*/  @!P2 BRA `(.L_x_189) ;  /* 0xfffffffc00f0a947 */ /* 0x002fea000383ffff */
[----:B------:R-:W-:Y:S05]  /*10420*/  BRA `(.L_x_258) ;  /* 0xffffffc8008c7947 */ /* 0x000fea000383ffff */
.L_x_191:
[----:B-1----:R1:W2:Y:S02]  /*10430*/  SYNCS.PHASECHK.TRANS64.TRYWAIT P2, [R4+URZ+0x38840], R3 ;  /* 0x03884003040075a7 */ /* 0x0022a4000804017f */
[----:B--2---:R-:W-:Y:S05]  /*10440*/  @!P2 NANOSLEEP.SYNCS 0x989680 ;  /* 0x009896800000a95d */ /* 0x004fea0003900000 */
[----:B------:R-:W2:Y:S02]  /*10450*/  @!P2 SYNCS.PHASECHK.TRANS64 P2, [R4+URZ+0x38840], R3 ;  /* 0x038840030400a5a7 */ /* 0x000ea4000804007f */
[----:B--2---:R-:W-:Y:S05]  /*10460*/  @!P2 BRA `(.L_x_191) ;  /* 0xfffffffc00f0a947 */ /* 0x004fea000383ffff */
[----:B------:R-:W-:Y:S05]  /*10470*/  BRA `(.L_x_259) ;  /* 0xffffffc800fc7947 */ /* 0x000fea000383ffff */
.L_x_194:
[----:B--2---:R-:W-:-:S04]  /*10480*/  IMAD.U32 R3, RZ, RZ, UR41 ;  /* 0x00000029ff037e24 */ /* 0x004fc8000f8e00ff */
[----:B------:R2:W3:Y:S03]  /*10490*/  SYNCS.PHASECHK.TRANS64.TRYWAIT P0, [R3+URZ+0x38820], R2 ;  /* 0x03882002030075a7 */ /* 0x0004e6000800017f */
[----:B---3--:R-:W-:Y:S05]  /*104a0*/  @!P0 NANOSLEEP.SYNCS 0x989680 ;  /* 0x009896800000895d */ /* 0x008fea0003900000 */
[----:B------:R-:W3:Y:S02]  /*104b0*/  @!P0 SYNCS.PHASECHK.TRANS64 P0, [R3+URZ+0x38820], R2 ;  /* 0x03882002030085a7 */ /* 0x000ee4000800007f */
[----:B---3--:R-:W-:Y:S05]  /*104c0*/  @!P0 BRA `(.L_x_194) ;  /* 0xfffffffc00ec8947 */ /* 0x008fea000383ffff */
[----:B------:R-:W-:Y:S05]  /*104d0*/  BRA `(.L_x_260) ;  /* 0xffffffcc00dc7947 */ /* 0x000fea000383ffff */
.L_x_200:
[----:B-1----:R1:W3:Y:S02]  /*104e0*/  SYNCS.PHASECHK.TRANS64.TRYWAIT P0, [R4+URZ+0x38880], R3 ;  /* 0x03888003040075a7 */ /* 0x0022e4000800017f */
[----:B---3--:R-:W-:Y:S05]  /*104f0*/  @!P0 NANOSLEEP.SYNCS 0x989680 ;  /* 0x009896800000895d */ /* 0x008fea0003900000 */
[----:B------:R-:W3:Y:S02]  /*10500*/  @!P0 SYNCS.PHASECHK.TRANS64 P0, [R4+URZ+0x38880], R3 ;  /* 0x03888003040085a7 */ /* 0x000ee4000800007f */
[----:B---3--:R-:W-:Y:S05]  /*10510*/  @!P0 BRA `(.L_x_200) ;  /* 0xfffffffc00f08947 */ /* 0x008fea000383ffff */
[----:B------:R-:W-:Y:S05]  /*10520*/  BRA `(.L_x_261) ;  /* 0xffffffd000907947 */ /* 0x000fea000383ffff */
.L_x_206:
[----:B--2---:R2:W3:Y:S02]  /*10530*/  SYNCS.PHASECHK.TRANS64.TRYWAIT P0, [R4+URZ+0x38840], R3 ;  /* 0x03884003040075a7 */ /* 0x0044e4000800017f */
[----:B---3--:R-:W-:Y:S05]  /*10540*/  @!P0 NANOSLEEP.SYNCS 0x989680 ;  /* 0x009896800000895d */ /* 0x008fea0003900000 */
[----:B------:R-:W3:Y:S02]  /*10550*/  @!P0 SYNCS.PHASECHK.TRANS64 P0, [R4+URZ+0x38840], R3 ;  /* 0x03884003040085a7 */ /* 0x000ee4000800007f */
[----:B---3--:R-:W-:Y:S05]  /*10560*/  @!P0 BRA `(.L_x_206) ;  /* 0xfffffffc00f08947 */ /* 0x008fea000383ffff */
[----:B------:R-:W-:Y:S05]  /*10570*/  BRA `(.L_x_262) ;  /* 0xffffffd400587947 */ /* 0x000fea000383ffff */
.L_x_213:
[----:B---3--:R-:W3:Y:S02]  /*10580*/  LDL R3, [R1] ;  /* 0x0000000001037983 */ /* 0x008ee40000100800 */
[----:B---3--:R3:W4:Y:S02]  /*10590*/  SYNCS.PHASECHK.TRANS64.TRYWAIT P2, [R3+URZ+0x38870], R2 ;  /* 0x03887002030075a7 */ /* 0x008724000804017f */
[----:B----4-:R-:W-:Y:S05]  /*105a0*/  @!P2 NANOSLEEP.SYNCS 0x989680 ;  /* 0x009896800000a95d */ /* 0x010fea0003900000 */
[----:B------:R-:W4:Y:S02]  /*105b0*/  @!P2 SYNCS.PHASECHK.TRANS64 P2, [R3+URZ+0x38870], R2 ;  /* 0x038870020300a5a7 */ /* 0x000f24000804007f */
[----:B----4-:R-:W-:Y:S05]  /*105c0*/  @!P2 BRA `(.L_x_213) ;  /* 0xfffffffc00eca947 */ /* 0x010fea000383ffff */
[----:B------:R-:W-:Y:S05]  /*105d0*/  BRA `(.L_x_263) ;  /* 0xffffffd800387947 */ /* 0x000fea000383ffff */
.L_x_215:
[----:B---3--:R-:W3:Y:S02]  /*105e0*/  LDL R3, [R1] ;  /* 0x0000000001037983 */ /* 0x008ee40000100800 */
[----:B---3--:R3:W4:Y:S02]  /*105f0*/  SYNCS.PHASECHK.TRANS64.TRYWAIT P2, [R3+URZ+0x38860], R2 ;  /* 0x03886002030075a7 */ /* 0x008724000804017f */
[----:B----4-:R-:W-:Y:S05]  /*10600*/  @!P2 NANOSLEEP.SYNCS 0x989680 ;  /* 0x009896800000a95d */ /* 0x010fea0003900000 */
[----:B------:R-:W4:Y:S02]  /*10610*/  @!P2 SYNCS.PHASECHK.TRANS64 P2, [R3+URZ+0x38860], R2 ;  /* 0x038860020300a5a7 */ /* 0x000f24000804007f */
[----:B----4-:R-:W-:Y:S05]  /*10620*/  @!P2 BRA `(.L_x_215) ;  /* 0xfffffffc00eca947 */ /* 0x010fea000383ffff */
[----:B------:R-:W-:Y:S05]  /*10630*/  BRA `(.L_x_264) ;  /* 0xffffffd800407947 */ /* 0x000fea000383ffff */
.L_x_222:
[----:B--2---:R2:W3:Y:S02]  /*10640*/  SYNCS.PHASECHK.TRANS64.TRYWAIT P0, [R21+URZ+0x38870], R0 ;  /* 0x03887000150075a7 */ /* 0x0044e4000800017f */
[----:B---3--:R-:W-:Y:S05]  /*10650*/  @!P0 NANOSLEEP.SYNCS 0x989680 ;  /* 0x009896800000895d */ /* 0x008fea0003900000 */
[----:B------:R-:W3:Y:S02]  /*10660*/  @!P0 SYNCS.PHASECHK.TRANS64 P0, [R21+URZ+0x38870], R0 ;  /* 0x03887000150085a7 */ /* 0x000ee4000800007f */
[----:B---3--:R-:W-:Y:S05]  /*10670*/  @!P0 BRA `(.L_x_222) ;  /* 0xfffffffc00f08947 */ /* 0x008fea000383ffff */
[----:B------:R-:W-:Y:S05]  /*10680*/  BRA `(.L_x_265) ;  /* 0xffffffe000bc7947 */ /* 0x000fea000383ffff */
.L_x_224:
[----:B--2---:R2:W3:Y:S02]  /*10690*/  SYNCS.PHASECHK.TRANS64.TRYWAIT P0, [R21+URZ+0x38860], R0 ;  /* 0x03886000150075a7 */ /* 0x0044e4000800017f */
[----:B---3--:R-:W-:Y:S05]  /*106a0*/  @!P0 NANOSLEEP.SYNCS 0x989680 ;  /* 0x009896800000895d */ /* 0x008fea0003900000 */
[----:B------:R-:W3:Y:S02]  /*106b0*/  @!P0 SYNCS.PHASECHK.TRANS64 P0, [R21+URZ+0x38860], R0 ;  /* 0x03886000150085a7 */ /* 0x000ee4000800007f */
[----:B---3--:R-:W-:Y:S05]  /*106c0*/  @!P0 BRA `(.L_x_224) ;  /* 0xfffffffc00f08947 */ /* 0x008fea000383ffff */
[----:B------:R-:W-:Y:S05]  /*106d0*/  BRA `(.L_x_266) ;  /* 0xffffffe000c47947 */ /* 0x000fea000383ffff */
.L_x_237:
[----:B0-----:R0:W1:Y:S02]  /*106e0*/  SYNCS.PHASECHK.TRANS64.TRYWAIT P0, [R0+URZ+0x38820], R3 ;  /* 0x03882003000075a7 */ /* 0x001064000800017f */
[----:B-1----:R-:W-:Y:S05]  /*106f0*/  @!P0 NANOSLEEP.SYNCS 0x989680 ;  /* 0x009896800000895d */ /* 0x002fea0003900000 */
[----:B------:R-:W1:Y:S02]  /*10700*/  @!P0 SYNCS.PHASECHK.TRANS64 P0, [R0+URZ+0x38820], R3 ;  /* 0x03882003000085a7 */ /* 0x000e64000800007f */
[----:B-1----:R-:W-:Y:S05]  /*10710*/  @!P0 BRA `(.L_x_237) ;  /* 0xfffffffc00f08947 */ /* 0x002fea000383ffff */
[----:B------:R-:W-:Y:S05]  /*10720*/  BRA `(.L_x_267) ;  /* 0xfffffff400a07947 */ /* 0x000fea000383ffff */
.L_x_238:
[----:B------:R-:W1:Y:S01]  /*10730*/  S2R R2, SR_TID.X ;  /* 0x0000000000027919 */ /* 0x000e620000002100 */
[----:B------:R-:W-:Y:S01]  /*10740*/  BSSY B0, `(.L_x_268) ;  /* 0x000000a000007945 */ /* 0x000fe20003800000 */
[----:B------:R-:W-:Y:S02]  /*10750*/  IMAD.MOV.U32 R12, RZ, RZ, RZ ;  /* 0x000000ffff0c7224 */ /* 0x000fe400078e00ff */
[----:B------:R-:W-:Y:S02]  /*10760*/  IMAD.MOV.U32 R11, RZ, RZ, 0x1f ;  /* 0x0000001fff0b7424 */ /* 0x000fe400078e00ff */
[----:B------:R-:W-:Y:S01]  /*10770*/  IMAD.MOV.U32 R15, RZ, RZ, -0x1 ;  /* 0xffffffffff0f7424 */ /* 0x000fe200078e00ff */
[----:B-1----:R-:W-:-:S04]  /*10780*/  SHF.R.U32.HI R2, RZ, 0x5, R2 ;  /* 0x00000005ff027819 */ /* 0x002fc80000011602 */
[----:B------:R-:W-:-:S05]  /*10790*/  LOP3.LUT R2, R2, 0x3, RZ, 0xc0, !PT ;  /* 0x0000000302027812 */ /* 0x000fca00078ec0ff */
[----:B------:R-:W-:-:S07]  /*107a0*/  IMAD.MOV.U32 R13, RZ, RZ, R2 ;  /* 0x000000ffff0d7224 */ /* 0x000fce00078e0002 */
[----:B0-----:R-:W-:Y:S05]  /*107b0*/  WARPSYNC.COLLECTIVE R15, `(.L_x_269) ;  /* 0x000000000f087348 */ /* 0x001fea0003c00000 */
[----:B------:R1:W2:Y:S02]  /*107c0*/  SHFL.IDX P6, R14, R13, R12, R11 ;  /* 0x0000000c0d0e7389 */ /* 0x0002a400000c000b */
[----:B012---:R-:W-:Y:S01]  /*107d0*/  ENDCOLLECTIVE ;  /* 0x000000000000791b */ /* 0x007fe20003800000 */
.L_x_269:
[----:B------:R-:W-:Y:S05]  /*107e0*/  BSYNC B0 ;  /* 0x0000000000007941 */ /* 0x000fea0003800000 */
.L_x_268:
[----:B------:R-:W-:Y:S05]  /*107f0*/  BRA `(.L_x_270) ;  /* 0xfffffff400887947 */ /* 0x000fea000383ffff */
.L_x_241:
[----:B------:R-:W-:Y:S01]  /*10800*/  BSSY B1, `(.L_x_271) ;  /* 0x0000006000017945 */ /* 0x000fe20003800000 */
[----:B------:R-:W-:-:S07]  /*10810*/  IMAD.MOV.U32 R15, RZ, RZ, -0x1 ;  /* 0xffffffffff0f7424 */ /* 0x000fce00078e00ff */
[----:B01----:R-:W-:Y:S05]  /*10820*/  WARPSYNC.COLLECTIVE R15, `(.L_x_272) ;  /* 0x000000000f0c7348 */ /* 0x003fea0003c00000 */
[----:B------:R-:W-:Y:S02]  /*10830*/  ELECT P6, UR62, PT ;  /* 0x00000000003e782f */ /* 0x000fe400038c0000 */
[----:B------:R-:W-:Y:S01]  /*10840*/  MOV R14, UR62 ;  /* 0x0000003e000e7c02 */ /* 0x000fe20008000f00 */
[----:B01----:R-:W-:Y:S10]  /*10850*/  ENDCOLLECTIVE ;  /* 0x000000000000791b */ /* 0x003ff40003800000 */
.L_x_272:
[----:B------:R-:W-:Y:S05]  /*10860*/  BSYNC B1 ;  /* 0x0000000000017941 */ /* 0x000fea0003800000 */
.L_x_271:
[----:B------:R-:W-:Y:S05]  /*10870*/  BRA `(.L_x_273) ;  /* 0xfffffff400807947 */ /* 0x000fea000383ffff */
.L_x_243:
[----:B0-----:R0:W1:Y:S02]  /*10880*/  SYNCS.PHASECHK.TRANS64.TRYWAIT P1, [R6+URZ], R5 ;  /* 0x00000005060075a7 */ /* 0x001064000802017f */
[----:B-1----:R-:W-:Y:S05]  /*10890*/  @!P1 NANOSLEEP.SYNCS 0x989680 ;  /* 0x009896800000995d */ /* 0x002fea0003900000 */
[----:B------:R-:W1:Y:S02]  /*108a0*/  @!P1 SYNCS.PHASECHK.TRANS64 P1, [R6+URZ], R5 ;  /* 0x00000005060095a7 */ /* 0x000e64000802007f */
[----:B-1----:R-:W-:Y:S05]  /*108b0*/  @!P1 BRA `(.L_x_243) ;  /* 0xfffffffc00f09947 */ /* 0x002fea000383ffff */
[----:B------:R-:W-:Y:S05]  /*108c0*/  BRA `(.L_x_274) ;  /* 0xfffffff400bc7947 */ /* 0x000fea000383ffff */
.L_x_244:
[----:B-1----:R1:W2:Y:S02]  /*108d0*/  SYNCS.PHASECHK.TRANS64.TRYWAIT P1, [R7+URZ], R2 ;  /* 0x00000002070075a7 */ /* 0x0022a4000802017f */
[----:B--2---:R-:W-:Y:S05]  /*108e0*/  @!P1 NANOSLEEP.SYNCS 0x989680 ;  /* 0x009896800000995d */ /* 0x004fea0003900000 */
[----:B------:R-:W2:Y:S02]  /*108f0*/  @!P1 SYNCS.PHASECHK.TRANS64 P1, [R7+URZ], R2 ;  /* 0x00000002070095a7 */ /* 0x000ea4000802007f */
[----:B--2---:R-:W-:Y:S05]  /*10900*/  @!P1 BRA `(.L_x_244) ;  /* 0xfffffffc00f09947 */ /* 0x004fea000383ffff */
[----:B------:R-:W-:Y:S05]  /*10910*/  BRA `(.L_x_275) ;  /* 0xfffffff400b07947 */ /* 0x000fea000383ffff */
.L_x_246:
[----:B--2---:R2:W3:Y:S02]  /*10920*/  SYNCS.PHASECHK.TRANS64.TRYWAIT P1, [R4+URZ+0x38860], R5 ;  /* 0x03886005040075a7 */ /* 0x0044e4000802017f */
[----:B---3--:R-:W-:Y:S05]  /*10930*/  @!P1 NANOSLEEP.SYNCS 0x989680 ;  /* 0x009896800000995d */ /* 0x008fea0003900000 */
[----:B------:R-:W3:Y:S02]  /*10940*/  @!P1 SYNCS.PHASECHK.TRANS64 P1, [R4+URZ+0x38860], R5 ;  /* 0x03886005040095a7 */ /* 0x000ee4000802007f */
[----:B---3--:R-:W-:Y:S05]  /*10950*/  @!P1 BRA `(.L_x_246) ;  /* 0xfffffffc00f09947 */ /* 0x008fea000383ffff */
[----:B------:R-:W-:Y:S05]  /*10960*/  BRA `(.L_x_276) ;  /* 0xfffffff400b47947 */ /* 0x000fea000383ffff */
.L_x_248:
[----:B---3--:R3:W4:Y:S02]  /*10970*/  SYNCS.PHASECHK.TRANS64.TRYWAIT P1, [R3+URZ+0x38860], R2 ;  /* 0x03886002030075a7 */ /* 0x008724000802017f */
[----:B----4-:R-:W-:Y:S05]  /*10980*/  @!P1 NANOSLEEP.SYNCS 0x989680 ;  /* 0x009896800000995d */ /* 0x010fea0003900000 */
[----:B------:R-:W4:Y:S02]  /*10990*/  @!P1 SYNCS.PHASECHK.TRANS64 P1, [R3+URZ+0x38860], R2 ;  /* 0x03886002030095a7 */ /* 0x000f24000802007f */
[----:B----4-:R-:W-:Y:S05]  /*109a0*/  @!P1 BRA `(.L_x_248) ;  /* 0xfffffffc00f09947 */ /* 0x010fea000383ffff */
[----:B------:R-:W-:Y:S05]  /*109b0*/  BRA `(.L_x_277) ;  /* 0xfffffff400b47947 */ /* 0x000fea000383ffff */
.L_x_250:
[----:B----4-:R4:W0:Y:S02]  /*109c0*/  SYNCS.PHASECHK.TRANS64.TRYWAIT P0, [R4+URZ+0x38880], R5 ;  /* 0x03888005040075a7 */ /* 0x010824000800017f */
[----:B0-----:R-:W-:Y:S05]  /*109d0*/  @!P0 NANOSLEEP.SYNCS 0x989680 ;  /* 0x009896800000895d */ /* 0x001fea0003900000 */
[----:B------:R-:W0:Y:S02]  /*109e0*/  @!P0 SYNCS.PHASECHK.TRANS64 P0, [R4+URZ+0x38880], R5 ;  /* 0x03888005040085a7 */ /* 0x000e24000800007f */
[----:B0-----:R-:W-:Y:S05]  /*109f0*/  @!P0 BRA `(.L_x_250) ;  /* 0xfffffffc00f08947 */ /* 0x001fea000383ffff */
[----:B------:R-:W-:Y:S05]  /*10a00*/  BRA `(.L_x_251) ;  /* 0xfffffff400b07947 */ /* 0x000fea000383ffff */
.L_x_278:
        /* <DEDUP_REMOVED lines=15> */
.L_x_2765:


//--------------------- .text._ZN7cutlass13device_kernelIN5flash11enable_sm90INS1_16FlashAttnFwdSm90INS1_25CollectiveMainloopFwdSm90ILi2EN4cute5tupleIJNS5_1CILi1EEES8_S8_EEENS6_IJNS7_ILi128EEESA_NS7_ILi256EEEEEELi256ENS_12float_e4m3_tEfNS_4arch4Sm90ELb0ELb0ELb0ELb1ELb0ELb1ELb0ELb1ELb1ELb0ELb0ELb0EEENS1_21CollectiveEpilogueFwdINS6_IJSA_SB_SA_EEES9_NS_10bfloat16_tESF_Li256ELb1ELb0ELb0ELb1EEENS1_36VarlenDynamicPersistentTileSchedulerILi128ELi128ELi256ELi128ELb0ELb0ELb1ELb0ELb1ELb1EEEEEEEEEvNT_6ParamsE --------------------------
	.section	.text._ZN7cutlass13device_kernelIN5flash11enable_sm90INS1_16FlashAttnFwdSm90INS1_25CollectiveMainloopFwdSm90ILi2EN4cute5tupleIJNS5_1CILi1EEES8_S8_EEENS6_IJNS7_ILi128EEESA_NS7_ILi256EEEEEELi256ENS_12float_e4m3_tEfNS_4arch4Sm90ELb0ELb0ELb0ELb1ELb0ELb1ELb0ELb1ELb1ELb0ELb0ELb0EEENS1_21CollectiveEpilogueFwdINS6_IJSA_SB_SA_EEES9_NS_10bfloat16_tESF_Li256ELb1ELb0ELb0ELb1EEENS1_36VarlenDynamicPersistentTileSchedulerILi128ELi128ELi256ELi128ELb0ELb0ELb1ELb0ELb1ELb1EEEEEEEEEvNT_6ParamsE,"ax",@progbits
	.align	128
.text._ZN7cutlass13device_kernelIN5flash11enable_sm90INS1_16FlashAttnFwdSm90INS1_25CollectiveMainloopFwdSm90ILi2EN4cute5tupleIJNS5_1CILi1EEES8_S8_EEENS6_IJNS7_ILi128EEESA_NS7_ILi256EEEEEELi256ENS_12float_e4m3_tEfNS_4arch4Sm90ELb0ELb0ELb0ELb1ELb0ELb1ELb0ELb1ELb1ELb0ELb0ELb0EEENS1_21CollectiveEpilogueFwdINS6_IJSA_SB_SA_EEES9_NS_10bfloat16_tESF_Li256ELb1ELb0ELb0ELb1EEENS1_36VarlenDynamicPersistentTileSchedulerILi128ELi128ELi256ELi128ELb0ELb0ELb1ELb0ELb1ELb1EEEEEEEEEvNT_6ParamsE:
        .type           _ZN7cutlass13device_kernelIN5flash11enable_sm90INS1_16FlashAttnFwdSm90INS1_25CollectiveMainloopFwdSm90ILi2EN4cute5tupleIJNS5_1CILi1EEES8_S8_EEENS6_IJNS7_ILi128EEESA_NS7_ILi256EEEEEELi256ENS_12float_e4m3_tEfNS_4arch4Sm90ELb0ELb0ELb0ELb1ELb0ELb1ELb0ELb1ELb1ELb0ELb0ELb0EEENS1_21CollectiveEpilogueFwdINS6_IJSA_SB_SA_EEES9_NS_10bfloat16_tESF_Li256ELb1ELb0ELb0ELb1EEENS1_36VarlenDynamicPersistentTileSchedulerILi128ELi128ELi256ELi128ELb0ELb0ELb1ELb0ELb1ELb1EEEEEEEEEvNT_6ParamsE,@function
        .size           _ZN7cutlass13device_kernelIN5flash11enable_sm90INS1_16FlashAttnFwdSm90INS1_25CollectiveMainloopFwdSm90ILi2EN4cute5tupleIJNS5_1CILi1EEES8_S8_EEENS6_IJNS7_ILi128EEESA_NS7_ILi256EEEEEELi256ENS_12float_e4m3_tEfNS_4arch4Sm90ELb0ELb0ELb0ELb1ELb0ELb1ELb0ELb1ELb1ELb0ELb0ELb0EEENS1_21CollectiveEpilogueFwdINS6_IJSA_SB_SA_EEES9_NS_10bfloat16_tESF_Li256ELb1ELb0ELb0ELb1EEENS1_36VarlenDynamicPersistentTileSchedulerILi128ELi128ELi256ELi128ELb0ELb0ELb1ELb0ELb1ELb1EEEEEEEEEvNT_6ParamsE,(.L_x_2766 - _ZN7cutlass13device_kernelIN5flash11enable_sm90INS1_16FlashAttnFwdSm90INS1_25CollectiveMainloopFwdSm90ILi2EN4cute5tupleIJNS5_1CILi1EEES8_S8_EEENS6_IJNS7_ILi128EEESA_NS7_ILi256EEEEEELi256ENS_12float_e4m3_tEfNS_4arch4Sm90ELb0ELb0ELb0ELb1ELb0ELb1ELb0ELb1ELb1ELb0ELb0ELb0EEENS1_21CollectiveEpilogueFwdINS6_IJSA_SB_SA_EEES9_NS_10bfloat16_tESF_Li256ELb1ELb0ELb0ELb1EEENS1_36VarlenDynamicPersistentTileSchedulerILi128ELi128ELi256ELi128ELb0ELb0ELb1ELb0ELb1ELb1EEEEEEEEEvNT_6ParamsE)
        .other          _ZN7cutlass13device_kernelIN5flash11enable_sm90INS1_16FlashAttnFwdSm90INS1_25CollectiveMainloopFwdSm90ILi2EN4cute5tupleIJNS5_1CILi1EEES8_S8_EEENS6_IJNS7_ILi128EEESA_NS7_ILi256EEEEEELi256ENS_12float_e4m3_tEfNS_4arch4Sm90ELb0ELb0ELb0ELb1ELb0ELb1ELb0ELb1ELb1ELb0ELb0ELb0EEENS1_21CollectiveEpilogueFwdINS6_IJSA_SB_SA_EEES9_NS_10bfloat16_tESF_Li256ELb1ELb0ELb0ELb1EEENS1_36VarlenDynamicPersistentTileSchedulerILi128ELi128ELi256ELi128ELb0ELb0ELb1ELb0ELb1ELb1EEEEEEEEEvNT_6ParamsE,@"STO_CUDA_ENTRY STV_DEFAULT"
_ZN7cutlass13device_kernelIN5flash11enable_sm90INS1_16FlashAttnFwdSm90INS1_25CollectiveMainloopFwdSm90ILi2EN4cute5tupleIJNS5_1CILi1EEES8_S8_EEENS6_IJNS7_ILi128EEESA_NS7_ILi256EEEEEELi256ENS_12float_e4m3_tEfNS_4arch4Sm90ELb0ELb0ELb0ELb1ELb0ELb1ELb0ELb1ELb1ELb0ELb0ELb0EEENS1_21CollectiveEpilogueFwdINS6_IJSA_SB_SA_EEES9_NS_10bfloat16_tESF_Li256ELb1ELb0ELb0ELb1EEENS1_36VarlenDynamicPersistentTileSchedulerILi128ELi128ELi256ELi128ELb0ELb0ELb1ELb0ELb1ELb1EEEEEEEEEvNT_6ParamsE:
        /* <DEDUP_REMOVED lines=14> */
[----:B------:R-:W-:Y:S02]  /*00e0*/  UIADD3 UR12, UP3, UR4, 0x570, URZ ;  /* 0x00000570040c7890 */ /* 0x000fe4000ff7e03f */
[----:B------:R-:W-:-:S02]  /*00f0*/  UIADD3 UR4, UP4, UR4, 0x670, URZ ;  /* 0x0000067004047890 */ /* 0x000fc4000ff9e03f */
[----:B------:R-:W-:Y:S02]  /*0100*/  UIADD3.X UR7, URZ, UR5, URZ, UP0, !UPT ;  /* 0x000000053f077290 */ /* 0x000fe400087fe43f */
[----:B------:R-:W-:Y:S02]  /*0110*/  UIADD3.X UR9, URZ, UR5, URZ, UP1, !UPT ;  /* 0x000000053f097290 */ /* 0x000fe40008ffe43f */
[----:B------:R-:W-:Y:S02]  /*0120*/  UIADD3.X UR11, URZ, UR5, URZ, UP2, !UPT ;  /* 0x000000053f0b7290 */ /* 0x000fe400097fe43f */
[----:B------:R-:W-:Y:S02]  /*0130*/  UIADD3.X UR13, URZ, UR5, URZ, UP3, !UPT ;  /* 0x000000053f0d7290 */ /* 0x000fe40009ffe43f */
[----:B------:R-:W-:Y:S01]  /*0140*/  UIADD3.X UR5, URZ, UR5, URZ, UP4, !UPT ;  /* 0x000000053f057290 */ /* 0x000fe2000a7fe43f */
[----:B------:R0:W-:Y:S02]  /*0150*/  UTMACCTL.PF [UR6] ;  /* 0x00000000060079b9 */ /* 0x0001e40008040000 */
[----:B------:R0:W-:Y:S02]  /*0160*/  UTMACCTL.PF [UR8] ;  /* 0x00000000080079b9 */ /* 0x0001e40008040000 */
[----:B------:R0:W-:Y:S02]  /*0170*/  UTMACCTL.PF [UR10] ;  /* 0x000000000a0079b9 */ /* 0x0001e40008040000 */
[----:B------:R0:W-:Y:S02]  /*0180*/  UTMACCTL.PF [UR12] ;  /* 0x000000000c0079b9 */ /* 0x0001e40008040000 */
[----:B------:R0:W-:Y:S02]  /*0190*/  UTMACCTL.PF [UR4] ;  /* 0x00000000040079b9 */ /* 0x0001e40008040000 */
[----:B0-----:R-:W-:Y:S01]  /*01a0*/  NOP ;  /* 0x0000000000007918 */ /* 0x001fe20000000000 */
.L_x_280:
[----:B------:R-:W-:Y:S05]  /*01b0*/  BSYNC B0 ;  /* 0x0000000000007941 */ /* 0x000fea0003800000 */
.L_x_279:
        /* <DEDUP_REMOVED lines=41> */
.L_x_281:
        /* <DEDUP_REMOVED lines=22> */
.L_x_282:
        /* <DEDUP_REMOVED lines=18> */
.L_x_283:
        /* <DEDUP_REMOVED lines=22> */
.L_x_284:
        /* <DEDUP_REMOVED lines=22> */
.L_x_285:
[----:B------:R-:W-:Y:S01]  /*0990*/  PLOP3.LUT P0, PT, PT, PT, UP0, 0x80, 0x0 ;  /* 0x000000000000781c */ /* 0x000fe20003f0f008 */
[----:B------:R-:W-:Y:S01]  /*09a0*/  UMOV UR40, 0x1 ;  /* 0x0000000100287882 */ /* 0x000fe20000000000 */
[----:B------:R-:W-:Y:S01]  /*09b0*/  NOP ;  /* 0x0000000000007918 */ /* 0x000fe20000000000 */
[----:B------:R-:W-:Y:S01]  /*09c0*/  USEL UR40, UR40, 0x2, !UP0 ;  /* 0x0000000228287887 */ /* 0x000fe2000c000000 */
[----:B------:R-:W-:Y:S01]  /*09d0*/  BSSY B8, `(.L_x_286) ;  /* 0x00022d7000087945 */ /* 0x000fe20003800000 */
[----:B------:R-:W-:Y:S01]  /*09e0*/  ULDC.64 UR42, c[0x0][0x208] ;  /* 0x00008200002a7ab9 */ /* 0x000fe20000000a00 */
[----:B012-4-:R-:W-:Y:S07]  /*09f0*/  BAR.SYNC.DEFER_BLOCKING 0x0 ;  /* 0x0000000000007b1d */ /* 0x017fee0000010000 */
[----:B------:R-:W-:Y:S05]  /*0a00*/  @!P0 BRA `(.L_x_287) ;  /* 0x000001c4007c8947 */ /* 0x000fea0003800000 */
.L_x_288:
        /* <DEDUP_REMOVED lines=8> */
[----:B-1----:R-:W-:-:S06]  /*0a90*/  ULEA UR4, UR44, UR4, 0x18 ;  /* 0x000000042c047291 */ /* 0x002fcc000f8ec03f */
[----:B------:R-:W-:Y:S01]  /*0aa0*/  IMAD.U32 R19, RZ, RZ, UR4 ;  /* 0x00000004ff137e24 */ /* 0x000fe2000f8e00ff */
[----:B0-----:R-:W-:Y:S01]  /*0ab0*/  SHF.R.U32.HI R0, RZ, 0x7, R0 ;  /* 0x00000007ff007819 */ /* 0x001fe20000011600 */
[----:B------:R-:W-:-:S03]  /*0ac0*/  ULDC UR4, c[0x0][0xc14] ;  /* 0x0003050000047ab9 */ /* 0x000fc60000000800 */
[----:B------:R-:W-:-:S13]  /*0ad0*/  ISETP.NE.AND P0, PT, R0, 0x1, PT ;  /* 0x000000010000780c */ /* 0x000fda0003f05270 */
[----:B------:R-:W-:Y:S08]  /*0ae0*/  @!P0 BAR.ARV 0x9, 0x100 ;  /* 0x0244000000008b1d */ /* 0x000ff00000002000 */
[----:B------:R-:W-:Y:S06]  /*0af0*/  BAR.SYNC.DEFER_BLOCKING 0x5, 0x180 ;  /* 0x0146000000007b1d */ /* 0x000fec0000010000 */
[----:B------:R-:W0:Y:S02]  /*0b00*/  LDS.128 R124, [R19+0x388d0] ;  /* 0x0388d000137c7984 */ /* 0x000e240000000c00 */
[----:B------:R-:W-:Y:S06]  /*0b10*/  BAR.ARV 0x4, 0x180 ;  /* 0x0106000000007b1d */ /* 0x000fec0000002000 */
[----:B0-----:R-:W-:-:S13]  /*0b20*/  ISETP.GE.AND P0, PT, R127, UR4, PT ;  /* 0x000000047f007c0c */ /* 0x001fda000bf06270 */
[----:B------:R-:W-:Y:S05]  /*0b30*/  @P0 BRA `(.L_x_289) ;  /* 0x0000022c00000947 */ /* 0x000fea0003800000 */
[----:B------:R-:W0:Y:S01]  /*0b40*/  S2R R0, SR_TID.X ;  /* 0x0000000000007919 */ /* 0x000e220000002100 */
[----:B------:R-:W-:Y:S01]  /*0b50*/  R2UR UR46, R19 ;  /* 0x00000000132e72ca */ /* 0x000fe200000e0000 */
[----:B------:R-:W-:Y:S01]  /*0b60*/  IMAD.MOV.U32 R237, RZ, RZ, RZ ;  /* 0x000000ffffed7224 */ /* 0x000fe200078e00ff */
[----:B------:R-:W-:Y:S01]  /*0b70*/  MOV R152, RZ ;  /* 0x000000ff00987202 */ /* 0x000fe20000000f00 */
[----:B------:R-:W-:Y:S01]  /*0b80*/  IMAD.MOV.U32 R232, RZ, RZ, RZ ;  /* 0x000000ffffe87224 */ /* 0x000fe200078e00ff */
[----:B------:R-:W-:Y:S01]  /*0b90*/  ULOP3.LUT UR47, UR40, 0x1, URZ, 0xfc, !UPT ;  /* 0x00000001282f7892 */ /* 0x000fe2000f8efc3f */
[----:B------:R-:W-:-:S08]  /*0ba0*/  UMOV UR45, URZ ;  /* 0x0000003f002d7c82 */ /* 0x000fd00008000000 */
[----:B------:R-:W-:Y:S01]  /*0bb0*/  UIADD3 UR46, UR46, 0x20400, URZ ;  /* 0x000204002e2e7890 */ /* 0x000fe2000fffe03f */
[----:B0-----:R-:W-:-:S05]  /*0bc0*/  VIADD R0, R0, 0xffffff80 ;  /* 0xffffff8000007836 */ /* 0x001fca0000000000 */
[----:B------:R-:W-:-:S04]  /*0bd0*/  SHF.R.S32.HI R3, RZ, 0x1f, R0 ;  /* 0x0000001fff037819 */ /* 0x000fc80000011400 */
[CC--:B------:R-:W-:Y:S02]  /*0be0*/  LEA.HI R4, R3.reuse, R0.reuse, RZ, 0x4 ;  /* 0x0000000003047211 */ /* 0x0c0fe400078f20ff */
[CC--:B------:R-:W-:Y:S02]  /*0bf0*/  LEA.HI R2, R3.reuse, R0.reuse, RZ, 0x6 ;  /* 0x0000000003027211 */ /* 0x0c0fe400078f30ff */
[CC--:B------:R-:W-:Y:S02]  /*0c00*/  LEA.HI R5, R3.reuse, R0.reuse, RZ, 0x5 ;  /* 0x0000000003057211 */ /* 0x0c0fe400078f28ff */
[----:B------:R-:W-:Y:S01]  /*0c10*/  LEA.HI R3, R3, R0, RZ, 0x3 ;  /* 0x0000000003037211 */ /* 0x000fe200078f18ff */
[----:B------:R-:W-:Y:S01]  /*0c20*/  IMAD.SHL.U32 R2, R2, 0x10, RZ ;  /* 0x0000001002027824 */ /* 0x000fe200078e00ff */
[----:B------:R-:W-:Y:S02]  /*0c30*/  LOP3.LUT R7, R4, 0x3fffff0, RZ, 0xc0, !PT ;  /* 0x03fffff004077812 */ /* 0x000fe400078ec0ff */
[----:B------:R-:W-:-:S02]  /*0c40*/  SHF.R.S32.HI R22, RZ, 0x3, R3 ;  /* 0x00000003ff167819 */ /* 0x000fc40000011403 */
[----:B------:R-:W-:Y:S01]  /*0c50*/  SHF.L.U32 R6, R5, 0x5, RZ ;  /* 0x0000000505067819 */ /* 0x000fe200000006ff */
[----:B------:R-:W-:Y:S01]  /*0c60*/  IMAD.IADD R7, R0, 0x1, -R7 ;  /* 0x0000000100077824 */ /* 0x000fe200078e0a07 */
[----:B------:R-:W-:Y:S01]  /*0c70*/  LOP3.LUT R5, R3, 0xfffffff8, RZ, 0xc0, !PT ;  /* 0xfffffff803057812 */ /* 0x000fe200078ec0ff */
[C---:B------:R-:W-:Y:S01]  /*0c80*/  VIADD R234, R22.reuse, 0x20 ;  /* 0x0000002016ea7836 */ /* 0x040fe20000000000 */
[----:B------:R-:W-:Y:S01]  /*0c90*/  SHF.R.S32.HI R9, RZ, 0x4, R4 ;  /* 0x00000004ff097819 */ /* 0x000fe20000011404 */
[----:B------:R-:W-:Y:S01]  /*0ca0*/  VIADD R233, R22, 0x40 ;  /* 0x0000004016e97836 */ /* 0x000fe20000000000 */
[----:B------:R-:W-:Y:S01]  /*0cb0*/  LOP3.LUT R6, R6, 0xfffffc00, RZ, 0xc0, !PT ;  /* 0xfffffc0006067812 */ /* 0x000fe200078ec0ff */
[----:B------:R-:W-:Y:S01]  /*0cc0*/  IMAD.IADD R5, R0, 0x1, -R5 ;  /* 0x0000000100057824 */ /* 0x000fe200078e0a05 */
[----:B------:R-:W-:Y:S01]  /*0cd0*/  SHF.R.S32.HI R3, RZ, 0x1f, R234 ;  /* 0x0000001fff037819 */ /* 0x000fe200000114ea */
[----:B------:R-:W-:Y:S01]  /*0ce0*/  IMAD.SHL.U32 R0, R234, 0x80, RZ ;  /* 0x00000080ea007824 */ /* 0x000fe200078e00ff */
[----:B------:R-:W-:Y:S01]  /*0cf0*/  LEA.HI R4, R4, R9, RZ, 0x1 ;  /* 0x0000000904047211 */ /* 0x000fe200078f08ff */
[----:B------:R-:W-:Y:S01]  /*0d00*/  IMAD R7, R7, 0x40, R6 ;  /* 0x0000004007077824 */ /* 0x000fe200078e0206 */
[----:B------:R-:W-:Y:S01]  /*0d10*/  LEA.HI R6, R3, R234, RZ, 0x3 ;  /* 0x000000ea03067211 */ /* 0x000fe200078f18ff */
[----:B------:R-:W-:Y:S01]  /*0d20*/  VIADD R235, R22, 0x60 ;  /* 0x0000006016eb7836 */ /* 0x000fe20000000000 */
[----:B------:R-:W-:Y:S01]  /*0d30*/  SHF.R.S32.HI R10, RZ, 0x1f, R233 ;  /* 0x0000001fff0a7819 */ /* 0x000fe200000114e9 */
[----:B------:R-:W-:Y:S01]  /*0d40*/  IMAD.SHL.U32 R8, R233, 0x80, RZ ;  /* 0x00000080e9087824 */ /* 0x000fe200078e00ff */
[----:B------:R-:W-:Y:S01]  /*0d50*/  LOP3.LUT R4, R4, 0x1ffffffe, RZ, 0xc0, !PT ;  /* 0x1ffffffe04047812 */ /* 0x000fe200078ec0ff */
[----:B------:R-:W-:Y:S01]  /*0d60*/  IMAD.SHL.U32 R11, R235, 0x80, RZ ;  /* 0x00000080eb0b7824 */ /* 0x000fe200078e00ff */
[----:B------:R-:W-:-:S02]  /*0d70*/  SHF.L.U32 R16, R5, 0x4, RZ ;  /* 0x0000000405107819 */ /* 0x000fc400000006ff */
[----:B------:R-:W-:Y:S02]  /*0d80*/  LOP3.LUT R3, R0, 0x380, RZ, 0xc0, !PT ;  /* 0x0000038000037812 */ /* 0x000fe400078ec0ff */
[----:B------:R-:W-:Y:S02]  /*0d90*/  SHF.L.U32 R6, R6, 0x7, RZ ;  /* 0x0000000706067819 */ /* 0x000fe400000006ff */
[----:B------:R-:W-:Y:S02]  /*0da0*/  LEA.HI R10, R10, R233, RZ, 0x3 ;  /* 0x000000e90a0a7211 */ /* 0x000fe400078f18ff */
[----:B------:R-:W-:Y:S02]  /*0db0*/  IADD3 R4, R9, -R4, RZ ;  /* 0x8000000409047210 */ /* 0x000fe40007ffe0ff */
[----:B------:R-:W-:Y:S01]  /*0dc0*/  SHF.R.U32.HI R0, RZ, 0x3, R3 ;  /* 0x00000003ff007819 */ /* 0x000fe20000011603 */
[----:B------:R-:W-:Y:S01]  /*0dd0*/  IMAD.SHL.U32 R10, R10, 0x80, RZ ;  /* 0x000000800a0a7824 */ /* 0x000fe200078e00ff */
[----:B------:R-:W-:-:S02]  /*0de0*/  LOP3.LUT R13, R3, 0x70, R16, 0xf8, !PT ;  /* 0x00000070030d7812 */ /* 0x000fc400078ef810 */
[----:B------:R-:W-:Y:S01]  /*0df0*/  LOP3.LUT R20, R6, 0xfffffc00, RZ, 0xc0, !PT ;  /* 0xfffffc0006147812 */ /* 0x000fe200078ec0ff */
[----:B------:R-:W-:Y:S01]  /*0e00*/  IMAD R6, R4, 0x8, R7 ;  /* 0x0000000804067824 */ /* 0x000fe200078e0207 */
[----:B------:R-:W-:Y:S02]  /*0e10*/  SHF.R.S32.HI R12, RZ, 0x1f, R235 ;  /* 0x0000001fff0c7819 */ /* 0x000fe400000114eb */
[----:B------:R-:W-:Y:S01]  /*0e20*/  LOP3.LUT R9, R8, 0x380, RZ, 0xc0, !PT ;  /* 0x0000038008097812 */ /* 0x000fe200078ec0ff */
[----:B------:R-:W-:Y:S01]  /*0e30*/  STL [R1+0x20], R20 ;  /* 0x0000201401007387 */ /* 0x000fe20000100800 */
[----:B------:R-:W-:Y:S02]  /*0e40*/  LOP3.LUT R4, R20, R13, R0, 0xf6, !PT ;  /* 0x0000000d14047212 */ /* 0x000fe400078ef600 */
[----:B------:R-:W-:Y:S01]  /*0e50*/  SHF.L.U32 R0, R22, 0x7, RZ ;  /* 0x0000000716007819 */ /* 0x000fe200000006ff */
[----:B------:R0:W-:Y:S01]  /*0e60*/  STL [R1+0x48], R6 ;  /* 0x0000480601007387 */ /* 0x0001e20000100800 */
[----:B------:R-:W-:-:S02]  /*0e70*/  LEA.HI R12, R12, R235, RZ, 0x3 ;  /* 0x000000eb0c0c7211 */ /* 0x000fc400078f18ff */
[----:B------:R-:W-:Y:S02]  /*0e80*/  SHF.R.U32.HI R3, RZ, 0x3, R9 ;  /* 0x00000003ff037819 */ /* 0x000fe40000011609 */
[----:B------:R-:W-:Y:S01]  /*0e90*/  LOP3.LUT R14, R9, 0x70, R16, 0xf8, !PT ;  /* 0x00000070090e7812 */ /* 0x000fe200078ef810 */
[----:B------:R-:W-:Y:S01]  /*0ea0*/  IMAD.SHL.U32 R12, R12, 0x80, RZ ;  /* 0x000000800c0c7824 */ /* 0x000fe200078e00ff */
[----:B------:R-:W-:Y:S02]  /*0eb0*/  LOP3.LUT R18, R10, 0xfffffc00, RZ, 0xc0, !PT ;  /* 0xfffffc000a127812 */ /* 0x000fe400078ec0ff */
[----:B------:R-:W-:Y:S02]  /*0ec0*/  LOP3.LUT R11, R11, 0x380, RZ, 0xc0, !PT ;  /* 0x000003800b0b7812 */ /* 0x000fe400078ec0ff */
[----:B0-----:R-:W-:Y:S01]  /*0ed0*/  LOP3.LUT R6, R0, 0x380, RZ, 0xc0, !PT ;  /* 0x0000038000067812 */ /* 0x001fe200078ec0ff */
[----:B------:R0:W-:Y:S01]  /*0ee0*/  STL [R1+0x1c], R18 ;  /* 0x00001c1201007387 */ /* 0x0001e20000100800 */
[----:B------:R-:W-:-:S02]  /*0ef0*/  LOP3.LUT R14, R18, R14, R3, 0xf6, !PT ;  /* 0x0000000e120e7212 */ /* 0x000fc400078ef603 */
[----:B------:R-:W-:Y:S02]  /*0f00*/  LOP3.LUT R3, R2, 0xfffffc00, RZ, 0xc0, !PT ;  /* 0xfffffc0002037812 */ /* 0x000fe400078ec0ff */
[----:B------:R-:W-:Y:S02]  /*0f10*/  LOP3.LUT R0, R6, 0x70, R16, 0xf8, !PT ;  /* 0x0000007006007812 */ /* 0x000fe400078ef810 */
[----:B------:R-:W-:Y:S02]  /*0f20*/  SHF.R.U32.HI R2, RZ, 0x3, R6 ;  /* 0x00000003ff027819 */ /* 0x000fe40000011606 */
[----:B------:R-:W-:Y:S01]  /*0f30*/  LOP3.LUT R15, R12, 0xfffffc00, RZ, 0xc0, !PT ;  /* 0xfffffc000c0f7812 */ /* 0x000fe200078ec0ff */
[----:B0-----:R-:W-:Y:S01]  /*0f40*/  IMAD.SHL.U32 R18, R5, 0x8, RZ ;  /* 0x0000000805127824 */ /* 0x001fe200078e00ff */
[----:B------:R-:W-:Y:S02]  /*0f50*/  LOP3.LUT R0, R3, R0, R2, 0xf6, !PT ;  /* 0x0000000003007212 */ /* 0x000fe400078ef602 */
[----:B------:R-:W-:Y:S01]  /*0f60*/  SHF.R.U32.HI R8, RZ, 0x3, R11 ;  /* 0x00000003ff087819 */ /* 0x000fe2000001160b */
[----:B------:R-:W-:Y:S01]  /*0f70*/  STL [R1+0x18], R15 ;  /* 0x0000180f01007387 */ /* 0x000fe20000100800 */
[----:B------:R-:W-:Y:S01]  /*0f80*/  LOP3.LUT R11, R11, 0x70, R16, 0xf8, !PT ;  /* 0x000000700b0b7812 */ /* 0x000fe200078ef810 */
[----:B------:R-:W-:Y:S01]  /*0f90*/  IMAD.IADD R0, R19, 0x1, R0 ;  /* 0x0000000113007824 */ /* 0x000fe200078e0200 */
[----:B------:R-:W-:Y:S01]  /*0fa0*/  SHF.R.S32.HI R23, RZ, 0x1f, R22 ;  /* 0x0000001fff177819 */ /* 0x000fe20000011416 */
[----:B------:R-:W-:Y:S01]  /*0fb0*/  STL [R1+0x4], R6 ;  /* 0x0000040601007387 */ /* 0x000fe20000100800 */
[----:B------:R-:W-:Y:S01]  /*0fc0*/  LOP3.LUT R8, R15, R11, R8, 0xf6, !PT ;  /* 0x0000000b0f087212 */ /* 0x000fe200078ef608 */
[----:B------:R-:W-:-:S02]  /*0fd0*/  VIADD R236, R18, 0x40 ;  /* 0x0000004012ec7836 */ /* 0x000fc40000000000 */
[----:B------:R-:W-:Y:S04]  /*0fe0*/  STL [R1], RZ ;  /* 0x000000ff01007387 */ /* 0x000fe80000100800 */
[----:B------:R0:W-:Y:S04]  /*0ff0*/  STL [R1+0x10], R3 ;  /* 0x0000100301007387 */ /* 0x0001e80000100800 */
[----:B------:R1:W-:Y:S04]  /*1000*/  STL [R1+0xc], R2 ;  /* 0x00000c0201007387 */ /* 0x0003e80000100800 */
[----:B------:R2:W-:Y:S01]  /*1010*/  STL [R1+0x24], R0 ;  /* 0x0000240001007387 */ /* 0x0005e20000100800 */
[C---:B0-----:R-:W-:Y:S01]  /*1020*/  IADD3 R3, R19.reuse, R4, RZ ;  /* 0x0000000413037210 */ /* 0x041fe20007ffe0ff */
[----:B-1----:R-:W-:-:S04]  /*1030*/  IMAD.IADD R2, R19, 0x1, R14 ;  /* 0x0000000113027824 */ /* 0x002fc800078e020e */
[----:B------:R0:W-:Y:S01]  /*1040*/  STL [R1+0x44], R3 ;  /* 0x0000440301007387 */ /* 0x0001e20000100800 */
[----:B--2---:R-:W-:-:S03]  /*1050*/  IMAD.IADD R0, R19, 0x1, R8 ;  /* 0x0000000113007824 */ /* 0x004fc600078e0208 */
[----:B------:R0:W-:Y:S04]  /*1060*/  STL [R1+0x40], R2 ;  /* 0x0000400201007387 */ /* 0x0001e80000100800 */
[----:B------:R0:W-:Y:S02]  /*1070*/  STL [R1+0x3c], R0 ;  /* 0x00003c0001007387 */ /* 0x0001e40000100800 */
.L_x_470:
[----:B0-----:R-:W0:Y:S02]  /*1080*/  LDC.64 R2, c[0x0][0xc60] ;  /* 0x00031800ff027b82 */ /* 0x001e240000000a00 */
[----:B0-----:R-:W-:-:S05]  /*1090*/  IMAD.WIDE R2, R127, 0x4, R2 ;  /* 0x000000047f027825 */ /* 0x001fca00078e0202 */
[----:B-1----:R0:W2:Y:S01]  /*10a0*/  LDG.E R0, desc[UR42][R2.64] ;  /* 0x0000002a02007981 */ /* 0x0020a2000c1e1900 */
[----:B------:R-:W-:Y:S05]  /*10b0*/  YIELD ;  /* 0x0000000000007946 */ /* 0x000fea0003800000 */
[----:B------:R-:W-:Y:S01]  /*10c0*/  ULDC.64 UR4, c[0x0][0xa28] ;  /* 0x00028a0000047ab9 */ /* 0x000fe20000000a00 */
[----:B------:R-:W-:Y:S01]  /*10d0*/  ULDC.64 UR8, c[0x0][0xa18] ;  /* 0x0002860000087ab9 */ /* 0x000fe20000000a00 */
[----:B------:R-:W-:Y:S01]  /*10e0*/  ISETP.NE.U32.AND P1, PT, RZ, UR4, PT ;  /* 0x00000004ff007c0c */ /* 0x000fe2000bf25070 */
[----:B------:R-:W-:Y:S01]  /*10f0*/  ULDC.64 UR6, c[0x0][0xa08] ;  /* 0x0002820000067ab9 */ /* 0x000fe20000000a00 */
[----:B0-----:R-:W-:Y:S01]  /*1100*/  MOV R3, RZ ;  /* 0x000000ff00037202 */ /* 0x001fe20000000f00 */
[----:B-----5:R-:W-:Y:S01]  /*1110*/  IMAD.MOV.U32 R29, RZ, RZ, RZ ;  /* 0x000000ffff1d7224 */ /* 0x020fe200078e00ff */
[----:B------:R-:W-:-:S02]  /*1120*/  ISETP.NE.AND.EX P1, PT, RZ, UR5, PT, P1 ;  /* 0x00000005ff007c0c */ /* 0x000fc4000bf25310 */
[----:B------:R-:W-:-:S04]  /*1130*/  ISETP.NE.U32.AND P0, PT, RZ, UR6, PT ;  /* 0x00000006ff007c0c */ /* 0x000fc8000bf05070 */
[----:B------:R-:W-:Y:S02]  /*1140*/  ISETP.NE.AND.EX P0, PT, RZ, UR7, PT, P0 ;  /* 0x00000007ff007c0c */ /* 0x000fe4000bf05300 */
[----:B--2---:R-:W-:Y:S01]  /*1150*/  SHF.R.S32.HI R6, RZ, 0x1f, R0 ;  /* 0x0000001fff067819 */ /* 0x004fe20000011400 */
[----:B------:R-:W-:-:S04]  /*1160*/  IMAD.SHL.U32 R28, R0, 0x4, RZ ;  /* 0x00000004001c7824 */ /* 0x000fc800078e00ff */
[C---:B---34-:R-:W-:Y:S01]  /*1170*/  @P1 LEA R4, P2, R0.reuse, UR4, 0x2 ;  /* 0x0000000400041c11 */ /* 0x058fe2000f8410ff */
[----:B------:R-:W-:Y:S01]  /*1180*/  STL [R1+0x14], R0 ;  /* 0x0000140001007387 */ /* 0x000fe20000100800 */
[C-C-:B------:R-:W-:Y:S02]  /*1190*/  SHF.L.U64.HI R30, R0.reuse, 0x2, R6.reuse ;  /* 0x00000002001e7819 */ /* 0x140fe40000010206 */
[----:B------:R-:W-:Y:S01]  /*11a0*/  @P1 LEA.HI.X R5, R0, UR5, R6, 0x2, P2 ;  /* 0x0000000500051c11 */ /* 0x000fe200090f1406 */
[----:B------:R0:W-:Y:S01]  /*11b0*/  STL [R1+0x2c], R6 ;  /* 0x00002c0601007387 */ /* 0x0001e20000100800 */
[----:B------:R-:W-:Y:S01]  /*11c0*/  ISETP.NE.U32.AND P2, PT, RZ, UR8, PT ;  /* 0x00000008ff007c0c */ /* 0x000fe2000bf45070 */
[----:B------:R-:W-:Y:S01]  /*11d0*/  ULDC UR4, c[0x0][0x288] ;  /* 0x0000a20000047ab9 */ /* 0x000fe20000000800 */
[----:B------:R-:W-:Y:S01]  /*11e0*/  IADD3 R8, P3, R28, UR6, RZ ;  /* 0x000000061c087c10 */ /* 0x000fe2000ff7e0ff */
[----:B------:R1:W5:Y:S01]  /*11f0*/  @P1 LDG.E R3, desc[UR42][R4.64] ;  /* 0x0000002a04031981 */ /* 0x000362000c1e1900 */
[----:B------:R-:W-:Y:S01]  /*1200*/  ISETP.NE.AND.EX P2, PT, RZ, UR9, PT, P2 ;  /* 0x00000009ff007c0c */ /* 0x000fe2000bf45320 */
[----:B------:R-:W-:Y:S01]  /*1210*/  IMAD.U32 R132, RZ, RZ, UR4 ;  /* 0x00000004ff847e24 */ /* 0x000fe2000f8e00ff */
[----:B------:R-:W-:Y:S01]  /*1220*/  IADD3.X R9, R30, UR7, RZ, P3, !PT ;  /* 0x000000071e097c10 */ /* 0x000fe20009ffe4ff */
[----:B------:R-:W-:-:S04]  /*1230*/  ULDC.64 UR4, c[0x0][0x3f8] ;  /* 0x0000fe0000047ab9 */ /* 0x000fc80000000a00 */
[----:B------:R1:W5:Y:S06]  /*1240*/  @P0 LDG.E R29, desc[UR42][R8.64] ;  /* 0x0000002a081d0981 */ /* 0x00036c000c1e1900 */
[----:B0-----:R-:W-:-:S04]  /*1250*/  @P2 IADD3 R6, P1, R28, UR8, RZ ;  /* 0x000000081c062c10 */ /* 0x001fc8000ff3e0ff */
[----:B------:R-:W-:-:S05]  /*1260*/  @P2 IADD3.X R7, R30, UR9, RZ, P1, !PT ;  /* 0x000000091e072c10 */ /* 0x000fca0008ffe4ff */
[----:B------:R1:W5:Y:S01]  /*1270*/  @P2 LDG.E R132, desc[UR42][R6.64] ;  /* 0x0000002a06842981 */ /* 0x000362000c1e1900 */
[----:B------:R-:W-:-:S03]  /*1280*/  UISETP.NE.U32.AND UP0, UPT, UR4, URZ, UPT ;  /* 0x0000003f0400728c */ /* 0x000fc6000bf05070 */
[----:B------:R-:W-:Y:S01]  /*1290*/  ULDC UR4, c[0x0][0x404] ;  /* 0x0001010000047ab9 */ /* 0x000fe20000000800 */
[----:B------:R-:W-:-:S03]  /*12a0*/  UISETP.NE.AND.EX UP0, UPT, UR5, URZ, UPT, UP0 ;  /* 0x0000003f0500728c */ /* 0x000fc6000bf05300 */
[----:B------:R-:W-:Y:S01]  /*12b0*/  ULDC UR5, c[0x0][0x2e0] ;  /* 0x0000b80000057ab9 */ /* 0x000fe20000000800 */
[----:B------:R-:W-:-:S04]  /*12c0*/  USEL UR4, UR4, 0x1, UP0 ;  /* 0x0000000104047887 */ /* 0x000fc80008000000 */
[----:B------:R-:W-:-:S03]  /*12d0*/  UIMAD UR4, UR4, UR5, URZ ;  /* 0x00000005040472a4 */ /* 0x000fc6000f8e023f */
[----:B------:R-:W-:Y:S02]  /*12e0*/  ULDC UR5, c[0x0][0x338] ;  /* 0x0000ce0000057ab9 */ /* 0x000fe40000000800 */
[----:B------:R-:W-:Y:S02]  /*12f0*/  IMAD.U32 R2, RZ, RZ, UR5 ;  /* 0x00000005ff027e24 */ /* 0x000fe4000f8e00ff */
[----:B------:R-:W-:Y:S01]  /*1300*/  IMAD.U32 R26, RZ, RZ, UR4 ;  /* 0x00000004ff1a7e24 */ /* 0x000fe2000f8e00ff */
[----:B------:R-:W-:Y:S01]  /*1310*/  MOV R27, R0 ;  /* 0x00000000001b7202 */ /* 0x000fe20000000f00 */
[----:B-1----:R-:W-:Y:S06]  /*1320*/  @P2 BRA `(.L_x_290) ;  /* 0x0000000000242947 */ /* 0x002fec0003800000 */
[----:B------:R-:W-:Y:S02]  /*1330*/  ULDC.64 UR4, c[0x0][0xa00] ;  /* 0x0002800000047ab9 */ /* 0x000fe40000000a00 */
[----:B------:R-:W-:-:S04]  /*1340*/  ISETP.NE.U32.AND P1, PT, RZ, UR4, PT ;  /* 0x00000004ff007c0c */ /* 0x000fc8000bf25070 */
[----:B------:R-:W-:-:S13]  /*1350*/  ISETP.NE.AND.EX P1, PT, RZ, UR5, PT, P1 ;  /* 0x00000005ff007c0c */ /* 0x000fda000bf25310 */
[----:B------:R-:W-:Y:S05]  /*1360*/  @!P1 BRA `(.L_x_290) ;  /* 0x0000000000149947 */ /* 0x000fea0003800000 */
[----:B------:R-:W0:Y:S02]  /*1370*/  LDC.64 R4, c[0x0][0xa00] ;  /* 0x00028000ff047b82 */ /* 0x000e240000000a00 */
[----:B0-----:R-:W-:-:S05]  /*1380*/  IMAD.WIDE R4, R27, 0x4, R4 ;  /* 0x000000041b047825 */ /* 0x001fca00078e0204 */
[----:B-----5:R-:W2:Y:S04]  /*1390*/  LDG.E R132, desc[UR42][R4.64] ;  /* 0x0000002a04847981 */ /* 0x020ea8000c1e1900 */
[----:B------:R-:W2:Y:S02]  /*13a0*/  LDG.E R7, desc[UR42][R4.64+0x4] ;  /* 0x0000042a04077981 */ /* 0x000ea4000c1e1900 */
[----:B--2---:R-:W-:-:S07]  /*13b0*/  IMAD.IADD R132, R7, 0x1, -R132 ;  /* 0x0000000107847824 */ /* 0x004fce00078e0a84 */
.L_x_290:
[----:B------:R-:W-:Y:S01]  /*13c0*/  ULDC.64 UR4, c[0x0][0xa20] ;  /* 0x0002880000047ab9 */ /* 0x000fe20000000a00 */
[----:B------:R0:W-:Y:S01]  /*13d0*/  STL [R1+0x34], R125 ;  /* 0x0000347d01007387 */ /* 0x0001e20000100800 */
[----:B------:R-:W-:-:S03]  /*13e0*/  ISETP.NE.U32.AND P1, PT, RZ, UR4, PT ;  /* 0x00000004ff007c0c */ /* 0x000fc6000bf25070 */
[----:B------:R0:W-:Y:S01]  /*13f0*/  STL [R1+0x28], R126 ;  /* 0x0000287e01007387 */ /* 0x0001e20000100800 */
[----:B------:R-:W-:-:S13]  /*1400*/  ISETP.NE.AND.EX P1, PT, RZ, UR5, PT, P1 ;  /* 0x00000005ff007c0c */ /* 0x000fda000bf25310 */
[----:B0-----:R-:W-:Y:S05]  /*1410*/  @!P1 BRA `(.L_x_291) ;  /* 0x0000000000109947 */ /* 0x001fea0003800000 */
[----:B------:R-:W-:-:S04]  /*1420*/  IADD3 R4, P0, R28, UR4, RZ ;  /* 0x000000041c047c10 */ /* 0x000fc8000ff1e0ff */
[----:B------:R-:W-:-:S05]  /*1430*/  IADD3.X R5, R30, UR5, RZ, P0, !PT ;  /* 0x000000051e057c10 */ /* 0x000fca00087fe4ff */
[----:B------:R0:W5:Y:S01]  /*1440*/  LDG.E R26, desc[UR42][R4.64] ;  /* 0x0000002a041a7981 */ /* 0x000162000c1e1900 */
[----:B------:R-:W-:Y:S05]  /*1450*/  BRA `(.L_x_292) ;  /* 0x0000000000107947 */ /* 0x000fea0003800000 */
.L_x_291:
[----:B------:R-:W-:Y:S05]  /*1460*/  @!P0 BRA `(.L_x_292) ;  /* 0x00000000000c8947 */ /* 0x000fea0003800000 */
[----:B------:R-:W2:Y:S04]  /*1470*/  LDG.E R5, desc[UR42][R8.64] ;  /* 0x0000002a08057981 */ /* 0x000ea8000c1e1900 */
[----:B------:R-:W2:Y:S02]  /*1480*/  LDG.E R26, desc[UR42][R8.64+0x4] ;  /* 0x0000042a081a7981 */ /* 0x000ea4000c1e1900 */
[----:B--2---:R-:W-:-:S07]  /*1490*/  IMAD.IADD R26, R26, 0x1, -R5 ;  /* 0x000000011a1a7824 */ /* 0x004fce00078e0a05 */
.L_x_292:
[----:B------:R-:W-:Y:S02]  /*14a0*/  ULDC.64 UR4, c[0x0][0xa10] ;  /* 0x0002840000047ab9 */ /* 0x000fe40000000a00 */
[----:B------:R-:W-:-:S04]  /*14b0*/  ISETP.NE.U32.AND P0, PT, RZ, UR4, PT ;  /* 0x00000004ff007c0c */ /* 0x000fc8000bf05070 */
[----:B------:R-:W-:Y:S01]  /*14c0*/  ISETP.NE.AND.EX P0, PT, RZ, UR5, PT, P0 ;  /* 0x00000005ff007c0c */ /* 0x000fe2000bf05300 */
[----:B-----5:R-:W-:Y:S01]  /*14d0*/  IMAD.IADD R11, R26, 0x1, -R3 ;  /* 0x000000011a0b7824 */ /* 0x020fe200078e0a03 */
[----:B------:R-:W-:-:S11]  /*14e0*/  ULDC.64 UR4, c[0x0][0xa30] ;  /* 0x00028c0000047ab9 */ /* 0x000fd60000000a00 */
[----:B0-----:R-:W0:Y:S02]  /*14f0*/  @P0 LDC.64 R4, c[0x0][0xa10] ;  /* 0x00028400ff040b82 */ /* 0x001e240000000a00 */
[----:B0-----:R-:W-:-:S05]  /*1500*/  @P0 IMAD.WIDE R4, R27, 0x4, R4 ;  /* 0x000000041b040825 */ /* 0x001fca00078e0204 */
[----:B------:R-:W2:Y:S04]  /*1510*/  @P0 LDG.E R0, desc[UR42][R4.64] ;  /* 0x0000002a04000981 */ /* 0x000ea8000c1e1900 */
[----:B------:R-:W2:Y:S01]  /*1520*/  @P0 LDG.E R9, desc[UR42][R4.64+0x4] ;  /* 0x0000042a04090981 */ /* 0x000ea2000c1e1900 */
[----:B------:R-:W-:Y:S01]  /*1530*/  IMAD.MOV R24, RZ, RZ, -R11 ;  /* 0x000000ffff187224 */ /* 0x000fe200078e0a0b */
[----:B------:R-:W-:Y:S02]  /*1540*/  ISETP.NE.U32.AND P1, PT, RZ, UR4, PT ;  /* 0x00000004ff007c0c */ /* 0x000fe4000bf25070 */
[----:B------:R-:W-:Y:S02]  /*1550*/  MOV R121, R26 ;  /* 0x0000001a00797202 */ /* 0x000fe40000000f00 */
[----:B------:R-:W-:-:S02]  /*1560*/  VIMNMX R24, RZ, R24, !PT ;  /* 0x00000018ff187248 */ /* 0x000fc40007fe0100 */
[----:B------:R-:W-:-:S13]  /*1570*/  ISETP.NE.AND.EX P1, PT, RZ, UR5, PT, P1 ;  /* 0x00000005ff007c0c */ /* 0x000fda000bf25310 */
[----:B------:R-:W-:-:S04]  /*1580*/  @P1 IADD3 R6, P2, R28, UR4, RZ ;  /* 0x000000041c061c10 */ /* 0x000fc8000ff5e0ff */
[----:B------:R-:W-:-:S05]  /*1590*/  @P1 IADD3.X R7, R30, UR5, RZ, P2, !PT ;  /* 0x000000051e071c10 */ /* 0x000fca00097fe4ff */
[----:B------:R0:W5:Y:S01]  /*15a0*/  @P1 LDG.E R121, desc[UR42][R6.64] ;  /* 0x0000002a06791981 */ /* 0x000162000c1e1900 */
[----:B--2---:R-:W-:-:S04]  /*15b0*/  @P0 IMAD.IADD R2, R9, 0x1, -R0 ;  /* 0x0000000109020824 */ /* 0x004fc800078e0a00 */
[----:B------:R-:W-:-:S05]  /*15c0*/  IMAD.IADD R127, R11, 0x1, R2 ;  /* 0x000000010b7f7824 */ /* 0x000fca00078e0202 */
[----:B------:R-:W-:-:S04]  /*15d0*/  IADD3 R0, R127, 0x7f, RZ ;  /* 0x0000007f7f007810 */ /* 0x000fc80007ffe0ff */
[----:B------:R-:W-:-:S04]  /*15e0*/  SHF.R.S32.HI R3, RZ, 0x1f, R0 ;  /* 0x0000001fff037819 */ /* 0x000fc80000011400 */
[----:B------:R-:W-:-:S04]  /*15f0*/  LEA.HI R3, R3, R0, RZ, 0x7 ;  /* 0x0000000003037211 */ /* 0x000fc800078f38ff */
[----:B------:R-:W-:Y:S02]  /*1600*/  LOP3.LUT R5, R3, 0xffffff80, RZ, 0xc0, !PT ;  /* 0xffffff8003057812 */ /* 0x000fe400078ec0ff */
[----:B------:R-:W-:Y:S02]  /*1610*/  SHF.R.S32.HI R153, RZ, 0x7, R3 ;  /* 0x00000007ff997819 */ /* 0x000fe40000011403 */
[----:B------:R-:W-:-:S04]  /*1620*/  VIADDMNMX R5, R5, -R11, R2, PT ;  /* 0x8000000b05057246 */ /* 0x000fc80003800102 */
[----:B------:R-:W-:Y:S02]  /*1630*/  ISETP.GT.AND P0, PT, R5, R24, PT ;  /* 0x000000180500720c */ /* 0x000fe40003f04270 */
[----:B------:R-:W-:-:S05]  /*1640*/  SHF.R.U32.HI R24, RZ, 0x7, R24 ;  /* 0x00000007ff187819 */ /* 0x000fca0000011618 */
[----:B------:R-:W-:-:S06]  /*1650*/  IMAD.MOV.U32 R25, RZ, RZ, R24 ;  /* 0x000000ffff197224 */ /* 0x000fcc00078e0018 */
[----:B------:R-:W-:-:S05]  /*1660*/  @P0 VIADD R0, R5, 0x7f ;  /* 0x0000007f05000836 */ /* 0x000fca0000000000 */
[----:B------:R-:W-:-:S04]  /*1670*/  @P0 SHF.R.S32.HI R5, RZ, 0x1f, R0 ;  /* 0x0000001fff050819 */ /* 0x000fc80000011400 */
[----:B------:R-:W-:-:S04]  /*1680*/  @P0 LEA.HI R5, R5, R0, RZ, 0x7 ;  /* 0x0000000005050211 */ /* 0x000fc800078f38ff */
[----:B------:R-:W-:Y:S02]  /*1690*/  @P0 SHF.R.S32.HI R25, RZ, 0x7, R5 ;  /* 0x00000007ff190819 */ /* 0x000fe40000011405 */
[----:B------:R-:W-:Y:S02]  /*16a0*/  PLOP3.LUT P0, PT, PT, PT, PT, 0x80, 0x0 ;  /* 0x000000000000781c */ /* 0x000fe40003f0f070 */
[----:B------:R-:W-:-:S13]  /*16b0*/  ISETP.GT.AND P1, PT, R25, R24, PT ;  /* 0x000000181900720c */ /* 0x000fda0003f24270 */
[----:B0-----:R-:W-:Y:S05]  /*16c0*/  @!P1 BRA `(.L_x_293) ;  /* 0x000000a400709947 */ /* 0x001fea0003800000 */
[----:B------:R-:W-:Y:S01]  /*16d0*/  IADD3 R0, R19, 0x28400, RZ ;  /* 0x0002840013007810 */ /* 0x000fe20007ffe0ff */
[----:B------:R-:W-:Y:S03]  /*16e0*/  BSSY B6, `(.L_x_294) ;  /* 0x0000013000067945 */ /* 0x000fe60003800000 */
[----:B------:R-:W-:-:S13]  /*16f0*/  LOP3.LUT P0, RZ, R0, 0x3ff, RZ, 0xc0, !PT ;  /* 0x000003ff00ff7812 */ /* 0x000fda000780c0ff */
[----:B------:R-:W-:Y:S05]  /*1700*/  @!P0 BRA `(.L_x_295) ;  /* 0x0000000000408947 */ /* 0x000fea0003800000 */
[----:B------:R-:W-:Y:S01]  /*1710*/  MOV R0, 0x0 ;  /* 0x0000000000007802 */ /* 0x000fe20000000f00 */
[----:B------:R-:W-:Y:S01]  /*1720*/  ULDC.64 UR4, c[0x4][0xc0] ;  /* 0x0100300000047ab9 */ /* 0x000fe20000000a00 */
[----:B------:R-:W-:Y:S01]  /*1730*/  ULDC.64 UR6, c[0x4][0x20] ;  /* 0x0100080000067ab9 */ /* 0x000fe20000000a00 */
[----:B------:R-:W-:Y:S01]  /*1740*/  IMAD.U32 R4, RZ, RZ, UR4 ;  /* 0x00000004ff047e24 */ /* 0x000fe2000f8e00ff */
[----:B------:R0:W1:Y:S01]  /*1750*/  LDC.64 R14, c[0x4][R0] ;  /* 0x01000000000e7b82 */ /* 0x0000620000000a00 */
[----:B------:R-:W-:Y:S01]  /*1760*/  IMAD.U32 R5, RZ, RZ, UR5 ;  /* 0x00000005ff057e24 */ /* 0x000fe2000f8e00ff */
[----:B------:R-:W-:Y:S01]  /*1770*/  ULDC.64 UR4, c[0x4][0xc8] ;  /* 0x0100320000047ab9 */ /* 0x000fe20000000a00 */
[----:B------:R-:W-:Y:S01]  /*1780*/  IMAD.U32 R10, RZ, RZ, UR6 ;  /* 0x00000006ff0a7e24 */ /* 0x000fe2000f8e00ff */
[----:B------:R-:W-:Y:S01]  /*1790*/  MOV R7, UR5 ;  /* 0x0000000500077c02 */ /* 0x000fe20008000f00 */
[----:B------:R-:W-:Y:S01]  /*17a0*/  IMAD.U32 R6, RZ, RZ, UR4 ;  /* 0x00000004ff067e24 */ /* 0x000fe2000f8e00ff */
[----:B------:R-:W-:Y:S01]  /*17b0*/  MOV R12, 0x1 ;  /* 0x00000001000c7802 */ /* 0x000fe20000000f00 */
[----:B------:R-:W-:-:S02]  /*17c0*/  IMAD.U32 R11, RZ, RZ, UR7 ;  /* 0x00000007ff0b7e24 */ /* 0x000fc4000f8e00ff */
[----:B------:R-:W-:Y:S02]  /*17d0*/  IMAD.MOV.U32 R8, RZ, RZ, 0x70 ;  /* 0x00000070ff087424 */ /* 0x000fe400078e00ff */
[----:B0-----:R-:W-:-:S07]  /*17e0*/  IMAD.MOV.U32 R13, RZ, RZ, RZ ;  /* 0x000000ffff0d7224 */ /* 0x001fce00078e00ff */
[----:B------:R-:W-:-:S07]  /*17f0*/  LEPC R20, `(.L_x_295) ;  /* 0x000000001014794e */ /* 0x000fce0000000000 */
[----:B-1---5:R-:W-:Y:S05]  /*1800*/  CALL.ABS.NOINC R14 ;  /* 0x000000000e007343 */ /* 0x022fea0003c00000 */
.L_x_295:
[----:B------:R-:W-:Y:S05]  /*1810*/  BSYNC B6 ;  /* 0x0000000000067941 */ /* 0x000fea0003800000 */
.L_x_294:
[----:B------:R-:W-:Y:S01]  /*1820*/  VIADD R0, R19, 0x10400 ;  /* 0x0001040013007836 */ /* 0x000fe20000000000 */
[----:B------:R-:W-:Y:S04]  /*1830*/  BSSY B6, `(.L_x_296) ;  /* 0x0000013000067945 */ /* 0x000fe80003800000 */
[----:B------:R-:W-:-:S13]  /*1840*/  LOP3.LUT P0, RZ, R0, 0x3ff, RZ, 0xc0, !PT ;  /* 0x000003ff00ff7812 */ /* 0x000fda000780c0ff */
[----:B------:R-:W-:Y:S05]  /*1850*/  @!P0 BRA `(.L_x_297) ;  /* 0x0000000000408947 */ /* 0x000fea0003800000 */
[----:B------:R-:W-:Y:S01]  /*1860*/  MOV R0, 0x0 ;  /* 0x0000000000007802 */ /* 0x000fe20000000f00 */
[----:B------:R-:W-:Y:S01]  /*1870*/  ULDC.64 UR4, c[0x4][0xc0] ;  /* 0x0100300000047ab9 */ /* 0x000fe20000000a00 */
[----:B------:R-:W-:Y:S01]  /*1880*/  ULDC.64 UR6, c[0x4][0x20] ;  /* 0x0100080000067ab9 */ /* 0x000fe20000000a00 */
[----:B------:R-:W-:Y:S01]  /*1890*/  IMAD.U32 R4, RZ, RZ, UR4 ;  /* 0x00000004ff047e24 */ /* 0x000fe2000f8e00ff */
[----:B------:R0:W1:Y:S01]  /*18a0*/  LDC.64 R14, c[0x4][R0] ;  /* 0x01000000000e7b82 */ /* 0x0000620000000a00 */
[----:B------:R-:W-:Y:S01]  /*18b0*/  MOV R5, UR5 ;  /* 0x0000000500057c02 */ /* 0x000fe20008000f00 */
[----:B------:R-:W-:Y:S01]  /*18c0*/  ULDC.64 UR4, c[0x4][0xc8] ;  /* 0x0100320000047ab9 */ /* 0x000fe20000000a00 */
[----:B------:R-:W-:Y:S01]  /*18d0*/  IMAD.U32 R10, RZ, RZ, UR6 ;  /* 0x00000006ff0a7e24 */ /* 0x000fe2000f8e00ff */
[----:B------:R-:W-:Y:S01]  /*18e0*/  MOV R11, UR7 ;  /* 0x00000007000b7c02 */ /* 0x000fe20008000f00 */
[----:B------:R-:W-:Y:S02]  /*18f0*/  IMAD.U32 R6, RZ, RZ, UR4 ;  /* 0x00000004ff067e24 */ /* 0x000fe4000f8e00ff */
[----:B------:R-:W-:-:S02]  /*1900*/  IMAD.U32 R7, RZ, RZ, UR5 ;  /* 0x00000005ff077e24 */ /* 0x000fc4000f8e00ff */
[----:B------:R-:W-:Y:S02]  /*1910*/  IMAD.MOV.U32 R8, RZ, RZ, 0x70 ;  /* 0x00000070ff087424 */ /* 0x000fe400078e00ff */
[----:B------:R-:W-:Y:S02]  /*1920*/  IMAD.MOV.U32 R12, RZ, RZ, 0x1 ;  /* 0x00000001ff0c7424 */ /* 0x000fe400078e00ff */
[----:B0-----:R-:W-:-:S07]  /*1930*/  IMAD.MOV.U32 R13, RZ, RZ, RZ ;  /* 0x000000ffff0d7224 */ /* 0x001fce00078e00ff */
[----:B------:R-:W-:-:S07]  /*1940*/  LEPC R20, `(.L_x_297) ;  /* 0x000000001014794e */ /* 0x000fce0000000000 */
[----:B-1---5:R-:W-:Y:S05]  /*1950*/  CALL.ABS.NOINC R14 ;  /* 0x000000000e007343 */ /* 0x022fea0003c00000 */
.L_x_297:
[----:B------:R-:W-:Y:S05]  /*1960*/  BSYNC B6 ;  /* 0x0000000000067941 */ /* 0x000fea0003800000 */
.L_x_296:
[----:B------:R-:W-:Y:S01]  /*1970*/  ULDC.64 UR4, c[0x0][0x9f8] ;  /* 0x00027e0000047ab9 */ /* 0x000fe20000000a00 */
[----:B------:R-:W0:Y:S01]  /*1980*/  S2R R20, SR_TID.X ;  /* 0x0000000000147919 */ /* 0x000e220000002100 */
[----:B------:R-:W-:Y:S01]  /*1990*/  ISETP.NE.U32.AND P0, PT, RZ, UR4, PT ;  /* 0x00000004ff007c0c */ /* 0x000fe2000bf05070 */
[----:B------:R-:W1:Y:S08]  /*19a0*/  LDC R0, c[0x0][0x428] ;  /* 0x00010a00ff007b82 */ /* 0x000e700000000800 */
[----:B------:R-:W2:Y:S01]  /*19b0*/  LDC.64 R102, c[0x0][0x2f0] ;  /* 0x0000bc00ff667b82 */ /* 0x000ea20000000a00 */
[----:B------:R-:W-:Y:S01]  /*19c0*/  ISETP.NE.AND.EX P0, PT, RZ, UR5, PT, P0 ;  /* 0x00000005ff007c0c */ /* 0x000fe2000bf05300 */
[----:B------:R-:W3:Y:S01]  /*19d0*/  LDL R12, [R1+0x4] ;  /* 0x00000400010c7983 */ /* 0x000ee20000100800 */
[----:B------:R-:W-:Y:S01]  /*19e0*/  IADD3 R45, R29, R26, RZ ;  /* 0x0000001a1d2d7210 */ /* 0x000fe20007ffe0ff */
[----:B------:R-:W-:-:S02]  /*19f0*/  ULDC.64 UR6, c[0x0][0xa08] ;  /* 0x0002820000067ab9 */ /* 0x000fc40000000a00 */
[----:B------:R-:W4:Y:S02]  /*1a00*/  LDL R36, [R1+0xc] ;  /* 0x00000c0001247983 */ /* 0x000f240000100800 */
[----:B------:R-:W2:Y:S02]  /*1a10*/  LDC.64 R38, c[0x0][0x3d8] ;  /* 0x0000f600ff267b82 */ /* 0x000ea40000000a00 */
[----:B------:R-:W4:Y:S04]  /*1a20*/  LDL R35, [R1+0x10] ;  /* 0x0000100001237983 */ /* 0x000f280000100800 */
[----:B------:R-:W-:Y:S01]  /*1a30*/  @P0 IADD3 R4, P1, R28, UR4, RZ ;  /* 0x000000041c040c10 */ /* 0x000fe2000ff3e0ff */
[----:B------:R-:W4:Y:S01]  /*1a40*/  LDL R33, [R1+0x20] ;  /* 0x0000200001217983 */ /* 0x000f220000100800 */
[----:B------:R-:W2:Y:S02]  /*1a50*/  LDC R123, c[0x0][0x3d4] ;  /* 0x0000f500ff7b7b82 */ /* 0x000ea40000000800 */
[----:B------:R-:W-:Y:S01]  /*1a60*/  @P0 IADD3.X R5, R30, UR5, RZ, P1, !PT ;  /* 0x000000051e050c10 */ /* 0x000fe20008ffe4ff */
[----:B------:R-:W4:Y:S01]  /*1a70*/  LDL R15, [R1+0x18] ;  /* 0x00001800010f7983 */ /* 0x000f220000100800 */
[----:B0-----:R-:W-:-:S03]  /*1a80*/  SHF.R.U32.HI R34, RZ, 0x7, R20 ;  /* 0x00000007ff227819 */ /* 0x001fc60000011614 */
[----:B------:R0:W3:Y:S01]  /*1a90*/  @P0 LDG.E R27, desc[UR42][R4.64] ;  /* 0x0000002a041b0981 */ /* 0x0000e2000c1e1900 */
[----:B-1----:R-:W-:Y:S01]  /*1aa0*/  ISETP.NE.AND P0, PT, R0, 0x1, PT ;  /* 0x000000010000780c */ /* 0x002fe20003f05270 */
[----:B------:R-:W-:Y:S01]  /*1ab0*/  ULDC.64 UR4, c[0x0][0x2f8] ;  /* 0x0000be0000047ab9 */ /* 0x000fe20000000a00 */
[----:B------:R-:W-:Y:S01]  /*1ac0*/  SHF.R.S32.HI R41, RZ, 0x1f, R45 ;  /* 0x0000001fff297819 */ /* 0x000fe2000001142d */
[----:B------:R-:W4:Y:S01]  /*1ad0*/  LDL R20, [R1+0x1c] ;  /* 0x00001c0001147983 */ /* 0x000f220000100800 */
[----:B------:R-:W1:Y:S03]  /*1ae0*/  LDC.64 R114, c[0x0][0x3e8] ;  /* 0x0000fa00ff727b82 */ /* 0x000e660000000a00 */
[-C--:B--2---:R-:W-:Y:S02]  /*1af0*/  IMAD R6, R41, R102.reuse, RZ ;  /* 0x0000006629067224 */ /* 0x084fe400078e02ff */
[----:B0-----:R-:W-:-:S04]  /*1b00*/  IMAD.WIDE.U32 R4, R45, R102, RZ ;  /* 0x000000662d047225 */ /* 0x001fc800078e00ff */
[----:B------:R-:W0:Y:S08]  /*1b10*/  @P0 LDC R3, c[0x0][0x42c] ;  /* 0x00010b00ff030b82 */ /* 0x000e300000000800 */
[----:B------:R-:W2:Y:S01]  /*1b20*/  @P0 LDC R7, c[0x0][0x430] ;  /* 0x00010c00ff070b82 */ /* 0x000ea20000000800 */
[----:B0-----:R-:W-:-:S04]  /*1b30*/  @P0 IMAD.HI.U32 R0, R126, R3, RZ ;  /* 0x000000037e000227 */ /* 0x001fc800078e00ff */
[----:B------:R-:W-:Y:S01]  /*1b40*/  IMAD.MOV.U32 R3, RZ, RZ, R126 ;  /* 0x000000ffff037224 */ /* 0x000fe200078e007e */
[----:B--2---:R-:W-:Y:S01]  /*1b50*/  @P0 SHF.R.U32.HI R3, RZ, R7, R0 ;  /* 0x00000007ff030219 */ /* 0x004fe20000011600 */
[----:B------:R-:W-:Y:S01]  /*1b60*/  IMAD R7, R45, R103, R6 ;  /* 0x000000672d077224 */ /* 0x000fe200078e0206 */
[----:B------:R-:W-:Y:S02]  /*1b70*/  ISETP.NE.U32.AND P0, PT, RZ, UR6, PT ;  /* 0x00000006ff007c0c */ /* 0x000fe4000bf05070 */
[----:B------:R-:W-:Y:S01]  /*1b80*/  SHF.R.S32.HI R8, RZ, 0x1f, R3 ;  /* 0x0000001fff087819 */ /* 0x000fe20000011403 */
[----:B------:R-:W-:Y:S01]  /*1b90*/  IMAD.IADD R5, R5, 0x1, R7 ;  /* 0x0000000105057824 */ /* 0x000fe200078e0207 */
[----:B------:R-:W-:-:S03]  /*1ba0*/  ISETP.NE.AND.EX P0, PT, RZ, UR7, PT, P0 ;  /* 0x00000007ff007c0c */ /* 0x000fc6000bf05300 */
[----:B------:R-:W-:Y:S01]  /*1bb0*/  IMAD R6, R8, UR4, RZ ;  /* 0x0000000408067c24 */ /* 0x000fe2000f8e02ff */
[----:B------:R-:W-:Y:S01]  /*1bc0*/  ISETP.NE.AND P6, PT, R34, 0x1, PT ;  /* 0x000000012200780c */ /* 0x000fe20003fc5270 */
[----:B------:R-:W-:-:S04]  /*1bd0*/  IMAD.WIDE.U32 R4, R3, UR4, R4 ;  /* 0x0000000403047c25 */ /* 0x000fc8000f8e0004 */
[----:B------:R-:W-:Y:S01]  /*1be0*/  IMAD R7, R3, UR5, R6 ;  /* 0x0000000503077c24 */ /* 0x000fe2000f8e0206 */
[----:B------:R-:W-:-:S03]  /*1bf0*/  ULDC.64 UR4, c[0x0][0x300] ;  /* 0x0000c00000047ab9 */ /* 0x000fc60000000a00 */
[----:B------:R-:W-:Y:S01]  /*1c00*/  IMAD.IADD R5, R5, 0x1, R7 ;  /* 0x0000000105057824 */ /* 0x000fe200078e0207 */
[----:B------:R-:W-:Y:S02]  /*1c10*/  SHF.R.S32.HI R17, RZ, 0x1f, R16 ;  /* 0x0000001fff117819 */ /* 0x000fe40000011410 */
[----:B------:R-:W-:Y:S01]  /*1c20*/  ISETP.GE.AND P2, PT, R16, R123, PT ;  /* 0x0000007b1000720c */ /* 0x000fe20003f46270 */
[----:B-1----:R-:W-:-:S04]  /*1c30*/  IMAD R10, R23, R114, RZ ;  /* 0x00000072170a7224 */ /* 0x002fc800078e02ff */
[C---:B------:R-:W-:Y:S02]  /*1c40*/  IMAD R89, R22.reuse, R115, R10 ;  /* 0x0000007316597224 */ /* 0x040fe400078e020a */
[----:B------:R-:W-:-:S04]  /*1c50*/  IMAD.WIDE.U32 R10, R22, R114, R16 ;  /* 0x00000072160a7225 */ /* 0x000fc800078e0010 */
[----:B------:R-:W-:Y:S01]  /*1c60*/  IMAD.MOV.U32 R88, RZ, RZ, R10 ;  /* 0x000000ffff587224 */ /* 0x000fe200078e000a */
[----:B------:R-:W-:-:S04]  /*1c70*/  SHF.L.U32 R30, R234, 0x7, RZ ;  /* 0x00000007ea1e7819 */ /* 0x000fc800000006ff */
[----:B------:R-:W-:Y:S01]  /*1c80*/  LOP3.LUT R30, R30, 0x380, RZ, 0xc0, !PT ;  /* 0x000003801e1e7812 */ /* 0x000fe200078ec0ff */
[----:B------:R-:W-:Y:S02]  /*1c90*/  IMAD.SHL.U32 R29, R233, 0x80, RZ ;  /* 0x00000080e91d7824 */ /* 0x000fe400078e00ff */
[----:B------:R-:W-:Y:S01]  /*1ca0*/  IMAD.SHL.U32 R28, R235, 0x80, RZ ;  /* 0x00000080eb1c7824 */ /* 0x000fe200078e00ff */
[C---:B------:R-:W-:Y:S01]  /*1cb0*/  SHF.L.U64.HI R93, R102.reuse, 0x5, R103 ;  /* 0x00000005665d7819 */ /* 0x040fe20000010267 */
[----:B------:R-:W-:Y:S01]  /*1cc0*/  IMAD.SHL.U32 R92, R102, 0x20, RZ ;  /* 0x00000020665c7824 */ /* 0x000fe200078e00ff */
[----:B-----5:R-:W-:Y:S02]  /*1cd0*/  SHF.R.S32.HI R31, RZ, 0x1f, R121 ;  /* 0x0000001fff1f7819 */ /* 0x020fe40000011479 */
[----:B------:R-:W-:Y:S02]  /*1ce0*/  LOP3.LUT R29, R29, 0x380, RZ, 0xc0, !PT ;  /* 0x000003801d1d7812 */ /* 0x000fe400078ec0ff */
[----:B------:R-:W-:Y:S01]  /*1cf0*/  LOP3.LUT R28, R28, 0x380, RZ, 0xc0, !PT ;  /* 0x000003801c1c7812 */ /* 0x000fe200078ec0ff */
[----:B------:R-:W-:Y:S01]  /*1d00*/  IMAD.WIDE.U32 R46, R22, R102, R92 ;  /* 0x00000066162e7225 */ /* 0x000fe200078e005c */
[----:B------:R-:W-:-:S02]  /*1d10*/  SHF.R.U32.HI R26, RZ, 0x3, R29 ;  /* 0x00000003ff1a7819 */ /* 0x000fc4000001161d */
[----:B------:R-:W-:Y:S01]  /*1d20*/  SHF.R.U32.HI R21, RZ, 0x3, R28 ;  /* 0x00000003ff157819 */ /* 0x000fe2000001161c */
[----:B------:R-:W-:Y:S02]  /*1d30*/  IMAD R32, R31, R38, RZ ;  /* 0x000000261f207224 */ /* 0x000fe400078e02ff */
[----:B------:R-:W-:Y:S01]  /*1d40*/  IMAD.WIDE.U32 R42, R22, R102, R16 ;  /* 0x00000066162a7225 */ /* 0x000fe200078e0010 */
[----:B------:R-:W-:Y:S02]  /*1d50*/  SHF.L.U64.HI R116, R38, 0x7, R39 ;  /* 0x0000000726747819 */ /* 0x000fe40000010227 */
[----:B------:R-:W-:Y:S01]  /*1d60*/  IADD3 R133, R34, 0x8, RZ ;  /* 0x0000000822857810 */ /* 0x000fe20007ffe0ff */
[C---:B------:R-:W-:Y:S01]  /*1d70*/  IMAD.SHL.U32 R136, R102.reuse, 0x80, RZ ;  /* 0x0000008066887824 */ /* 0x040fe200078e00ff */
[----:B------:R-:W-:Y:S02]  /*1d80*/  SHF.L.U64.HI R111, R102, 0x6, R103 ;  /* 0x00000006666f7819 */ /* 0x000fe40000010267 */
[----:B---3--:R-:W-:-:S02]  /*1d90*/  SHF.R.S32.HI R0, RZ, 0x1f, R27 ;  /* 0x0000001fff007819 */ /* 0x008fc4000001141b */
[----:B------:R-:W-:Y:S02]  /*1da0*/  SEL R99, R27, RZ, !P0 ;  /* 0x000000ff1b637207 */ /* 0x000fe40004000000 */
[----:B------:R-:W-:-:S05]  /*1db0*/  SEL R6, R0, RZ, !P0 ;  /* 0x000000ff00067207 */ /* 0x000fca0004000000 */
[----:B------:R-:W-:Y:S02]  /*1dc0*/  IMAD R0, R6, UR4, RZ ;  /* 0x0000000406007c24 */ /* 0x000fe4000f8e02ff */
[----:B------:R-:W-:-:S04]  /*1dd0*/  IMAD.WIDE.U32 R100, R99, UR4, R4 ;  /* 0x0000000463647c25 */ /* 0x000fc8000f8e0004 */
[----:B------:R-:W-:Y:S01]  /*1de0*/  IMAD R37, R99, UR5, R0 ;  /* 0x0000000563257c24 */ /* 0x000fe2000f8e0200 */
[----:B------:R-:W-:Y:S05]  /*1df0*/  @!P6 WARPSYNC.ALL ;  /* 0x000000000000e948 */ /* 0x000fea0003800000 */
[----:B------:R-:W-:Y:S02]  /*1e00*/  ULDC.64 UR4, c[0x0][0x320] ;  /* 0x0000c80000047ab9 */ /* 0x000fe40000000a00 */
[----:B------:R-:W-:Y:S02]  /*1e10*/  IMAD R0, R8, UR4, RZ ;  /* 0x0000000408007c24 */ /* 0x000fe4000f8e02ff */
[----:B------:R-:W-:-:S04]  /*1e20*/  IMAD.WIDE.U32 R4, R3, UR4, R16 ;  /* 0x0000000403047c25 */ /* 0x000fc8000f8e0010 */
[----:B------:R-:W-:Y:S01]  /*1e30*/  IMAD R7, R3, UR5, R0 ;  /* 0x0000000503077c24 */ /* 0x000fe2000f8e0200 */
[----:B------:R-:W-:Y:S02]  /*1e40*/  ULDC.64 UR4, c[0x0][0x328] ;  /* 0x0000ca0000047ab9 */ /* 0x000fe40000000a00 */
[----:B------:R-:W-:Y:S02]  /*1e50*/  IMAD R0, R6, UR4, RZ ;  /* 0x0000000406007c24 */ /* 0x000fe4000f8e02ff */
[----:B------:R-:W-:Y:S01]  /*1e60*/  IADD3 R5, R5, R7, RZ ;  /* 0x0000000705057210 */ /* 0x000fe20007ffe0ff */
[--C-:B------:R-:W-:Y:S01]  /*1e70*/  IMAD.MOV.U32 R6, RZ, RZ, R18.reuse ;  /* 0x000000ffff067224 */ /* 0x100fe200078e0012 */
[----:B------:R-:W-:Y:S01]  /*1e80*/  SHF.R.S32.HI R7, RZ, 0x1f, R18 ;  /* 0x0000001fff077819 */ /* 0x000fe20000011412 */
[----:B------:R-:W-:Y:S02]  /*1e90*/  IMAD R53, R99, UR5, R0 ;  /* 0x0000000563357c24 */ /* 0x000fe4000f8e0200 */
[----:B------:R-:W-:-:S02]  /*1ea0*/  IMAD R0, R23, R38, RZ ;  /* 0x0000002617007224 */ /* 0x000fc400078e02ff */
[----:B------:R-:W-:Y:S01]  /*1eb0*/  IMAD.WIDE.U32 R98, R99, UR4, R4 ;  /* 0x0000000463627c25 */ /* 0x000fe2000f8e0004 */
[----:B------:R-:W-:Y:S01]  /*1ec0*/  SHF.R.U32.HI R27, RZ, 0x3, R30 ;  /* 0x00000003ff1b7819 */ /* 0x000fe2000001161e */
[----:B------:R-:W-:Y:S02]  /*1ed0*/  ULDC UR4, c[0x0][0x2e4] ;  /* 0x0000b90000047ab9 */ /* 0x000fe40000000800 */
[C---:B------:R-:W-:Y:S02]  /*1ee0*/  IMAD R3, R22.reuse, R39, R0 ;  /* 0x0000002716037224 */ /* 0x040fe400078e0200 */
[----:B------:R-:W-:-:S04]  /*1ef0*/  IMAD.WIDE.U32 R4, R22, R38, R6 ;  /* 0x0000002616047225 */ /* 0x000fc800078e0006 */
[----:B------:R-:W-:-:S04]  /*1f00*/  IMAD.WIDE.U32 R8, R22, R38, R16 ;  /* 0x0000002616087225 */ /* 0x000fc800078e0010 */
[----:B------:R-:W-:Y:S02]  /*1f10*/  IMAD.IADD R5, R5, 0x1, R3 ;  /* 0x0000000105057824 */ /* 0x000fe400078e0203 */
[----:B------:R-:W-:Y:S01]  /*1f20*/  IMAD.IADD R9, R3, 0x1, R9 ;  /* 0x0000000103097824 */ /* 0x000fe200078e0209 */
[----:B------:R-:W-:-:S05]  /*1f30*/  SEL R3, R123, RZ, P2 ;  /* 0x000000ff7b037207 */ /* 0x000fca0001000000 */
[----:B------:R-:W-:-:S05]  /*1f40*/  IMAD.IADD R3, R16, 0x1, R3 ;  /* 0x0000000110037824 */ /* 0x000fca00078e0203 */
[----:B------:R-:W-:-:S04]  /*1f50*/  SHF.R.S32.HI R10, RZ, 0x1f, R3 ;  /* 0x0000001fff0a7819 */ /* 0x000fc80000011403 */
[CC--:B------:R-:W-:Y:S02]  /*1f60*/  LEA.HI R49, R10.reuse, R3.reuse, RZ, 0x4 ;  /* 0x000000030a317211 */ /* 0x0c0fe400078f20ff */
[----:B------:R-:W-:Y:S01]  /*1f70*/  LEA.HI R3, R10, R3, RZ, 0x7 ;  /* 0x000000030a037211 */ /* 0x000fe200078f38ff */
[----:B------:R-:W-:-:S04]  /*1f80*/  IMAD.WIDE.U32 R6, R22, R114, R6 ;  /* 0x0000007216067225 */ /* 0x000fc800078e0006 */
[----:B------:R-:W-:Y:S01]  /*1f90*/  IMAD.SHL.U32 R10, R3, 0x80, RZ ;  /* 0x00000080030a7824 */ /* 0x000fe200078e00ff */
[--C-:B------:R-:W-:Y:S02]  /*1fa0*/  LOP3.LUT R3, R12, 0x70, R49.reuse, 0xf8, !PT ;  /* 0x000000700c037812 */ /* 0x100fe400078ef831 */
[----:B------:R-:W-:Y:S02]  /*1fb0*/  LOP3.LUT R12, R30, 0x70, R49, 0xf8, !PT ;  /* 0x000000701e0c7812 */ /* 0x000fe400078ef831 */
[----:B------:R-:W-:Y:S02]  /*1fc0*/  LOP3.LUT R10, R10, 0xffffc000, RZ, 0xc0, !PT ;  /* 0xffffc0000a0a7812 */ /* 0x000fe400078ec0ff */
[----:B----4-:R-:W-:Y:S02]  /*1fd0*/  LOP3.LUT R3, R3, R36, RZ, 0x3c, !PT ;  /* 0x0000002403037212 */ /* 0x010fe400078e3cff */
[----:B------:R-:W-:Y:S01]  /*1fe0*/  IADD3 R7, R7, R89, RZ ;  /* 0x0000005907077210 */ /* 0x000fe20007ffe0ff */
[----:B------:R-:W-:Y:S01]  /*1ff0*/  IMAD.IADD R89, R89, 0x1, R11 ;  /* 0x0000000159597824 */ /* 0x000fe200078e020b */
[----:B------:R-:W-:-:S02]  /*2000*/  LOP3.LUT R11, R12, R27, RZ, 0x3c, !PT ;  /* 0x0000001b0c0b7212 */ /* 0x000fc400078e3cff */
[----:B------:R-:W-:Y:S01]  /*2010*/  IADD3 R122, R3, R10, R35 ;  /* 0x0000000a037a7210 */ /* 0x000fe20007ffe023 */
[----:B------:R-:W-:Y:S01]  /*2020*/  IMAD R3, R23, R102, RZ ;  /* 0x0000006617037224 */ /* 0x000fe200078e02ff */
[----:B------:R-:W-:Y:S01]  /*2030*/  IADD3 R120, R11, R10, R33 ;  /* 0x0000000a0b787210 */ /* 0x000fe20007ffe021 */
[----:B------:R-:W-:Y:S01]  /*2040*/  IMAD.WIDE.U32 R96, R121, R38, R4 ;  /* 0x0000002679607225 */ /* 0x000fe200078e0004 */
[--C-:B------:R-:W-:Y:S02]  /*2050*/  LOP3.LUT R13, R29, 0x70, R49.reuse, 0xf8, !PT ;  /* 0x000000701d0d7812 */ /* 0x100fe400078ef831 */
[----:B------:R-:W-:Y:S01]  /*2060*/  LOP3.LUT R14, R28, 0x70, R49, 0xf8, !PT ;  /* 0x000000701c0e7812 */ /* 0x000fe200078ef831 */
[----:B------:R-:W-:Y:S01]  /*2070*/  IMAD R4, R31, R114, RZ ;  /* 0x000000721f047224 */ /* 0x000fe200078e02ff */
[C---:B------:R-:W-:Y:S01]  /*2080*/  IADD3 R44, P0, R22.reuse, R45, RZ ;  /* 0x0000002d162c7210 */ /* 0x040fe20007f1e0ff */
[----:B------:R-:W-:Y:S01]  /*2090*/  IMAD R33, R22, R103, R3 ;  /* 0x0000006716217224 */ /* 0x000fe200078e0203 */
[----:B------:R-:W-:Y:S01]  /*20a0*/  IADD3 R3, P1, R92, R46, RZ ;  /* 0x0000002e5c037210 */ /* 0x000fe20007f3e0ff */
[----:B------:R-:W-:Y:S01]  /*20b0*/  IMAD R51, R121, R115, R4 ;  /* 0x0000007379337224 */ /* 0x000fe200078e0204 */
[----:B------:R-:W-:Y:S01]  /*20c0*/  LOP3.LUT R13, R13, R26, RZ, 0x3c, !PT ;  /* 0x0000001a0d0d7212 */ /* 0x000fe200078e3cff */
[----:B------:R-:W-:Y:S01]  /*20d0*/  IMAD R35, R121, R39, R32 ;  /* 0x0000002779237224 */ /* 0x000fe200078e0220 */
[----:B------:R-:W-:Y:S01]  /*20e0*/  LOP3.LUT R117, R14, R21, RZ, 0x3c, !PT ;  /* 0x000000150e757212 */ /* 0x000fe200078e3cff */
[----:B------:R-:W-:-:S02]  /*20f0*/  IMAD.IADD R4, R33, 0x1, R47 ;  /* 0x0000000121047824 */ /* 0x000fc400078e022f */
[----:B------:R-:W-:Y:S02]  /*2100*/  IMAD.X R45, R23, 0x1, R41, P0 ;  /* 0x00000001172d7824 */ /* 0x000fe400000e0629 */
[----:B------:R-:W-:Y:S02]  /*2110*/  IMAD.IADD R32, R43, 0x1, R33 ;  /* 0x000000012b207824 */ /* 0x000fe400078e0221 */
[----:B------:R-:W-:Y:S01]  /*2120*/  IMAD.IADD R36, R101, 0x1, R37 ;  /* 0x0000000165247824 */ /* 0x000fe200078e0225 */
[----:B------:R-:W-:Y:S01]  /*2130*/  IADD3 R37, P0, R100, R42, RZ ;  /* 0x0000002a64257210 */ /* 0x000fe20007f1e0ff */
[----:B------:R-:W-:Y:S01]  /*2140*/  IMAD.X R31, R4, 0x1, R93, P1 ;  /* 0x00000001041f7824 */ /* 0x000fe200008e065d */
[----:B------:R-:W-:Y:S01]  /*2150*/  IADD3 R119, R13, R10, R20 ;  /* 0x0000000a0d777210 */ /* 0x000fe20007ffe014 */
[----:B------:R-:W-:Y:S01]  /*2160*/  IMAD.WIDE.U32 R90, R121, R114, R6 ;  /* 0x00000072795a7225 */ /* 0x000fe200078e0006 */
[----:B------:R-:W-:Y:S02]  /*2170*/  IADD3 R117, R117, R10, R15 ;  /* 0x0000000a75757210 */ /* 0x000fe40007ffe00f */
[----:B------:R-:W-:Y:S01]  /*2180*/  P2R R0, PR, RZ, 0x4 ;  /* 0x00000004ff007803 */ /* 0x000fe20000000000 */
[C---:B------:R-:W-:Y:S01]  /*2190*/  IMAD.SHL.U32 R13, R38.reuse, 0x40, RZ ;  /* 0x00000040260d7824 */ /* 0x040fe200078e00ff */
[C---:B------:R-:W-:Y:S01]  /*21a0*/  SHF.L.U64.HI R20, R38.reuse, 0x5, R39 ;  /* 0x0000000526147819 */ /* 0x040fe20000010227 */
[----:B------:R-:W-:Y:S01]  /*21b0*/  IMAD.WIDE.U32 R94, R121, R38, R8 ;  /* 0x00000026795e7225 */ /* 0x000fe200078e0008 */
[----:B------:R-:W-:-:S02]  /*21c0*/  SHF.L.U64.HI R15, R38, 0x6, R39 ;  /* 0x00000006260f7819 */ /* 0x000fc40000010227 */
[----:B------:R-:W-:Y:S01]  /*21d0*/  IADD3 R113, P1, R3, R92, RZ ;  /* 0x0000005c03717210 */ /* 0x000fe20007f3e0ff */
[C---:B------:R-:W-:Y:S01]  /*21e0*/  IMAD.SHL.U32 R12, R38.reuse, 0x80, RZ ;  /* 0x00000080260c7824 */ /* 0x040fe200078e00ff */
[----:B------:R-:W-:Y:S01]  /*21f0*/  SHF.L.U32 R14, R38, 0x5, RZ ;  /* 0x00000005260e7819 */ /* 0x000fe200000006ff */
[----:B------:R-:W-:Y:S01]  /*2200*/  VIADD R6, R16, 0x80 ;  /* 0x0000008010067836 */ /* 0x000fe20000000000 */
[----:B------:R-:W-:Y:S01]  /*2210*/  IADD3 R39, P3, R100, 0x80, RZ ;  /* 0x0000008064277810 */ /* 0x000fe20007f7e0ff */
[----:B------:R-:W-:Y:S01]  /*2220*/  IMAD.WIDE.U32 R88, R121, R114, R88 ;  /* 0x0000007279587225 */ /* 0x000fe200078e0058 */
[----:B------:R-:W-:Y:S02]  /*2230*/  IADD3.X R40, R32, R36, RZ, P0, !PT ;  /* 0x0000002420287210 */ /* 0x000fe400007fe4ff */
[----:B------:R-:W-:Y:S02]  /*2240*/  IADD3 R41, P2, R37, 0x80, RZ ;  /* 0x0000008025297810 */ /* 0x000fe40007f5e0ff */
[----:B------:R-:W-:Y:S01]  /*2250*/  LOP3.LUT R38, R49, 0xfffffff0, RZ, 0xc0, !PT ;  /* 0xfffffff031267812 */ /* 0x000fe200078ec0ff */
[----:B------:R-:W-:Y:S01]  /*2260*/  IMAD.X R112, R31, 0x1, R93, P1 ;  /* 0x000000011f707824 */ /* 0x000fe200008e065d */
[C---:B------:R-:W-:Y:S01]  /*2270*/  SHF.L.U64.HI R11, R114.reuse, 0x5, R115 ;  /* 0x00000005720b7819 */ /* 0x040fe20000010273 */
[----:B------:R-:W-:Y:S01]  /*2280*/  IMAD.IADD R34, R35, 0x1, R95 ;  /* 0x0000000123227824 */ /* 0x000fe200078e025f */
[C---:B------:R-:W-:Y:S01]  /*2290*/  SHF.L.U64.HI R10, R114.reuse, 0x6, R115 ;  /* 0x00000006720a7819 */ /* 0x040fe20000010273 */
[----:B------:R-:W-:Y:S01]  /*22a0*/  IMAD.SHL.U32 R8, R114, 0x40, RZ ;  /* 0x0000004072087824 */ /* 0x000fe200078e00ff */
[----:B------:R-:W-:Y:S01]  /*22b0*/  SHF.L.U64.HI R5, R102, 0x7, R103 ;  /* 0x0000000766057819 */ /* 0x000fe20000010267 */
[C---:B------:R-:W-:Y:S01]  /*22c0*/  IMAD.SHL.U32 R7, R114.reuse, 0x80, RZ ;  /* 0x0000008072077824 */ /* 0x040fe200078e00ff */
[----:B------:R-:W-:Y:S01]  /*22d0*/  IADD3 R33, R97, R35, RZ ;  /* 0x0000002361217210 */ /* 0x000fe20007ffe0ff */
[----:B------:R-:W-:Y:S01]  /*22e0*/  IMAD.IADD R35, R91, 0x1, R51 ;  /* 0x000000015b237824 */ /* 0x000fe200078e0233 */
[C---:B------:R-:W-:Y:S01]  /*22f0*/  SHF.L.U64.HI R115, R114.reuse, 0x7, R115 ;  /* 0x0000000772737819 */ /* 0x040fe20000010273 */
[----:B------:R-:W-:Y:S01]  /*2300*/  IMAD.IADD R103, R51, 0x1, R89 ;  /* 0x0000000133677824 */ /* 0x000fe200078e0259 */
[----:B------:R-:W-:Y:S01]  /*2310*/  SHF.L.U32 R9, R114, 0x5, RZ ;  /* 0x0000000572097819 */ /* 0x000fe200000006ff */
[----:B------:R-:W-:Y:S01]  /*2320*/  IMAD.X R106, RZ, RZ, R36, P3 ;  /* 0x000000ffff6a7224 */ /* 0x000fe200018e0624 */
[----:B------:R-:W-:Y:S01]  /*2330*/  SHF.L.U32 R123, R123, 0x1, RZ ;  /* 0x000000017b7b7819 */ /* 0x000fe200000006ff */
[----:B------:R-:W-:Y:S01]  /*2340*/  IMAD.X R107, RZ, RZ, R40, P2 ;  /* 0x000000ffff6b7224 */ /* 0x000fe200010e0628 */
[----:B------:R-:W-:Y:S01]  /*2350*/  @!P6 BAR.SYNC.DEFER_BLOCKING 0x9, 0x100 ;  /* 0x024400000000eb1d */ /* 0x000fe20000010000 */
[----:B------:R-:W-:-:S02]  /*2360*/  ISETP.GE.AND P0, PT, R16, UR4, PT ;  /* 0x0000000410007c0c */ /* 0x000fc4000bf06270 */
[----:B------:R-:W-:Y:S02]  /*2370*/  ISETP.GE.AND P1, PT, R6, UR4, PT ;  /* 0x0000000406007c0c */ /* 0x000fe4000bf26270 */
[----:B------:R-:W-:Y:S02]  /*2380*/  SHF.R.S32.HI R104, RZ, 0x4, R49 ;  /* 0x00000004ff687819 */ /* 0x000fe40000011431 */
[----:B------:R-:W-:Y:S02]  /*2390*/  SHF.R.S32.HI R105, RZ, 0x1f, R38 ;  /* 0x0000001fff697819 */ /* 0x000fe40000011426 */
[----:B------:R-:W-:-:S07]  /*23a0*/  IADD3 R108, R99, R53, RZ ;  /* 0x00000035636c7210 */ /* 0x000fce0007ffe0ff */
.L_x_381:
[----:B------:R-:W2:Y:S01]  /*23b0*/  LDL R48, [R1+0x4] ;  /* 0x0000040001307983 */ /* 0x000ea20000100800 */
[----:B------:R-:W0:Y:S03]  /*23c0*/  LDC R130, c[0x0][0x3d4] ;  /* 0x0000f500ff827b82 */ /* 0x000e260000000800 */
[----:B------:R-:W3:Y:S04]  /*23d0*/  LDL R50, [R1+0xc] ;  /* 0x00000c0001327983 */ /* 0x000ee80000100800 */
[----:B------:R-:W3:Y:S01]  /*23e0*/  LDL R49, [R1+0x10] ;  /* 0x0000100001317983 */ /* 0x000ee20000100800 */
[----:B------:R-:W-:Y:S01]  /*23f0*/  VIADD R25, R25, 0xffffffff ;  /* 0xffffffff19197836 */ /* 0x000fe20000000000 */
[----:B------:R-:W-:Y:S05]  /*2400*/  YIELD ;  /* 0x0000000000007946 */ /* 0x000fea0003800000 */
[----:B------:R-:W-:Y:S01]  /*2410*/  ISETP.GT.AND P3, PT, R25, R24, PT ;  /* 0x000000181900720c */ /* 0x000fe20003f64270 */
[----:B------:R-:W-:Y:S03]  /*2420*/  BSSY B0, `(.L_x_298) ;  /* 0x000090c000007945 */ /* 0x000fe60003800000 */
[----:B------:R-:W-:-:S02]  /*2430*/  P2R R110, PR, RZ, 0x8 ;  /* 0x00000008ff6e7803 */ /* 0x000fc40000000000 */
[----:B0-----:R-:W-:Y:S02]  /*2440*/  ISETP.GE.AND P2, PT, R130, 0x1, PT ;  /* 0x000000018200780c */ /* 0x001fe40003f46270 */
[----:B--2---:R-:W-:-:S04]  /*2450*/  LOP3.LUT R48, R48, 0x70, R16, 0xf8, !PT ;  /* 0x0000007030307812 */ /* 0x004fc800078ef810 */
[----:B---3--:R-:W-:-:S05]  /*2460*/  LOP3.LUT R49, R49, R48, R50, 0xf6, !PT ;  /* 0x0000003031317212 */ /* 0x008fca00078ef632 */
[----:B------:R-:W-:-:S04]  /*2470*/  IMAD R114, R232, 0x8000, R49 ;  /* 0x00008000e8727824 */ /* 0x000fc800078e0231 */
[----:B------:R-:W-:Y:S01]  /*2480*/  IMAD.IADD R114, R19, 0x1, R114 ;  /* 0x0000000113727824 */ /* 0x000fe200078e0272 */
[----:B------:R-:W-:Y:S06]  /*2490*/  @!P2 BRA `(.L_x_299) ;  /* 0x0000008800d0a947 */ /* 0x000fec0003800000 */
[----:B------:R-:W-:Y:S01]  /*24a0*/  ULDC.U8 UR4, c[0x0][0x3f0] ;  /* 0x0000fc0000047ab9 */ /* 0x000fe20000000000 */
[----:B------:R-:W-:Y:S01]  /*24b0*/  SHF.R.S32.HI R49, RZ, 0x1f, R25 ;  /* 0x0000001fff317819 */ /* 0x000fe20000011419 */
[-C--:B------:R-:W-:Y:S01]  /*24c0*/  IMAD R48, R5, R25.reuse, RZ ;  /* 0x0000001905307224 */ /* 0x080fe200078e02ff */
[----:B------:R-:W-:Y:S01]  /*24d0*/  ISETP.NE.AND P2, PT, RZ, UR4, PT ;  /* 0x00000004ff007c0c */ /* 0x000fe2000bf45270 */
[-C--:B------:R-:W-:Y:S02]  /*24e0*/  IMAD R50, R116, R25.reuse, RZ ;  /* 0x0000001974327224 */ /* 0x080fe400078e02ff */
[----:B------:R-:W-:Y:S02]  /*24f0*/  IMAD R52, R115, R25, RZ ;  /* 0x0000001973347224 */ /* 0x000fe400078e02ff */
[C---:B------:R-:W-:Y:S02]  /*2500*/  IMAD R131, R49.reuse, R136, R48 ;  /* 0x0000008831837224 */ /* 0x040fe400078e0230 */
[----:B------:R-:W-:-:S02]  /*2510*/  IMAD R53, R49, R12, R50 ;  /* 0x0000000c31357224 */ /* 0x000fc400078e0232 */
[----:B------:R-:W-:Y:S02]  /*2520*/  IMAD R55, R49, R7, R52 ;  /* 0x0000000731377224 */ /* 0x000fe400078e0234 */
[----:B------:R-:W-:Y:S02]  /*2530*/  IMAD R118, R25, -0x80, R2 ;  /* 0xffffff8019767824 */ /* 0x000fe400078e0202 */
[----:B------:R-:W-:-:S03]  /*2540*/  IMAD.WIDE.U32 R128, R136, R25, RZ ;  /* 0x0000001988807225 */ /* 0x000fc600078e00ff */
[----:B------:R-:W-:Y:S01]  /*2550*/  VIMNMX R118, R118, 0x80, PT ;  /* 0x0000008076767848 */ /* 0x000fe20003fe0100 */
[----:B------:R-:W-:Y:S01]  /*2560*/  IMAD.WIDE.U32 R48, R12, R25, RZ ;  /* 0x000000190c307225 */ /* 0x000fe200078e00ff */
[----:B------:R-:W-:-:S03]  /*2570*/  IADD3 R131, R129, R131, RZ ;  /* 0x0000008381837210 */ /* 0x000fc60007ffe0ff */
[----:B------:R-:W-:-:S04]  /*2580*/  IMAD.WIDE.U32 R50, R7, R25, RZ ;  /* 0x0000001907327225 */ /* 0x000fc800078e00ff */
[----:B------:R-:W-:Y:S02]  /*2590*/  IMAD.IADD R109, R49, 0x1, R53 ;  /* 0x00000001316d7824 */ /* 0x000fe400078e0235 */
[----:B------:R-:W-:Y:S01]  /*25a0*/  IMAD.IADD R124, R51, 0x1, R55 ;  /* 0x00000001337c7824 */ /* 0x000fe200078e0237 */
[----:B------:R-:W-:Y:S06]  /*25b0*/  @!P2 BRA `(.L_x_300) ;  /* 0x0000004000eca947 */ /* 0x000fec0003800000 */
[----:B------:R-:W-:Y:S01]  /*25c0*/  ISETP.GE.AND P2, PT, R22, R118, PT ;  /* 0x000000761600720c */ /* 0x000fe20003f46270 */
[----:B------:R-:W-:Y:S01]  /*25d0*/  BSSY B1, `(.L_x_301) ;  /* 0x0000017000017945 */ /* 0x000fe20003800000 */
[----:B------:R-:W-:Y:S02]  /*25e0*/  CS2R R68, SRZ ;  /* 0x0000000000447805 */ /* 0x000fe4000001ff00 */
[----:B------:R-:W-:Y:S02]  /*25f0*/  CS2R R76, SRZ ;  /* 0x00000000004c7805 */ /* 0x000fe4000001ff00 */
[----:B------:R-:W-:Y:S02]  /*2600*/  CS2R R80, SRZ ;  /* 0x0000000000507805 */ /* 0x000fe4000001ff00 */
[----:B------:R-:W-:Y:S02]  /*2610*/  CS2R R78, SRZ ;  /* 0x00000000004e7805 */ /* 0x000fe4000001ff00 */
[----:B------:R-:W-:-:S03]  /*2620*/  CS2R R82, SRZ ;  /* 0x0000000000527805 */ /* 0x000fc6000001ff00 */
[----:B------:R-:W-:Y:S05]  /*2630*/  @P2 BRA `(.L_x_302) ;  /* 0x0000000000402947 */ /* 0x000fea0003800000 */
[----:B------:R-:W-:Y:S01]  /*2640*/  ULDC.64 UR4, c[0x0][0x3c8] ;  /* 0x0000f20000047ab9 */ /* 0x000fe20000000a00 */
[----:B------:R-:W-:Y:S02]  /*2650*/  CS2R R80, SRZ ;  /* 0x0000000000507805 */ /* 0x000fe4000001ff00 */
[----:B------:R-:W-:Y:S02]  /*2660*/  IADD3 R52, P3, P4, R96, UR4, R48 ;  /* 0x0000000460347c10 */ /* 0x000fe4000fc7e030 */
[----:B------:R-:W-:Y:S02]  /*2670*/  CS2R R82, SRZ ;  /* 0x0000000000527805 */ /* 0x000fe4000001ff00 */
[----:B------:R-:W-:Y:S01]  /*2680*/  IADD3.X R53, R33, UR5, R109, P3, P4 ;  /* 0x0000000521357c10 */ /* 0x000fe20009fe846d */
[----:B------:R-:W-:Y:S02]  /*2690*/  ULDC.64 UR4, c[0x0][0x3e0] ;  /* 0x0000f80000047ab9 */ /* 0x000fe40000000a00 */
[----:B------:R-:W-:-:S04]  /*26a0*/  IADD3 R54, P3, P4, R90, UR4, R50 ;  /* 0x000000045a367c10 */ /* 0x000fc8000fc7e032 */
[----:B------:R-:W-:Y:S02]  /*26b0*/  IADD3.X R55, R35, UR5, R124, P3, P4 ;  /* 0x0000000523377c10 */ /* 0x000fe40009fe847c */
[----:B------:R-:W-:Y:S02]  /*26c0*/  ISETP.GE.AND P3, PT, R18, R130, PT ;  /* 0x000000821200720c */ /* 0x000fe40003f66270 */
[----:B------:R-:W-:Y:S02]  /*26d0*/  CS2R R76, SRZ ;  /* 0x00000000004c7805 */ /* 0x000fe4000001ff00 */
[----:B------:R-:W-:-:S09]  /*26e0*/  CS2R R78, SRZ ;  /* 0x00000000004e7805 */ /* 0x000fd2000001ff00 */
[----:B------:R0:W5:Y:S04]  /*26f0*/  @!P3 LDG.E.64 R80, desc[UR42][R52.64] ;  /* 0x0000002a3450b981 */ /* 0x000168000c1e1b00 */
[----:B------:R0:W5:Y:S01]  /*2700*/  @!P3 LDG.E.64 R82, desc[UR42][R54.64] ;  /* 0x0000002a3652b981 */ /* 0x000162000c1e1b00 */
[----:B------:R-:W-:-:S13]  /*2710*/  ISETP.GE.AND P3, PT, R236, R130, PT ;  /* 0x00000082ec00720c */ /* 0x000fda0003f66270 */
[----:B------:R0:W5:Y:S04]  /*2720*/  @!P3 LDG.E.64 R76, desc[UR42][R52.64+0x40] ;  /* 0x0000402a344cb981 */ /* 0x000168000c1e1b00 */
[----:B------:R0:W5:Y:S02]  /*2730*/  @!P3 LDG.E.64 R78, desc[UR42][R54.64+0x40] ;  /* 0x0000402a364eb981 */ /* 0x000164000c1e1b00 */
.L_x_302:
[----:B------:R-:W-:Y:S05]  /*2740*/  BSYNC B1 ;  /* 0x0000000000017941 */ /* 0x000fea0003800000 */
.L_x_301:
[----:B------:R-:W-:Y:S01]  /*2750*/  ISETP.GE.AND P3, PT, R234, R118, PT ;  /* 0x00000076ea00720c */ /* 0x000fe20003f66270 */
[----:B------:R-:W-:Y:S01]  /*2760*/  BSSY B1, `(.L_x_303) ;  /* 0x0000023000017945 */ /* 0x000fe20003800000 */
[----:B------:R-:W-:Y:S02]  /*2770*/  CS2R R72, SRZ ;  /* 0x0000000000487805 */ /* 0x000fe4000001ff00 */
[----:B------:R-:W-:Y:S02]  /*2780*/  CS2R R70, SRZ ;  /* 0x0000000000467805 */ /* 0x000fe4000001ff00 */
[----:B0-----:R-:W-:Y:S02]  /*2790*/  CS2R R52, SRZ ;  /* 0x0000000000347805 */ /* 0x001fe4000001ff00 */
[----:B------:R-:W-:Y:S02]  /*27a0*/  CS2R R60, SRZ ;  /* 0x00000000003c7805 */ /* 0x000fe4000001ff00 */
[----:B------:R-:W-:-:S02]  /*27b0*/  CS2R R64, SRZ ;  /* 0x0000000000407805 */ /* 0x000fc4000001ff00 */
[----:B------:R-:W-:Y:S02]  /*27c0*/  CS2R R62, SRZ ;  /* 0x00000000003e7805 */ /* 0x000fe4000001ff00 */
[----:B------:R-:W-:Y:S02]  /*27d0*/  CS2R R66, SRZ ;  /* 0x0000000000427805 */ /* 0x000fe4000001ff00 */
[----:B------:R-:W-:Y:S02]  /*27e0*/  CS2R R56, SRZ ;  /* 0x0000000000387805 */ /* 0x000fe4000001ff00 */
[----:B------:R-:W-:Y:S02]  /*27f0*/  CS2R R54, SRZ ;  /* 0x0000000000367805 */ /* 0x000fe4000001ff00 */
[----:B------:R-:W-:Y:S01]  /*2800*/  CS2R R58, SRZ ;  /* 0x00000000003a7805 */ /* 0x000fe2000001ff00 */
[----:B-----5:R-:W-:Y:S01]  /*2810*/  IMAD.MOV.U32 R137, RZ, RZ, R76 ;  /* 0x000000ffff897224 */ /* 0x020fe200078e004c */
[----:B------:R-:W-:-:S02]  /*2820*/  MOV R147, R80 ;  /* 0x0000005000937202 */ /* 0x000fc40000000f00 */
[----:B------:R-:W-:Y:S01]  /*2830*/  CS2R R74, SRZ ;  /* 0x00000000004a7805 */ /* 0x000fe2000001ff00 */
[----:B------:R-:W-:Y:S06]  /*2840*/  @P3 BRA `(.L_x_304) ;  /* 0x0000000000503947 */ /* 0x000fec0003800000 */
[----:B------:R-:W-:Y:S01]  /*2850*/  IADD3 R84, P4, P5, R96, R48, R14 ;  /* 0x0000003060547210 */ /* 0x000fe20007d9e00e */
[----:B------:R-:W-:Y:S01]  /*2860*/  ULDC.64 UR4, c[0x0][0x3c8] ;  /* 0x0000f20000047ab9 */ /* 0x000fe20000000a00 */
[----:B------:R-:W-:Y:S02]  /*2870*/  CS2R R72, SRZ ;  /* 0x0000000000487805 */ /* 0x000fe4000001ff00 */
[----:B------:R-:W-:Y:S02]  /*2880*/  CS2R R74, SRZ ;  /* 0x00000000004a7805 */ /* 0x000fe4000001ff00 */
[----:B------:R-:W-:Y:S02]  /*2890*/  IADD3.X R69, R33, R109, R20, P4, P5 ;  /* 0x0000006d21457210 */ /* 0x000fe400027ea414 */
[----:B------:R-:W-:-:S04]  /*28a0*/  IADD3 R86, P4, P5, R90, R50, R9 ;  /* 0x000000325a567210 */ /* 0x000fc80007d9e009 */
[----:B------:R-:W-:Y:S02]  /*28b0*/  IADD3.X R68, R35, R124, R11, P4, P5 ;  /* 0x0000007c23447210 */ /* 0x000fe400027ea40b */
[----:B------:R-:W-:-:S04]  /*28c0*/  IADD3 R84, P4, R84, UR4, RZ ;  /* 0x0000000454547c10 */ /* 0x000fc8000ff9e0ff */
[----:B------:R-:W-:Y:S01]  /*28d0*/  IADD3.X R85, R69, UR5, RZ, P4, !PT ;  /* 0x0000000545557c10 */ /* 0x000fe2000a7fe4ff */
[----:B------:R-:W-:Y:S02]  /*28e0*/  ULDC.64 UR4, c[0x0][0x3e0] ;  /* 0x0000f80000047ab9 */ /* 0x000fe40000000a00 */
[----:B------:R-:W-:-:S04]  /*28f0*/  IADD3 R86, P4, R86, UR4, RZ ;  /* 0x0000000456567c10 */ /* 0x000fc8000ff9e0ff */
[----:B------:R-:W-:Y:S02]  /*2900*/  IADD3.X R87, R68, UR5, RZ, P4, !PT ;  /* 0x0000000544577c10 */ /* 0x000fe4000a7fe4ff */
        /* <DEDUP_REMOVED lines=8> */
.L_x_304:
[----:B------:R-:W-:Y:S05]  /*2990*/  BSYNC B1 ;  /* 0x0000000000017941 */ /* 0x000fea0003800000 */
.L_x_303:
[----:B------:R-:W-:Y:S01]  /*29a0*/  ISETP.GE.AND P4, PT, R233, R118, PT ;  /* 0x00000076e900720c */ /* 0x000fe20003f86270 */
[----:B------:R-:W-:Y:S03]  /*29b0*/  BSSY B1, `(.L_x_305) ;  /* 0x0000017000017945 */ /* 0x000fe60003800000 */
[----:B------:R-:W-:-:S09]  /*29c0*/  P2R R148, PR, RZ, 0x10 ;  /* 0x00000010ff947803 */ /* 0x000fd20000000000 */
[----:B------:R-:W-:Y:S05]  /*29d0*/  @P4 BRA `(.L_x_306) ;  /* 0x0000000000504947 */ /* 0x000fea0003800000 */
[----:B0-----:R-:W-:Y:S01]  /*29e0*/  IADD3 R84, P4, P5, R96, R13, R48 ;  /* 0x0000000d60547210 */ /* 0x001fe20007d9e030 */
        /* <DEDUP_REMOVED lines=19> */
.L_x_306:
[----:B------:R-:W-:Y:S05]  /*2b20*/  BSYNC B1 ;  /* 0x0000000000017941 */ /* 0x000fea0003800000 */
.L_x_305:
[----:B------:R-:W-:Y:S01]  /*2b30*/  ISETP.GE.AND P4, PT, R235, R118, PT ;  /* 0x00000076eb00720c */ /* 0x000fe20003f86270 */
[----:B------:R-:W-:-:S12]  /*2b40*/  BSSY B1, `(.L_x_307) ;  /* 0x000001c000017945 */ /* 0x000fd80003800000 */
[----:B------:R-:W-:Y:S05]  /*2b50*/  @P4 BRA `(.L_x_308) ;  /* 0x0000000000684947 */ /* 0x000fea0003800000 */
[----:B------:R-:W2:Y:S01]  /*2b60*/  LDC.64 R52, c[0x0][0x3d8] ;  /* 0x0000f600ff347b82 */ /* 0x000ea20000000a00 */
[----:B------:R-:W-:Y:S01]  /*2b70*/  IMAD.MOV.U32 R49, RZ, RZ, R109 ;  /* 0x000000ffff317224 */ /* 0x000fe200078e006d */
[----:B------:R-:W-:Y:S01]  /*2b80*/  ULDC.64 UR4, c[0x0][0x3c8] ;  /* 0x0000f20000047ab9 */ /* 0x000fe20000000a00 */
[----:B------:R-:W-:Y:S01]  /*2b90*/  IMAD.MOV.U32 R51, RZ, RZ, R124 ;  /* 0x000000ffff337224 */ /* 0x000fe200078e007c */
[----:B------:R-:W-:Y:S02]  /*2ba0*/  CS2R R56, SRZ ;  /* 0x0000000000387805 */ /* 0x000fe4000001ff00 */
[----:B------:R-:W-:Y:S01]  /*2bb0*/  CS2R R58, SRZ ;  /* 0x00000000003a7805 */ /* 0x000fe2000001ff00 */
[----:B--2---:R-:W-:-:S04]  /*2bc0*/  IMAD.WIDE.U32 R48, R52, 0x60, R48 ;  /* 0x0000006034307825 */ /* 0x004fc800078e0030 */
[----:B------:R-:W-:Y:S01]  /*2bd0*/  IMAD R53, R53, 0x60, RZ ;  /* 0x0000006035357824 */ /* 0x000fe200078e02ff */
[----:B------:R-:W-:-:S03]  /*2be0*/  IADD3 R48, P5, P6, R96, UR4, R48 ;  /* 0x0000000460307c10 */ /* 0x000fc6000febe030 */
[----:B------:R-:W-:-:S05]  /*2bf0*/  IMAD.IADD R52, R49, 0x1, R53 ;  /* 0x0000000131347824 */ /* 0x000fca00078e0235 */
[----:B------:R-:W-:Y:S01]  /*2c00*/  IADD3.X R49, R33, UR5, R52, P5, P6 ;  /* 0x0000000521317c10 */ /* 0x000fe2000afec434 */
[----:B------:R-:W-:Y:S01]  /*2c10*/  ULDC.64 UR4, c[0x0][0x3e0] ;  /* 0x0000f80000047ab9 */ /* 0x000fe20000000a00 */
[----:B------:R-:W2:Y:S02]  /*2c20*/  LDC.64 R52, c[0x0][0x3e8] ;  /* 0x0000fa00ff347b82 */ /* 0x000ea40000000a00 */
[----:B--2---:R-:W-:-:S04]  /*2c30*/  IMAD.WIDE.U32 R50, R52, 0x60, R50 ;  /* 0x0000006034327825 */ /* 0x004fc800078e0032 */
[----:B------:R-:W-:Y:S01]  /*2c40*/  IMAD R53, R53, 0x60, RZ ;  /* 0x0000006035357824 */ /* 0x000fe200078e02ff */
[----:B------:R-:W-:-:S04]  /*2c50*/  IADD3 R50, P5, P6, R90, UR4, R50 ;  /* 0x000000045a327c10 */ /* 0x000fc8000febe032 */
[----:B------:R-:W-:-:S04]  /*2c60*/  IADD3 R52, R51, R53, RZ ;  /* 0x0000003533347210 */ /* 0x000fc80007ffe0ff */
        /* <DEDUP_REMOVED lines=9> */
.L_x_308:
[----:B------:R-:W-:Y:S05]  /*2d00*/  BSYNC B1 ;  /* 0x0000000000017941 */ /* 0x000fea0003800000 */
.L_x_307:
[----:B------:R-:W-:Y:S01]  /*2d10*/  UISETP.NE.AND UP0, UPT, UR47, 0x3, UPT ;  /* 0x000000032f00788c */ /* 0x000fe2000bf05270 */
[----:B------:R-:W-:Y:S01]  /*2d20*/  IMAD.MOV.U32 R146, RZ, RZ, R78 ;  /* 0x000000ffff927224 */ /* 0x000fe200078e004e */
[----:B-----5:R-:W-:Y:S01]  /*2d30*/  MOV R142, R72 ;  /* 0x00000048008e7202 */ /* 0x020fe20000000f00 */
[----:B------:R-:W-:Y:S01]  /*2d40*/  IMAD.MOV.U32 R159, RZ, RZ, R82 ;  /* 0x000000ffff9f7224 */ /* 0x000fe200078e0052 */
[----:B------:R-:W-:Y:S01]  /*2d50*/  MOV R138, R64 ;  /* 0x00000040008a7202 */ /* 0x000fe20000000f00 */
[----:B------:R-:W-:Y:S01]  /*2d60*/  IMAD.MOV.U32 R140, RZ, RZ, R68 ;  /* 0x000000ffff8c7224 */ /* 0x000fe200078e0044 */
[----:B------:R-:W-:Y:S01]  /*2d70*/  PLOP3.LUT P5, PT, PT, PT, UP0, 0x80, 0x0 ;  /* 0x000000000000781c */ /* 0x000fe20003faf008 */
[----:B------:R-:W-:Y:S01]  /*2d80*/  IMAD.MOV.U32 R141, RZ, RZ, R70 ;  /* 0x000000ffff8d7224 */ /* 0x000fe200078e0046 */
[----:B01----:R-:W-:Y:S01]  /*2d90*/  MOV R86, R56 ;  /* 0x0000003800567202 */ /* 0x003fe20000000f00 */
[----:B------:R-:W-:Y:S02]  /*2da0*/  IMAD.MOV.U32 R143, RZ, RZ, R74 ;  /* 0x000000ffff8f7224 */ /* 0x000fe400078e004a */
[----:B------:R-:W-:-:S02]  /*2db0*/  IMAD.MOV.U32 R134, RZ, RZ, R60 ;  /* 0x000000ffff867224 */ /* 0x000fc400078e003c */
[----:B------:R-:W-:Y:S02]  /*2dc0*/  IMAD.MOV.U32 R135, RZ, RZ, R62 ;  /* 0x000000ffff877224 */ /* 0x000fe400078e003e */
[----:B------:R-:W-:Y:S02]  /*2dd0*/  IMAD.MOV.U32 R139, RZ, RZ, R66 ;  /* 0x000000ffff8b7224 */ /* 0x000fe400078e0042 */
[----:B------:R-:W-:Y:S02]  /*2de0*/  IMAD.MOV.U32 R84, RZ, RZ, R52 ;  /* 0x000000ffff547224 */ /* 0x000fe400078e0034 */
[----:B------:R-:W-:Y:S02]  /*2df0*/  IMAD.MOV.U32 R85, RZ, RZ, R54 ;  /* 0x000000ffff557224 */ /* 0x000fe400078e0036 */
[----:B------:R-:W-:Y:S01]  /*2e00*/  IMAD.MOV.U32 R87, RZ, RZ, R58 ;  /* 0x000000ffff577224 */ /* 0x000fe200078e003a */
[----:B------:R-:W-:Y:S06]  /*2e10*/  @!P5 BRA `(.L_x_309) ;  /* 0x000000000004d947 */ /* 0x000fec0003800000 */
[----:B------:R-:W-:Y:S01]  /*2e20*/  BPT.TRAP 0x1 ;  /* 0x000000040000795c */ /* 0x000fe20000300000 */
.L_x_309:
[----:B------:R-:W-:Y:S01]  /*2e30*/  IMAD R109, R232, 0x8, R19 ;  /* 0x00000008e86d7824 */ /* 0x000fe200078e0213 */
[----:B------:R-:W-:Y:S01]  /*2e40*/  SHF.L.U32 R124, R237, 0x1f, RZ ;  /* 0x0000001fed7c7819 */ /* 0x000fe200000006ff */
[----:B------:R-:W-:Y:S03]  /*2e50*/  BSSY B1, `(.L_x_310) ;  /* 0x0000003000017945 */ /* 0x000fe60003800000 */
[----:B------:R-:W0:Y:S02]  /*2e60*/  SYNCS.PHASECHK.TRANS64.TRYWAIT P6, [R109+URZ+0x38890], R124 ;  /* 0x0388907c6d0075a7 */ /* 0x000e2400080c017f */
[----:B0-----:R-:W-:Y:S05]  /*2e70*/  @!P6 BRA `(.L_x_311) ;  /* 0x000002080038e947 */ /* 0x001fea0003800000 */
.L_x_597:
[----:B------:R-:W-:Y:S05]  /*2e80*/  BSYNC B1 ;  /* 0x0000000000017941 */ /* 0x000fea0003800000 */
.L_x_310:
[----:B------:R-:W-:Y:S04]  /*2e90*/  BSSY B1, `(.L_x_312) ;  /* 0x00000e8000017945 */ /* 0x000fe80003800000 */
[----:B------:R-:W-:Y:S05]  /*2ea0*/  @P2 BRA `(.L_x_313) ;  /* 0x0000000c00982947 */ /* 0x000fea0003800000 */
[----:B------:R-:W-:Y:S01]  /*2eb0*/  IADD3 R144, P2, R42, R128, RZ ;  /* 0x000000802a907210 */ /* 0x000fe20007f5e0ff */
[----:B------:R-:W-:Y:S03]  /*2ec0*/  BSSY B2, `(.L_x_314) ;  /* 0x0000073000027945 */ /* 0x000fe60003800000 */
[----:B------:R-:W-:Y:S01]  /*2ed0*/  IADD3.X R145, R131, R32, RZ, P2, !PT ;  /* 0x0000002083917210 */ /* 0x000fe200017fe4ff */
[----:B------:R-:W-:Y:S08]  /*2ee0*/  @P0 BRA `(.L_x_315) ;  /* 0x0000000400c00947 */ /* 0x000ff00003800000 */
[----:B--2---:R1:W2:Y:S01]  /*2ef0*/  LDS.128 R48, [R114+0x28400] ;  /* 0x0284000072307984 */ /* 0x0042a20000000c00 */
[----:B------:R-:W-:Y:S01]  /*2f00*/  ISETP.GE.AND P2, PT, R18, R130, PT ;  /* 0x000000821200720c */ /* 0x000fe20003f46270 */
[----:B------:R-:W-:-:S12]  /*2f10*/  BSSY B3, `(.L_x_316) ;  /* 0x0000069000037945 */ /* 0x000fd80003800000 */
[----:B-1----:R-:W-:Y:S05]  /*2f20*/  @P2 BRA `(.L_x_317) ;  /* 0x00000004009c2947 */ /* 0x002fea0003800000 */
[----:B------:R-:W-:Y:S02]  /*2f30*/  SHF.R.U32.HI R151, RZ, 0x8, R81 ;  /* 0x00000008ff977819 */ /* 0x000fe40000011651 */
[----:B------:R-:W-:Y:S02]  /*2f40*/  SHF.R.U32.HI R80, RZ, 0x8, R83 ;  /* 0x00000008ff507819 */ /* 0x000fe40000011653 */
[----:B------:R-:W-:Y:S02]  /*2f50*/  SHF.R.U32.HI R154, RZ, 0x10, R81 ;  /* 0x00000010ff9a7819 */ /* 0x000fe40000011651 */
[----:B------:R-:W-:Y:S01]  /*2f60*/  LOP3.LUT R82, R81, 0xff0000ff, RZ, 0xc0, !PT ;  /* 0xff0000ff51527812 */ /* 0x000fe200078ec0ff */
[----:B------:R-:W-:Y:S01]  /*2f70*/  IMAD.SHL.U32 R81, R151, 0x100, RZ ;  /* 0x0000010097517824 */ /* 0x000fe200078e00ff */
[----:B------:R-:W-:Y:S02]  /*2f80*/  SHF.R.U32.HI R149, RZ, 0x10, R83 ;  /* 0x00000010ff957819 */ /* 0x000fe40000011653 */
[----:B------:R-:W-:Y:S01]  /*2f90*/  LOP3.LUT R150, R83, 0xff0000ff, RZ, 0xc0, !PT ;  /* 0xff0000ff53967812 */ /* 0x000fe200078ec0ff */
[----:B------:R-:W-:Y:S01]  /*2fa0*/  IMAD.SHL.U32 R83, R80, 0x100, RZ ;  /* 0x0000010050537824 */ /* 0x000fe200078e00ff */
[----:B------:R-:W-:Y:S01]  /*2fb0*/  LOP3.LUT R82, R82, 0xff00, R81, 0xf8, !PT ;  /* 0x0000ff0052527812 */ /* 0x000fe200078ef851 */
[----:B--2---:R-:W-:Y:S01]  /*2fc0*/  IMAD.MOV.U32 R80, RZ, RZ, R48 ;  /* 0x000000ffff507224 */ /* 0x004fe200078e0030 */
[----:B------:R-:W-:Y:S01]  /*2fd0*/  SHF.L.U32 R81, R154, 0x10, RZ ;  /* 0x000000109a517819 */ /* 0x000fe200000006ff */
[----:B------:R-:W-:Y:S01]  /*2fe0*/  IMAD.U32 R149, R149, 0x10000, RZ ;  /* 0x0001000095957824 */ /* 0x000fe200078e00ff */
[----:B------:R-:W-:-:S02]  /*2ff0*/  LOP3.LUT R150, R150, 0xff00, R83, 0xf8, !PT ;  /* 0x0000ff0096967812 */ /* 0x000fc400078ef853 */
[----:B------:R-:W-:Y:S02]  /*3000*/  F2FP.F16.E4M3.UNPACK_B R48, R49 ;  /* 0x00000031ff30723e */ /* 0x000fe400020006ff */
[----:B------:R-:W-:Y:S02]  /*3010*/  F2FP.F16.E4M3.UNPACK_B R83, R159.H1 ;  /* 0x0000009fff53723e */ /* 0x000fe400030006ff */
[----:B------:R-:W-:Y:S01]  /*3020*/  LOP3.LUT R151, R82, 0xff0000, R81, 0xf8, !PT ;  /* 0x00ff000052977812 */ /* 0x000fe200078ef851 */
[--C-:B------:R-:W-:Y:S01]  /*3030*/  HADD2.F32 R81, -RZ, R48.reuse.H1_H1 ;  /* 0x30000030ff517230 */ /* 0x100fe20000004100 */
[----:B------:R-:W-:Y:S01]  /*3040*/  LOP3.LUT R156, R150, 0xff0000, R149, 0xf8, !PT ;  /* 0x00ff0000969c7812 */ /* 0x000fe200078ef895 */
[--C-:B------:R-:W-:Y:S01]  /*3050*/  HADD2.F32 R154, -RZ, R83.reuse.H0_H0 ;  /* 0x20000053ff9a7230 */ /* 0x100fe20000004100 */
[----:B------:R-:W-:Y:S01]  /*3060*/  F2FP.F16.E4M3.UNPACK_B R149, R147.H1 ;  /* 0x00000093ff95723e */ /* 0x000fe200030006ff */
[----:B------:R-:W-:Y:S01]  /*3070*/  HADD2.F32 R48, -RZ, R48.H0_H0 ;  /* 0x20000030ff307230 */ /* 0x000fe20000004100 */
[----:B------:R-:W-:Y:S01]  /*3080*/  F2FP.F16.E4M3.UNPACK_B R49, R49.H1 ;  /* 0x00000031ff31723e */ /* 0x000fe200030006ff */
[----:B------:R-:W-:-:S02]  /*3090*/  HADD2.F32 R155, -RZ, R83.H1_H1 ;  /* 0x30000053ff9b7230 */ /* 0x000fc40000004100 */
[CC--:B------:R-:W-:Y:S01]  /*30a0*/  FMUL.FTZ R157, R81.reuse, R154.reuse ;  /* 0x0000009a519d7220 */ /* 0x0c0fe20000410000 */
[----:B------:R-:W-:Y:S02]  /*30b0*/  HADD2.F32 R150, -RZ, R149.H0_H0 ;  /* 0x20000095ff967230 */ /* 0x000fe40000004100 */
[C---:B------:R-:W-:Y:S01]  /*30c0*/  FMUL.FTZ R158, R48.reuse, R154 ;  /* 0x0000009a309e7220 */ /* 0x040fe20000410000 */
[--C-:B------:R-:W-:Y:S01]  /*30d0*/  HADD2.F32 R83, -RZ, R49.reuse.H1_H1 ;  /* 0x30000031ff537230 */ /* 0x100fe20000004100 */
[----:B------:R-:W-:Y:S01]  /*30e0*/  F2FP.F16.E4M3.UNPACK_B R154, R159 ;  /* 0x0000009fff9a723e */ /* 0x000fe200020006ff */
[----:B------:R-:W-:Y:S02]  /*30f0*/  HADD2.F32 R82, -RZ, R49.H0_H0 ;  /* 0x20000031ff527230 */ /* 0x000fe40000004100 */
[-C--:B------:R-:W-:Y:S01]  /*3100*/  FFMA.FTZ R48, R48, R150.reuse, -R157 ;  /* 0x0000009630307223 */ /* 0x080fe2000001089d */
[----:B------:R-:W-:Y:S02]  /*3110*/  HADD2.F32 R149, -RZ, R149.H1_H1 ;  /* 0x30000095ff957230 */ /* 0x000fe40000004100 */
[----:B------:R-:W-:Y:S01]  /*3120*/  FFMA.FTZ R49, R81, R150, R158 ;  /* 0x0000009651317223 */ /* 0x000fe2000001009e */
[CC--:B------:R-:W-:Y:S01]  /*3130*/  FMUL.FTZ R157, R83.reuse, R155.reuse ;  /* 0x0000009b539d7220 */ /* 0x0c0fe20000410000 */
[C---:B------:R-:W-:Y:S01]  /*3140*/  FMUL.FTZ R160, R82.reuse, R155 ;  /* 0x0000009b52a07220 */ /* 0x040fe20000410000 */
[-C--:B------:R-:W-:Y:S01]  /*3150*/  F2FP.F16.E4M3.UNPACK_B R81, R80.reuse.H1 ;  /* 0x00000050ff51723e */ /* 0x080fe200030006ff */
[----:B------:R-:W-:Y:S01]  /*3160*/  HADD2.F32 R150, -RZ, R154.H1_H1 ;  /* 0x3000009aff967230 */ /* 0x000fe20000004100 */
[----:B------:R-:W-:Y:S01]  /*3170*/  F2FP.F16.E4M3.UNPACK_B R80, R80 ;  /* 0x00000050ff50723e */ /* 0x000fe200020006ff */
[-C--:B------:R-:W-:Y:S01]  /*3180*/  FFMA.FTZ R159, R82, R149.reuse, -R157 ;  /* 0x00000095529f7223 */ /* 0x080fe2000001089d */
[----:B------:R-:W-:Y:S01]  /*3190*/  FFMA.FTZ R160, R83, R149, R160 ;  /* 0x0000009553a07223 */ /* 0x000fe200000100a0 */
[----:B------:R-:W-:Y:S01]  /*31a0*/  F2FP.F16.E4M3.UNPACK_B R147, R147 ;  /* 0x00000093ff93723e */ /* 0x000fe200020006ff */
[----:B------:R-:W-:-:S02]  /*31b0*/  HADD2.F32 R82, -RZ, R81.H0_H0 ;  /* 0x20000051ff527230 */ /* 0x000fc40000004100 */
[----:B------:R-:W-:Y:S01]  /*31c0*/  HADD2.F32 R83, -RZ, R81.H1_H1 ;  /* 0x30000051ff537230 */ /* 0x000fe20000004100 */
[----:B------:R-:W-:Y:S01]  /*31d0*/  F2FP.SATFINITE.E4M3.F32.PACK_AB_MERGE_C R162, R160, R159, RZ ;  /* 0x0000009fa0a2723e */ /* 0x000fe200048070ff */
[----:B------:R-:W-:Y:S02]  /*31e0*/  HADD2.F32 R81, -RZ, R80.H0_H0 ;  /* 0x20000050ff517230 */ /* 0x000fe40000004100 */
[-C--:B------:R-:W-:Y:S01]  /*31f0*/  FMUL.FTZ R158, R82, R150.reuse ;  /* 0x00000096529e7220 */ /* 0x080fe20000410000 */
[----:B------:R-:W-:Y:S02]  /*3200*/  HADD2.F32 R154, -RZ, R154.H0_H0 ;  /* 0x2000009aff9a7230 */ /* 0x000fe40000004100 */
[----:B------:R-:W-:Y:S01]  /*3210*/  FMUL.FTZ R157, R83, R150 ;  /* 0x00000096539d7220 */ /* 0x000fe20000410000 */
[----:B------:R-:W-:Y:S01]  /*3220*/  HADD2.F32 R80, -RZ, R80.H1_H1 ;  /* 0x30000050ff507230 */ /* 0x000fe20000004100 */
[----:B------:R-:W-:Y:S01]  /*3230*/  F2FP.SATFINITE.E4M3.F32.PACK_AB_MERGE_C R49, R49, R48, R162 ;  /* 0x000000303131723e */ /* 0x000fe200048070a2 */
[----:B------:R-:W-:-:S02]  /*3240*/  HADD2.F32 R149, -RZ, R147.H1_H1 ;  /* 0x30000093ff957230 */ /* 0x000fc40000004100 */
[-C--:B------:R-:W-:Y:S01]  /*3250*/  FMUL.FTZ R155, R81, R154.reuse ;  /* 0x0000009a519b7220 */ /* 0x080fe20000410000 */
[----:B------:R-:W-:Y:S02]  /*3260*/  HADD2.F32 R147, -RZ, R147.H0_H0 ;  /* 0x20000093ff937230 */ /* 0x000fe40000004100 */
[----:B------:R-:W-:Y:S01]  /*3270*/  FMUL.FTZ R150, R80, R154 ;  /* 0x0000009a50967220 */ /* 0x000fe20000410000 */
[-C--:B------:R-:W-:Y:S01]  /*3280*/  FFMA.FTZ R82, R82, R149.reuse, -R157 ;  /* 0x0000009552527223 */ /* 0x080fe2000001089d */
[----:B------:R-:W-:Y:S02]  /*3290*/  FFMA.FTZ R83, R83, R149, R158 ;  /* 0x0000009553537223 */ /* 0x000fe4000001009e */
[----:B------:R-:W-:Y:S01]  /*32a0*/  FFMA.FTZ R157, R81, R147, -R150 ;  /* 0x00000093519d7223 */ /* 0x000fe20000010896 */
[----:B------:R-:W-:Y:S01]  /*32b0*/  F2FP.F16.E4M3.UNPACK_B R81, R51.H1 ;  /* 0x00000033ff51723e */ /* 0x000fe200030006ff */
[----:B------:R-:W-:Y:S01]  /*32c0*/  FFMA.FTZ R158, R80, R147, R155 ;  /* 0x00000093509e7223 */ /* 0x000fe2000001009b */
[----:B------:R-:W-:-:S02]  /*32d0*/  F2FP.F16.E4M3.UNPACK_B R150, R156.H1 ;  /* 0x0000009cff96723e */ /* 0x000fc400030006ff */
[----:B------:R-:W-:Y:S01]  /*32e0*/  F2FP.SATFINITE.E4M3.F32.PACK_AB_MERGE_C R161, R83, R82, RZ ;  /* 0x0000005253a1723e */ /* 0x000fe200048070ff */
[--C-:B------:R-:W-:Y:S01]  /*32f0*/  HADD2.F32 R83, -RZ, R81.reuse.H1_H1 ;  /* 0x30000051ff537230 */ /* 0x100fe20000004100 */
[-C--:B------:R-:W-:Y:S01]  /*3300*/  F2FP.F16.E4M3.UNPACK_B R147, R151.reuse.H1 ;  /* 0x00000097ff93723e */ /* 0x080fe200030006ff */
[----:B------:R-:W-:Y:S01]  /*3310*/  HADD2.F32 R155, -RZ, R150.H1_H1 ;  /* 0x30000096ff9b7230 */ /* 0x000fe20000004100 */
[----:B------:R-:W-:Y:S01]  /*3320*/  F2FP.F16.E4M3.UNPACK_B R80, R50.H1 ;  /* 0x00000032ff50723e */ /* 0x000fe200030006ff */
[----:B------:R-:W-:Y:S01]  /*3330*/  HADD2.F32 R82, -RZ, R81.H0_H0 ;  /* 0x20000051ff527230 */ /* 0x000fe20000004100 */
[----:B------:R-:W-:Y:S01]  /*3340*/  F2FP.F16.E4M3.UNPACK_B R156, R156 ;  /* 0x0000009cff9c723e */ /* 0x000fe200020006ff */
[----:B------:R-:W-:Y:S01]  /*3350*/  HADD2.F32 R149, -RZ, R147.H1_H1 ;  /* 0x30000093ff957230 */ /* 0x000fe20000004100 */
[----:B------:R-:W-:Y:S01]  /*3360*/  F2FP.F16.E4M3.UNPACK_B R151, R151 ;  /* 0x00000097ff97723e */ /* 0x000fe200020006ff */
[----:B------:R-:W-:Y:S02]  /*3370*/  HADD2.F32 R81, -RZ, R80.H1_H1 ;  /* 0x30000050ff517230 */ /* 0x000fe40000004100 */
[----:B------:R-:W-:Y:S01]  /*3380*/  FMUL.FTZ R159, R83, R155 ;  /* 0x0000009b539f7220 */ /* 0x000fe20000410000 */
[----:B------:R-:W-:-:S02]  /*3390*/  HADD2.F32 R154, -RZ, R156.H1_H1 ;  /* 0x3000009cff9a7230 */ /* 0x000fc40000004100 */
[C---:B------:R-:W-:Y:S01]  /*33a0*/  FMUL.FTZ R160, R82.reuse, R155 ;  /* 0x0000009b52a07220 */ /* 0x040fe20000410000 */
[----:B------:R-:W-:Y:S02]  /*33b0*/  HADD2.F32 R80, -RZ, R80.H0_H0 ;  /* 0x20000050ff507230 */ /* 0x000fe40000004100 */
[----:B------:R-:W-:Y:S01]  /*33c0*/  FFMA.FTZ R159, R82, R149, -R159 ;  /* 0x00000095529f7223 */ /* 0x000fe2000001089f */
[----:B------:R-:W-:Y:S02]  /*33d0*/  HADD2.F32 R82, -RZ, R151.H1_H1 ;  /* 0x30000097ff527230 */ /* 0x000fe40000004100 */
[-C--:B------:R-:W-:Y:S01]  /*33e0*/  FMUL.FTZ R155, R81, R154.reuse ;  /* 0x0000009a519b7220 */ /* 0x080fe20000410000 */
[----:B------:R-:W-:Y:S01]  /*33f0*/  F2FP.F16.E4M3.UNPACK_B R51, R51 ;  /* 0x00000033ff33723e */ /* 0x000fe200020006ff */
[C---:B------:R-:W-:Y:S01]  /*3400*/  FMUL.FTZ R154, R80.reuse, R154 ;  /* 0x0000009a509a7220 */ /* 0x040fe20000410000 */
[----:B------:R-:W-:Y:S01]  /*3410*/  F2FP.F16.E4M3.UNPACK_B R50, R50 ;  /* 0x00000032ff32723e */ /* 0x000fe200020006ff */
[----:B------:R-:W-:Y:S01]  /*3420*/  FFMA.FTZ R155, R80, R82, -R155 ;  /* 0x00000052509b7223 */ /* 0x000fe2000001089b */
[----:B------:R-:W-:-:S02]  /*3430*/  HADD2.F32 R150, -RZ, R150.H0_H0 ;  /* 0x20000096ff967230 */ /* 0x000fc40000004100 */
[----:B------:R-:W-:Y:S01]  /*3440*/  FFMA.FTZ R154, R81, R82, R154 ;  /* 0x00000052519a7223 */ /* 0x000fe2000001009a */
[--C-:B------:R-:W-:Y:S02]  /*3450*/  HADD2.F32 R80, -RZ, R51.reuse.H0_H0 ;  /* 0x20000033ff507230 */ /* 0x100fe40000004100 */
[----:B------:R-:W-:Y:S01]  /*3460*/  FFMA.FTZ R160, R83, R149, R160 ;  /* 0x0000009553a07223 */ /* 0x000fe200000100a0 */
[----:B------:R-:W-:Y:S01]  /*3470*/  HADD2.F32 R81, -RZ, R51.H1_H1 ;  /* 0x30000033ff517230 */ /* 0x000fe20000004100 */
[----:B------:R-:W-:Y:S01]  /*3480*/  F2FP.SATFINITE.E4M3.F32.PACK_AB_MERGE_C R48, R158, R157, R161 ;  /* 0x0000009d9e30723e */ /* 0x000fe200048070a1 */
[--C-:B------:R-:W-:Y:S01]  /*3490*/  HADD2.F32 R51, -RZ, R50.reuse.H0_H0 ;  /* 0x20000032ff337230 */ /* 0x100fe20000004100 */
[----:B------:R-:W-:Y:S01]  /*34a0*/  F2FP.SATFINITE.E4M3.F32.PACK_AB_MERGE_C R154, R154, R155, RZ ;  /* 0x0000009b9a9a723e */ /* 0x000fe200048070ff */
[----:B------:R-:W-:Y:S02]  /*34b0*/  HADD2.F32 R50, -RZ, R50.H1_H1 ;  /* 0x30000032ff327230 */ /* 0x000fe40000004100 */
[----:B------:R-:W-:Y:S01]  /*34c0*/  FMUL.FTZ R149, R81, R150 ;  /* 0x0000009651957220 */ /* 0x000fe20000410000 */
[----:B------:R-:W-:-:S02]  /*34d0*/  HADD2.F32 R156, -RZ, R156.H0_H0 ;  /* 0x2000009cff9c7230 */ /* 0x000fc40000004100 */
[----:B------:R-:W-:Y:S01]  /*34e0*/  FMUL.FTZ R150, R80, R150 ;  /* 0x0000009650967220 */ /* 0x000fe20000410000 */
[----:B------:R-:W-:Y:S01]  /*34f0*/  HADD2.F32 R147, -RZ, R147.H0_H0 ;  /* 0x20000093ff937230 */ /* 0x000fe20000004100 */
[----:B------:R-:W-:Y:S01]  /*3500*/  F2FP.SATFINITE.E4M3.F32.PACK_AB_MERGE_C R159, R160, R159, RZ ;  /* 0x0000009fa09f723e */ /* 0x000fe200048070ff */
[----:B------:R-:W-:Y:S02]  /*3510*/  HADD2.F32 R151, -RZ, R151.H0_H0 ;  /* 0x20000097ff977230 */ /* 0x000fe40000004100 */
[-C--:B------:R-:W-:Y:S01]  /*3520*/  FMUL.FTZ R82, R50, R156.reuse ;  /* 0x0000009c32527220 */ /* 0x080fe20000410000 */
[----:B------:R-:W-:Y:S01]  /*3530*/  FMUL.FTZ R83, R51, R156 ;  /* 0x0000009c33537220 */ /* 0x000fe20000410000 */
[-C--:B------:R-:W-:Y:S01]  /*3540*/  FFMA.FTZ R149, R80, R147.reuse, -R149 ;  /* 0x0000009350957223 */ /* 0x080fe20000010895 */
[----:B------:R-:W-:Y:S01]  /*3550*/  FFMA.FTZ R150, R81, R147, R150 ;  /* 0x0000009351967223 */ /* 0x000fe20000010096 */
[-C--:B------:R-:W-:Y:S01]  /*3560*/  FFMA.FTZ R82, R51, R151.reuse, -R82 ;  /* 0x0000009733527223 */ /* 0x080fe20000010852 */
[----:B------:R-:W-:-:S03]  /*3570*/  FFMA.FTZ R83, R50, R151, R83 ;  /* 0x0000009732537223 */ /* 0x000fc60000010053 */
[----:B------:R-:W-:Y:S02]  /*3580*/  F2FP.SATFINITE.E4M3.F32.PACK_AB_MERGE_C R51, R150, R149, R159 ;  /* 0x000000959633723e */ /* 0x000fe4000480709f */
[----:B------:R-:W-:-:S07]  /*3590*/  F2FP.SATFINITE.E4M3.F32.PACK_AB_MERGE_C R50, R83, R82, R154 ;  /* 0x000000525332723e */ /* 0x000fce000480709a */
.L_x_317:
[----:B------:R-:W-:Y:S05]  /*35a0*/  BSYNC B3 ;  /* 0x0000000000037941 */ /* 0x000fea0003800000 */
.L_x_316:
[----:B------:R-:W-:Y:S02]  /*35b0*/  ULDC.64 UR4, c[0x0][0x2d8] ;  /* 0x0000b60000047ab9 */ /* 0x000fe40000000a00 */
[----:B------:R-:W-:-:S04]  /*35c0*/  IADD3 R80, P2, P6, R144, UR4, R100 ;  /* 0x0000000490507c10 */ /* 0x000fc8000fe5e064 */
[----:B------:R-:W-:-:S05]  /*35d0*/  IADD3.X R81, R145, UR5, R36, P2, P6 ;  /* 0x0000000591517c10 */ /* 0x000fca00097ec424 */
[----:B--2---:R1:W-:Y:S04]  /*35e0*/  STG.E.128 desc[UR42][R80.64], R48 ;  /* 0x0000003050007986 */ /* 0x0043e8000c101d2a */
.L_x_315:
[----:B------:R-:W-:Y:S05]  /*35f0*/  BSYNC B2 ;  /* 0x0000000000027941 */ /* 0x000fea0003800000 */
.L_x_314:
[----:B------:R-:W-:Y:S05]  /*3600*/  @P1 BRA `(.L_x_313) ;  /* 0x0000000400c01947 */ /* 0x000fea0003800000 */
[----:B-12---:R1:W2:Y:S01]  /*3610*/  LDS.128 R48, [R114+0x2c400] ;  /* 0x02c4000072307984 */ /* 0x0062a20000000c00 */
[----:B------:R-:W-:Y:S01]  /*3620*/  ISETP.GE.AND P2, PT, R236, R130, PT ;  /* 0x00000082ec00720c */ /* 0x000fe20003f46270 */
[----:B------:R-:W-:-:S12]  /*3630*/  BSSY B2, `(.L_x_318) ;  /* 0x0000069000027945 */ /* 0x000fd80003800000 */
[----:B-1----:R-:W-:Y:S05]  /*3640*/  @P2 BRA `(.L_x_319) ;  /* 0x00000004009c2947 */ /* 0x002fea0003800000 */
[----:B------:R-:W-:Y:S02]  /*3650*/  SHF.R.U32.HI R83, RZ, 0x8, R77 ;  /* 0x00000008ff537819 */ /* 0x000fe4000001164d */
[----:B------:R-:W-:Y:S02]  /*3660*/  SHF.R.U32.HI R76, RZ, 0x8, R79 ;  /* 0x00000008ff4c7819 */ /* 0x000fe4000001164f */
[----:B------:R-:W-:Y:S02]  /*3670*/  LOP3.LUT R78, R77, 0xff0000ff, RZ, 0xc0, !PT ;  /* 0xff0000ff4d4e7812 */ /* 0x000fe400078ec0ff */
[----:B------:R-:W-:Y:S01]  /*3680*/  SHF.R.U32.HI R82, RZ, 0x10, R77 ;  /* 0x00000010ff527819 */ /* 0x000fe2000001164d */
[----:B------:R-:W-:Y:S01]  /*3690*/  IMAD.SHL.U32 R77, R83, 0x100, RZ ;  /* 0x00000100534d7824 */ /* 0x000fe200078e00ff */
[----:B------:R-:W-:Y:S02]  /*36a0*/  LOP3.LUT R80, R79, 0xff0000ff, RZ, 0xc0, !PT ;  /* 0xff0000ff4f507812 */ /* 0x000fe400078ec0ff */
[----:B------:R-:W-:Y:S01]  /*36b0*/  SHF.R.U32.HI R81, RZ, 0x10, R79 ;  /* 0x00000010ff517819 */ /* 0x000fe2000001164f */
[----:B------:R-:W-:Y:S01]  /*36c0*/  IMAD.SHL.U32 R79, R76, 0x100, RZ ;  /* 0x000001004c4f7824 */ /* 0x000fe200078e00ff */
[----:B------:R-:W-:Y:S01]  /*36d0*/  LOP3.LUT R77, R78, 0xff00, R77, 0xf8, !PT ;  /* 0x0000ff004e4d7812 */ /* 0x000fe200078ef84d */
[----:B------:R-:W-:Y:S01]  /*36e0*/  IMAD.U32 R78, R82, 0x10000, RZ ;  /* 0x00010000524e7824 */ /* 0x000fe200078e00ff */
[----:B--2---:R-:W-:Y:S01]  /*36f0*/  MOV R76, R48 ;  /* 0x00000030004c7202 */ /* 0x004fe20000000f00 */
        /* <DEDUP_REMOVED lines=13> */
[--C-:B------:R-:W-:Y:S02]  /*37d0*/  HADD2.F32 R81, -RZ, R80.reuse.H0_H0 ;  /* 0x20000050ff517230 */ /* 0x100fe40000004100 */
[----:B------:R-:W-:Y:S01]  /*37e0*/  FMUL.FTZ R150, R48, R83 ;  /* 0x0000005330967220 */ /* 0x000fe20000410000 */
[--C-:B------:R-:W-:Y:S01]  /*37f0*/  HADD2.F32 R79, -RZ, R49.reuse.H1_H1 ;  /* 0x30000031ff4f7230 */ /* 0x100fe20000004100 */
[----:B------:R-:W-:Y:S01]  /*3800*/  F2FP.F16.E4M3.UNPACK_B R146, R146 ;  /* 0x00000092ff92723e */ /* 0x000fe200020006ff */
[----:B------:R-:W-:Y:S02]  /*3810*/  HADD2.F32 R78, -RZ, R49.H0_H0 ;  /* 0x20000031ff4e7230 */ /* 0x000fe40000004100 */
[----:B------:R-:W-:Y:S01]  /*3820*/  FFMA.FTZ R49, R77, R81, R150 ;  /* 0x000000514d317223 */ /* 0x000fe20000010096 */
[----:B------:R-:W-:Y:S02]  /*3830*/  HADD2.F32 R80, -RZ, R80.H1_H1 ;  /* 0x30000050ff507230 */ /* 0x000fe40000004100 */
[CC--:B------:R-:W-:Y:S01]  /*3840*/  FMUL.FTZ R83, R79.reuse, R147.reuse ;  /* 0x000000934f537220 */ /* 0x0c0fe20000410000 */
[----:B------:R-:W-:Y:S01]  /*3850*/  F2FP.F16.E4M3.UNPACK_B R77, R76.H1 ;  /* 0x0000004cff4d723e */ /* 0x000fe200030006ff */
[----:B------:R-:W-:Y:S01]  /*3860*/  FMUL.FTZ R154, R78, R147 ;  /* 0x000000934e9a7220 */ /* 0x000fe20000410000 */
[----:B------:R-:W-:Y:S01]  /*3870*/  FFMA.FTZ R48, R48, R81, -R151 ;  /* 0x0000005130307223 */ /* 0x000fe20000010897 */
[----:B------:R-:W-:Y:S01]  /*3880*/  FFMA.FTZ R151, R78, R80, -R83 ;  /* 0x000000504e977223 */ /* 0x000fe20000010853 */
[----:B------:R-:W-:Y:S01]  /*3890*/  F2FP.F16.E4M3.UNPACK_B R76, R76 ;  /* 0x0000004cff4c723e */ /* 0x000fe200020006ff */
[----:B------:R-:W-:Y:S01]  /*38a0*/  FFMA.FTZ R156, R79, R80, R154 ;  /* 0x000000504f9c7223 */ /* 0x000fe2000001009a */
[----:B------:R-:W-:Y:S01]  /*38b0*/  F2FP.F16.E4M3.UNPACK_B R137, R137 ;  /* 0x00000089ff89723e */ /* 0x000fe200020006ff */
[----:B------:R-:W-:-:S02]  /*38c0*/  HADD2.F32 R81, -RZ, R146.H1_H1 ;  /* 0x30000092ff517230 */ /* 0x000fc40000004100 */
[--C-:B------:R-:W-:Y:S01]  /*38d0*/  HADD2.F32 R78, -RZ, R77.reuse.H0_H0 ;  /* 0x2000004dff4e7230 */ /* 0x100fe20000004100 */
[----:B------:R-:W-:Y:S01]  /*38e0*/  F2FP.SATFINITE.E4M3.F32.PACK_AB_MERGE_C R158, R156, R151, RZ ;  /* 0x000000979c9e723e */ /* 0x000fe200048070ff */
[----:B------:R-:W-:Y:S02]  /*38f0*/  HADD2.F32 R79, -RZ, R77.H1_H1 ;  /* 0x3000004dff4f7230 */ /* 0x000fe40000004100 */
[----:B------:R-:W-:Y:S02]  /*3900*/  HADD2.F32 R77, -RZ, R76.H0_H0 ;  /* 0x2000004cff4d7230 */ /* 0x000fe40000004100 */
[-C--:B------:R-:W-:Y:S01]  /*3910*/  FMUL.FTZ R154, R78, R81.reuse ;  /* 0x000000514e9a7220 */ /* 0x080fe20000410000 */
[----:B------:R-:W-:Y:S02]  /*3920*/  HADD2.F32 R80, -RZ, R137.H1_H1 ;  /* 0x30000089ff507230 */ /* 0x000fe40000004100 */
[----:B------:R-:W-:Y:S01]  /*3930*/  FMUL.FTZ R83, R79, R81 ;  /* 0x000000514f537220 */ /* 0x000fe20000410000 */
[----:B------:R-:W-:Y:S01]  /*3940*/  HADD2.F32 R146, -RZ, R146.H0_H0 ;  /* 0x20000092ff927230 */ /* 0x000fe20000004100 */
[----:B------:R-:W-:Y:S01]  /*3950*/  F2FP.SATFINITE.E4M3.F32.PACK_AB_MERGE_C R49, R49, R48, R158 ;  /* 0x000000303131723e */ /* 0x000fe2000480709e */
[----:B------:R-:W-:-:S02]  /*3960*/  HADD2.F32 R76, -RZ, R76.H1_H1 ;  /* 0x3000004cff4c7230 */ /* 0x000fc40000004100 */
[-C--:B------:R-:W-:Y:S01]  /*3970*/  FFMA.FTZ R83, R78, R80.reuse, -R83 ;  /* 0x000000504e537223 */ /* 0x080fe20000010853 */
[----:B------:R-:W-:Y:S02]  /*3980*/  HADD2.F32 R137, -RZ, R137.H0_H0 ;  /* 0x20000089ff897230 */ /* 0x000fe40000004100 */
[----:B------:R-:W-:Y:S01]  /*3990*/  FFMA.FTZ R154, R79, R80, R154 ;  /* 0x000000504f9a7223 */ /* 0x000fe2000001009a */
[CC--:B------:R-:W-:Y:S01]  /*39a0*/  FMUL.FTZ R81, R77.reuse, R146.reuse ;  /* 0x000000924d517220 */ /* 0x0c0fe20000410000 */
[----:B------:R-:W-:Y:S01]  /*39b0*/  FMUL.FTZ R150, R76, R146 ;  /* 0x000000924c967220 */ /* 0x000fe20000410000 */
[----:B------:R-:W-:Y:S02]  /*39c0*/  F2FP.F16.E4M3.UNPACK_B R80, R82.H1 ;  /* 0x00000052ff50723e */ /* 0x000fe400030006ff */
[----:B------:R-:W-:Y:S01]  /*39d0*/  F2FP.SATFINITE.E4M3.F32.PACK_AB_MERGE_C R157, R154, R83, RZ ;  /* 0x000000539a9d723e */ /* 0x000fe200048070ff */
[----:B------:R-:W-:Y:S01]  /*39e0*/  FFMA.FTZ R150, R77, R137, -R150 ;  /* 0x000000894d967223 */ /* 0x000fe20000010896 */
[----:B------:R-:W-:Y:S01]  /*39f0*/  F2FP.F16.E4M3.UNPACK_B R77, R51.H1 ;  /* 0x00000033ff4d723e */ /* 0x000fe200030006ff */
[----:B------:R-:W-:Y:S01]  /*3a00*/  FFMA.FTZ R147, R76, R137, R81 ;  /* 0x000000894c937223 */ /* 0x000fe20000010051 */
[-C--:B------:R-:W-:Y:S01]  /*3a10*/  F2FP.F16.E4M3.UNPACK_B R83, R149.reuse.H1 ;  /* 0x00000095ff53723e */ /* 0x080fe200030006ff */
[----:B------:R-:W-:Y:S01]  /*3a20*/  HADD2.F32 R81, -RZ, R80.H1_H1 ;  /* 0x30000050ff517230 */ /* 0x000fe20000004100 */
[----:B------:R-:W-:Y:S01]  /*3a30*/  F2FP.F16.E4M3.UNPACK_B R76, R50.H1 ;  /* 0x00000032ff4c723e */ /* 0x000fe200030006ff */
[----:B------:R-:W-:Y:S01]  /*3a40*/  HADD2.F32 R79, -RZ, R77.H1_H1 ;  /* 0x3000004dff4f7230 */ /* 0x000fe20000004100 */
[----:B------:R-:W-:Y:S01]  /*3a50*/  F2FP.F16.E4M3.UNPACK_B R149, R149 ;  /* 0x00000095ff95723e */ /* 0x000fe200020006ff */
[----:B------:R-:W-:Y:S01]  /*3a60*/  HADD2.F32 R146, -RZ, R83.H1_H1 ;  /* 0x30000053ff927230 */ /* 0x000fe20000004100 */
[----:B------:R-:W-:Y:S01]  /*3a70*/  F2FP.F16.E4M3.UNPACK_B R82, R82 ;  /* 0x00000052ff52723e */ /* 0x000fe200020006ff */
[----:B------:R-:W-:Y:S01]  /*3a80*/  HADD2.F32 R78, -RZ, R77.H0_H0 ;  /* 0x2000004dff4e7230 */ /* 0x000fe20000004100 */
[----:B------:R-:W-:Y:S01]  /*3a90*/  F2FP.F16.E4M3.UNPACK_B R51, R51 ;  /* 0x00000033ff33723e */ /* 0x000fe200020006ff */
[----:B------:R-:W-:-:S02]  /*3aa0*/  HADD2.F32 R77, -RZ, R76.H1_H1 ;  /* 0x3000004cff4d7230 */ /* 0x000fc40000004100 */
[-C--:B------:R-:W-:Y:S01]  /*3ab0*/  FMUL.FTZ R151, R79, R146.reuse ;  /* 0x000000924f977220 */ /* 0x080fe20000410000 */
[--C-:B------:R-:W-:Y:S02]  /*3ac0*/  HADD2.F32 R137, -RZ, R149.reuse.H1_H1 ;  /* 0x30000095ff897230 */ /* 0x100fe40000004100 */
[C---:B------:R-:W-:Y:S01]  /*3ad0*/  FMUL.FTZ R154, R78.reuse, R146 ;  /* 0x000000924e9a7220 */ /* 0x040fe20000410000 */
[----:B------:R-:W-:Y:S02]  /*3ae0*/  HADD2.F32 R76, -RZ, R76.H0_H0 ;  /* 0x2000004cff4c7230 */ /* 0x000fe40000004100 */
[----:B------:R-:W-:Y:S01]  /*3af0*/  FFMA.FTZ R155, R78, R81, -R151 ;  /* 0x000000514e9b7223 */ /* 0x000fe20000010897 */
[----:B------:R-:W-:Y:S02]  /*3b00*/  HADD2.F32 R78, -RZ, R82.H1_H1 ;  /* 0x30000052ff4e7230 */ /* 0x000fe40000004100 */
[-C--:B------:R-:W-:Y:S01]  /*3b10*/  FMUL.FTZ R151, R77, R137.reuse ;  /* 0x000000894d977220 */ /* 0x080fe20000410000 */
[----:B------:R-:W-:Y:S01]  /*3b20*/  F2FP.F16.E4M3.UNPACK_B R50, R50 ;  /* 0x00000032ff32723e */ /* 0x000fe200020006ff */
[----:B------:R-:W-:Y:S01]  /*3b30*/  FMUL.FTZ R146, R76, R137 ;  /* 0x000000894c927220 */ /* 0x000fe20000410000 */
[----:B------:R-:W-:-:S02]  /*3b40*/  HADD2.F32 R149, -RZ, R149.H0_H0 ;  /* 0x20000095ff957230 */ /* 0x000fc40000004100 */
[-C--:B------:R-:W-:Y:S01]  /*3b50*/  FFMA.FTZ R151, R76, R78.reuse, -R151 ;  /* 0x0000004e4c977223 */ /* 0x080fe20000010897 */
[--C-:B------:R-:W-:Y:S02]  /*3b60*/  HADD2.F32 R76, -RZ, R51.reuse.H0_H0 ;  /* 0x20000033ff4c7230 */ /* 0x100fe40000004100 */
[----:B------:R-:W-:Y:S01]  /*3b70*/  FFMA.FTZ R146, R77, R78, R146 ;  /* 0x0000004e4d927223 */ /* 0x000fe20000010092 */
[----:B------:R-:W-:Y:S02]  /*3b80*/  HADD2.F32 R77, -RZ, R51.H1_H1 ;  /* 0x30000033ff4d7230 */ /* 0x000fe40000004100 */
[----:B------:R-:W-:Y:S01]  /*3b90*/  FFMA.FTZ R156, R79, R81, R154 ;  /* 0x000000514f9c7223 */ /* 0x000fe2000001009a */
[--C-:B------:R-:W-:Y:S01]  /*3ba0*/  HADD2.F32 R51, -RZ, R50.reuse.H0_H0 ;  /* 0x20000032ff337230 */ /* 0x100fe20000004100 */
[----:B------:R-:W-:Y:S01]  /*3bb0*/  F2FP.SATFINITE.E4M3.F32.PACK_AB_MERGE_C R48, R147, R150, R157 ;  /* 0x000000969330723e */ /* 0x000fe2000480709d */
[----:B------:R-:W-:Y:S01]  /*3bc0*/  HADD2.F32 R50, -RZ, R50.H1_H1 ;  /* 0x30000032ff327230 */ /* 0x000fe20000004100 */
[----:B------:R-:W-:Y:S01]  /*3bd0*/  F2FP.SATFINITE.E4M3.F32.PACK_AB_MERGE_C R146, R146, R151, RZ ;  /* 0x000000979292723e */ /* 0x000fe200048070ff */
[----:B------:R-:W-:Y:S01]  /*3be0*/  HADD2.F32 R83, -RZ, R83.H0_H0 ;  /* 0x20000053ff537230 */ /* 0x000fe20000004100 */
[----:B------:R-:W-:Y:S01]  /*3bf0*/  F2FP.SATFINITE.E4M3.F32.PACK_AB_MERGE_C R155, R156, R155, RZ ;  /* 0x0000009b9c9b723e */ /* 0x000fe200048070ff */
[----:B------:R-:W-:-:S02]  /*3c00*/  HADD2.F32 R80, -RZ, R80.H0_H0 ;  /* 0x20000050ff507230 */ /* 0x000fc40000004100 */
[----:B------:R-:W-:Y:S01]  /*3c10*/  FMUL.FTZ R78, R50, R149 ;  /* 0x00000095324e7220 */ /* 0x000fe20000410000 */
[----:B------:R-:W-:Y:S02]  /*3c20*/  HADD2.F32 R82, -RZ, R82.H0_H0 ;  /* 0x20000052ff527230 */ /* 0x000fe40000004100 */
[-C--:B------:R-:W-:Y:S01]  /*3c30*/  FMUL.FTZ R79, R77, R83.reuse ;  /* 0x000000534d4f7220 */ /* 0x080fe20000410000 */
[C---:B------:R-:W-:Y:S01]  /*3c40*/  FMUL.FTZ R154, R76.reuse, R83 ;  /* 0x000000534c9a7220 */ /* 0x040fe20000410000 */
[----:B------:R-:W-:Y:S02]  /*3c50*/  FMUL.FTZ R149, R51, R149 ;  /* 0x0000009533957220 */ /* 0x000fe40000410000 */
[-C--:B------:R-:W-:Y:S01]  /*3c60*/  FFMA.FTZ R79, R76, R80.reuse, -R79 ;  /* 0x000000504c4f7223 */ /* 0x080fe2000001084f */
[----:B------:R-:W-:Y:S01]  /*3c70*/  FFMA.FTZ R154, R77, R80, R154 ;  /* 0x000000504d9a7223 */ /* 0x000fe2000001009a */
[-C--:B------:R-:W-:Y:S01]  /*3c80*/  FFMA.FTZ R78, R51, R82.reuse, -R78 ;  /* 0x00000052334e7223 */ /* 0x080fe2000001084e */
[----:B------:R-:W-:-:S03]  /*3c90*/  FFMA.FTZ R149, R50, R82, R149 ;  /* 0x0000005232957223 */ /* 0x000fc60000010095 */
[----:B------:R-:W-:Y:S02]  /*3ca0*/  F2FP.SATFINITE.E4M3.F32.PACK_AB_MERGE_C R51, R154, R79, R155 ;  /* 0x0000004f9a33723e */ /* 0x000fe4000480709b */
[----:B------:R-:W-:-:S07]  /*3cb0*/  F2FP.SATFINITE.E4M3.F32.PACK_AB_MERGE_C R50, R149, R78, R146 ;  /* 0x0000004e9532723e */ /* 0x000fce0004807092 */
.L_x_319:
[----:B------:R-:W-:Y:S05]  /*3cc0*/  BSYNC B2 ;  /* 0x0000000000027941 */ /* 0x000fea0003800000 */
.L_x_318:
[----:B------:R-:W-:Y:S02]  /*3cd0*/  ULDC.64 UR4, c[0x0][0x2d8] ;  /* 0x0000b60000047ab9 */ /* 0x000fe40000000a00 */
[----:B------:R-:W-:-:S04]  /*3ce0*/  IADD3 R76, P2, P6, R39, UR4, R144 ;  /* 0x00000004274c7c10 */ /* 0x000fc8000fe5e090 */
[----:B------:R-:W-:-:S05]  /*3cf0*/  IADD3.X R77, R106, UR5, R145, P2, P6 ;  /* 0x000000056a4d7c10 */ /* 0x000fca00097ec491 */
[----:B--2---:R3:W-:Y:S04]  /*3d00*/  STG.E.128 desc[UR42][R76.64], R48 ;  /* 0x000000304c007986 */ /* 0x0047e8000c101d2a */
.L_x_313:
[----:B------:R-:W-:Y:S05]  /*3d10*/  BSYNC B1 ;  /* 0x0000000000017941 */ /* 0x000fea0003800000 */
.L_x_312:
[----:B------:R-:W-:Y:S04]  /*3d20*/  BSSY B1, `(.L_x_320) ;  /* 0x00000ea000017945 */ /* 0x000fe80003800000 */
[----:B------:R-:W-:Y:S05]  /*3d30*/  @P3 BRA `(.L_x_321) ;  /* 0x0000000c00a03947 */ /* 0x000fea0003800000 */
[----:B---3--:R-:W-:Y:S01]  /*3d40*/  IADD3 R76, P2, P3, R46, R128, R16 ;  /* 0x000000802e4c7210 */ /* 0x008fe20007b5e010 */
[----:B------:R-:W-:Y:S03]  /*3d50*/  BSSY B2, `(.L_x_322) ;  /* 0x0000073000027945 */ /* 0x000fe60003800000 */
[----:B------:R-:W-:Y:S01]  /*3d60*/  IADD3.X R77, R4, R131, R17, P2, P3 ;  /* 0x00000083044d7210 */ /* 0x000fe200017e6411 */
[----:B------:R-:W-:Y:S08]  /*3d70*/  @P0 BRA `(.L_x_323) ;  /* 0x0000000400c00947 */ /* 0x000ff00003800000 */
        /* <DEDUP_REMOVED lines=9> */
[----:B------:R-:W-:Y:S02]  /*3e10*/  SHF.R.U32.HI R80, RZ, 0x10, R75 ;  /* 0x00000010ff507819 */ /* 0x000fe4000001164b */
[----:B------:R-:W-:-:S02]  /*3e20*/  LOP3.LUT R78, R75, 0xff0000ff, RZ, 0xc0, !PT ;  /* 0xff0000ff4b4e7812 */ /* 0x000fc400078ec0ff */
[----:B------:R-:W-:Y:S01]  /*3e30*/  SHF.L.U32 R75, R72, 0x8, RZ ;  /* 0x00000008484b7819 */ /* 0x000fe200000006ff */
[----:B------:R-:W-:Y:S01]  /*3e40*/  IMAD.U32 R80, R80, 0x10000, RZ ;  /* 0x0001000050507824 */ /* 0x000fe200078e00ff */
[----:B------:R-:W-:Y:S01]  /*3e50*/  LOP3.LUT R73, R74, 0xff00, R73, 0xf8, !PT ;  /* 0x0000ff004a497812 */ /* 0x000fe200078ef849 */
[----:B--2---:R-:W-:Y:S01]  /*3e60*/  IMAD.MOV.U32 R72, RZ, RZ, R48 ;  /* 0x000000ffff487224 */ /* 0x004fe200078e0030 */
[----:B------:R-:W-:Y:S01]  /*3e70*/  LOP3.LUT R75, R78, 0xff00, R75, 0xf8, !PT ;  /* 0x0000ff004e4b7812 */ /* 0x000fe200078ef84b */
[----:B------:R-:W-:Y:S01]  /*3e80*/  IMAD.U32 R74, R79, 0x10000, RZ ;  /* 0x000100004f4a7824 */ /* 0x000fe200078e00ff */
[----:B------:R-:W-:Y:S02]  /*3e90*/  F2FP.F16.E4M3.UNPACK_B R48, R49 ;  /* 0x00000031ff30723e */ /* 0x000fe400020006ff */
[----:B------:R-:W-:Y:S02]  /*3ea0*/  F2FP.F16.E4M3.UNPACK_B R78, R143.H1 ;  /* 0x0000008fff4e723e */ /* 0x000fe400030006ff */
[----:B------:R-:W-:-:S02]  /*3eb0*/  F2FP.F16.E4M3.UNPACK_B R49, R49.H1 ;  /* 0x00000031ff31723e */ /* 0x000fc400030006ff */
[----:B------:R-:W-:Y:S01]  /*3ec0*/  LOP3.LUT R82, R75, 0xff0000, R80, 0xf8, !PT ;  /* 0x00ff00004b527812 */ /* 0x000fe200078ef850 */
[--C-:B------:R-:W-:Y:S01]  /*3ed0*/  HADD2.F32 R81, -RZ, R78.reuse.H1_H1 ;  /* 0x3000004eff517230 */ /* 0x100fe20000004100 */
[-C--:B------:R-:W-:Y:S01]  /*3ee0*/  F2FP.F16.E4M3.UNPACK_B R75, R142.reuse.H1 ;  /* 0x0000008eff4b723e */ /* 0x080fe200030006ff */
[----:B------:R-:W-:Y:S01]  /*3ef0*/  HADD2.F32 R80, -RZ, R78.H0_H0 ;  /* 0x2000004eff507230 */ /* 0x000fe20000004100 */
[----:B------:R-:W-:Y:S01]  /*3f00*/  LOP3.LUT R79, R73, 0xff0000, R74, 0xf8, !PT ;  /* 0x00ff0000494f7812 */ /* 0x000fe200078ef84a */
[----:B------:R-:W-:Y:S01]  /*3f10*/  HADD2.F32 R74, -RZ, R49.H1_H1 ;  /* 0x30000031ff4a7230 */ /* 0x000fe20000004100 */
[----:B------:R-:W-:Y:S01]  /*3f20*/  F2FP.F16.E4M3.UNPACK_B R143, R143 ;  /* 0x0000008fff8f723e */ /* 0x000fe200020006ff */
[----:B------:R-:W-:Y:S01]  /*3f30*/  HADD2.F32 R78, -RZ, R75.H0_H0 ;  /* 0x2000004bff4e7230 */ /* 0x000fe20000004100 */
[----:B------:R-:W-:Y:S01]  /*3f40*/  F2FP.F16.E4M3.UNPACK_B R142, R142 ;  /* 0x0000008eff8e723e */ /* 0x000fe200020006ff */
[----:B------:R-:W-:Y:S02]  /*3f50*/  HADD2.F32 R73, -RZ, R48.H1_H1 ;  /* 0x30000030ff497230 */ /* 0x000fe40000004100 */
[----:B------:R-:W-:Y:S01]  /*3f60*/  FMUL.FTZ R144, R74, R81 ;  /* 0x000000514a907220 */ /* 0x000fe20000410000 */
[----:B------:R-:W-:-:S02]  /*3f70*/  HADD2.F32 R49, -RZ, R49.H0_H0 ;  /* 0x20000031ff317230 */ /* 0x000fc40000004100 */
[----:B------:R-:W-:Y:S02]  /*3f80*/  HADD2.F32 R75, -RZ, R75.H1_H1 ;  /* 0x3000004bff4b7230 */ /* 0x000fe40000004100 */
[----:B------:R-:W-:Y:S01]  /*3f90*/  FMUL.FTZ R83, R73, R80 ;  /* 0x0000005049537220 */ /* 0x000fe20000410000 */
[----:B------:R-:W-:Y:S02]  /*3fa0*/  HADD2.F32 R48, -RZ, R48.H0_H0 ;  /* 0x20000030ff307230 */ /* 0x000fe40000004100 */
[C---:B------:R-:W-:Y:S01]  /*3fb0*/  FMUL.FTZ R81, R49.reuse, R81 ;  /* 0x0000005131517220 */ /* 0x040fe20000410000 */
[-C--:B------:R-:W-:Y:S01]  /*3fc0*/  FFMA.FTZ R144, R49, R75.reuse, -R144 ;  /* 0x0000004b31907223 */ /* 0x080fe20000010890 */
[----:B------:R-:W-:Y:S01]  /*3fd0*/  F2FP.F16.E4M3.UNPACK_B R49, R72.H1 ;  /* 0x00000048ff31723e */ /* 0x000fe200030006ff */
[C---:B------:R-:W-:Y:S01]  /*3fe0*/  FMUL.FTZ R80, R48.reuse, R80 ;  /* 0x0000005030507220 */ /* 0x040fe20000410000 */
[----:B------:R-:W-:Y:S01]  /*3ff0*/  FFMA.FTZ R48, R48, R78, -R83 ;  /* 0x0000004e30307223 */ /* 0x000fe20000010853 */
[----:B------:R-:W-:Y:S01]  /*4000*/  F2FP.F16.E4M3.UNPACK_B R72, R72 ;  /* 0x00000048ff48723e */ /* 0x000fe200020006ff */
[----:B------:R-:W-:Y:S01]  /*4010*/  FFMA.FTZ R83, R74, R75, R81 ;  /* 0x0000004b4a537223 */ /* 0x000fe20000010051 */
[----:B------:R-:W-:Y:S01]  /*4020*/  FFMA.FTZ R145, R73, R78, R80 ;  /* 0x0000004e49917223 */ /* 0x000fe20000010050 */
[----:B------:R-:W-:-:S02]  /*4030*/  HADD2.F32 R78, -RZ, R143.H1_H1 ;  /* 0x3000008fff4e7230 */ /* 0x000fc40000004100 */
[--C-:B------:R-:W-:Y:S01]  /*4040*/  HADD2.F32 R73, -RZ, R49.reuse.H0_H0 ;  /* 0x20000031ff497230 */ /* 0x100fe20000004100 */
[----:B------:R-:W-:Y:S01]  /*4050*/  F2FP.SATFINITE.E4M3.F32.PACK_AB_MERGE_C R147, R83, R144, RZ ;  /* 0x000000905393723e */ /* 0x000fe200048070ff */
[----:B------:R-:W-:Y:S02]  /*4060*/  HADD2.F32 R74, -RZ, R49.H1_H1 ;  /* 0x30000031ff4a7230 */ /* 0x000fe40000004100 */
[--C-:B------:R-:W-:Y:S02]  /*4070*/  HADD2.F32 R49, -RZ, R72.reuse.H0_H0 ;  /* 0x20000048ff317230 */ /* 0x100fe40000004100 */
[-C--:B------:R-:W-:Y:S01]  /*4080*/  FMUL.FTZ R81, R73, R78.reuse ;  /* 0x0000004e49517220 */ /* 0x080fe20000410000 */
[----:B------:R-:W-:Y:S02]  /*4090*/  HADD2.F32 R143, -RZ, R143.H0_H0 ;  /* 0x2000008fff8f7230 */ /* 0x000fe40000004100 */
[----:B------:R-:W-:Y:S01]  /*40a0*/  FMUL.FTZ R80, R74, R78 ;  /* 0x0000004e4a507220 */ /* 0x000fe20000410000 */
[----:B------:R-:W-:-:S02]  /*40b0*/  HADD2.F32 R72, -RZ, R72.H1_H1 ;  /* 0x30000048ff487230 */ /* 0x000fc40000004100 */
[--C-:B------:R-:W-:Y:S02]  /*40c0*/  HADD2.F32 R75, -RZ, R142.reuse.H1_H1 ;  /* 0x3000008eff4b7230 */ /* 0x100fe40000004100 */
[----:B------:R-:W-:Y:S02]  /*40d0*/  HADD2.F32 R142, -RZ, R142.H0_H0 ;  /* 0x2000008eff8e7230 */ /* 0x000fe40000004100 */
[-C--:B------:R-:W-:Y:S01]  /*40e0*/  FMUL.FTZ R78, R72, R143.reuse ;  /* 0x0000008f484e7220 */ /* 0x080fe20000410000 */
[----:B------:R-:W-:Y:S01]  /*40f0*/  FMUL.FTZ R143, R49, R143 ;  /* 0x0000008f318f7220 */ /* 0x000fe20000410000 */
[-C--:B------:R-:W-:Y:S01]  /*4100*/  FFMA.FTZ R80, R73, R75.reuse, -R80 ;  /* 0x0000004b49507223 */ /* 0x080fe20000010850 */
[----:B------:R-:W-:Y:S01]  /*4110*/  FFMA.FTZ R81, R74, R75, R81 ;  /* 0x0000004b4a517223 */ /* 0x000fe20000010051 */
[-C--:B------:R-:W-:Y:S01]  /*4120*/  FFMA.FTZ R137, R49, R142.reuse, -R78 ;  /* 0x0000008e31897223 */ /* 0x080fe2000001084e */
[----:B------:R-:W-:Y:S01]  /*4130*/  FFMA.FTZ R142, R72, R142, R143 ;  /* 0x0000008e488e7223 */ /* 0x000fe2000001008f */
[----:B------:R-:W-:-:S02]  /*4140*/  F2FP.F16.E4M3.UNPACK_B R72, R51.H1 ;  /* 0x00000033ff48723e */ /* 0x000fc400030006ff */
[----:B------:R-:W-:Y:S02]  /*4150*/  F2FP.SATFINITE.E4M3.F32.PACK_AB_MERGE_C R146, R81, R80, RZ ;  /* 0x000000505192723e */ /* 0x000fe400048070ff */
[----:B------:R-:W-:Y:S01]  /*4160*/  F2FP.F16.E4M3.UNPACK_B R80, R82.H1 ;  /* 0x00000052ff50723e */ /* 0x000fe200030006ff */
[--C-:B------:R-:W-:Y:S01]  /*4170*/  HADD2.F32 R74, -RZ, R72.reuse.H1_H1 ;  /* 0x30000048ff4a7230 */ /* 0x100fe20000004100 */
[-C--:B------:R-:W-:Y:S01]  /*4180*/  F2FP.F16.E4M3.UNPACK_B R75, R79.reuse.H1 ;  /* 0x0000004fff4b723e */ /* 0x080fe200030006ff */
[----:B------:R-:W-:Y:S01]  /*4190*/  HADD2.F32 R73, -RZ, R72.H0_H0 ;  /* 0x20000048ff497230 */ /* 0x000fe20000004100 */
[----:B------:R-:W-:Y:S01]  /*41a0*/  F2FP.F16.E4M3.UNPACK_B R49, R50.H1 ;  /* 0x00000032ff31723e */ /* 0x000fe200030006ff */
[----:B------:R-:W-:Y:S01]  /*41b0*/  HADD2.F32 R83, -RZ, R80.H1_H1 ;  /* 0x30000050ff537230 */ /* 0x000fe20000004100 */
[----:B------:R-:W-:Y:S01]  /*41c0*/  F2FP.F16.E4M3.UNPACK_B R82, R82 ;  /* 0x00000052ff52723e */ /* 0x000fe200020006ff */
[----:B------:R-:W-:Y:S01]  /*41d0*/  HADD2.F32 R78, -RZ, R75.H1_H1 ;  /* 0x3000004bff4e7230 */ /* 0x000fe20000004100 */
[----:B------:R-:W-:Y:S01]  /*41e0*/  F2FP.F16.E4M3.UNPACK_B R79, R79 ;  /* 0x0000004fff4f723e */ /* 0x000fe200020006ff */
[----:B------:R-:W-:-:S02]  /*41f0*/  HADD2.F32 R72, -RZ, R49.H1_H1 ;  /* 0x30000031ff487230 */ /* 0x000fc40000004100 */
[-C--:B------:R-:W-:Y:S01]  /*4200*/  FMUL.FTZ R144, R74, R83.reuse ;  /* 0x000000534a907220 */ /* 0x080fe20000410000 */
[----:B------:R-:W-:Y:S02]  /*4210*/  HADD2.F32 R81, -RZ, R82.H1_H1 ;  /* 0x30000052ff517230 */ /* 0x000fe40000004100 */
[C---:B------:R-:W-:Y:S01]  /*4220*/  FMUL.FTZ R83, R73.reuse, R83 ;  /* 0x0000005349537220 */ /* 0x040fe20000410000 */
[----:B------:R-:W-:Y:S02]  /*4230*/  HADD2.F32 R49, -RZ, R49.H0_H0 ;  /* 0x20000031ff317230 */ /* 0x000fe40000004100 */
[----:B------:R-:W-:Y:S01]  /*4240*/  FFMA.FTZ R143, R73, R78, -R144 ;  /* 0x0000004e498f7223 */ /* 0x000fe20000010890 */
[----:B------:R-:W-:Y:S02]  /*4250*/  HADD2.F32 R73, -RZ, R79.H1_H1 ;  /* 0x3000004fff497230 */ /* 0x000fe40000004100 */
[----:B------:R-:W-:Y:S01]  /*4260*/  FMUL.FTZ R144, R72, R81 ;  /* 0x0000005148907220 */ /* 0x000fe20000410000 */
        /* <DEDUP_REMOVED lines=8> */
[----:B------:R-:W-:Y:S02]  /*42f0*/  HADD2.F32 R51, -RZ, R51.H1_H1 ;  /* 0x30000033ff337230 */ /* 0x000fe40000004100 */
        /* <DEDUP_REMOVED lines=14> */
[----:B------:R-:W-:Y:S01]  /*43e0*/  FFMA.FTZ R73, R50, R79, R73 ;  /* 0x0000004f32497223 */ /* 0x000fe20000010049 */
[----:B------:R-:W-:-:S02]  /*43f0*/  F2FP.SATFINITE.E4M3.F32.PACK_AB_MERGE_C R49, R145, R48, R147 ;  /* 0x000000309131723e */ /* 0x000fc40004807093 */
[----:B------:R-:W-:Y:S02]  /*4400*/  F2FP.SATFINITE.E4M3.F32.PACK_AB_MERGE_C R48, R142, R137, R146 ;  /* 0x000000898e30723e */ /* 0x000fe40004807092 */
[----:B------:R-:W-:Y:S02]  /*4410*/  F2FP.SATFINITE.E4M3.F32.PACK_AB_MERGE_C R50, R73, R74, R81 ;  /* 0x0000004a4932723e */ /* 0x000fe40004807051 */
[----:B------:R-:W-:-:S07]  /*4420*/  F2FP.SATFINITE.E4M3.F32.PACK_AB_MERGE_C R51, R80, R83, R78 ;  /* 0x000000535033723e */ /* 0x000fce000480704e */
.L_x_325:
[----:B------:R-:W-:Y:S05]  /*4430*/  BSYNC B3 ;  /* 0x0000000000037941 */ /* 0x000fea0003800000 */
.L_x_324:
[----:B------:R-:W-:Y:S02]  /*4440*/  ULDC.64 UR4, c[0x0][0x2d8] ;  /* 0x0000b60000047ab9 */ /* 0x000fe40000000a00 */
[----:B------:R-:W-:-:S04]  /*4450*/  IADD3 R72, P2, P3, R76, UR4, R100 ;  /* 0x000000044c487c10 */ /* 0x000fc8000fb5e064 */
[----:B------:R-:W-:-:S05]  /*4460*/  IADD3.X R73, R77, UR5, R36, P2, P3 ;  /* 0x000000054d497c10 */ /* 0x000fca00097e6424 */
[----:B--2---:R3:W-:Y:S04]  /*4470*/  STG.E.128 desc[UR42][R72.64], R48 ;  /* 0x0000003048007986 */ /* 0x0047e8000c101d2a */
.L_x_323:
[----:B------:R-:W-:Y:S05]  /*4480*/  BSYNC B2 ;  /* 0x0000000000027941 */ /* 0x000fea0003800000 */
.L_x_322:
[----:B------:R-:W-:Y:S05]  /*4490*/  @P1 BRA `(.L_x_321) ;  /* 0x0000000400c81947 */ /* 0x000fea0003800000 */
[----:B-123--:R1:W2:Y:S01]  /*44a0*/  LDS.128 R48, [R114+0x2d400] ;  /* 0x02d4000072307984 */ /* 0x00e2a20000000c00 */
[----:B------:R-:W-:Y:S01]  /*44b0*/  ISETP.GE.AND P2, PT, R236, R130, PT ;  /* 0x00000082ec00720c */ /* 0x000fe20003f46270 */
[----:B------:R-:W-:-:S12]  /*44c0*/  BSSY B2, `(.L_x_326) ;  /* 0x000006b000027945 */ /* 0x000fd80003800000 */
[----:B-1----:R-:W-:Y:S05]  /*44d0*/  @P2 BRA `(.L_x_327) ;  /* 0x0000000400a42947 */ /* 0x002fea0003800000 */
[----:B------:R-:W-:Y:S02]  /*44e0*/  SHF.R.U32.HI R74, RZ, 0x8, R69 ;  /* 0x00000008ff4a7819 */ /* 0x000fe40000011645 */
[----:B------:R-:W-:Y:S02]  /*44f0*/  SHF.R.U32.HI R68, RZ, 0x8, R71 ;  /* 0x00000008ff447819 */ /* 0x000fe40000011647 */
[----:B------:R-:W-:Y:S02]  /*4500*/  SHF.R.U32.HI R78, RZ, 0x10, R69 ;  /* 0x00000010ff4e7819 */ /* 0x000fe40000011645 */
[----:B------:R-:W-:Y:S01]  /*4510*/  LOP3.LUT R73, R69, 0xff0000ff, RZ, 0xc0, !PT ;  /* 0xff0000ff45497812 */ /* 0x000fe200078ec0ff */
[----:B--2---:R-:W-:Y:S01]  /*4520*/  IMAD.MOV.U32 R69, RZ, RZ, R50 ;  /* 0x000000ffff457224 */ /* 0x004fe200078e0032 */
[----:B------:R-:W-:Y:S01]  /*4530*/  SHF.R.U32.HI R75, RZ, 0x10, R71 ;  /* 0x00000010ff4b7819 */ /* 0x000fe20000011647 */
[----:B------:R-:W-:Y:S01]  /*4540*/  IMAD.SHL.U32 R50, R74, 0x100, RZ ;  /* 0x000001004a327824 */ /* 0x000fe200078e00ff */
[----:B------:R-:W-:Y:S01]  /*4550*/  MOV R70, R51 ;  /* 0x0000003300467202 */ /* 0x000fe20000000f00 */
[----:B------:R-:W-:Y:S01]  /*4560*/  IMAD.SHL.U32 R51, R68, 0x100, RZ ;  /* 0x0000010044337824 */ /* 0x000fe200078e00ff */
[----:B------:R-:W-:Y:S01]  /*4570*/  LOP3.LUT R72, R71, 0xff0000ff, RZ, 0xc0, !PT ;  /* 0xff0000ff47487812 */ /* 0x000fe200078ec0ff */
[----:B------:R-:W-:Y:S01]  /*4580*/  IMAD.U32 R71, R75, 0x10000, RZ ;  /* 0x000100004b477824 */ /* 0x000fe200078e00ff */
[----:B------:R-:W-:-:S02]  /*4590*/  LOP3.LUT R68, R73, 0xff00, R50, 0xf8, !PT ;  /* 0x0000ff0049447812 */ /* 0x000fc400078ef832 */
[----:B------:R-:W-:Y:S02]  /*45a0*/  LOP3.LUT R74, R72, 0xff00, R51, 0xf8, !PT ;  /* 0x0000ff00484a7812 */ /* 0x000fe400078ef833 */
[----:B------:R-:W-:Y:S02]  /*45b0*/  SHF.L.U32 R51, R78, 0x10, RZ ;  /* 0x000000104e337819 */ /* 0x000fe400000006ff */
[----:B------:R-:W-:Y:S02]  /*45c0*/  F2FP.F16.E4M3.UNPACK_B R72, R141.H1 ;  /* 0x0000008dff48723e */ /* 0x000fe400030006ff */
[-C--:B------:R-:W-:Y:S02]  /*45d0*/  F2FP.F16.E4M3.UNPACK_B R50, R49.reuse ;  /* 0x00000031ff32723e */ /* 0x080fe400020006ff */
[----:B------:R-:W-:Y:S01]  /*45e0*/  LOP3.LUT R78, R74, 0xff0000, R71, 0xf8, !PT ;  /* 0x00ff00004a4e7812 */ /* 0x000fe200078ef847 */
[----:B------:R-:W-:Y:S01]  /*45f0*/  HADD2.F32 R74, -RZ, R72.H0_H0 ;  /* 0x20000048ff4a7230 */ /* 0x000fe20000004100 */
[----:B------:R-:W-:Y:S01]  /*4600*/  LOP3.LUT R73, R68, 0xff0000, R51, 0xf8, !PT ;  /* 0x00ff000044497812 */ /* 0x000fe200078ef833 */
[----:B------:R-:W-:Y:S01]  /*4610*/  HADD2.F32 R51, -RZ, R50.H1_H1 ;  /* 0x30000032ff337230 */ /* 0x000fe20000004100 */
[----:B------:R-:W-:Y:S01]  /*4620*/  F2FP.F16.E4M3.UNPACK_B R71, R140.H1 ;  /* 0x0000008cff47723e */ /* 0x000fe200030006ff */
[----:B------:R-:W-:Y:S01]  /*4630*/  HADD2.F32 R75, -RZ, R72.H1_H1 ;  /* 0x30000048ff4b7230 */ /* 0x000fe20000004100 */
[----:B------:R-:W-:Y:S01]  /*4640*/  F2FP.F16.E4M3.UNPACK_B R49, R49.H1 ;  /* 0x00000031ff31723e */ /* 0x000fe200030006ff */
[----:B------:R-:W-:-:S02]  /*4650*/  HADD2.F32 R50, -RZ, R50.H0_H0 ;  /* 0x20000032ff327230 */ /* 0x000fc40000004100 */
[CC--:B------:R-:W-:Y:S01]  /*4660*/  FMUL.FTZ R79, R51.reuse, R74.reuse ;  /* 0x0000004a334f7220 */ /* 0x0c0fe20000410000 */
[----:B------:R-:W-:Y:S01]  /*4670*/  HADD2.F32 R72, -RZ, R71.H0_H0 ;  /* 0x20000047ff487230 */ /* 0x000fe20000004100 */
[----:B------:R-:W-:Y:S01]  /*4680*/  F2FP.F16.E4M3.UNPACK_B R141, R141 ;  /* 0x0000008dff8d723e */ /* 0x000fe200020006ff */
[--C-:B------:R-:W-:Y:S02]  /*4690*/  HADD2.F32 R68, -RZ, R49.reuse.H1_H1 ;  /* 0x30000031ff447230 */ /* 0x100fe40000004100 */
[C---:B------:R-:W-:Y:S01]  /*46a0*/  FMUL.FTZ R74, R50.reuse, R74 ;  /* 0x0000004a324a7220 */ /* 0x040fe20000410000 */
[----:B------:R-:W-:Y:S02]  /*46b0*/  HADD2.F32 R49, -RZ, R49.H0_H0 ;  /* 0x20000031ff317230 */ /* 0x000fe40000004100 */
[-C--:B------:R-:W-:Y:S01]  /*46c0*/  FFMA.FTZ R80, R50, R72.reuse, -R79 ;  /* 0x0000004832507223 */ /* 0x080fe2000001084f */
[----:B------:R-:W-:Y:S02]  /*46d0*/  HADD2.F32 R71, -RZ, R71.H1_H1 ;  /* 0x30000047ff477230 */ /* 0x000fe40000004100 */
[CC--:B------:R-:W-:Y:S01]  /*46e0*/  FMUL.FTZ R50, R68.reuse, R75.reuse ;  /* 0x0000004b44327220 */ /* 0x0c0fe20000410000 */
[----:B------:R-:W-:Y:S01]  /*46f0*/  FFMA.FTZ R81, R51, R72, R74 ;  /* 0x0000004833517223 */ /* 0x000fe2000001004a */
[C---:B------:R-:W-:Y:S01]  /*4700*/  FMUL.FTZ R75, R49.reuse, R75 ;  /* 0x0000004b314b7220 */ /* 0x040fe20000410000 */
[----:B------:R-:W-:Y:S01]  /*4710*/  F2FP.F16.E4M3.UNPACK_B R140, R140 ;  /* 0x0000008cff8c723e */ /* 0x000fe200020006ff */
[-C--:B------:R-:W-:Y:S01]  /*4720*/  FFMA.FTZ R82, R49, R71.reuse, -R50 ;  /* 0x0000004731527223 */ /* 0x080fe20000010832 */
[-C--:B------:R-:W-:Y:S01]  /*4730*/  F2FP.F16.E4M3.UNPACK_B R49, R48.reuse.H1 ;  /* 0x00000030ff31723e */ /* 0x080fe200030006ff */
[----:B------:R-:W-:Y:S01]  /*4740*/  FFMA.FTZ R83, R68, R71, R75 ;  /* 0x0000004744537223 */ /* 0x000fe2000001004b */
[----:B------:R-:W-:Y:S01]  /*4750*/  F2FP.F16.E4M3.UNPACK_B R48, R48 ;  /* 0x00000030ff30723e */ /* 0x000fe200020006ff */
[----:B------:R-:W-:-:S02]  /*4760*/  HADD2.F32 R71, -RZ, R141.H1_H1 ;  /* 0x3000008dff477230 */ /* 0x000fc40000004100 */
[--C-:B------:R-:W-:Y:S02]  /*4770*/  HADD2.F32 R50, -RZ, R49.reuse.H0_H0 ;  /* 0x20000031ff327230 */ /* 0x100fe40000004100 */
        /* <DEDUP_REMOVED lines=12> */
[----:B------:R-:W-:Y:S01]  /*4840*/  FFMA.FTZ R79, R49, R140, -R72 ;  /* 0x0000008c314f7223 */ /* 0x000fe20000010848 */
[----:B------:R-:W-:Y:S01]  /*4850*/  F2FP.F16.E4M3.UNPACK_B R49, R70.H1 ;  /* 0x00000046ff31723e */ /* 0x000fe200030006ff */
[----:B------:R-:W-:Y:S01]  /*4860*/  FFMA.FTZ R140, R48, R140, R141 ;  /* 0x0000008c308c7223 */ /* 0x000fe2000001008d */
[----:B------:R-:W-:-:S02]  /*4870*/  F2FP.F16.E4M3.UNPACK_B R72, R78.H1 ;  /* 0x0000004eff48723e */ /* 0x000fc400030006ff */
[----:B------:R-:W-:Y:S01]  /*4880*/  F2FP.SATFINITE.E4M3.F32.PACK_AB_MERGE_C R137, R74, R75, RZ ;  /* 0x0000004b4a89723e */ /* 0x000fe200048070ff */
[--C-:B------:R-:W-:Y:S01]  /*4890*/  HADD2.F32 R51, -RZ, R49.reuse.H1_H1 ;  /* 0x30000031ff337230 */ /* 0x100fe20000004100 */
[----:B------:R-:W-:Y:S01]  /*48a0*/  F2FP.F16.E4M3.UNPACK_B R68, R73.H1 ;  /* 0x00000049ff44723e */ /* 0x000fe200030006ff */
[----:B------:R-:W-:Y:S01]  /*48b0*/  HADD2.F32 R75, -RZ, R72.H1_H1 ;  /* 0x30000048ff4b7230 */ /* 0x000fe20000004100 */
[----:B------:R-:W-:Y:S01]  /*48c0*/  F2FP.F16.E4M3.UNPACK_B R48, R69.H1 ;  /* 0x00000045ff30723e */ /* 0x000fe200030006ff */
[----:B------:R-:W-:Y:S01]  /*48d0*/  HADD2.F32 R50, -RZ, R49.H0_H0 ;  /* 0x20000031ff327230 */ /* 0x000fe20000004100 */
[----:B------:R-:W-:Y:S01]  /*48e0*/  F2FP.F16.E4M3.UNPACK_B R78, R78 ;  /* 0x0000004eff4e723e */ /* 0x000fe200020006ff */
[----:B------:R-:W-:Y:S01]  /*48f0*/  HADD2.F32 R71, -RZ, R68.H1_H1 ;  /* 0x30000044ff477230 */ /* 0x000fe20000004100 */
[----:B------:R-:W-:Y:S01]  /*4900*/  F2FP.SATFINITE.E4M3.F32.PACK_AB_MERGE_C R141, R83, R82, RZ ;  /* 0x00000052538d723e */ /* 0x000fe200048070ff */
[----:B------:R-:W-:Y:S01]  /*4910*/  FMUL.FTZ R83, R51, R75 ;  /* 0x0000004b33537220 */ /* 0x000fe20000410000 */
[----:B------:R-:W-:Y:S01]  /*4920*/  F2FP.F16.E4M3.UNPACK_B R73, R73 ;  /* 0x00000049ff49723e */ /* 0x000fe200020006ff */
[----:B------:R-:W-:-:S02]  /*4930*/  HADD2.F32 R49, -RZ, R48.H1_H1 ;  /* 0x30000030ff317230 */ /* 0x000fc40000004100 */
[C---:B------:R-:W-:Y:S01]  /*4940*/  FMUL.FTZ R82, R50.reuse, R75 ;  /* 0x0000004b32527220 */ /* 0x040fe20000410000 */
[----:B------:R-:W-:Y:S02]  /*4950*/  HADD2.F32 R74, -RZ, R78.H1_H1 ;  /* 0x3000004eff4a7230 */ /* 0x000fe40000004100 */
[----:B------:R-:W-:Y:S01]  /*4960*/  FFMA.FTZ R83, R50, R71, -R83 ;  /* 0x0000004732537223 */ /* 0x000fe20000010853 */
[----:B------:R-:W-:Y:S01]  /*4970*/  HADD2.F32 R48, -RZ, R48.H0_H0 ;  /* 0x20000030ff307230 */ /* 0x000fe20000004100 */
[----:B------:R-:W-:Y:S01]  /*4980*/  F2FP.F16.E4M3.UNPACK_B R69, R69 ;  /* 0x00000045ff45723e */ /* 0x000fe200020006ff */
[----:B------:R-:W-:Y:S02]  /*4990*/  HADD2.F32 R50, -RZ, R73.H1_H1 ;  /* 0x30000049ff327230 */ /* 0x000fe40000004100 */
[----:B------:R-:W-:Y:S01]  /*49a0*/  FMUL.FTZ R75, R49, R74 ;  /* 0x0000004a314b7220 */ /* 0x000fe20000410000 */
        /* <DEDUP_REMOVED lines=8> */
[--C-:B------:R-:W-:Y:S02]  /*4a30*/  HADD2.F32 R49, -RZ, R70.reuse.H0_H0 ;  /* 0x20000046ff317230 */ /* 0x100fe40000004100 */
        /* <DEDUP_REMOVED lines=13> */
[----:B------:R-:W-:-:S02]  /*4b10*/  F2FP.SATFINITE.E4M3.F32.PACK_AB_MERGE_C R82, R82, R83, RZ ;  /* 0x000000535252723e */ /* 0x000fc400048070ff */
[----:B------:R-:W-:Y:S02]  /*4b20*/  F2FP.SATFINITE.E4M3.F32.PACK_AB_MERGE_C R74, R78, R51, R74 ;  /* 0x000000334e4a723e */ /* 0x000fe4000480704a */
[----:B------:R-:W-:Y:S02]  /*4b30*/  F2FP.SATFINITE.E4M3.F32.PACK_AB_MERGE_C R51, R71, R50, R82 ;  /* 0x000000324733723e */ /* 0x000fe40004807052 */
[----:B------:R-:W-:Y:S01]  /*4b40*/  F2FP.SATFINITE.E4M3.F32.PACK_AB_MERGE_C R49, R81, R80, R141 ;  /* 0x000000505131723e */ /* 0x000fe2000480708d */
[----:B------:R-:W-:Y:S01]  /*4b50*/  IMAD.MOV.U32 R50, RZ, RZ, R74 ;  /* 0x000000ffff327224 */ /* 0x000fe200078e004a */
[----:B------:R-:W-:-:S07]  /*4b60*/  F2FP.SATFINITE.E4M3.F32.PACK_AB_MERGE_C R48, R140, R79, R137 ;  /* 0x0000004f8c30723e */ /* 0x000fce0004807089 */
.L_x_327:
[----:B------:R-:W-:Y:S05]  /*4b70*/  BSYNC B2 ;  /* 0x0000000000027941 */ /* 0x000fea0003800000 */
.L_x_326:
[----:B------:R-:W-:Y:S02]  /*4b80*/  ULDC.64 UR4, c[0x0][0x2d8] ;  /* 0x0000b60000047ab9 */ /* 0x000fe40000000a00 */
[----:B------:R-:W-:-:S04]  /*4b90*/  IADD3 R68, P2, P3, R39, UR4, R76 ;  /* 0x0000000427447c10 */ /* 0x000fc8000fb5e04c */
[----:B------:R-:W-:-:S05]  /*4ba0*/  IADD3.X R69, R106, UR5, R77, P2, P3 ;  /* 0x000000056a457c10 */ /* 0x000fca00097e644d */
[----:B--2---:R4:W-:Y:S04]  /*4bb0*/  STG.E.128 desc[UR42][R68.64], R48 ;  /* 0x0000003044007986 */ /* 0x0049e8000c101d2a */
.L_x_321:
[----:B------:R-:W-:Y:S05]  /*4bc0*/  BSYNC B1 ;  /* 0x0000000000017941 */ /* 0x000fea0003800000 */
.L_x_320:
[----:B------:R-:W-:Y:S01]  /*4bd0*/  ISETP.NE.AND P2, PT, R148, RZ, PT ;  /* 0x000000ff9400720c */ /* 0x000fe20003f45270 */
[----:B------:R-:W-:-:S12]  /*4be0*/  BSSY B1, `(.L_x_328) ;  /* 0x00000ec000017945 */ /* 0x000fd80003800000 */
[----:B------:R-:W-:Y:S05]  /*4bf0*/  @P2 BRA `(.L_x_329) ;  /* 0x0000000c00a82947 */ /* 0x000fea0003800000 */
[----:B----4-:R-:W-:Y:S01]  /*4c00*/  IADD3 R68, P2, P3, R3, R128, R16 ;  /* 0x0000008003447210 */ /* 0x010fe20007b5e010 */
[----:B------:R-:W-:Y:S03]  /*4c10*/  BSSY B2, `(.L_x_330) ;  /* 0x0000075000027945 */ /* 0x000fe60003800000 */
[----:B------:R-:W-:Y:S01]  /*4c20*/  IADD3.X R69, R31, R131, R17, P2, P3 ;  /* 0x000000831f457210 */ /* 0x000fe200017e6411 */
[----:B------:R-:W-:Y:S08]  /*4c30*/  @P0 BRA `(.L_x_331) ;  /* 0x0000000400c80947 */ /* 0x000ff00003800000 */
[----:B-123--:R1:W2:Y:S01]  /*4c40*/  LDS.128 R48, [R114+0x2a400] ;  /* 0x02a4000072307984 */ /* 0x00e2a20000000c00 */
[----:B------:R-:W-:Y:S01]  /*4c50*/  ISETP.GE.AND P2, PT, R18, R130, PT ;  /* 0x000000821200720c */ /* 0x000fe20003f46270 */
[----:B------:R-:W-:-:S12]  /*4c60*/  BSSY B3, `(.L_x_332) ;  /* 0x000006b000037945 */ /* 0x000fd80003800000 */
[----:B-1----:R-:W-:Y:S05]  /*4c70*/  @P2 BRA `(.L_x_333) ;  /* 0x0000000400a42947 */ /* 0x002fea0003800000 */
[----:B------:R-:W-:Y:S01]  /*4c80*/  SHF.R.U32.HI R64, RZ, 0x8, R67 ;  /* 0x00000008ff407819 */ /* 0x000fe20000011643 */
[----:B--2---:R-:W-:Y:S01]  /*4c90*/  IMAD.MOV.U32 R66, RZ, RZ, R51 ;  /* 0x000000ffff427224 */ /* 0x004fe200078e0033 */
[--C-:B------:R-:W-:Y:S02]  /*4ca0*/  SHF.R.U32.HI R72, RZ, 0x8, R65.reuse ;  /* 0x00000008ff487819 */ /* 0x100fe40000011641 */
[----:B------:R-:W-:Y:S01]  /*4cb0*/  SHF.R.U32.HI R74, RZ, 0x10, R65 ;  /* 0x00000010ff4a7819 */ /* 0x000fe20000011641 */
[----:B------:R-:W-:Y:S01]  /*4cc0*/  IMAD.SHL.U32 R51, R64, 0x100, RZ ;  /* 0x0000010040337824 */ /* 0x000fe200078e00ff */
[----:B------:R-:W-:Y:S02]  /*4cd0*/  LOP3.LUT R71, R65, 0xff0000ff, RZ, 0xc0, !PT ;  /* 0xff0000ff41477812 */ /* 0x000fe400078ec0ff */
[----:B------:R-:W-:Y:S01]  /*4ce0*/  MOV R65, R50 ;  /* 0x0000003200417202 */ /* 0x000fe20000000f00 */
[----:B------:R-:W-:Y:S01]  /*4cf0*/  IMAD.SHL.U32 R50, R72, 0x100, RZ ;  /* 0x0000010048327824 */ /* 0x000fe200078e00ff */
[----:B------:R-:W-:-:S02]  /*4d00*/  LOP3.LUT R70, R67, 0xff0000ff, RZ, 0xc0, !PT ;  /* 0xff0000ff43467812 */ /* 0x000fc400078ec0ff */
[----:B------:R-:W-:Y:S02]  /*4d10*/  SHF.R.U32.HI R73, RZ, 0x10, R67 ;  /* 0x00000010ff497819 */ /* 0x000fe40000011643 */
[----:B------:R-:W-:Y:S01]  /*4d20*/  LOP3.LUT R72, R70, 0xff00, R51, 0xf8, !PT ;  /* 0x0000ff0046487812 */ /* 0x000fe200078ef833 */
[----:B------:R-:W-:Y:S01]  /*4d30*/  IMAD.U32 R51, R74, 0x10000, RZ ;  /* 0x000100004a337824 */ /* 0x000fe200078e00ff */
[----:B------:R-:W-:Y:S02]  /*4d40*/  LOP3.LUT R64, R71, 0xff00, R50, 0xf8, !PT ;  /* 0x0000ff0047407812 */ /* 0x000fe400078ef832 */
[----:B------:R-:W-:Y:S02]  /*4d50*/  SHF.L.U32 R67, R73, 0x10, RZ ;  /* 0x0000001049437819 */ /* 0x000fe400000006ff */
[----:B------:R-:W-:Y:S02]  /*4d60*/  F2FP.F16.E4M3.UNPACK_B R70, R139.H1 ;  /* 0x0000008bff46723e */ /* 0x000fe400030006ff */
[----:B------:R-:W-:-:S02]  /*4d70*/  F2FP.F16.E4M3.UNPACK_B R50, R49 ;  /* 0x00000031ff32723e */ /* 0x000fc400020006ff */
[----:B------:R-:W-:Y:S01]  /*4d80*/  LOP3.LUT R74, R72, 0xff0000, R67, 0xf8, !PT ;  /* 0x00ff0000484a7812 */ /* 0x000fe200078ef843 */
[----:B------:R-:W-:Y:S01]  /*4d90*/  HADD2.F32 R72, -RZ, R70.H0_H0 ;  /* 0x20000046ff487230 */ /* 0x000fe20000004100 */
[----:B------:R-:W-:Y:S01]  /*4da0*/  LOP3.LUT R71, R64, 0xff0000, R51, 0xf8, !PT ;  /* 0x00ff000040477812 */ /* 0x000fe200078ef833 */
[----:B------:R-:W-:Y:S01]  /*4db0*/  HADD2.F32 R51, -RZ, R50.H1_H1 ;  /* 0x30000032ff337230 */ /* 0x000fe20000004100 */
[----:B------:R-:W-:Y:S01]  /*4dc0*/  F2FP.F16.E4M3.UNPACK_B R67, R138.H1 ;  /* 0x0000008aff43723e */ /* 0x000fe200030006ff */
[----:B------:R-:W-:Y:S01]  /*4dd0*/  HADD2.F32 R73, -RZ, R70.H1_H1 ;  /* 0x30000046ff497230 */ /* 0x000fe20000004100 */
[----:B------:R-:W-:Y:S01]  /*4de0*/  F2FP.F16.E4M3.UNPACK_B R49, R49.H1 ;  /* 0x00000031ff31723e */ /* 0x000fe200030006ff */
[----:B------:R-:W-:Y:S02]  /*4df0*/  HADD2.F32 R50, -RZ, R50.H0_H0 ;  /* 0x20000032ff327230 */ /* 0x000fe40000004100 */
[----:B------:R-:W-:Y:S01]  /*4e00*/  FMUL.FTZ R75, R51, R72 ;  /* 0x00000048334b7220 */ /* 0x000fe20000410000 */
[----:B------:R-:W-:Y:S01]  /*4e10*/  HADD2.F32 R70, -RZ, R67.H0_H0 ;  /* 0x20000043ff467230 */ /* 0x000fe20000004100 */
[----:B------:R-:W-:Y:S01]  /*4e20*/  F2FP.F16.E4M3.UNPACK_B R139, R139 ;  /* 0x0000008bff8b723e */ /* 0x000fe200020006ff */
[----:B------:R-:W-:-:S02]  /*4e30*/  HADD2.F32 R64, -RZ, R49.H1_H1 ;  /* 0x30000031ff407230 */ /* 0x000fc40000004100 */
        /* <DEDUP_REMOVED lines=39> */
[----:B------:R-:W-:Y:S01]  /*50b0*/  F2FP.F16.E4M3.UNPACK_B R71, R71 ;  /* 0x00000047ff47723e */ /* 0x000fe200020006ff */
[----:B------:R-:W-:Y:S01]  /*50c0*/  FMUL.FTZ R79, R51, R73 ;  /* 0x00000049334f7220 */ /* 0x000fe20000410000 */
        /* <DEDUP_REMOVED lines=36> */
.L_x_333:
[----:B------:R-:W-:Y:S05]  /*5310*/  BSYNC B3 ;  /* 0x0000000000037941 */ /* 0x000fea0003800000 */
.L_x_332:
[----:B------:R-:W-:Y:S02]  /*5320*/  ULDC.64 UR4, c[0x0][0x2d8] ;  /* 0x0000b60000047ab9 */ /* 0x000fe40000000a00 */
[----:B------:R-:W-:-:S04]  /*5330*/  IADD3 R64, P2, P3, R68, UR4, R100 ;  /* 0x0000000444407c10 */ /* 0x000fc8000fb5e064 */
[----:B------:R-:W-:-:S05]  /*5340*/  IADD3.X R65, R69, UR5, R36, P2, P3 ;  /* 0x0000000545417c10 */ /* 0x000fca00097e6424 */
[----:B--2---:R4:W-:Y:S04]  /*5350*/  STG.E.128 desc[UR42][R64.64], R48 ;  /* 0x0000003040007986 */ /* 0x0049e8000c101d2a */
.L_x_331:
[----:B------:R-:W-:Y:S05]  /*5360*/  BSYNC B2 ;  /* 0x0000000000027941 */ /* 0x000fea0003800000 */
.L_x_330:
[----:B------:R-:W-:Y:S05]  /*5370*/  @P1 BRA `(.L_x_329) ;  /* 0x0000000400c81947 */ /* 0x000fea0003800000 */
[----:B-1234-:R1:W2:Y:S01]  /*5380*/  LDS.128 R48, [R114+0x2e400] ;  /* 0x02e4000072307984 */ /* 0x01e2a20000000c00 */
[----:B------:R-:W-:Y:S01]  /*5390*/  ISETP.GE.AND P2, PT, R236, R130, PT ;  /* 0x00000082ec00720c */ /* 0x000fe20003f46270 */
[----:B------:R-:W-:-:S12]  /*53a0*/  BSSY B2, `(.L_x_334) ;  /* 0x000006b000027945 */ /* 0x000fd80003800000 */
[----:B-1----:R-:W-:Y:S05]  /*53b0*/  @P2 BRA `(.L_x_335) ;  /* 0x0000000400a42947 */ /* 0x002fea0003800000 */
[----:B------:R-:W-:Y:S01]  /*53c0*/  SHF.R.U32.HI R65, RZ, 0x8, R63 ;  /* 0x00000008ff417819 */ /* 0x000fe2000001163f */
[----:B--2---:R-:W-:Y:S01]  /*53d0*/  IMAD.MOV.U32 R62, RZ, RZ, R51 ;  /* 0x000000ffff3e7224 */ /* 0x004fe200078e0033 */
[----:B------:R-:W-:Y:S02]  /*53e0*/  SHF.R.U32.HI R70, RZ, 0x8, R61 ;  /* 0x00000008ff467819 */ /* 0x000fe4000001163d */
[----:B------:R-:W-:Y:S02]  /*53f0*/  LOP3.LUT R64, R63, 0xff0000ff, RZ, 0xc0, !PT ;  /* 0xff0000ff3f407812 */ /* 0x000fe400078ec0ff */
[----:B------:R-:W-:Y:S01]  /*5400*/  SHF.R.U32.HI R66, RZ, 0x10, R63 ;  /* 0x00000010ff427819 */ /* 0x000fe2000001163f */
[----:B------:R-:W-:Y:S01]  /*5410*/  IMAD.SHL.U32 R63, R65, 0x100, RZ ;  /* 0x00000100413f7824 */ /* 0x000fe200078e00ff */
[----:B------:R-:W-:Y:S02]  /*5420*/  LOP3.LUT R60, R61, 0xff0000ff, RZ, 0xc0, !PT ;  /* 0xff0000ff3d3c7812 */ /* 0x000fe400078ec0ff */
[----:B------:R-:W-:Y:S01]  /*5430*/  SHF.R.U32.HI R67, RZ, 0x10, R61 ;  /* 0x00000010ff437819 */ /* 0x000fe2000001163d */
[----:B------:R-:W-:Y:S01]  /*5440*/  IMAD.U32 R66, R66, 0x10000, RZ ;  /* 0x0001000042427824 */ /* 0x000fe200078e00ff */
[----:B------:R-:W-:Y:S01]  /*5450*/  SHF.L.U32 R51, R70, 0x8, RZ ;  /* 0x0000000846337819 */ /* 0x000fe200000006ff */
[----:B------:R-:W-:Y:S01]  /*5460*/  IMAD.MOV.U32 R61, RZ, RZ, R50 ;  /* 0x000000ffff3d7224 */ /* 0x000fe200078e0032 */
[----:B------:R-:W-:-:S02]  /*5470*/  LOP3.LUT R63, R64, 0xff00, R63, 0xf8, !PT ;  /* 0x0000ff00403f7812 */ /* 0x000fc400078ef83f */
[----:B------:R-:W-:Y:S01]  /*5480*/  LOP3.LUT R51, R60, 0xff00, R51, 0xf8, !PT ;  /* 0x0000ff003c337812 */ /* 0x000fe200078ef833 */
[----:B------:R-:W-:Y:S01]  /*5490*/  IMAD.U32 R60, R67, 0x10000, RZ ;  /* 0x00010000433c7824 */ /* 0x000fe200078e00ff */
        /* <DEDUP_REMOVED lines=88> */
[----:B------:R-:W-:Y:S02]  /*5a20*/  F2FP.SATFINITE.E4M3.F32.PACK_AB_MERGE_C R49, R73, R72, R77 ;  /* 0x000000484931723e */ /* 0x000fe4000480704d */
[----:B------:R-:W-:Y:S02]  /*5a30*/  F2FP.SATFINITE.E4M3.F32.PACK_AB_MERGE_C R48, R134, R71, R76 ;  /* 0x000000478630723e */ /* 0x000fe4000480704c */
[----:B------:R-:W-:-:S07]  /*5a40*/  MOV R50, R66 ;  /* 0x0000004200327202 */ /* 0x000fce0000000f00 */
.L_x_335:
[----:B------:R-:W-:Y:S05]  /*5a50*/  BSYNC B2 ;  /* 0x0000000000027941 */ /* 0x000fea0003800000 */
.L_x_334:
[----:B------:R-:W-:Y:S02]  /*5a60*/  ULDC.64 UR4, c[0x0][0x2d8] ;  /* 0x0000b60000047ab9 */ /* 0x000fe40000000a00 */
[----:B------:R-:W-:-:S04]  /*5a70*/  IADD3 R60, P2, P3, R39, UR4, R68 ;  /* 0x00000004273c7c10 */ /* 0x000fc8000fb5e044 */
[----:B------:R-:W-:-:S05]  /*5a80*/  IADD3.X R61, R106, UR5, R69, P2, P3 ;  /* 0x000000056a3d7c10 */ /* 0x000fca00097e6445 */
[----:B--2---:R1:W-:Y:S04]  /*5a90*/  STG.E.128 desc[UR42][R60.64], R48 ;  /* 0x000000303c007986 */ /* 0x0043e8000c101d2a */
.L_x_329:
[----:B------:R-:W-:Y:S05]  /*5aa0*/  BSYNC B1 ;  /* 0x0000000000017941 */ /* 0x000fea0003800000 */
.L_x_328:
[----:B------:R-:W-:Y:S05]  /*5ab0*/  @P4 BRA `(.L_x_336) ;  /* 0x0000005800884947 */ /* 0x000fea0003800000 */
[----:B------:R-:W-:Y:S01]  /*5ac0*/  IADD3 R128, P2, P3, R113, R128, R16 ;  /* 0x0000008071807210 */ /* 0x000fe20007b5e010 */
[----:B------:R-:W-:Y:S03]  /*5ad0*/  BSSY B1, `(.L_x_337) ;  /* 0x0000075000017945 */ /* 0x000fe60003800000 */
[----:B------:R-:W-:Y:S01]  /*5ae0*/  IADD3.X R131, R112, R131, R17, P2, P3 ;  /* 0x0000008370837210 */ /* 0x000fe200017e6411 */
[----:B------:R-:W-:Y:S08]  /*5af0*/  @P0 BRA `(.L_x_338) ;  /* 0x0000000400c80947 */ /* 0x000ff00003800000 */
[----:B-1234-:R1:W2:Y:S01]  /*5b00*/  LDS.128 R48, [R114+0x2b400] ;  /* 0x02b4000072307984 */ /* 0x01e2a20000000c00 */
        /* <DEDUP_REMOVED lines=9> */
[----:B------:R-:W-:Y:S01]  /*5ba0*/  SHF.R.U32.HI R63, RZ, 0x10, R57 ;  /* 0x00000010ff3f7819 */ /* 0x000fe20000011639 */
[----:B------:R-:W-:Y:S01]  /*5bb0*/  IMAD.U32 R62, R62, 0x10000, RZ ;  /* 0x000100003e3e7824 */ /* 0x000fe200078e00ff */
[----:B------:R-:W-:Y:S01]  /*5bc0*/  LOP3.LUT R60, R59, 0xff0000ff, RZ, 0xc0, !PT ;  /* 0xff0000ff3b3c7812 */ /* 0x000fe200078ec0ff */
[----:B------:R-:W-:Y:S01]  /*5bd0*/  IMAD.MOV.U32 R57, RZ, RZ, R50 ;  /* 0x000000ffff397224 */ /* 0x000fe200078e0032 */
[----:B------:R-:W-:-:S02]  /*5be0*/  SHF.L.U32 R59, R61, 0x8, RZ ;  /* 0x000000083d3b7819 */ /* 0x000fc400000006ff */
[----:B------:R-:W-:Y:S01]  /*5bf0*/  LOP3.LUT R51, R56, 0xff00, R51, 0xf8, !PT ;  /* 0x0000ff0038337812 */ /* 0x000fe200078ef833 */
[----:B------:R-:W-:Y:S01]  /*5c00*/  IMAD.U32 R56, R63, 0x10000, RZ ;  /* 0x000100003f387824 */ /* 0x000fe200078e00ff */
[----:B------:R-:W-:Y:S02]  /*5c10*/  LOP3.LUT R59, R60, 0xff00, R59, 0xf8, !PT ;  /* 0x0000ff003c3b7812 */ /* 0x000fe400078ef83b */
        /* <DEDUP_REMOVED lines=91> */
.L_x_340:
[----:B------:R-:W-:Y:S05]  /*61d0*/  BSYNC B2 ;  /* 0x0000000000027941 */ /* 0x000fea0003800000 */
.L_x_339:
[----:B------:R-:W-:Y:S02]  /*61e0*/  ULDC.64 UR4, c[0x0][0x2d8] ;  /* 0x0000b60000047ab9 */ /* 0x000fe40000000a00 */
[----:B------:R-:W-:-:S04]  /*61f0*/  IADD3 R56, P2, P3, R128, UR4, R100 ;  /* 0x0000000480387c10 */ /* 0x000fc8000fb5e064 */
[----:B------:R-:W-:-:S05]  /*6200*/  IADD3.X R57, R131, UR5, R36, P2, P3 ;  /* 0x0000000583397c10 */ /* 0x000fca00097e6424 */
[----:B--2---:R1:W-:Y:S04]  /*6210*/  STG.E.128 desc[UR42][R56.64], R48 ;  /* 0x0000003038007986 */ /* 0x0043e8000c101d2a */
.L_x_338:
[----:B------:R-:W-:Y:S05]  /*6220*/  BSYNC B1 ;  /* 0x0000000000017941 */ /* 0x000fea0003800000 */
.L_x_337:
[----:B------:R-:W-:Y:S05]  /*6230*/  @P1 BRA `(.L_x_336) ;  /* 0x0000005000a81947 */ /* 0x000fea0003800000 */
[----:B-1234-:R1:W2:Y:S01]  /*6240*/  LDS.128 R48, [R114+0x2f400] ;  /* 0x02f4000072307984 */ /* 0x01e2a20000000c00 */
        /* <DEDUP_REMOVED lines=108> */
.L_x_342:
[----:B------:R-:W-:Y:S05]  /*6910*/  BSYNC B1 ;  /* 0x0000000000017941 */ /* 0x000fea0003800000 */
.L_x_341:
[----:B------:R-:W-:Y:S02]  /*6920*/  ULDC.64 UR4, c[0x0][0x2d8] ;  /* 0x0000b60000047ab9 */ /* 0x000fe40000000a00 */
[----:B------:R-:W-:-:S04]  /*6930*/  IADD3 R128, P2, P3, R39, UR4, R128 ;  /* 0x0000000427807c10 */ /* 0x000fc8000fb5e080 */
[----:B------:R-:W-:-:S05]  /*6940*/  IADD3.X R129, R106, UR5, R131, P2, P3 ;  /* 0x000000056a817c10 */ /* 0x000fca00097e6483 */
[----:B--2---:R1:W-:Y:S01]  /*6950*/  STG.E.128 desc[UR42][R128.64], R48 ;  /* 0x0000003080007986 */ /* 0x0043e2000c101d2a */
[----:B------:R-:W-:Y:S05]  /*6960*/  BRA `(.L_x_336) ;  /* 0x0000004800dc7947 */ /* 0x000fea0003800000 */
.L_x_300:
[----:B------:R-:W-:Y:S02]  /*6970*/  ISETP.GE.AND P5, PT, R22, R118, PT ;  /* 0x000000761600720c */ /* 0x000fe40003fa6270 */
[----:B------:R-:W-:Y:S02]  /*6980*/  P2R R61, PR, RZ, 0x1 ;  /* 0x00000001ff3d7803 */ /* 0x000fe40000000000 */
[----:B------:R-:W-:-:S13]  /*6990*/  ISETP.GE.OR P5, PT, R16, R130, P5 ;  /* 0x000000821000720c */ /* 0x000fda0002fa6670 */
[----:B------:R-:W0:Y:S08]  /*69a0*/  @!P5 LDC.64 R56, c[0x0][0x3c8] ;  /* 0x0000f200ff38db82 */ /* 0x000e300000000a00 */
[----:B------:R-:W1:Y:S01]  /*69b0*/  @!P5 LDC.64 R58, c[0x0][0x3e0] ;  /* 0x0000f800ff3adb82 */ /* 0x000e620000000a00 */
[----:B0-----:R-:W-:-:S04]  /*69c0*/  @!P5 IADD3 R56, P2, P3, R94, R56, R48 ;  /* 0x000000385e38d210 */ /* 0x001fc80007b5e030 */
[----:B------:R-:W-:Y:S02]  /*69d0*/  @!P5 IADD3.X R57, R34, R57, R109, P2, P3 ;  /* 0x000000392239d210 */ /* 0x000fe400017e646d */
[----:B------:R-:W-:-:S04]  /*69e0*/  ISETP.GE.AND P2, PT, R235, R118, PT ;  /* 0x00000076eb00720c */ /* 0x000fc80003f46270 */
[----:B------:R-:W-:-:S13]  /*69f0*/  ISETP.GE.OR P2, PT, R16, R130, P2 ;  /* 0x000000821000720c */ /* 0x000fda0001746670 */
[----:B------:R-:W0:Y:S01]  /*6a00*/  @!P2 LDC.64 R54, c[0x0][0x3d8] ;  /* 0x0000f600ff36ab82 */ /* 0x000e220000000a00 */
[----:B------:R-:W-:Y:S02]  /*6a10*/  @!P2 IMAD.MOV.U32 R49, RZ, RZ, R109 ;  /* 0x000000ffff31a224 */ /* 0x000fe400078e006d */
[----:B------:R-:W-:-:S05]  /*6a20*/  @!P2 IMAD.MOV.U32 R51, RZ, RZ, R124 ;  /* 0x000000ffff33a224 */ /* 0x000fca00078e007c */
[----:B------:R-:W2:Y:S08]  /*6a30*/  @!P2 LDC.64 R80, c[0x0][0x3c8] ;  /* 0x0000f200ff50ab82 */ /* 0x000eb00000000a00 */
[----:B------:R-:W3:Y:S01]  /*6a40*/  @!P2 LDC.64 R82, c[0x0][0x3e0] ;  /* 0x0000f800ff52ab82 */ /* 0x000ee20000000a00 */
[----:B0-----:R-:W-:-:S04]  /*6a50*/  @!P2 IMAD.WIDE.U32 R52, R54, 0x60, R48 ;  /* 0x000000603634a825 */ /* 0x001fc800078e0030 */
[----:B------:R-:W-:Y:S01]  /*6a60*/  @!P2 IMAD R55, R55, 0x60, RZ ;  /* 0x000000603737a824 */ /* 0x000fe200078e02ff */
[----:B--2---:R-:W-:-:S04]  /*6a70*/  @!P2 IADD3 R80, P3, P4, R94, R80, R52 ;  /* 0x000000505e50a210 */ /* 0x004fc80007c7e034 */
[----:B------:R-:W-:-:S04]  /*6a80*/  @!P2 IADD3 R55, R53, R55, RZ ;  /* 0x000000373537a210 */ /* 0x000fc80007ffe0ff */
[----:B------:R-:W-:Y:S02]  /*6a90*/  @!P2 IADD3.X R81, R34, R81, R55, P3, P4 ;  /* 0x000000512251a210 */ /* 0x000fe40001fe8437 */
[----:B------:R-:W0:Y:S02]  /*6aa0*/  @!P2 LDC.64 R54, c[0x0][0x3e8] ;  /* 0x0000fa00ff36ab82 */ /* 0x000e240000000a00 */
[----:B0-----:R-:W-:-:S04]  /*6ab0*/  @!P2 IMAD.WIDE.U32 R52, R54, 0x60, R50 ;  /* 0x000000603634a825 */ /* 0x001fc800078e0032 */
[----:B------:R-:W-:Y:S01]  /*6ac0*/  @!P2 IMAD R55, R55, 0x60, RZ ;  /* 0x000000603737a824 */ /* 0x000fe200078e02ff */
[----:B---3--:R-:W-:-:S03]  /*6ad0*/  @!P2 IADD3 R82, P3, P4, R88, R82, R52 ;  /* 0x000000525852a210 */ /* 0x008fc60007c7e034 */
[----:B------:R-:W-:-:S05]  /*6ae0*/  @!P2 IMAD.IADD R54, R53, 0x1, R55 ;  /* 0x000000013536a824 */ /* 0x000fca00078e0237 */
[----:B------:R-:W-:Y:S02]  /*6af0*/  @!P2 IADD3.X R83, R103, R83, R54, P3, P4 ;  /* 0x000000536753a210 */ /* 0x000fe40001fe8436 */
[----:B-1----:R-:W-:-:S04]  /*6b00*/  @!P5 IADD3 R58, P3, P4, R88, R58, R50 ;  /* 0x0000003a583ad210 */ /* 0x002fc80007c7e032 */
[----:B------:R-:W-:Y:S02]  /*6b10*/  @!P5 IADD3.X R59, R103, R59, R124, P3, P4 ;  /* 0x0000003b673bd210 */ /* 0x000fe40001fe847c */
[----:B------:R-:W-:-:S04]  /*6b20*/  ISETP.GE.AND P4, PT, R234, R118, PT ;  /* 0x00000076ea00720c */ /* 0x000fc80003f86270 */
[----:B------:R-:W-:-:S13]  /*6b30*/  ISETP.GE.OR P4, PT, R16, R130, P4 ;  /* 0x000000821000720c */ /* 0x000fda0002786670 */
[----:B------:R-:W-:Y:S01]  /*6b40*/  @!P4 IADD3 R55, P3, P6, R94, R48, R14 ;  /* 0x000000305e37c210 */ /* 0x000fe20007e7e00e */
[----:B------:R-:W0:Y:S03]  /*6b50*/  @!P4 LDC.64 R64, c[0x0][0x3c8] ;  /* 0x0000f200ff40cb82 */ /* 0x000e260000000a00 */
[----:B------:R-:W-:Y:S02]  /*6b60*/  @!P4 IADD3.X R60, R34, R109, R20, P3, P6 ;  /* 0x0000006d223cc210 */ /* 0x000fe40001fec414 */
[----:B------:R-:W-:-:S03]  /*6b70*/  ISETP.GE.AND P3, PT, R233, R118, PT ;  /* 0x00000076e900720c */ /* 0x000fc60003f66270 */
[----:B------:R-:W1:Y:S01]  /*6b80*/  @!P4 LDC.64 R66, c[0x0][0x3e0] ;  /* 0x0000f800ff42cb82 */ /* 0x000e620000000a00 */
[----:B------:R-:W-:-:S13]  /*6b90*/  ISETP.GE.OR P3, PT, R16, R130, P3 ;  /* 0x000000821000720c */ /* 0x000fda0001f66670 */
[----:B------:R-:W-:Y:S01]  /*6ba0*/  @!P3 IADD3 R49, P0, P6, R94, R13, R48 ;  /* 0x0000000d5e31b210 */ /* 0x000fe20007e1e030 */
[----:B------:R-:W2:Y:S03]  /*6bb0*/  @!P3 LDC.64 R68, c[0x0][0x3c8] ;  /* 0x0000f200ff44bb82 */ /* 0x000ea60000000a00 */
[----:B------:R-:W-:Y:S02]  /*6bc0*/  @!P3 IADD3.X R52, R34, R15, R109, P0, P6 ;  /* 0x0000000f2234b210 */ /* 0x000fe400007ec46d */
[----:B------:R-:W-:-:S03]  /*6bd0*/  @!P4 IADD3 R53, P0, P6, R88, R50, R9 ;  /* 0x000000325835c210 */ /* 0x000fc60007e1e009 */
[----:B------:R-:W3:Y:S01]  /*6be0*/  @!P3 LDC.64 R84, c[0x0][0x3e0] ;  /* 0x0000f800ff54bb82 */ /* 0x000ee20000000a00 */
[----:B------:R-:W-:Y:S02]  /*6bf0*/  @!P4 IADD3.X R54, R103, R124, R11, P0, P6 ;  /* 0x0000007c6736c210 */ /* 0x000fe400007ec40b */
[----:B------:R-:W-:-:S04]  /*6c00*/  @!P3 IADD3 R51, P0, P6, R88, R8, R50 ;  /* 0x000000085833b210 */ /* 0x000fc80007e1e032 */
[----:B------:R-:W-:Y:S02]  /*6c10*/  @!P3 IADD3.X R48, R103, R10, R124, P0, P6 ;  /* 0x0000000a6730b210 */ /* 0x000fe400007ec47c */
[----:B0-----:R-:W-:Y:S02]  /*6c20*/  @!P4 IADD3 R64, P6, R55, R64, RZ ;  /* 0x000000403740c210 */ /* 0x001fe40007fde0ff */
[----:B------:R-:W-:Y:S02]  /*6c30*/  CS2R R62, SRZ ;  /* 0x00000000003e7805 */ /* 0x000fe4000001ff00 */
[----:B------:R-:W-:Y:S01]  /*6c40*/  ISETP.NE.AND P0, PT, R61, RZ, PT ;  /* 0x000000ff3d00720c */ /* 0x000fe20003f05270 */
[----:B------:R-:W-:Y:S01]  /*6c50*/  @!P4 IMAD.X R65, R60, 0x1, R65, P6 ;  /* 0x000000013c41c824 */ /* 0x000fe200030e0641 */
[----:B-1----:R-:W-:-:S04]  /*6c60*/  @!P4 IADD3 R66, P6, R53, R66, RZ ;  /* 0x000000423542c210 */ /* 0x002fc80007fde0ff */
[----:B------:R-:W-:Y:S02]  /*6c70*/  @!P4 IADD3.X R67, R54, R67, RZ, P6, !PT ;  /* 0x000000433643c210 */ /* 0x000fe400037fe4ff */
[----:B------:R-:W-:Y:S02]  /*6c80*/  CS2R R54, SRZ ;  /* 0x0000000000367805 */ /* 0x000fe4000001ff00 */
[----:B--2---:R-:W-:-:S05]  /*6c90*/  @!P3 IADD3 R68, P6, R49, R68, RZ ;  /* 0x000000443144b210 */ /* 0x004fca0007fde0ff */
[----:B------:R-:W-:Y:S01]  /*6ca0*/  @!P3 IMAD.X R69, R52, 0x1, R69, P6 ;  /* 0x000000013445b824 */ /* 0x000fe200030e0645 */
[----:B---3--:R-:W-:Y:S02]  /*6cb0*/  @!P3 IADD3 R84, P6, R51, R84, RZ ;  /* 0x000000543354b210 */ /* 0x008fe40007fde0ff */
[----:B------:R-:W-:Y:S02]  /*6cc0*/  CS2R R50, SRZ ;  /* 0x0000000000327805 */ /* 0x000fe4000001ff00 */
[----:B------:R-:W-:Y:S01]  /*6cd0*/  CS2R R52, SRZ ;  /* 0x0000000000347805 */ /* 0x000fe2000001ff00 */
[----:B------:R-:W-:Y:S01]  /*6ce0*/  @!P3 IMAD.X R85, R48, 0x1, R85, P6 ;  /* 0x000000013055b824 */ /* 0x000fe200030e0655 */
[----:B------:R-:W-:Y:S02]  /*6cf0*/  CS2R R48, SRZ ;  /* 0x0000000000307805 */ /* 0x000fe4000001ff00 */
[----:B------:R-:W-:Y:S02]  /*6d00*/  CS2R R60, SRZ ;  /* 0x00000000003c7805 */ /* 0x000fe4000001ff00 */
[----:B------:R0:W2:Y:S04]  /*6d10*/  @!P5 LDG.E.128 R52, desc[UR42][R58.64] ;  /* 0x0000002a3a34d981 */ /* 0x0000a8000c1e1d00 */
[----:B------:R1:W3:Y:S04]  /*6d20*/  @!P5 LDG.E.128 R48, desc[UR42][R56.64] ;  /* 0x0000002a3830d981 */ /* 0x0002e8000c1e1d00 */
[----:B------:R4:W5:Y:S01]  /*6d30*/  @!P4 LDG.E.128 R60, desc[UR42][R66.64] ;  /* 0x0000002a423cc981 */ /* 0x000962000c1e1d00 */
[----:B0-----:R-:W-:-:S02]  /*6d40*/  CS2R R58, SRZ ;  /* 0x00000000003a7805 */ /* 0x001fc4000001ff00 */
[----:B-1----:R-:W-:Y:S02]  /*6d50*/  CS2R R56, SRZ ;  /* 0x0000000000387805 */ /* 0x002fe4000001ff00 */
[----:B----4-:R-:W-:-:S04]  /*6d60*/  CS2R R66, SRZ ;  /* 0x0000000000427805 */ /* 0x010fc8000001ff00 */
[----:B------:R0:W4:Y:S01]  /*6d70*/  @!P4 LDG.E.128 R56, desc[UR42][R64.64] ;  /* 0x0000002a4038c981 */ /* 0x000122000c1e1d00 */
[----:B------:R-:W-:Y:S02]  /*6d80*/  CS2R R70, SRZ ;  /* 0x0000000000467805 */ /* 0x000fe4000001ff00 */
[----:B------:R-:W-:Y:S02]  /*6d90*/  CS2R R72, SRZ ;  /* 0x0000000000487805 */ /* 0x000fe4000001ff00 */
[----:B------:R-:W-:Y:S02]  /*6da0*/  CS2R R74, SRZ ;  /* 0x00000000004a7805 */ /* 0x000fe4000001ff00 */
[----:B------:R-:W-:Y:S02]  /*6db0*/  CS2R R76, SRZ ;  /* 0x00000000004c7805 */ /* 0x000fe4000001ff00 */
[----:B------:R-:W-:Y:S02]  /*6dc0*/  CS2R R78, SRZ ;  /* 0x00000000004e7805 */ /* 0x000fe4000001ff00 */
[----:B------:R-:W4:Y:S01]  /*6dd0*/  @!P2 LDG.E.128 R72, desc[UR42][R80.64] ;  /* 0x0000002a5048a981 */ /* 0x000f22000c1e1d00 */
[----:B0-----:R-:W-:-:S03]  /*6de0*/  CS2R R64, SRZ ;  /* 0x0000000000407805 */ /* 0x001fc6000001ff00 */
[----:B------:R-:W4:Y:S04]  /*6df0*/  @!P2 LDG.E.128 R76, desc[UR42][R82.64] ;  /* 0x0000002a524ca981 */ /* 0x000f28000c1e1d00 */
[----:B------:R0:W4:Y:S02]  /*6e00*/  @!P3 LDG.E.128 R64, desc[UR42][R68.64] ;  /* 0x0000002a4440b981 */ /* 0x000124000c1e1d00 */
[----:B0-----:R-:W-:-:S06]  /*6e10*/  CS2R R68, SRZ ;  /* 0x0000000000447805 */ /* 0x001fcc000001ff00 */
[----:B------:R-:W4:Y:S01]  /*6e20*/  @!P3 LDG.E.128 R68, desc[UR42][R84.64] ;  /* 0x0000002a5444b981 */ /* 0x000f22000c1e1d00 */
[----:B------:R-:W-:-:S06]  /*6e30*/  UISETP.NE.AND UP0, UPT, UR47, 0x3, UPT ;  /* 0x000000032f00788c */ /* 0x000fcc000bf05270 */
[----:B------:R-:W-:Y:S02]  /*6e40*/  PLOP3.LUT P5, PT, PT, PT, UP0, 0x80, 0x0 ;  /* 0x000000000000781c */ /* 0x000fe40003faf008 */
[----:B------:R-:W-:Y:S01]  /*6e50*/  ISETP.GE.AND P2, PT, R16, R130, PT ;  /* 0x000000821000720c */ /* 0x000fe20003f46270 */
[----:B--2---:R-:W-:Y:S02]  /*6e60*/  IMAD.MOV.U32 R159, RZ, RZ, R52 ;  /* 0x000000ffff9f7224 */ /* 0x004fe400078e0034 */
[----:B------:R-:W-:Y:S02]  /*6e70*/  IMAD.MOV.U32 R157, RZ, RZ, R54 ;  /* 0x000000ffff9d7224 */ /* 0x000fe400078e0036 */
[----:B---3--:R-:W-:Y:S01]  /*6e80*/  IMAD.MOV.U32 R158, RZ, RZ, R48 ;  /* 0x000000ffff9e7224 */ /* 0x008fe200078e0030 */
[----:B------:R-:W-:Y:S01]  /*6e90*/  MOV R156, R50 ;  /* 0x00000032009c7202 */ /* 0x000fe20000000f00 */
[----:B-----5:R-:W-:Y:S02]  /*6ea0*/  IMAD.MOV.U32 R147, RZ, RZ, R60 ;  /* 0x000000ffff937224 */ /* 0x020fe400078e003c */
[----:B------:R-:W-:-:S02]  /*6eb0*/  IMAD.MOV.U32 R148, RZ, RZ, R62 ;  /* 0x000000ffff947224 */ /* 0x000fc400078e003e */
[----:B----4-:R-:W-:Y:S01]  /*6ec0*/  IMAD.MOV.U32 R150, RZ, RZ, R56 ;  /* 0x000000ffff967224 */ /* 0x010fe200078e0038 */
[----:B------:R-:W-:Y:S01]  /*6ed0*/  MOV R149, R58 ;  /* 0x0000003a00957202 */ /* 0x000fe20000000f00 */
[----:B------:R-:W-:Y:S01]  /*6ee0*/  IMAD.MOV.U32 R137, RZ, RZ, R72 ;  /* 0x000000ffff897224 */ /* 0x000fe200078e0048 */
[----:B------:R-:W-:Y:S01]  /*6ef0*/  MOV R138, R74 ;  /* 0x0000004a008a7202 */ /* 0x000fe20000000f00 */
[----:B------:R-:W-:Y:S02]  /*6f00*/  IMAD.MOV.U32 R139, RZ, RZ, R76 ;  /* 0x000000ffff8b7224 */ /* 0x000fe400078e004c */
[----:B------:R-:W-:Y:S02]  /*6f10*/  IMAD.MOV.U32 R140, RZ, RZ, R78 ;  /* 0x000000ffff8c7224 */ /* 0x000fe400078e004e */
[----:B------:R-:W-:Y:S01]  /*6f20*/  IMAD.MOV.U32 R141, RZ, RZ, R64 ;  /* 0x000000ffff8d7224 */ /* 0x000fe200078e0040 */
[----:B------:R-:W-:Y:S01]  /*6f30*/  MOV R143, R66 ;  /* 0x00000042008f7202 */ /* 0x000fe20000000f00 */
[----:B------:R-:W-:-:S02]  /*6f40*/  IMAD.MOV.U32 R145, RZ, RZ, R68 ;  /* 0x000000ffff917224 */ /* 0x000fc400078e0044 */
[----:B------:R-:W-:Y:S01]  /*6f50*/  IMAD.MOV.U32 R146, RZ, RZ, R70 ;  /* 0x000000ffff927224 */ /* 0x000fe200078e0046 */
[----:B------:R-:W-:Y:S06]  /*6f60*/  @!P5 BRA `(.L_x_343) ;  /* 0x000000000004d947 */ /* 0x000fec0003800000 */
[----:B------:R-:W-:Y:S01]  /*6f70*/  BPT.TRAP 0x1 ;  /* 0x000000040000795c */ /* 0x000fe20000300000 */
.L_x_343:
[----:B------:R-:W-:Y:S01]  /*6f80*/  IMAD R109, R232, 0x8, R19 ;  /* 0x00000008e86d7824 */ /* 0x000fe200078e0213 */
[----:B------:R-:W-:Y:S01]  /*6f90*/  SHF.L.U32 R124, R237, 0x1f, RZ ;  /* 0x0000001fed7c7819 */ /* 0x000fe200000006ff */
[----:B------:R-:W0:Y:S01]  /*6fa0*/  LDC R142, c[0x0][0x2e4] ;  /* 0x0000b900ff8e7b82 */ /* 0x000e220000000800 */
[----:B------:R-:W-:Y:S01]  /*6fb0*/  MOV R129, R131 ;  /* 0x0000008300817202 */ /* 0x000fe20000000f00 */
[----:B------:R-:W-:Y:S01]  /*6fc0*/  BSSY B1, `(.L_x_344) ;  /* 0x0000005000017945 */ /* 0x000fe20003800000 */
[----:B------:R-:W1:Y:S05]  /*6fd0*/  SYNCS.PHASECHK.TRANS64.TRYWAIT P3, [R109+URZ+0x38890], R124 ;  /* 0x0388907c6d0075a7 */ /* 0x000e6a000806017f */
[----:B------:R-:W2:Y:S01]  /*6fe0*/  LDC.64 R130, c[0x0][0x2f0] ;  /* 0x0000bc00ff827b82 */ /* 0x000ea20000000a00 */
[----:B0-----:R-:W-:Y:S01]  /*6ff0*/  IMAD.IADD R144, R142, 0x1, -R123 ;  /* 0x000000018e907824 */ /* 0x001fe200078e0a7b */
[----:B-1----:R-:W-:Y:S06]  /*7000*/  @!P3 BRA `(.L_x_345) ;  /* 0x000001c400e8b947 */ /* 0x002fec0003800000 */
.L_x_598:
[----:B------:R-:W-:Y:S05]  /*7010*/  BSYNC B1 ;  /* 0x0000000000017941 */ /* 0x000fea0003800000 */
.L_x_344:
[----:B------:R-:W-:Y:S01]  /*7020*/  ISETP.GE.OR P3, PT, R22, R118, P0 ;  /* 0x000000761600720c */ /* 0x000fe20000766670 */
[----:B------:R-:W-:-:S12]  /*7030*/  BSSY B1, `(.L_x_346) ;  /* 0x00000f8000017945 */ /* 0x000fd80003800000 */
[----:B------:R-:W-:Y:S05]  /*7040*/  @P3 BRA `(.L_x_347) ;  /* 0x0000000c00d83947 */ /* 0x000fea0003800000 */
[----:B------:R-:W3:Y:S04]  /*7050*/  LDL R84, [R1+0x4] ;  /* 0x0000040001547983 */ /* 0x000ee80000100800 */
[----:B------:R-:W4:Y:S04]  /*7060*/  LDL R83, [R1+0xc] ;  /* 0x00000c0001537983 */ /* 0x000f280000100800 */
[----:B------:R-:W5:Y:S01]  /*7070*/  LDL R82, [R1+0x10] ;  /* 0x0000100001527983 */ /* 0x000f620000100800 */
[-C--:B--2---:R-:W-:Y:S01]  /*7080*/  IMAD R80, R23, R130.reuse, RZ ;  /* 0x0000008217507224 */ /* 0x084fe200078e02ff */
[----:B------:R-:W-:Y:S01]  /*7090*/  ISETP.NE.AND P6, PT, R0, RZ, PT ;  /* 0x000000ff0000720c */ /* 0x000fe20003fc5270 */
[C---:B------:R-:W-:Y:S01]  /*70a0*/  IMAD.WIDE.U32 R134, R22.reuse, R130, R128 ;  /* 0x0000008216867225 */ /* 0x040fe200078e0080 */
[----:B------:R-:W-:Y:S03]  /*70b0*/  BSSY B2, `(.L_x_348) ;  /* 0x00000e4000027945 */ /* 0x000fe60003800000 */
[----:B------:R-:W-:Y:S01]  /*70c0*/  IMAD R151, R22, R131, R80 ;  /* 0x0000008316977224 */ /* 0x000fe200078e0250 */
[----:B------:R-:W-:-:S02]  /*70d0*/  SEL R80, R123, R144, !P6 ;  /* 0x000000907b507207 */ /* 0x000fc40007000000 */
[----:B------:R-:W-:Y:S01]  /*70e0*/  IADD3 R154, P3, P4, R100, R134, R38 ;  /* 0x00000086649a7210 */ /* 0x000fe20007c7e026 */
[----:B------:R-:W-:Y:S01]  /*70f0*/  IMAD.IADD R151, R151, 0x1, R135 ;  /* 0x0000000197977824 */ /* 0x000fe200078e0287 */
[----:B------:R-:W-:-:S04]  /*7100*/  SHF.R.S32.HI R81, RZ, 0x1f, R80 ;  /* 0x0000001fff517819 */ /* 0x000fc80000011450 */
[----:B------:R-:W-:Y:S02]  /*7110*/  LEA.HI R81, R81, R80, RZ, 0x5 ;  /* 0x0000005051517211 */ /* 0x000fe400078f28ff */
[----:B------:R-:W-:Y:S02]  /*7120*/  IADD3.X R160, R36, R151, R105, P3, P4 ;  /* 0x0000009724a07210 */ /* 0x000fe40001fe8469 */
[----:B------:R-:W-:-:S04]  /*7130*/  LEA.HI.SX32 R81, R81, R104, 0x1b ;  /* 0x0000006851517211 */ /* 0x000fc800078fdaff */
[----:B------:R-:W-:Y:S01]  /*7140*/  SHF.R.S32.HI R80, RZ, 0x1f, R81 ;  /* 0x0000001fff507819 */ /* 0x000fe20000011451 */
[----:B------:R-:W-:-:S03]  /*7150*/  IMAD.SHL.U32 R155, R81, 0x10, RZ ;  /* 0x00000010519b7824 */ /* 0x000fc600078e00ff */
[----:B------:R-:W-:-:S04]  /*7160*/  LEA.HI R81, R80, R81, RZ, 0x3 ;  /* 0x0000005150517211 */ /* 0x000fc800078f18ff */
[----:B------:R-:W-:-:S04]  /*7170*/  SHF.L.U32 R81, R81, 0xb, RZ ;  /* 0x0000000b51517819 */ /* 0x000fc800000006ff */
[----:B------:R-:W-:Y:S02]  /*7180*/  LOP3.LUT R81, R81, 0xffffc000, RZ, 0xc0, !PT ;  /* 0xffffc00051517812 */ /* 0x000fe400078ec0ff */
[----:B---3--:R-:W-:-:S04]  /*7190*/  LOP3.LUT R80, R84, 0x70, R155, 0xf8, !PT ;  /* 0x0000007054507812 */ /* 0x008fc800078ef89b */
[----:B----4-:R-:W-:-:S04]  /*71a0*/  LOP3.LUT R80, R80, R83, RZ, 0x3c, !PT ;  /* 0x0000005350507212 */ /* 0x010fc800078e3cff */
[----:B-----5:R-:W-:Y:S01]  /*71b0*/  IADD3 R81, R80, R81, R82 ;  /* 0x0000005150517210 */ /* 0x020fe20007ffe052 */
[----:B------:R-:W-:-:S04]  /*71c0*/  IMAD R80, R232, 0x8000, R122 ;  /* 0x00008000e8507824 */ /* 0x000fc800078e027a */
[----:B------:R-:W-:Y:S02]  /*71d0*/  IMAD R82, R232, 0x8000, R81 ;  /* 0x00008000e8527824 */ /* 0x000fe400078e0251 */
[----:B------:R-:W-:-:S03]  /*71e0*/  IMAD.IADD R80, R19, 0x1, R80 ;  /* 0x0000000113507824 */ /* 0x000fc600078e0250 */
[----:B------:R-:W-:-:S03]  /*71f0*/  IADD3 R84, R19, R82, RZ ;  /* 0x0000005213547210 */ /* 0x000fc60007ffe0ff */
[----:B------:R-:W1:Y:S04]  /*7200*/  LDS.128 R80, [R80+0x28400] ;  /* 0x0284000050507984 */ /* 0x000e680000000c00 */
[----:B------:R-:W2:Y:S01]  /*7210*/  LDS.128 R84, [R84+0x28400] ;  /* 0x0284000054547984 */ /* 0x000ea20000000c00 */
[----:B------:R-:W-:Y:S05]  /*7220*/  @P2 BRA `(.L_x_349) ;  /* 0x0000000c00302947 */ /* 0x000fea0003800000 */
[--C-:B------:R-:W-:Y:S02]  /*7230*/  SHF.R.U32.HI R167, RZ, 0x8, R49.reuse ;  /* 0x00000008ffa77819 */ /* 0x100fe40000011631 */
[----:B------:R-:W-:Y:S02]  /*7240*/  LOP3.LUT R48, R49, 0xff0000ff, RZ, 0xc0, !PT ;  /* 0xff0000ff31307812 */ /* 0x000fe400078ec0ff */
[----:B------:R-:W-:Y:S01]  /*7250*/  SHF.R.U32.HI R165, RZ, 0x10, R49 ;  /* 0x00000010ffa57819 */ /* 0x000fe20000011631 */
[----:B------:R-:W-:Y:S01]  /*7260*/  IMAD.SHL.U32 R49, R167, 0x100, RZ ;  /* 0x00000100a7317824 */ /* 0x000fe200078e00ff */
[--C-:B------:R-:W-:Y:S02]  /*7270*/  SHF.R.U32.HI R163, RZ, 0x8, R51.reuse ;  /* 0x00000008ffa37819 */ /* 0x100fe40000011633 */
[----:B------:R-:W-:Y:S02]  /*7280*/  LOP3.LUT R50, R51, 0xff0000ff, RZ, 0xc0, !PT ;  /* 0xff0000ff33327812 */ /* 0x000fe400078ec0ff */
[----:B------:R-:W-:Y:S01]  /*7290*/  SHF.R.U32.HI R164, RZ, 0x10, R51 ;  /* 0x00000010ffa47819 */ /* 0x000fe20000011633 */
[----:B------:R-:W-:Y:S01]  /*72a0*/  IMAD.SHL.U32 R51, R163, 0x100, RZ ;  /* 0x00000100a3337824 */ /* 0x000fe200078e00ff */
[----:B------:R-:W-:-:S02]  /*72b0*/  SHF.R.U32.HI R161, RZ, 0x8, R55 ;  /* 0x00000008ffa17819 */ /* 0x000fc40000011637 */
[----:B------:R-:W-:Y:S01]  /*72c0*/  LOP3.LUT R48, R48, 0xff00, R49, 0xf8, !PT ;  /* 0x0000ff0030307812 */ /* 0x000fe200078ef831 */
[----:B------:R-:W-:Y:S01]  /*72d0*/  IMAD.U32 R49, R165, 0x10000, RZ ;  /* 0x00010000a5317824 */ /* 0x000fe200078e00ff */
[----:B------:R-:W-:Y:S02]  /*72e0*/  SHF.R.U32.HI R162, RZ, 0x8, R53 ;  /* 0x00000008ffa27819 */ /* 0x000fe40000011635 */
[----:B------:R-:W-:Y:S02]  /*72f0*/  LOP3.LUT R54, R55, 0xff0000ff, RZ, 0xc0, !PT ;  /* 0xff0000ff37367812 */ /* 0x000fe400078ec0ff */
[----:B------:R-:W-:Y:S02]  /*7300*/  SHF.R.U32.HI R168, RZ, 0x10, R55 ;  /* 0x00000010ffa87819 */ /* 0x000fe40000011637 */
[----:B------:R-:W-:Y:S02]  /*7310*/  SHF.L.U32 R55, R161, 0x8, RZ ;  /* 0x00000008a1377819 */ /* 0x000fe400000006ff */
[----:B------:R-:W-:-:S02]  /*7320*/  LOP3.LUT R51, R50, 0xff00, R51, 0xf8, !PT ;  /* 0x0000ff0032337812 */ /* 0x000fc400078ef833 */
[----:B------:R-:W-:Y:S02]  /*7330*/  LOP3.LUT R52, R53, 0xff0000ff, RZ, 0xc0, !PT ;  /* 0xff0000ff35347812 */ /* 0x000fe400078ec0ff */
[----:B------:R-:W-:Y:S01]  /*7340*/  SHF.R.U32.HI R166, RZ, 0x10, R53 ;  /* 0x00000010ffa67819 */ /* 0x000fe20000011635 */
[----:B------:R-:W-:Y:S01]  /*7350*/  IMAD.SHL.U32 R53, R162, 0x100, RZ ;  /* 0x00000100a2357824 */ /* 0x000fe200078e00ff */
[----:B------:R-:W-:Y:S01]  /*7360*/  LOP3.LUT R50, R48, 0xff0000, R49, 0xf8, !PT ;  /* 0x00ff000030327812 */ /* 0x000fe200078ef831 */
[----:B------:R-:W-:Y:S01]  /*7370*/  IMAD.U32 R48, R164, 0x10000, RZ ;  /* 0x00010000a4307824 */ /* 0x000fe200078e00ff */
[----:B------:R-:W-:Y:S01]  /*7380*/  LOP3.LUT R165, R54, 0xff00, R55, 0xf8, !PT ;  /* 0x0000ff0036a57812 */ /* 0x000fe200078ef837 */
[----:B------:R-:W-:Y:S01]  /*7390*/  IMAD.U32 R166, R166, 0x10000, RZ ;  /* 0x00010000a6a67824 */ /* 0x000fe200078e00ff */
[----:B------:R-:W-:Y:S02]  /*73a0*/  F2FP.F16.E4M3.UNPACK_B R164, R159.H1 ;  /* 0x0000009fffa4723e */ /* 0x000fe400030006ff */
[----:B--2---:R-:W-:-:S02]  /*73b0*/  F2FP.F16.E4M3.UNPACK_B R55, R84.H1 ;  /* 0x00000054ff37723e */ /* 0x004fc400030006ff */
[----:B-1----:R-:W-:Y:S01]  /*73c0*/  F2FP.F16.E4M3.UNPACK_B R54, R80.H1 ;  /* 0x00000050ff36723e */ /* 0x002fe200030006ff */
[----:B------:R-:W-:Y:S01]  /*73d0*/  HADD2.F32 R49, -RZ, R164.H0_H0 ;  /* 0x200000a4ff317230 */ /* 0x000fe20000004100 */
[----:B------:R-:W-:Y:S01]  /*73e0*/  LOP3.LUT R163, R52, 0xff00, R53, 0xf8, !PT ;  /* 0x0000ff0034a37812 */ /* 0x000fe200078ef835 */
[----:B------:R-:W-:Y:S01]  /*73f0*/  HADD2.F32 R53, -RZ, R55.H0_H0 ;  /* 0x20000037ff357230 */ /* 0x000fe20000004100 */
[----:B------:R-:W-:Y:S01]  /*7400*/  F2FP.F16.E4M3.UNPACK_B R161, R158.H1 ;  /* 0x0000009effa1723e */ /* 0x000fe200030006ff */
[--C-:B------:R-:W-:Y:S01]  /*7410*/  HADD2.F32 R52, -RZ, R54.reuse.H0_H0 ;  /* 0x20000036ff347230 */ /* 0x100fe20000004100 */
[----:B------:R-:W-:Y:S01]  /*7420*/  LOP3.LUT R48, R51, 0xff0000, R48, 0xf8, !PT ;  /* 0x00ff000033307812 */ /* 0x000fe200078ef830 */
[----:B------:R-:W-:Y:S02]  /*7430*/  HADD2.F32 R54, -RZ, R54.H1_H1 ;  /* 0x30000036ff367230 */ /* 0x000fe40000004100 */
[----:B------:R-:W-:Y:S01]  /*7440*/  FMUL.FTZ R167, R53, R49 ;  /* 0x0000003135a77220 */ /* 0x000fe20000410000 */
[----:B------:R-:W-:-:S02]  /*7450*/  HADD2.F32 R162, -RZ, R161.H0_H0 ;  /* 0x200000a1ffa27230 */ /* 0x000fc40000004100 */
[----:B------:R-:W-:Y:S01]  /*7460*/  FMUL.FTZ R170, R52, R49 ;  /* 0x0000003134aa7220 */ /* 0x000fe20000410000 */
[----:B------:R-:W-:Y:S01]  /*7470*/  LOP3.LUT R51, R163, 0xff0000, R166, 0xf8, !PT ;  /* 0x00ff0000a3337812 */ /* 0x000fe200078ef8a6 */
[----:B------:R-:W-:Y:S01]  /*7480*/  HADD2.F32 R163, -RZ, R161.H1_H1 ;  /* 0x300000a1ffa37230 */ /* 0x000fe20000004100 */
[----:B------:R-:W-:Y:S01]  /*7490*/  SHF.L.U32 R168, R168, 0x10, RZ ;  /* 0x00000010a8a87819 */ /* 0x000fe200000006ff */
[-C--:B------:R-:W-:Y:S01]  /*74a0*/  FFMA.FTZ R52, R52, R162.reuse, -R167 ;  /* 0x000000a234347223 */ /* 0x080fe200000108a7 */
[----:B------:R-:W-:Y:S01]  /*74b0*/  FFMA.FTZ R53, R53, R162, R170 ;  /* 0x000000a235357223 */ /* 0x000fe200000100aa */
[----:B------:R-:W-:Y:S01]  /*74c0*/  HADD2.F32 R166, -RZ, R164.H1_H1 ;  /* 0x300000a4ffa67230 */ /* 0x000fe20000004100 */
[----:B------:R-:W-:Y:S01]  /*74d0*/  F2FP.F16.E4M3.UNPACK_B R162, R158 ;  /* 0x0000009effa2723e */ /* 0x000fe200020006ff */
[----:B------:R-:W-:Y:S01]  /*74e0*/  HADD2.F32 R161, -RZ, R55.H1_H1 ;  /* 0x30000037ffa17230 */ /* 0x000fe20000004100 */
[----:B------:R-:W-:Y:S02]  /*74f0*/  F2FP.F16.E4M3.UNPACK_B R164, R159 ;  /* 0x0000009fffa4723e */ /* 0x000fe400020006ff */
[----:B------:R-:W-:-:S02]  /*7500*/  F2FP.F16.E4M3.UNPACK_B R158, R80 ;  /* 0x00000050ff9e723e */ /* 0x000fc400020006ff */
[----:B------:R-:W-:Y:S01]  /*7510*/  F2FP.F16.E4M3.UNPACK_B R84, R84 ;  /* 0x00000054ff54723e */ /* 0x000fe200020006ff */
[-C--:B------:R-:W-:Y:S01]  /*7520*/  FMUL.FTZ R55, R161, R166.reuse ;  /* 0x000000a6a1377220 */ /* 0x080fe20000410000 */
[----:B------:R-:W-:Y:S01]  /*7530*/  LOP3.LUT R49, R165, 0xff0000, R168, 0xf8, !PT ;  /* 0x00ff0000a5317812 */ /* 0x000fe200078ef8a8 */
[C---:B------:R-:W-:Y:S01]  /*7540*/  FMUL.FTZ R166, R54.reuse, R166 ;  /* 0x000000a636a67220 */ /* 0x040fe20000410000 */
[----:B------:R-:W-:Y:S02]  /*7550*/  HADD2.F32 R165, -RZ, R164.H0_H0 ;  /* 0x200000a4ffa57230 */ /* 0x000fe40000004100 */
[-C--:B------:R-:W-:Y:S01]  /*7560*/  FFMA.FTZ R55, R54, R163.reuse, -R55 ;  /* 0x000000a336377223 */ /* 0x080fe20000010837 */
[----:B------:R-:W-:Y:S02]  /*7570*/  HADD2.F32 R80, -RZ, R158.H0_H0 ;  /* 0x2000009eff507230 */ /* 0x000fe40000004100 */
[----:B------:R-:W-:Y:S01]  /*7580*/  FFMA.FTZ R54, R161, R163, R166 ;  /* 0x000000a3a1367223 */ /* 0x000fe200000100a6 */
[----:B------:R-:W-:-:S02]  /*7590*/  HADD2.F32 R159, -RZ, R84.H0_H0 ;  /* 0x20000054ff9f7230 */ /* 0x000fc40000004100 */
[----:B------:R-:W-:Y:S02]  /*75a0*/  HADD2.F32 R163, -RZ, R162.H0_H0 ;  /* 0x200000a2ffa37230 */ /* 0x000fe40000004100 */
[CC--:B------:R-:W-:Y:S01]  /*75b0*/  FMUL.FTZ R166, R80.reuse, R165.reuse ;  /* 0x000000a550a67220 */ /* 0x0c0fe20000410000 */
[----:B------:R-:W-:Y:S02]  /*75c0*/  HADD2.F32 R164, -RZ, R164.H1_H1 ;  /* 0x300000a4ffa47230 */ /* 0x000fe40000004100 */
[C---:B------:R-:W-:Y:S01]  /*75d0*/  FMUL.FTZ R167, R159.reuse, R165 ;  /* 0x000000a59fa77220 */ /* 0x040fe20000410000 */
[----:B------:R-:W-:Y:S02]  /*75e0*/  HADD2.F32 R161, -RZ, R84.H1_H1 ;  /* 0x30000054ffa17230 */ /* 0x000fe40000004100 */
[-C--:B------:R-:W-:Y:S01]  /*75f0*/  FFMA.FTZ R84, R159, R163.reuse, R166 ;  /* 0x000000a39f547223 */ /* 0x080fe200000100a6 */
[----:B------:R-:W-:Y:S02]  /*7600*/  HADD2.F32 R158, -RZ, R158.H1_H1 ;  /* 0x3000009eff9e7230 */ /* 0x000fe40000004100 */
[----:B------:R-:W-:Y:S01]  /*7610*/  FFMA.FTZ R80, R80, R163, -R167 ;  /* 0x000000a350507223 */ /* 0x000fe200000108a7 */
[----:B------:R-:W-:-:S02]  /*7620*/  HADD2.F32 R159, -RZ, R162.H1_H1 ;  /* 0x300000a2ff9f7230 */ /* 0x000fc40000004100 */
[CC--:B------:R-:W-:Y:S01]  /*7630*/  FMUL.FTZ R163, R161.reuse, R164.reuse ;  /* 0x000000a4a1a37220 */ /* 0x0c0fe20000410000 */
[----:B------:R-:W-:Y:S01]  /*7640*/  F2FP.F16.E4M3.UNPACK_B R165, R157.H1 ;  /* 0x0000009dffa5723e */ /* 0x000fe200030006ff */
[C---:B------:R-:W-:Y:S01]  /*7650*/  FMUL.FTZ R166, R158.reuse, R164 ;  /* 0x000000a49ea67220 */ /* 0x040fe20000410000 */
[----:B------:R-:W-:Y:S01]  /*7660*/  F2FP.F16.E4M3.UNPACK_B R162, R86.H1 ;  /* 0x00000056ffa2723e */ /* 0x000fe200030006ff */
[-C--:B------:R-:W-:Y:S01]  /*7670*/  FFMA.FTZ R167, R158, R159.reuse, -R163 ;  /* 0x0000009f9ea77223 */ /* 0x080fe200000108a3 */
[----:B------:R-:W-:Y:S01]  /*7680*/  F2FP.F16.E4M3.UNPACK_B R164, R156.H1 ;  /* 0x0000009cffa4723e */ /* 0x000fe200030006ff */
[----:B------:R-:W-:Y:S01]  /*7690*/  HADD2.F32 R168, -RZ, R165.H0_H0 ;  /* 0x200000a5ffa87230 */ /* 0x000fe20000004100 */
[----:B------:R-:W-:Y:S01]  /*76a0*/  F2FP.F16.E4M3.UNPACK_B R158, R82.H1 ;  /* 0x00000052ff9e723e */ /* 0x000fe200030006ff */
[----:B------:R-:W-:Y:S02]  /*76b0*/  HADD2.F32 R163, -RZ, R162.H0_H0 ;  /* 0x200000a2ffa37230 */ /* 0x000fe40000004100 */
[----:B------:R-:W-:Y:S01]  /*76c0*/  FFMA.FTZ R169, R161, R159, R166 ;  /* 0x0000009fa1a97223 */ /* 0x000fe200000100a6 */
[----:B------:R-:W-:Y:S01]  /*76d0*/  HADD2.F32 R166, -RZ, R164.H0_H0 ;  /* 0x200000a4ffa67230 */ /* 0x000fe20000004100 */
[----:B------:R-:W-:Y:S01]  /*76e0*/  F2FP.F16.E4M3.UNPACK_B R161, R157 ;  /* 0x0000009dffa1723e */ /* 0x000fe200020006ff */
[----:B------:R-:W-:-:S02]  /*76f0*/  HADD2.F32 R159, -RZ, R158.H0_H0 ;  /* 0x2000009eff9f7230 */ /* 0x000fc40000004100 */
[----:B------:R-:W-:Y:S01]  /*7700*/  FMUL.FTZ R170, R163, R168 ;  /* 0x000000a8a3aa7220 */ /* 0x000fe20000410000 */
[----:B------:R-:W-:Y:S01]  /*7710*/  HADD2.F32 R165, -RZ, R165.H1_H1 ;  /* 0x300000a5ffa57230 */ /* 0x000fe20000004100 */
[----:B------:R-:W-:Y:S01]  /*7720*/  F2FP.F16.E4M3.UNPACK_B R157, R86 ;  /* 0x00000056ff9d723e */ /* 0x000fe200020006ff */
[----:B------:R-:W-:Y:S02]  /*7730*/  HADD2.F32 R162, -RZ, R162.H1_H1 ;  /* 0x300000a2ffa27230 */ /* 0x000fe40000004100 */
[C---:B------:R-:W-:Y:S01]  /*7740*/  FMUL.FTZ R168, R159.reuse, R168 ;  /* 0x000000a89fa87220 */ /* 0x040fe20000410000 */
[----:B------:R-:W-:Y:S01]  /*7750*/  FFMA.FTZ R170, R159, R166, -R170 ;  /* 0x000000a69faa7223 */ /* 0x000fe200000108aa */
[----:B------:R-:W-:Y:S01]  /*7760*/  HADD2.F32 R158, -RZ, R158.H1_H1 ;  /* 0x3000009eff9e7230 */ /* 0x000fe20000004100 */
[----:B------:R-:W-:Y:S01]  /*7770*/  F2FP.F16.E4M3.UNPACK_B R82, R82 ;  /* 0x00000052ff52723e */ /* 0x000fe200020006ff */
[----:B------:R-:W-:Y:S02]  /*7780*/  HADD2.F32 R159, -RZ, R164.H1_H1 ;  /* 0x300000a4ff9f7230 */ /* 0x000fe40000004100 */
[-C--:B------:R-:W-:Y:S01]  /*7790*/  FMUL.FTZ R171, R162, R165.reuse ;  /* 0x000000a5a2ab7220 */ /* 0x080fe20000410000 */
[----:B------:R-:W-:Y:S01]  /*77a0*/  FFMA.FTZ R168, R163, R166, R168 ;  /* 0x000000a6a3a87223 */ /* 0x000fe200000100a8 */
[----:B------:R-:W-:Y:S01]  /*77b0*/  FMUL.FTZ R165, R158, R165 ;  /* 0x000000a59ea57220 */ /* 0x000fe20000410000 */
[----:B------:R-:W-:-:S02]  /*77c0*/  HADD2.F32 R163, -RZ, R161.H0_H0 ;  /* 0x200000a1ffa37230 */ /* 0x000fc40000004100 */
[-C--:B------:R-:W-:Y:S01]  /*77d0*/  FFMA.FTZ R173, R158, R159.reuse, -R171 ;  /* 0x0000009f9ead7223 */ /* 0x080fe200000108ab */
[----:B------:R-:W-:Y:S01]  /*77e0*/  F2FP.F16.E4M3.UNPACK_B R158, R156 ;  /* 0x0000009cff9e723e */ /* 0x000fe200020006ff */
[----:B------:R-:W-:Y:S02]  /*77f0*/  HADD2.F32 R156, -RZ, R157.H0_H0 ;  /* 0x2000009dff9c7230 */ /* 0x000fe40000004100 */
[----:B------:R-:W-:Y:S01]  /*7800*/  FFMA.FTZ R175, R162, R159, R165 ;  /* 0x0000009fa2af7223 */ /* 0x000fe200000100a5 */
[--C-:B------:R-:W-:Y:S01]  /*7810*/  HADD2.F32 R86, -RZ, R82.reuse.H0_H0 ;  /* 0x20000052ff567230 */ /* 0x100fe20000004100 */
[----:B------:R-:W-:Y:S01]  /*7820*/  F2FP.SATFINITE.E4M3.F32.PACK_AB_MERGE_C R53, R54, R53, RZ ;  /* 0x000000353635723e */ /* 0x000fe200048070ff */
[----:B------:R-:W-:Y:S02]  /*7830*/  HADD2.F32 R161, -RZ, R161.H1_H1 ;  /* 0x300000a1ffa17230 */ /* 0x000fe40000004100 */
[----:B------:R-:W-:Y:S01]  /*7840*/  FMUL.FTZ R165, R156, R163 ;  /* 0x000000a39ca57220 */ /* 0x000fe20000410000 */
[----:B------:R-:W-:-:S02]  /*7850*/  HADD2.F32 R82, -RZ, R82.H1_H1 ;  /* 0x30000052ff527230 */ /* 0x000fc40000004100 */
[----:B------:R-:W-:Y:S01]  /*7860*/  FMUL.FTZ R163, R86, R163 ;  /* 0x000000a356a37220 */ /* 0x000fe20000410000 */
[--C-:B------:R-:W-:Y:S01]  /*7870*/  HADD2.F32 R159, -RZ, R158.reuse.H0_H0 ;  /* 0x2000009eff9f7230 */ /* 0x100fe20000004100 */
[----:B------:R-:W-:Y:S01]  /*7880*/  F2FP.SATFINITE.E4M3.F32.PACK_AB_MERGE_C R52, R55, R52, RZ ;  /* 0x000000343734723e */ /* 0x000fe200048070ff */
[----:B------:R-:W-:Y:S02]  /*7890*/  HADD2.F32 R157, -RZ, R157.H1_H1 ;  /* 0x3000009dff9d7230 */ /* 0x000fe40000004100 */
[----:B------:R-:W-:Y:S01]  /*78a0*/  FMUL.FTZ R162, R82, R161 ;  /* 0x000000a152a27220 */ /* 0x000fe20000410000 */
[----:B------:R-:W-:Y:S01]  /*78b0*/  HADD2.F32 R158, -RZ, R158.H1_H1 ;  /* 0x3000009eff9e7230 */ /* 0x000fe20000004100 */
[----:B------:R-:W-:Y:S01]  /*78c0*/  F2FP.F16.E4M3.UNPACK_B R54, R85 ;  /* 0x00000055ff36723e */ /* 0x000fe200020006ff */
[----:B------:R-:W-:Y:S01]  /*78d0*/  FFMA.FTZ R165, R86, R159, -R165 ;  /* 0x0000009f56a57223 */ /* 0x000fe200000108a5 */
[----:B------:R-:W-:Y:S01]  /*78e0*/  F2FP.F16.E4M3.UNPACK_B R55, R51 ;  /* 0x00000033ff37723e */ /* 0x000fe200020006ff */
[----:B------:R-:W-:Y:S01]  /*78f0*/  FFMA.FTZ R86, R156, R159, R163 ;  /* 0x0000009f9c567223 */ /* 0x000fe200000100a3 */
[----:B------:R-:W-:Y:S01]  /*7900*/  F2FP.SATFINITE.E4M3.F32.PACK_AB_MERGE_C R84, R169, R84, R53 ;  /* 0x00000054a954723e */ /* 0x000fe20004807035 */
[C---:B------:R-:W-:Y:S01]  /*7910*/  FMUL.FTZ R171, R157.reuse, R161 ;  /* 0x000000a19dab7220 */ /* 0x040fe20000410000 */
[----:B------:R-:W-:Y:S01]  /*7920*/  F2FP.F16.E4M3.UNPACK_B R53, R81 ;  /* 0x00000051ff35723e */ /* 0x000fe200020006ff */
[----:B------:R-:W-:Y:S01]  /*7930*/  FFMA.FTZ R159, R157, R158, R162 ;  /* 0x0000009e9d9f7223 */ /* 0x000fe200000100a2 */
[----:B------:R-:W-:Y:S01]  /*7940*/  F2FP.SATFINITE.E4M3.F32.PACK_AB_MERGE_C R168, R175, R168, RZ ;  /* 0x000000a8afa8723e */ /* 0x000fe200048070ff */
[----:B------:R-:W-:Y:S01]  /*7950*/  HADD2.F32 R156, -RZ, R54.H0_H0 ;  /* 0x20000036ff9c7230 */ /* 0x000fe20000004100 */
[----:B------:R-:W-:Y:S01]  /*7960*/  F2FP.SATFINITE.E4M3.F32.PACK_AB_MERGE_C R80, R167, R80, R52 ;  /* 0x00000050a750723e */ /* 0x000fe20004807034 */
[----:B------:R-:W-:Y:S01]  /*7970*/  HADD2.F32 R161, -RZ, R55.H0_H0 ;  /* 0x20000037ffa17230 */ /* 0x000fe20000004100 */
[----:B------:R-:W-:Y:S01]  /*7980*/  F2FP.F16.E4M3.UNPACK_B R157, R50 ;  /* 0x00000032ff9d723e */ /* 0x000fe200020006ff */
[----:B------:R-:W-:-:S02]  /*7990*/  HADD2.F32 R52, -RZ, R53.H0_H0 ;  /* 0x20000035ff347230 */ /* 0x000fc40000004100 */
[----:B------:R-:W-:Y:S01]  /*79a0*/  FFMA.FTZ R82, R82, R158, -R171 ;  /* 0x0000009e52527223 */ /* 0x000fe200000108ab */
[----:B------:R-:W-:Y:S01]  /*79b0*/  F2FP.SATFINITE.E4M3.F32.PACK_AB_MERGE_C R86, R159, R86, R168 ;  /* 0x000000569f56723e */ /* 0x000fe200048070a8 */
[-C--:B------:R-:W-:Y:S01]  /*79c0*/  FMUL.FTZ R163, R156, R161.reuse ;  /* 0x000000a19ca37220 */ /* 0x080fe20000410000 */
[----:B------:R-:W-:Y:S02]  /*79d0*/  HADD2.F32 R159, -RZ, R157.H0_H0 ;  /* 0x2000009dff9f7230 */ /* 0x000fe40000004100 */
[C---:B------:R-:W-:Y:S01]  /*79e0*/  FMUL.FTZ R161, R52.reuse, R161 ;  /* 0x000000a134a17220 */ /* 0x040fe20000410000 */
[----:B------:R-:W-:Y:S01]  /*79f0*/  HADD2.F32 R158, -RZ, R55.H1_H1 ;  /* 0x30000037ff9e7230 */ /* 0x000fe20000004100 */
[----:B------:R-:W-:Y:S01]  /*7a00*/  F2FP.F16.E4M3.UNPACK_B R85, R85.H1 ;  /* 0x00000055ff55723e */ /* 0x000fe200030006ff */
[----:B------:R-:W-:Y:S02]  /*7a10*/  HADD2.F32 R54, -RZ, R54.H1_H1 ;  /* 0x30000036ff367230 */ /* 0x000fe40000004100 */
[----:B------:R-:W-:Y:S01]  /*7a20*/  FFMA.FTZ R52, R52, R159, -R163 ;  /* 0x0000009f34347223 */ /* 0x000fe200000108a3 */
[----:B------:R-:W-:-:S02]  /*7a30*/  HADD2.F32 R55, -RZ, R53.H1_H1 ;  /* 0x30000035ff377230 */ /* 0x000fc40000004100 */
[----:B------:R-:W-:Y:S01]  /*7a40*/  FFMA.FTZ R53, R156, R159, R161 ;  /* 0x0000009f9c357223 */ /* 0x000fe200000100a1 */
[----:B------:R-:W-:Y:S02]  /*7a50*/  HADD2.F32 R157, -RZ, R157.H1_H1 ;  /* 0x3000009dff9d7230 */ /* 0x000fe40000004100 */
[CC--:B------:R-:W-:Y:S01]  /*7a60*/  FMUL.FTZ R156, R54.reuse, R158.reuse ;  /* 0x0000009e369c7220 */ /* 0x0c0fe20000410000 */
[----:B------:R-:W-:Y:S01]  /*7a70*/  F2FP.F16.E4M3.UNPACK_B R81, R81.H1 ;  /* 0x00000051ff51723e */ /* 0x000fe200030006ff */
[C---:B------:R-:W-:Y:S01]  /*7a80*/  FMUL.FTZ R159, R55.reuse, R158 ;  /* 0x0000009e379f7220 */ /* 0x040fe20000410000 */
[----:B------:R-:W-:Y:S01]  /*7a90*/  F2FP.F16.E4M3.UNPACK_B R158, R51.H1 ;  /* 0x00000033ff9e723e */ /* 0x000fe200030006ff */
[-C--:B------:R-:W-:Y:S01]  /*7aa0*/  FFMA.FTZ R55, R55, R157.reuse, -R156 ;  /* 0x0000009d37377223 */ /* 0x080fe2000001089c */
[----:B------:R-:W-:Y:S02]  /*7ab0*/  HADD2.F32 R156, -RZ, R85.H0_H0 ;  /* 0x20000055ff9c7230 */ /* 0x000fe40000004100 */
[----:B------:R-:W-:Y:S01]  /*7ac0*/  FFMA.FTZ R54, R54, R157, R159 ;  /* 0x0000009d36367223 */ /* 0x000fe2000001009f */
[----:B------:R-:W-:Y:S01]  /*7ad0*/  F2FP.F16.E4M3.UNPACK_B R50, R50.H1 ;  /* 0x00000032ff32723e */ /* 0x000fe200030006ff */
[----:B------:R-:W-:Y:S01]  /*7ae0*/  HADD2.F32 R159, -RZ, R158.H0_H0 ;  /* 0x2000009eff9f7230 */ /* 0x000fe20000004100 */
[----:B------:R-:W-:Y:S01]  /*7af0*/  F2FP.SATFINITE.E4M3.F32.PACK_AB_MERGE_C R170, R173, R170, RZ ;  /* 0x000000aaadaa723e */ /* 0x000fe200048070ff */
[----:B------:R-:W-:Y:S01]  /*7b00*/  HADD2.F32 R51, -RZ, R81.H0_H0 ;  /* 0x20000051ff337230 */ /* 0x000fe20000004100 */
[----:B------:R-:W-:Y:S01]  /*7b10*/  F2FP.F16.E4M3.UNPACK_B R161, R49 ;  /* 0x00000031ffa1723e */ /* 0x000fe200020006ff */
[----:B------:R-:W-:-:S02]  /*7b20*/  HADD2.F32 R85, -RZ, R85.H1_H1 ;  /* 0x30000055ff557230 */ /* 0x000fc40000004100 */
[-C--:B------:R-:W-:Y:S01]  /*7b30*/  FMUL.FTZ R164, R156, R159.reuse ;  /* 0x0000009f9ca47220 */ /* 0x080fe20000410000 */
[----:B------:R-:W-:Y:S02]  /*7b40*/  HADD2.F32 R162, -RZ, R158.H1_H1 ;  /* 0x3000009effa27230 */ /* 0x000fe40000004100 */
[----:B------:R-:W-:Y:S01]  /*7b50*/  FMUL.FTZ R159, R51, R159 ;  /* 0x0000009f339f7220 */ /* 0x000fe20000410000 */
[----:B------:R-:W-:Y:S01]  /*7b60*/  HADD2.F32 R81, -RZ, R81.H1_H1 ;  /* 0x30000051ff517230 */ /* 0x000fe20000004100 */
[----:B------:R-:W-:Y:S01]  /*7b70*/  F2FP.SATFINITE.E4M3.F32.PACK_AB_MERGE_C R82, R82, R165, R170 ;  /* 0x000000a55252723e */ /* 0x000fe200048070aa */
[--C-:B------:R-:W-:Y:S02]  /*7b80*/  HADD2.F32 R157, -RZ, R50.reuse.H0_H0 ;  /* 0x20000032ff9d7230 */ /* 0x100fe40000004100 */
[----:B------:R-:W-:Y:S02]  /*7b90*/  HADD2.F32 R158, -RZ, R50.H1_H1 ;  /* 0x30000032ff9e7230 */ /* 0x000fe40000004100 */
[-C--:B------:R-:W-:Y:S01]  /*7ba0*/  FMUL.FTZ R50, R85, R162.reuse ;  /* 0x000000a255327220 */ /* 0x080fe20000410000 */
[C---:B------:R-:W-:Y:S01]  /*7bb0*/  FMUL.FTZ R162, R81.reuse, R162 ;  /* 0x000000a251a27220 */ /* 0x040fe20000410000 */
[----:B------:R-:W-:Y:S01]  /*7bc0*/  FFMA.FTZ R166, R156, R157, R159 ;  /* 0x0000009d9ca67223 */ /* 0x000fe2000001009f */
[----:B------:R-:W-:Y:S01]  /*7bd0*/  F2FP.F16.E4M3.UNPACK_B R156, R87 ;  /* 0x00000057ff9c723e */ /* 0x000fe200020006ff */
[-C--:B------:R-:W-:Y:S01]  /*7be0*/  FFMA.FTZ R168, R81, R158.reuse, -R50 ;  /* 0x0000009e51a87223 */ /* 0x080fe20000010832 */
[----:B------:R-:W-:Y:S01]  /*7bf0*/  FFMA.FTZ R167, R85, R158, R162 ;  /* 0x0000009e55a77223 */ /* 0x000fe200000100a2 */
[----:B------:R-:W-:Y:S01]  /*7c00*/  F2FP.F16.E4M3.UNPACK_B R50, R83 ;  /* 0x00000053ff32723e */ /* 0x000fe200020006ff */
[----:B------:R-:W-:Y:S01]  /*7c10*/  FFMA.FTZ R165, R51, R157, -R164 ;  /* 0x0000009d33a57223 */ /* 0x000fe200000108a4 */
[----:B------:R-:W-:Y:S01]  /*7c20*/  F2FP.F16.E4M3.UNPACK_B R87, R87.H1 ;  /* 0x00000057ff57723e */ /* 0x000fe200030006ff */
[----:B------:R-:W-:Y:S01]  /*7c30*/  HADD2.F32 R85, -RZ, R156.H0_H0 ;  /* 0x2000009cff557230 */ /* 0x000fe20000004100 */
[----:B------:R-:W-:Y:S01]  /*7c40*/  F2FP.F16.E4M3.UNPACK_B R162, R49.H1 ;  /* 0x00000031ffa2723e */ /* 0x000fe200030006ff */
[----:B------:R-:W-:Y:S01]  /*7c50*/  HADD2.F32 R164, -RZ, R161.H0_H0 ;  /* 0x200000a1ffa47230 */ /* 0x000fe20000004100 */
[----:B------:R-:W-:Y:S01]  /*7c60*/  F2FP.F16.E4M3.UNPACK_B R83, R83.H1 ;  /* 0x00000053ff53723e */ /* 0x000fe200030006ff */
[----:B------:R-:W-:Y:S01]  /*7c70*/  HADD2.F32 R51, -RZ, R50.H0_H0 ;  /* 0x20000032ff337230 */ /* 0x000fe20000004100 */
[-C--:B------:R-:W-:Y:S01]  /*7c80*/  F2FP.F16.E4M3.UNPACK_B R49, R48.reuse ;  /* 0x00000030ff31723e */ /* 0x080fe200020006ff */
[----:B------:R-:W-:Y:S01]  /*7c90*/  HADD2.F32 R163, -RZ, R162.H0_H0 ;  /* 0x200000a2ffa37230 */ /* 0x000fe20000004100 */
[----:B------:R-:W-:Y:S01]  /*7ca0*/  F2FP.F16.E4M3.UNPACK_B R157, R48.H1 ;  /* 0x00000030ff9d723e */ /* 0x000fe200030006ff */
[----:B------:R-:W-:-:S02]  /*7cb0*/  HADD2.F32 R48, -RZ, R87.H0_H0 ;  /* 0x20000057ff307230 */ /* 0x000fc40000004100 */
[-C--:B------:R-:W-:Y:S01]  /*7cc0*/  FMUL.FTZ R170, R85, R164.reuse ;  /* 0x000000a455aa7220 */ /* 0x080fe20000410000 */
[----:B------:R-:W-:Y:S02]  /*7cd0*/  HADD2.F32 R81, -RZ, R83.H0_H0 ;  /* 0x20000053ff517230 */ /* 0x000fe40000004100 */
[----:B------:R-:W-:Y:S01]  /*7ce0*/  FMUL.FTZ R164, R51, R164 ;  /* 0x000000a433a47220 */ /* 0x000fe20000410000 */
[----:B------:R-:W-:Y:S02]  /*7cf0*/  HADD2.F32 R158, -RZ, R49.H0_H0 ;  /* 0x20000031ff9e7230 */ /* 0x000fe40000004100 */
[-C--:B------:R-:W-:Y:S01]  /*7d00*/  FMUL.FTZ R172, R48, R163.reuse ;  /* 0x000000a330ac7220 */ /* 0x080fe20000410000 */
[----:B------:R-:W-:Y:S02]  /*7d10*/  HADD2.F32 R159, -RZ, R157.H0_H0 ;  /* 0x2000009dff9f7230 */ /* 0x000fe40000004100 */
[----:B------:R-:W-:Y:S01]  /*7d20*/  FMUL.FTZ R163, R81, R163 ;  /* 0x000000a351a37220 */ /* 0x000fe20000410000 */
[----:B------:R-:W-:-:S02]  /*7d30*/  HADD2.F32 R87, -RZ, R87.H1_H1 ;  /* 0x30000057ff577230 */ /* 0x000fc40000004100 */
[-C--:B------:R-:W-:Y:S01]  /*7d40*/  FFMA.FTZ R170, R51, R158.reuse, -R170 ;  /* 0x0000009e33aa7223 */ /* 0x080fe200000108aa */
[----:B------:R-:W-:Y:S02]  /*7d50*/  HADD2.F32 R162, -RZ, R162.H1_H1 ;  /* 0x300000a2ffa27230 */ /* 0x000fe40000004100 */
[----:B------:R-:W-:Y:S01]  /*7d60*/  FFMA.FTZ R164, R85, R158, R164 ;  /* 0x0000009e55a47223 */ /* 0x000fe200000100a4 */
[----:B------:R-:W-:Y:S02]  /*7d70*/  HADD2.F32 R83, -RZ, R83.H1_H1 ;  /* 0x30000053ff537230 */ /* 0x000fe40000004100 */
[----:B------:R-:W-:Y:S01]  /*7d80*/  FFMA.FTZ R163, R48, R159, R163 ;  /* 0x0000009f30a37223 */ /* 0x000fe200000100a3 */
[----:B------:R-:W-:Y:S02]  /*7d90*/  HADD2.F32 R156, -RZ, R156.H1_H1 ;  /* 0x3000009cff9c7230 */ /* 0x000fe40000004100 */
[----:B------:R-:W-:Y:S01]  /*7da0*/  FMUL.FTZ R158, R87, R162 ;  /* 0x000000a2579e7220 */ /* 0x000fe20000410000 */
[----:B------:R-:W-:-:S02]  /*7db0*/  HADD2.F32 R161, -RZ, R161.H1_H1 ;  /* 0x300000a1ffa17230 */ /* 0x000fc40000004100 */
[----:B------:R-:W-:Y:S01]  /*7dc0*/  FMUL.FTZ R162, R83, R162 ;  /* 0x000000a253a27220 */ /* 0x000fe20000410000 */
[----:B------:R-:W-:Y:S02]  /*7dd0*/  HADD2.F32 R50, -RZ, R50.H1_H1 ;  /* 0x30000032ff327230 */ /* 0x000fe40000004100 */
[----:B------:R-:W-:Y:S01]  /*7de0*/  FFMA.FTZ R172, R81, R159, -R172 ;  /* 0x0000009f51ac7223 */ /* 0x000fe200000108ac */
[----:B------:R-:W-:Y:S02]  /*7df0*/  HADD2.F32 R48, -RZ, R157.H1_H1 ;  /* 0x3000009dff307230 */ /* 0x000fe40000004100 */
[-C--:B------:R-:W-:Y:S01]  /*7e00*/  FMUL.FTZ R51, R156, R161.reuse ;  /* 0x000000a19c337220 */ /* 0x080fe20000410000 */
[----:B------:R-:W-:Y:S02]  /*7e10*/  HADD2.F32 R49, -RZ, R49.H1_H1 ;  /* 0x30000031ff317230 */ /* 0x000fe40000004100 */
[----:B------:R-:W-:Y:S01]  /*7e20*/  FMUL.FTZ R161, R50, R161 ;  /* 0x000000a132a17220 */ /* 0x000fe20000410000 */
[----:B------:R-:W-:Y:S01]  /*7e30*/  F2FP.SATFINITE.E4M3.F32.PACK_AB_MERGE_C R165, R168, R165, RZ ;  /* 0x000000a5a8a5723e */ /* 0x000fe200048070ff */
[-C--:B------:R-:W-:Y:S01]  /*7e40*/  FFMA.FTZ R83, R83, R48.reuse, -R158 ;  /* 0x0000003053537223 */ /* 0x080fe2000001089e */
[----:B------:R-:W-:Y:S01]  /*7e50*/  FFMA.FTZ R162, R87, R48, R162 ;  /* 0x0000003057a27223 */ /* 0x000fe200000100a2 */
[-C--:B------:R-:W-:Y:S01]  /*7e60*/  FFMA.FTZ R51, R50, R49.reuse, -R51 ;  /* 0x0000003132337223 */ /* 0x080fe20000010833 */
[----:B------:R-:W-:Y:S01]  /*7e70*/  FFMA.FTZ R161, R156, R49, R161 ;  /* 0x000000319ca17223 */ /* 0x000fe200000100a1 */
[----:B------:R-:W-:-:S02]  /*7e80*/  F2FP.SATFINITE.E4M3.F32.PACK_AB_MERGE_C R166, R167, R166, RZ ;  /* 0x000000a6a7a6723e */ /* 0x000fc400048070ff */
[----:B------:R-:W-:Y:S02]  /*7e90*/  F2FP.SATFINITE.E4M3.F32.PACK_AB_MERGE_C R83, R83, R172, RZ ;  /* 0x000000ac5353723e */ /* 0x000fe400048070ff */
[----:B------:R-:W-:Y:S02]  /*7ea0*/  F2FP.SATFINITE.E4M3.F32.PACK_AB_MERGE_C R162, R162, R163, RZ ;  /* 0x000000a3a2a2723e */ /* 0x000fe400048070ff */
[----:B------:R-:W-:Y:S02]  /*7eb0*/  F2FP.SATFINITE.E4M3.F32.PACK_AB_MERGE_C R81, R55, R52, R165 ;  /* 0x000000343751723e */ /* 0x000fe400048070a5 */
[----:B------:R-:W-:Y:S02]  /*7ec0*/  F2FP.SATFINITE.E4M3.F32.PACK_AB_MERGE_C R83, R51, R170, R83 ;  /* 0x000000aa3353723e */ /* 0x000fe40004807053 */
[----:B------:R-:W-:Y:S02]  /*7ed0*/  F2FP.SATFINITE.E4M3.F32.PACK_AB_MERGE_C R85, R54, R53, R166 ;  /* 0x000000353655723e */ /* 0x000fe400048070a6 */
[----:B------:R-:W-:-:S07]  /*7ee0*/  F2FP.SATFINITE.E4M3.F32.PACK_AB_MERGE_C R87, R161, R164, R162 ;  /* 0x000000a4a157723e */ /* 0x000fce00048070a2 */
.L_x_349:
[----:B------:R-:W-:Y:S05]  /*7ef0*/  BSYNC B2 ;  /* 0x0000000000027941 */ /* 0x000fea0003800000 */
.L_x_348:
[----:B------:R-:W-:Y:S01]  /*7f00*/  ISETP.GE.AND P3, PT, R155, R142, PT ;  /* 0x0000008e9b00720c */ /* 0x000fe20003f66270 */
[----:B------:R-:W-:-:S12]  /*7f10*/  ULDC.64 UR4, c[0x0][0x2d8] ;  /* 0x0000b60000047ab9 */ /* 0x000fd80000000a00 */
[--C-:B------:R-:W-:Y:S02]  /*7f20*/  @!P3 SHF.R.S32.HI R48, RZ, 0x1f, R155.reuse ;  /* 0x0000001fff30b819 */ /* 0x100fe4000001149b */
[----:B------:R-:W-:-:S04]  /*7f30*/  @!P3 IADD3 R50, P4, P6, R100, R134, R155 ;  /* 0x000000866432b210 */ /* 0x000fc80007e9e09b */
[----:B------:R-:W-:Y:S02]  /*7f40*/  @!P3 IADD3.X R151, R36, R151, R48, P4, P6 ;  /* 0x000000972497b210 */ /* 0x000fe400027ec430 */
[----:B------:R-:W-:-:S04]  /*7f50*/  IADD3 R48, P4, R154, UR4, RZ ;  /* 0x000000049a307c10 */ /* 0x000fc8000ff9e0ff */
[----:B------:R-:W-:Y:S02]  /*7f60*/  IADD3.X R49, R160, UR5, RZ, P4, !PT ;  /* 0x00000005a0317c10 */ /* 0x000fe4000a7fe4ff */
[----:B------:R-:W-:-:S03]  /*7f70*/  @!P3 IADD3 R50, P4, R50, UR4, RZ ;  /* 0x000000043232bc10 */ /* 0x000fc6000ff9e0ff */
[----:B-1----:R1:W-:Y:S01]  /*7f80*/  STG.E.128 desc[UR42][R48.64], R80 ;  /* 0x0000005030007986 */ /* 0x0023e2000c101d2a */
[----:B------:R-:W-:-:S05]  /*7f90*/  @!P3 IADD3.X R51, R151, UR5, RZ, P4, !PT ;  /* 0x000000059733bc10 */ /* 0x000fca000a7fe4ff */
[----:B--2---:R1:W-:Y:S04]  /*7fa0*/  @!P3 STG.E.128 desc[UR42][R50.64], R84 ;  /* 0x000000543200b986 */ /* 0x0043e8000c101d2a */
.L_x_347:
[----:B------:R-:W-:Y:S05]  /*7fb0*/  BSYNC B1 ;  /* 0x0000000000017941 */ /* 0x000fea0003800000 */
.L_x_346:
[----:B------:R-:W-:Y:S01]  /*7fc0*/  ISETP.GE.OR P3, PT, R234, R118, P0 ;  /* 0x00000076ea00720c */ /* 0x000fe20000766670 */
[----:B------:R-:W-:-:S12]  /*7fd0*/  BSSY B1, `(.L_x_350) ;  /* 0x00000fe000017945 */ /* 0x000fd80003800000 */
[----:B------:R-:W-:Y:S05]  /*7fe0*/  @P3 BRA `(.L_x_351) ;  /* 0x0000000c00f03947 */ /* 0x000fea0003800000 */
[----:B-1----:R-:W3:Y:S01]  /*7ff0*/  LDL R50, [R1+0x20] ;  /* 0x0000200001327983 */ /* 0x002ee20000100800 */
[----:B------:R-:W-:Y:S01]  /*8000*/  SHF.R.S32.HI R49, RZ, 0x1f, R234 ;  /* 0x0000001fff317819 */ /* 0x000fe200000114ea */
[-C--:B--2---:R-:W-:Y:S01]  /*8010*/  IMAD.WIDE.U32 R80, R234, R130.reuse, R128 ;  /* 0x00000082ea507225 */ /* 0x084fe200078e0080 */
[----:B------:R-:W-:Y:S01]  /*8020*/  ISETP.NE.AND P6, PT, R0, RZ, PT ;  /* 0x000000ff0000720c */ /* 0x000fe20003fc5270 */
[----:B------:R-:W-:Y:S02]  /*8030*/  BSSY B2, `(.L_x_352) ;  /* 0x00000ec000027945 */ /* 0x000fe40003800000 */
[----:B------:R-:W-:Y:S01]  /*8040*/  IMAD R48, R49, R130, RZ ;  /* 0x0000008231307224 */ /* 0x000fe200078e02ff */
[----:B------:R-:W-:-:S03]  /*8050*/  IADD3 R82, P3, P4, R100, R80, R38 ;  /* 0x0000005064527210 */ /* 0x000fc60007c7e026 */
[----:B------:R-:W-:Y:S01]  /*8060*/  IMAD R83, R234, R131, R48 ;  /* 0x00000083ea537224 */ /* 0x000fe200078e0230 */
[----:B------:R-:W-:-:S03]  /*8070*/  SEL R48, R123, R144, !P6 ;  /* 0x000000907b307207 */ /* 0x000fc60007000000 */
[----:B------:R-:W-:Y:S01]  /*8080*/  IMAD.IADD R83, R81, 0x1, R83 ;  /* 0x0000000151537824 */ /* 0x000fe200078e0253 */
[----:B------:R-:W-:-:S04]  /*8090*/  SHF.R.S32.HI R49, RZ, 0x1f, R48 ;  /* 0x0000001fff317819 */ /* 0x000fc80000011430 */
[----:B------:R-:W-:Y:S02]  /*80a0*/  LEA.HI R49, R49, R48, RZ, 0x5 ;  /* 0x0000003031317211 */ /* 0x000fe400078f28ff */
[----:B------:R-:W-:Y:S02]  /*80b0*/  IADD3.X R87, R36, R83, R105, P3, P4 ;  /* 0x0000005324577210 */ /* 0x000fe40001fe8469 */
[----:B------:R-:W-:-:S04]  /*80c0*/  LEA.HI.SX32 R49, R49, R104, 0x1b ;  /* 0x0000006831317211 */ /* 0x000fc800078fdaff */
[----:B------:R-:W-:Y:S01]  /*80d0*/  SHF.R.S32.HI R48, RZ, 0x1f, R49 ;  /* 0x0000001fff307819 */ /* 0x000fe20000011431 */
[----:B------:R-:W-:-:S03]  /*80e0*/  IMAD.SHL.U32 R85, R49, 0x10, RZ ;  /* 0x0000001031557824 */ /* 0x000fc600078e00ff */
[----:B------:R-:W-:Y:S02]  /*80f0*/  LEA.HI R49, R48, R49, RZ, 0x3 ;  /* 0x0000003130317211 */ /* 0x000fe400078f18ff */
[----:B------:R-:W-:-:S03]  /*8100*/  LOP3.LUT R48, R30, 0x70, R85, 0xf8, !PT ;  /* 0x000000701e307812 */ /* 0x000fc600078ef855 */
[----:B------:R-:W-:Y:S01]  /*8110*/  IMAD.SHL.U32 R49, R49, 0x800, RZ ;  /* 0x0000080031317824 */ /* 0x000fe200078e00ff */
[----:B------:R-:W-:-:S04]  /*8120*/  LOP3.LUT R48, R48, R27, RZ, 0x3c, !PT ;  /* 0x0000001b30307212 */ /* 0x000fc800078e3cff */
[----:B------:R-:W-:-:S04]  /*8130*/  LOP3.LUT R49, R49, 0xffffc000, RZ, 0xc0, !PT ;  /* 0xffffc00031317812 */ /* 0x000fc800078ec0ff */
[----:B---3--:R-:W-:Y:S02]  /*8140*/  IADD3 R49, R48, R49, R50 ;  /* 0x0000003130317210 */ /* 0x008fe40007ffe032 */
[----:B------:R-:W-:-:S03]  /*8150*/  LEA R48, R232, R120, 0xf ;  /* 0x00000078e8307211 */ /* 0x000fc600078e78ff */
[----:B------:R-:W-:Y:S02]  /*8160*/  IMAD R50, R232, 0x8000, R49 ;  /* 0x00008000e8327824 */ /* 0x000fe400078e0231 */
[C---:B------:R-:W-:Y:S02]  /*8170*/  IMAD.IADD R48, R19.reuse, 0x1, R48 ;  /* 0x0000000113307824 */ /* 0x040fe400078e0230 */
[----:B------:R-:W-:-:S04]  /*8180*/  IMAD.IADD R52, R19, 0x1, R50 ;  /* 0x0000000113347824 */ /* 0x000fc800078e0232 */
[----:B------:R-:W1:Y:S04]  /*8190*/  LDS.128 R48, [R48+0x28400] ;  /* 0x0284000030307984 */ /* 0x000e680000000c00 */
[----:B------:R-:W2:Y:S01]  /*81a0*/  LDS.128 R52, [R52+0x28400] ;  /* 0x0284000034347984 */ /* 0x000ea20000000c00 */
[----:B------:R-:W-:Y:S05]  /*81b0*/  @P2 BRA `(.L_x_353) ;  /* 0x0000000c004c2947 */ /* 0x000fea0003800000 */
[----:B------:R-:W-:Y:S01]  /*81c0*/  SHF.R.U32.HI R151, RZ, 0x8, R57 ;  /* 0x00000008ff977819 */ /* 0x000fe20000011639 */
[----:B-1----:R-:W-:Y:S01]  /*81d0*/  IMAD.MOV.U32 R60, RZ, RZ, R48 ;  /* 0x000000ffff3c7224 */ /* 0x002fe200078e0030 */
[----:B------:R-:W-:Y:S02]  /*81e0*/  LOP3.LUT R135, R57, 0xff0000ff, RZ, 0xc0, !PT ;  /* 0xff0000ff39877812 */ /* 0x000fe400078ec0ff */
[----:B------:R-:W-:Y:S01]  /*81f0*/  SHF.R.U32.HI R134, RZ, 0x8, R59 ;  /* 0x00000008ff867819 */ /* 0x000fe2000001163b */
[----:B------:R-:W-:Y:S01]  /*8200*/  IMAD.SHL.U32 R48, R151, 0x100, RZ ;  /* 0x0000010097307824 */ /* 0x000fe200078e00ff */
[----:B------:R-:W-:Y:S02]  /*8210*/  SHF.R.U32.HI R62, RZ, 0x8, R63 ;  /* 0x00000008ff3e7819 */ /* 0x000fe4000001163f */
[--C-:B------:R-:W-:Y:S02]  /*8220*/  SHF.R.U32.HI R155, RZ, 0x10, R61.reuse ;  /* 0x00000010ff9b7819 */ /* 0x100fe4000001163d */
[----:B------:R-:W-:-:S02]  /*8230*/  SHF.R.U32.HI R84, RZ, 0x8, R61 ;  /* 0x00000008ff547819 */ /* 0x000fc4000001163d */
[----:B------:R-:W-:Y:S02]  /*8240*/  LOP3.LUT R58, R61, 0xff0000ff, RZ, 0xc0, !PT ;  /* 0xff0000ff3d3a7812 */ /* 0x000fe400078ec0ff */
[----:B------:R-:W-:Y:S02]  /*8250*/  SHF.R.U32.HI R86, RZ, 0x10, R63 ;  /* 0x00000010ff567819 */ /* 0x000fe4000001163f */
[----:B------:R-:W-:Y:S01]  /*8260*/  LOP3.LUT R61, R63, 0xff0000ff, RZ, 0xc0, !PT ;  /* 0xff0000ff3f3d7812 */ /* 0x000fe200078ec0ff */
[----:B--2---:R-:W-:Y:S01]  /*8270*/  IMAD.MOV.U32 R63, RZ, RZ, R52 ;  /* 0x000000ffff3f7224 */ /* 0x004fe200078e0034 */
[----:B------:R-:W-:Y:S01]  /*8280*/  LOP3.LUT R135, R135, 0xff00, R48, 0xf8, !PT ;  /* 0x0000ff0087877812 */ /* 0x000fe200078ef830 */
[----:B------:R-:W-:Y:S01]  /*8290*/  IMAD.SHL.U32 R48, R134, 0x100, RZ ;  /* 0x0000010086307824 */ /* 0x000fe200078e00ff */
[----:B------:R-:W-:Y:S01]  /*82a0*/  SHF.R.U32.HI R156, RZ, 0x10, R59 ;  /* 0x00000010ff9c7819 */ /* 0x000fe2000001163b */
[----:B------:R-:W-:Y:S01]  /*82b0*/  IMAD.SHL.U32 R52, R62, 0x100, RZ ;  /* 0x000001003e347824 */ /* 0x000fe200078e00ff */
[----:B------:R-:W-:-:S02]  /*82c0*/  SHF.R.U32.HI R154, RZ, 0x10, R57 ;  /* 0x00000010ff9a7819 */ /* 0x000fc40000011639 */
[----:B------:R-:W-:Y:S02]  /*82d0*/  LOP3.LUT R59, R59, 0xff0000ff, RZ, 0xc0, !PT ;  /* 0xff0000ff3b3b7812 */ /* 0x000fe400078ec0ff */
[----:B------:R-:W-:Y:S02]  /*82e0*/  MOV R57, R50 ;  /* 0x0000003200397202 */ /* 0x000fe40000000f00 */
[----:B------:R-:W-:Y:S01]  /*82f0*/  MOV R56, R49 ;  /* 0x0000003100387202 */ /* 0x000fe20000000f00 */
[----:B------:R-:W-:Y:S01]  /*8300*/  IMAD.SHL.U32 R49, R84, 0x100, RZ ;  /* 0x0000010054317824 */ /* 0x000fe200078e00ff */
[----:B------:R-:W-:Y:S02]  /*8310*/  SHF.L.U32 R50, R154, 0x10, RZ ;  /* 0x000000109a327819 */ /* 0x000fe400000006ff */
[----:B------:R-:W-:Y:S01]  /*8320*/  LOP3.LUT R59, R59, 0xff00, R48, 0xf8, !PT ;  /* 0x0000ff003b3b7812 */ /* 0x000fe200078ef830 */
[----:B------:R-:W-:Y:S01]  /*8330*/  IMAD.U32 R48, R156, 0x10000, RZ ;  /* 0x000100009c307824 */ /* 0x000fe200078e00ff */
[----:B------:R-:W-:Y:S01]  /*8340*/  LOP3.LUT R154, R61, 0xff00, R52, 0xf8, !PT ;  /* 0x0000ff003d9a7812 */ /* 0x000fe200078ef834 */
[----:B------:R-:W-:Y:S01]  /*8350*/  IMAD.U32 R52, R155, 0x10000, RZ ;  /* 0x000100009b347824 */ /* 0x000fe200078e00ff */
[----:B------:R-:W-:-:S02]  /*8360*/  F2FP.F16.E4M3.UNPACK_B R134, R147.H1 ;  /* 0x00000093ff86723e */ /* 0x000fc400030006ff */
[----:B------:R-:W-:Y:S02]  /*8370*/  F2FP.F16.E4M3.UNPACK_B R84, R63.H1 ;  /* 0x0000003fff54723e */ /* 0x000fe400030006ff */
[----:B------:R-:W-:Y:S02]  /*8380*/  F2FP.F16.E4M3.UNPACK_B R61, R60.H1 ;  /* 0x0000003cff3d723e */ /* 0x000fe400030006ff */
[----:B------:R-:W-:Y:S01]  /*8390*/  LOP3.LUT R151, R58, 0xff00, R49, 0xf8, !PT ;  /* 0x0000ff003a977812 */ /* 0x000fe200078ef831 */
[----:B------:R-:W-:Y:S01]  /*83a0*/  HADD2.F32 R49, -RZ, R134.H0_H0 ;  /* 0x20000086ff317230 */ /* 0x000fe20000004100 */
[----:B------:R-:W-:Y:S01]  /*83b0*/  LOP3.LUT R48, R59, 0xff0000, R48, 0xf8, !PT ;  /* 0x00ff00003b307812 */ /* 0x000fe200078ef830 */
[----:B------:R-:W-:Y:S01]  /*83c0*/  HADD2.F32 R59, -RZ, R84.H0_H0 ;  /* 0x20000054ff3b7230 */ /* 0x000fe20000004100 */
[----:B------:R-:W-:Y:S01]  /*83d0*/  F2FP.F16.E4M3.UNPACK_B R62, R150.H1 ;  /* 0x00000096ff3e723e */ /* 0x000fe200030006ff */
[----:B------:R-:W-:Y:S01]  /*83e0*/  HADD2.F32 R58, -RZ, R61.H0_H0 ;  /* 0x2000003dff3a7230 */ /* 0x000fe20000004100 */
[----:B------:R-:W-:Y:S01]  /*83f0*/  LOP3.LUT R50, R135, 0xff0000, R50, 0xf8, !PT ;  /* 0x00ff000087327812 */ /* 0x000fe200078ef832 */
[----:B------:R-:W-:-:S02]  /*8400*/  IMAD.U32 R135, R86, 0x10000, RZ ;  /* 0x0001000056877824 */ /* 0x000fc400078e00ff */
[-C--:B------:R-:W-:Y:S01]  /*8410*/  FMUL.FTZ R155, R59, R49.reuse ;  /* 0x000000313b9b7220 */ /* 0x080fe20000410000 */
[----:B------:R-:W-:Y:S02]  /*8420*/  HADD2.F32 R86, -RZ, R62.H0_H0 ;  /* 0x2000003eff567230 */ /* 0x000fe40000004100 */
[----:B------:R-:W-:Y:S01]  /*8430*/  FMUL.FTZ R156, R58, R49 ;  /* 0x000000313a9c7220 */ /* 0x000fe20000410000 */
[----:B------:R-:W-:Y:S01]  /*8440*/  LOP3.LUT R52, R151, 0xff0000, R52, 0xf8, !PT ;  /* 0x00ff000097347812 */ /* 0x000fe200078ef834 */
[----:B------:R-:W-:Y:S01]  /*8450*/  HADD2.F32 R151, -RZ, R134.H1_H1 ;  /* 0x30000086ff977230 */ /* 0x000fe20000004100 */
[----:B------:R-:W-:Y:S01]  /*8460*/  LOP3.LUT R49, R154, 0xff0000, R135, 0xf8, !PT ;  /* 0x00ff00009a317812 */ /* 0x000fe200078ef887 */
[-C--:B------:R-:W-:Y:S01]  /*8470*/  FFMA.FTZ R58, R58, R86.reuse, -R155 ;  /* 0x000000563a3a7223 */ /* 0x080fe2000001089b */
[----:B------:R-:W-:Y:S01]  /*8480*/  FFMA.FTZ R59, R59, R86, R156 ;  /* 0x000000563b3b7223 */ /* 0x000fe2000001009c */
[----:B------:R-:W-:Y:S01]  /*8490*/  HADD2.F32 R135, -RZ, R62.H1_H1 ;  /* 0x3000003eff877230 */ /* 0x000fe20000004100 */
[----:B------:R-:W-:Y:S01]  /*84a0*/  F2FP.F16.E4M3.UNPACK_B R147, R147 ;  /* 0x00000093ff93723e */ /* 0x000fe200020006ff */
[----:B------:R-:W-:Y:S01]  /*84b0*/  HADD2.F32 R86, -RZ, R84.H1_H1 ;  /* 0x30000054ff567230 */ /* 0x000fe20000004100 */
[----:B------:R-:W-:Y:S01]  /*84c0*/  F2FP.F16.E4M3.UNPACK_B R60, R60 ;  /* 0x0000003cff3c723e */ /* 0x000fe200020006ff */
[----:B------:R-:W-:Y:S01]  /*84d0*/  HADD2.F32 R62, -RZ, R61.H1_H1 ;  /* 0x3000003dff3e7230 */ /* 0x000fe20000004100 */
[----:B------:R-:W-:Y:S01]  /*84e0*/  F2FP.F16.E4M3.UNPACK_B R63, R63 ;  /* 0x0000003fff3f723e */ /* 0x000fe200020006ff */
[----:B------:R-:W-:Y:S01]  /*84f0*/  HADD2.F32 R134, -RZ, R147.H0_H0 ;  /* 0x20000093ff867230 */ /* 0x000fe20000004100 */
[----:B------:R-:W-:Y:S01]  /*8500*/  F2FP.F16.E4M3.UNPACK_B R150, R150 ;  /* 0x00000096ff96723e */ /* 0x000fe200020006ff */
[-C--:B------:R-:W-:Y:S01]  /*8510*/  FMUL.FTZ R155, R86, R151.reuse ;  /* 0x00000097569b7220 */ /* 0x080fe20000410000 */
[----:B------:R-:W-:Y:S01]  /*8520*/  FMUL.FTZ R151, R62, R151 ;  /* 0x000000973e977220 */ /* 0x000fe20000410000 */
[----:B------:R-:W-:-:S02]  /*8530*/  HADD2.F32 R61, -RZ, R60.H0_H0 ;  /* 0x2000003cff3d7230 */ /* 0x000fc40000004100 */
[----:B------:R-:W-:Y:S02]  /*8540*/  HADD2.F32 R84, -RZ, R63.H0_H0 ;  /* 0x2000003fff547230 */ /* 0x000fe40000004100 */
[-C--:B------:R-:W-:Y:S01]  /*8550*/  FFMA.FTZ R155, R62, R135.reuse, -R155 ;  /* 0x000000873e9b7223 */ /* 0x080fe2000001089b */
[----:B------:R-:W-:Y:S01]  /*8560*/  FFMA.FTZ R160, R86, R135, R151 ;  /* 0x0000008756a07223 */ /* 0x000fe20000010097 */
[----:B------:R-:W-:Y:S02]  /*8570*/  HADD2.F32 R62, -RZ, R150.H0_H0 ;  /* 0x20000096ff3e7230 */ /* 0x000fe40000004100 */
[-C--:B------:R-:W-:Y:S01]  /*8580*/  FMUL.FTZ R135, R61, R134.reuse ;  /* 0x000000863d877220 */ /* 0x080fe20000410000 */
[----:B------:R-:W-:Y:S02]  /*8590*/  HADD2.F32 R147, -RZ, R147.H1_H1 ;  /* 0x30000093ff937230 */ /* 0x000fe40000004100 */
[----:B------:R-:W-:Y:S01]  /*85a0*/  FMUL.FTZ R86, R84, R134 ;  /* 0x0000008654567220 */ /* 0x000fe20000410000 */
[----:B------:R-:W-:-:S02]  /*85b0*/  HADD2.F32 R63, -RZ, R63.H1_H1 ;  /* 0x3000003fff3f7230 */ /* 0x000fc40000004100 */
[-C--:B------:R-:W-:Y:S01]  /*85c0*/  FFMA.FTZ R154, R84, R62.reuse, R135 ;  /* 0x0000003e549a7223 */ /* 0x080fe20000010087 */
[----:B------:R-:W-:Y:S02]  /*85d0*/  HADD2.F32 R60, -RZ, R60.H1_H1 ;  /* 0x3000003cff3c7230 */ /* 0x000fe40000004100 */
[----:B------:R-:W-:Y:S01]  /*85e0*/  FFMA.FTZ R151, R61, R62, -R86 ;  /* 0x0000003e3d977223 */ /* 0x000fe20000010856 */
[----:B------:R-:W-:Y:S02]  /*85f0*/  HADD2.F32 R150, -RZ, R150.H1_H1 ;  /* 0x30000096ff967230 */ /* 0x000fe40000004100 */
[-C--:B------:R-:W-:Y:S01]  /*8600*/  FMUL.FTZ R135, R63, R147.reuse ;  /* 0x000000933f877220 */ /* 0x080fe20000410000 */
[----:B------:R-:W-:Y:S01]  /*8610*/  F2FP.F16.E4M3.UNPACK_B R61, R148.H1 ;  /* 0x00000094ff3d723e */ /* 0x000fe200030006ff */
[C---:B------:R-:W-:Y:S01]  /*8620*/  FMUL.FTZ R158, R60.reuse, R147 ;  /* 0x000000933c9e7220 */ /* 0x040fe20000410000 */
[----:B------:R-:W-:Y:S01]  /*8630*/  F2FP.F16.E4M3.UNPACK_B R62, R54.H1 ;  /* 0x00000036ff3e723e */ /* 0x000fe200030006ff */
[----:B------:R-:W-:Y:S01]  /*8640*/  FFMA.FTZ R156, R60, R150, -R135 ;  /* 0x000000963c9c7223 */ /* 0x000fe20000010887 */
[----:B------:R-:W-:Y:S01]  /*8650*/  F2FP.F16.E4M3.UNPACK_B R86, R149.H1 ;  /* 0x00000095ff56723e */ /* 0x000fe200030006ff */
[----:B------:R-:W-:Y:S01]  /*8660*/  HADD2.F32 R134, -RZ, R61.H0_H0 ;  /* 0x2000003dff867230 */ /* 0x000fe20000004100 */
[----:B------:R-:W-:Y:S01]  /*8670*/  F2FP.F16.E4M3.UNPACK_B R60, R57.H1 ;  /* 0x00000039ff3c723e */ /* 0x000fe200030006ff */
[----:B------:R-:W-:-:S02]  /*8680*/  HADD2.F32 R84, -RZ, R62.H0_H0 ;  /* 0x2000003eff547230 */ /* 0x000fc40000004100 */
[----:B------:R-:W-:Y:S01]  /*8690*/  FFMA.FTZ R147, R63, R150, R158 ;  /* 0x000000963f937223 */ /* 0x000fe2000001009e */
[----:B------:R-:W-:Y:S01]  /*86a0*/  HADD2.F32 R135, -RZ, R61.H1_H1 ;  /* 0x3000003dff877230 */ /* 0x000fe20000004100 */
[----:B------:R-:W-:Y:S01]  /*86b0*/  F2FP.F16.E4M3.UNPACK_B R148, R148 ;  /* 0x00000094ff94723e */ /* 0x000fe200020006ff */
[----:B------:R-:W-:Y:S02]  /*86c0*/  HADD2.F32 R61, -RZ, R60.H0_H0 ;  /* 0x2000003cff3d7230 */ /* 0x000fe40000004100 */
[-C--:B------:R-:W-:Y:S01]  /*86d0*/  FMUL.FTZ R150, R84, R134.reuse ;  /* 0x0000008654967220 */ /* 0x080fe20000410000 */
[----:B------:R-:W-:Y:S01]  /*86e0*/  HADD2.F32 R63, -RZ, R86.H0_H0 ;  /* 0x20000056ff3f7230 */ /* 0x000fe20000004100 */
[----:B------:R-:W-:Y:S01]  /*86f0*/  F2FP.F16.E4M3.UNPACK_B R57, R57 ;  /* 0x00000039ff39723e */ /* 0x000fe200020006ff */
[----:B------:R-:W-:Y:S02]  /*8700*/  HADD2.F32 R62, -RZ, R62.H1_H1 ;  /* 0x3000003eff3e7230 */ /* 0x000fe40000004100 */
[----:B------:R-:W-:Y:S01]  /*8710*/  FMUL.FTZ R157, R61, R134 ;  /* 0x000000863d9d7220 */ /* 0x000fe20000410000 */
[----:B------:R-:W-:-:S02]  /*8720*/  HADD2.F32 R60, -RZ, R60.H1_H1 ;  /* 0x3000003cff3c7230 */ /* 0x000fc40000004100 */
[----:B------:R-:W-:Y:S01]  /*8730*/  FFMA.FTZ R150, R61, R63, -R150 ;  /* 0x0000003f3d967223 */ /* 0x000fe20000010896 */
[----:B------:R-:W-:Y:S02]  /*8740*/  HADD2.F32 R61, -RZ, R86.H1_H1 ;  /* 0x30000056ff3d7230 */ /* 0x000fe40000004100 */
[----:B------:R-:W-:Y:S01]  /*8750*/  FMUL.FTZ R159, R62, R135 ;  /* 0x000000873e9f7220 */ /* 0x000fe20000410000 */
[----:B------:R-:W-:Y:S01]  /*8760*/  FFMA.FTZ R157, R84, R63, R157 ;  /* 0x0000003f549d7223 */ /* 0x000fe2000001009d */
[C---:B------:R-:W-:Y:S01]  /*8770*/  FMUL.FTZ R135, R60.reuse, R135 ;  /* 0x000000873c877220 */ /* 0x040fe20000410000 */
[----:B------:R-:W-:Y:S01]  /*8780*/  F2FP.F16.E4M3.UNPACK_B R149, R149 ;  /* 0x00000095ff95723e */ /* 0x000fe200020006ff */
[-C--:B------:R-:W-:Y:S01]  /*8790*/  FFMA.FTZ R159, R60, R61.reuse, -R159 ;  /* 0x0000003d3c9f7223 */ /* 0x080fe2000001089f */
[----:B------:R-:W-:Y:S01]  /*87a0*/  F2FP.F16.E4M3.UNPACK_B R60, R54 ;  /* 0x00000036ff3c723e */ /* 0x000fe200020006ff */
[----:B------:R-:W-:Y:S01]  /*87b0*/  FFMA.FTZ R134, R62, R61, R135 ;  /* 0x0000003d3e867223 */ /* 0x000fe20000010087 */
[----:B------:R-:W-:Y:S01]  /*87c0*/  HADD2.F32 R63, -RZ, R148.H0_H0 ;  /* 0x20000094ff3f7230 */ /* 0x000fe20000004100 */
[----:B------:R-:W-:Y:S01]  /*87d0*/  F2FP.SATFINITE.E4M3.F32.PACK_AB_MERGE_C R58, R155, R58, RZ ;  /* 0x0000003a9b3a723e */ /* 0x000fe200048070ff */
[----:B------:R-:W-:Y:S01]  /*87e0*/  HADD2.F32 R54, -RZ, R57.H0_H0 ;  /* 0x20000039ff367230 */ /* 0x000fe20000004100 */
[----:B------:R-:W-:Y:S01]  /*87f0*/  F2FP.SATFINITE.E4M3.F32.PACK_AB_MERGE_C R160, R160, R59, RZ ;  /* 0x0000003ba0a0723e */ /* 0x000fe200048070ff */
[----:B------:R-:W-:Y:S01]  /*8800*/  HADD2.F32 R61, -RZ, R60.H0_H0 ;  /* 0x2000003cff3d7230 */ /* 0x000fe20000004100 */
[----:B------:R-:W-:Y:S01]  /*8810*/  F2FP.SATFINITE.E4M3.F32.PACK_AB_MERGE_C R150, R159, R150, RZ ;  /* 0x000000969f96723e */ /* 0x000fe200048070ff */
[----:B------:R-:W-:-:S02]  /*8820*/  HADD2.F32 R148, -RZ, R148.H1_H1 ;  /* 0x30000094ff947230 */ /* 0x000fc40000004100 */
[-C--:B------:R-:W-:Y:S01]  /*8830*/  FMUL.FTZ R84, R54, R63.reuse ;  /* 0x0000003f36547220 */ /* 0x080fe20000410000 */
[----:B------:R-:W-:Y:S02]  /*8840*/  HADD2.F32 R60, -RZ, R60.H1_H1 ;  /* 0x3000003cff3c7230 */ /* 0x000fe40000004100 */
[----:B------:R-:W-:Y:S01]  /*8850*/  FMUL.FTZ R135, R61, R63 ;  /* 0x0000003f3d877220 */ /* 0x000fe20000410000 */
[----:B------:R-:W-:Y:S01]  /*8860*/  HADD2.F32 R57, -RZ, R57.H1_H1 ;  /* 0x30000039ff397230 */ /* 0x000fe20000004100 */
[----:B------:R-:W-:Y:S01]  /*8870*/  F2FP.SATFINITE.E4M3.F32.PACK_AB_MERGE_C R59, R156, R151, R58 ;  /* 0x000000979c3b723e */ /* 0x000fe2000480703a */
[--C-:B------:R-:W-:Y:S02]  /*8880*/  HADD2.F32 R62, -RZ, R149.reuse.H0_H0 ;  /* 0x20000095ff3e7230 */ /* 0x100fe40000004100 */
[-C--:B------:R-:W-:Y:S01]  /*8890*/  FMUL.FTZ R86, R60, R148.reuse ;  /* 0x000000943c567220 */ /* 0x080fe20000410000 */
[----:B------:R-:W-:Y:S02]  /*88a0*/  HADD2.F32 R149, -RZ, R149.H1_H1 ;  /* 0x30000095ff957230 */ /* 0x000fe40000004100 */
[----:B------:R-:W-:Y:S01]  /*88b0*/  FMUL.FTZ R63, R57, R148 ;  /* 0x00000094393f7220 */ /* 0x000fe20000410000 */
[----:B------:R-:W-:Y:S01]  /*88c0*/  F2FP.SATFINITE.E4M3.F32.PACK_AB_MERGE_C R134, R134, R157, RZ ;  /* 0x0000009d8686723e */ /* 0x000fe200048070ff */
[-C--:B------:R-:W-:Y:S01]  /*88d0*/  FFMA.FTZ R54, R54, R62.reuse, -R135 ;  /* 0x0000003e36367223 */ /* 0x080fe20000010887 */
[----:B------:R-:W-:Y:S01]  /*88e0*/  FFMA.FTZ R84, R61, R62, R84 ;  /* 0x0000003e3d547223 */ /* 0x000fe20000010054 */
[----:B------:R-:W-:Y:S01]  /*88f0*/  F2FP.F16.E4M3.UNPACK_B R135, R52 ;  /* 0x00000034ff87723e */ /* 0x000fe200020006ff */
[-C--:B------:R-:W-:Y:S01]  /*8900*/  FFMA.FTZ R57, R57, R149.reuse, -R86 ;  /* 0x0000009539397223 */ /* 0x080fe20000010856 */
[----:B------:R-:W-:Y:S01]  /*8910*/  F2FP.F16.E4M3.UNPACK_B R61, R56 ;  /* 0x00000038ff3d723e */ /* 0x000fe200020006ff */
[----:B------:R-:W-:Y:S01]  /*8920*/  FFMA.FTZ R149, R60, R149, R63 ;  /* 0x000000953c957223 */ /* 0x000fe2000001003f */
[----:B------:R-:W-:-:S02]  /*8930*/  F2FP.F16.E4M3.UNPACK_B R62, R53 ;  /* 0x00000035ff3e723e */ /* 0x000fc400020006ff */
[----:B------:R-:W-:Y:S01]  /*8940*/  F2FP.SATFINITE.E4M3.F32.PACK_AB_MERGE_C R58, R147, R154, R160 ;  /* 0x0000009a933a723e */ /* 0x000fe200048070a0 */
[----:B------:R-:W-:Y:S01]  /*8950*/  HADD2.F32 R147, -RZ, R135.H0_H0 ;  /* 0x20000087ff937230 */ /* 0x000fe20000004100 */
[----:B------:R-:W-:Y:S01]  /*8960*/  F2FP.F16.E4M3.UNPACK_B R86, R50 ;  /* 0x00000032ff56723e */ /* 0x000fe200020006ff */
[----:B------:R-:W-:Y:S01]  /*8970*/  HADD2.F32 R60, -RZ, R61.H0_H0 ;  /* 0x2000003dff3c7230 */ /* 0x000fe20000004100 */
[----:B------:R-:W-:Y:S01]  /*8980*/  F2FP.SATFINITE.E4M3.F32.PACK_AB_MERGE_C R57, R57, R54, R150 ;  /* 0x000000363939723e */ /* 0x000fe20004807096 */
[----:B------:R-:W-:Y:S01]  /*8990*/  HADD2.F32 R63, -RZ, R62.H0_H0 ;  /* 0x2000003eff3f7230 */ /* 0x000fe20000004100 */
[----:B------:R-:W-:Y:S01]  /*89a0*/  F2FP.SATFINITE.E4M3.F32.PACK_AB_MERGE_C R54, R149, R84, R134 ;  /* 0x000000549536723e */ /* 0x000fe20004807086 */
[----:B------:R-:W-:Y:S02]  /*89b0*/  HADD2.F32 R134, -RZ, R86.H0_H0 ;  /* 0x20000056ff867230 */ /* 0x000fe40000004100 */
[----:B------:R-:W-:Y:S01]  /*89c0*/  FMUL.FTZ R148, R60, R147 ;  /* 0x000000933c947220 */ /* 0x000fe20000410000 */
[----:B------:R-:W-:-:S02]  /*89d0*/  HADD2.F32 R84, -RZ, R62.H1_H1 ;  /* 0x3000003eff547230 */ /* 0x000fc40000004100 */
[C---:B------:R-:W-:Y:S01]  /*89e0*/  FMUL.FTZ R149, R63.reuse, R147 ;  /* 0x000000933f957220 */ /* 0x040fe20000410000 */
[----:B------:R-:W-:Y:S01]  /*89f0*/  HADD2.F32 R135, -RZ, R135.H1_H1 ;  /* 0x30000087ff877230 */ /* 0x000fe20000004100 */
[----:B------:R-:W-:Y:S01]  /*8a00*/  F2FP.F16.E4M3.UNPACK_B R53, R53.H1 ;  /* 0x00000035ff35723e */ /* 0x000fe200030006ff */
[----:B------:R-:W-:Y:S02]  /*8a10*/  HADD2.F32 R62, -RZ, R61.H1_H1 ;  /* 0x3000003dff3e7230 */ /* 0x000fe40000004100 */
[----:B------:R-:W-:Y:S01]  /*8a20*/  FFMA.FTZ R61, R63, R134, R148 ;  /* 0x000000863f3d7223 */ /* 0x000fe20000010094 */
[----:B------:R-:W-:Y:S02]  /*8a30*/  HADD2.F32 R63, -RZ, R86.H1_H1 ;  /* 0x30000056ff3f7230 */ /* 0x000fe40000004100 */
[-C--:B------:R-:W-:Y:S01]  /*8a40*/  FMUL.FTZ R147, R84, R135.reuse ;  /* 0x0000008754937220 */ /* 0x080fe20000410000 */
[----:B------:R-:W-:Y:S01]  /*8a50*/  F2FP.F16.E4M3.UNPACK_B R86, R52.H1 ;  /* 0x00000034ff56723e */ /* 0x000fe200030006ff */
[----:B------:R-:W-:Y:S01]  /*8a60*/  FMUL.FTZ R135, R62, R135 ;  /* 0x000000873e877220 */ /* 0x000fe20000410000 */
[----:B------:R-:W-:Y:S01]  /*8a70*/  F2FP.F16.E4M3.UNPACK_B R56, R56.H1 ;  /* 0x00000038ff38723e */ /* 0x000fe200030006ff */
[----:B------:R-:W-:Y:S01]  /*8a80*/  FFMA.FTZ R60, R60, R134, -R149 ;  /* 0x000000863c3c7223 */ /* 0x000fe20000010895 */
[-C--:B------:R-:W-:Y:S01]  /*8a90*/  FFMA.FTZ R149, R62, R63.reuse, -R147 ;  /* 0x0000003f3e957223 */ /* 0x080fe20000010893 */
[----:B------:R-:W-:Y:S01]  /*8aa0*/  FFMA.FTZ R150, R84, R63, R135 ;  /* 0x0000003f54967223 */ /* 0x000fe20000010087 */
[--C-:B------:R-:W-:Y:S01]  /*8ab0*/  HADD2.F32 R62, -RZ, R53.reuse.H0_H0 ;  /* 0x20000035ff3e7230 */ /* 0x100fe20000004100 */
[----:B------:R-:W-:Y:S01]  /*8ac0*/  F2FP.F16.E4M3.UNPACK_B R50, R50.H1 ;  /* 0x00000032ff32723e */ /* 0x000fe200030006ff */
[----:B------:R-:W-:Y:S01]  /*8ad0*/  HADD2.F32 R135, -RZ, R86.H0_H0 ;  /* 0x20000056ff877230 */ /* 0x000fe20000004100 */
[----:B------:R-:W-:Y:S01]  /*8ae0*/  F2FP.F16.E4M3.UNPACK_B R134, R49.H1 ;  /* 0x00000031ff86723e */ /* 0x000fe200030006ff */
[----:B------:R-:W-:-:S02]  /*8af0*/  HADD2.F32 R53, -RZ, R53.H1_H1 ;  /* 0x30000035ff357230 */ /* 0x000fc40000004100 */
[----:B------:R-:W-:Y:S02]  /*8b00*/  HADD2.F32 R86, -RZ, R86.H1_H1 ;  /* 0x30000056ff567230 */ /* 0x000fe40000004100 */
[-C--:B------:R-:W-:Y:S01]  /*8b10*/  FMUL.FTZ R147, R62, R135.reuse ;  /* 0x000000873e937220 */ /* 0x080fe20000410000 */
[--C-:B------:R-:W-:Y:S02]  /*8b20*/  HADD2.F32 R52, -RZ, R56.reuse.H0_H0 ;  /* 0x20000038ff347230 */ /* 0x100fe40000004100 */
[----:B------:R-:W-:Y:S02]  /*8b30*/  HADD2.F32 R56, -RZ, R56.H1_H1 ;  /* 0x30000038ff387230 */ /* 0x000fe40000004100 */
[----:B------:R-:W-:Y:S01]  /*8b40*/  FMUL.FTZ R155, R53, R86 ;  /* 0x00000056359b7220 */ /* 0x000fe20000410000 */
[--C-:B------:R-:W-:Y:S02]  /*8b50*/  HADD2.F32 R84, -RZ, R50.reuse.H1_H1 ;  /* 0x30000032ff547230 */ /* 0x100fe40000004100 */
[----:B------:R-:W-:Y:S01]  /*8b60*/  FMUL.FTZ R135, R52, R135 ;  /* 0x0000008734877220 */ /* 0x000fe20000410000 */
[----:B------:R-:W-:-:S02]  /*8b70*/  HADD2.F32 R63, -RZ, R50.H0_H0 ;  /* 0x20000032ff3f7230 */ /* 0x000fc40000004100 */
[C---:B------:R-:W-:Y:S01]  /*8b80*/  FMUL.FTZ R86, R56.reuse, R86 ;  /* 0x0000005638567220 */ /* 0x040fe20000410000 */
[----:B------:R-:W-:Y:S01]  /*8b90*/  F2FP.F16.E4M3.UNPACK_B R50, R51 ;  /* 0x00000033ff32723e */ /* 0x000fe200020006ff */
[-C--:B------:R-:W-:Y:S01]  /*8ba0*/  FFMA.FTZ R156, R56, R84.reuse, -R155 ;  /* 0x00000054389c7223 */ /* 0x080fe2000001089b */
[----:B------:R-:W-:Y:S01]  /*8bb0*/  F2FP.F16.E4M3.UNPACK_B R56, R55 ;  /* 0x00000037ff38723e */ /* 0x000fe200020006ff */
[----:B------:R-:W-:Y:S01]  /*8bc0*/  FFMA.FTZ R155, R53, R84, R86 ;  /* 0x00000054359b7223 */ /* 0x000fe20000010056 */
[----:B------:R-:W-:Y:S01]  /*8bd0*/  F2FP.F16.E4M3.UNPACK_B R51, R51.H1 ;  /* 0x00000033ff33723e */ /* 0x000fe200030006ff */
[----:B------:R-:W-:Y:S01]  /*8be0*/  FFMA.FTZ R151, R52, R63, -R147 ;  /* 0x0000003f34977223 */ /* 0x000fe20000010893 */
[----:B------:R-:W-:Y:S01]  /*8bf0*/  F2FP.F16.E4M3.UNPACK_B R55, R55.H1 ;  /* 0x00000037ff37723e */ /* 0x000fe200030006ff */
[----:B------:R-:W-:Y:S01]  /*8c00*/  FFMA.FTZ R154, R62, R63, R135 ;  /* 0x0000003f3e9a7223 */ /* 0x000fe20000010087 */
[----:B------:R-:W-:Y:S01]  /*8c10*/  F2FP.F16.E4M3.UNPACK_B R86, R49 ;  /* 0x00000031ff56723e */ /* 0x000fe200020006ff */
[----:B------:R-:W-:Y:S01]  /*8c20*/  HADD2.F32 R53, -RZ, R51.H0_H0 ;  /* 0x20000033ff357230 */ /* 0x000fe20000004100 */
[-C--:B------:R-:W-:Y:S01]  /*8c30*/  F2FP.F16.E4M3.UNPACK_B R49, R48.reuse ;  /* 0x00000030ff31723e */ /* 0x080fe200020006ff */
[----:B------:R-:W-:Y:S01]  /*8c40*/  HADD2.F32 R148, -RZ, R134.H0_H0 ;  /* 0x20000086ff947230 */ /* 0x000fe20000004100 */
[----:B------:R-:W-:Y:S01]  /*8c50*/  F2FP.F16.E4M3.UNPACK_B R63, R48.H1 ;  /* 0x00000030ff3f723e */ /* 0x000fe200030006ff */
[----:B------:R-:W-:Y:S01]  /*8c60*/  HADD2.F32 R48, -RZ, R55.H0_H0 ;  /* 0x20000037ff307230 */ /* 0x000fe20000004100 */
[----:B------:R-:W-:Y:S01]  /*8c70*/  F2FP.SATFINITE.E4M3.F32.PACK_AB_MERGE_C R151, R156, R151, RZ ;  /* 0x000000979c97723e */ /* 0x000fe200048070ff */
[----:B------:R-:W-:-:S02]  /*8c80*/  HADD2.F32 R62, -RZ, R56.H0_H0 ;  /* 0x20000038ff3e7230 */ /* 0x000fc40000004100 */
[-C--:B------:R-:W-:Y:S01]  /*8c90*/  FMUL.FTZ R159, R53, R148.reuse ;  /* 0x00000094359f7220 */ /* 0x080fe20000410000 */
[----:B------:R-:W-:Y:S02]  /*8ca0*/  HADD2.F32 R147, -RZ, R86.H0_H0 ;  /* 0x20000056ff937230 */ /* 0x000fe40000004100 */
[----:B------:R-:W-:Y:S01]  /*8cb0*/  FMUL.FTZ R158, R48, R148 ;  /* 0x00000094309e7220 */ /* 0x000fe20000410000 */
[----:B------:R-:W-:Y:S01]  /*8cc0*/  HADD2.F32 R84, -RZ, R63.H0_H0 ;  /* 0x2000003fff547230 */ /* 0x000fe20000004100 */
[----:B------:R-:W-:Y:S01]  /*8cd0*/  F2FP.SATFINITE.E4M3.F32.PACK_AB_MERGE_C R154, R155, R154, RZ ;  /* 0x0000009a9b9a723e */ /* 0x000fe200048070ff */
[----:B------:R-:W-:Y:S02]  /*8ce0*/  HADD2.F32 R52, -RZ, R50.H0_H0 ;  /* 0x20000032ff347230 */ /* 0x000fe40000004100 */
[----:B------:R-:W-:Y:S01]  /*8cf0*/  FMUL.FTZ R157, R62, R147 ;  /* 0x000000933e9d7220 */ /* 0x000fe20000410000 */
[----:B------:R-:W-:Y:S02]  /*8d00*/  HADD2.F32 R135, -RZ, R49.H0_H0 ;  /* 0x20000031ff877230 */ /* 0x000fe40000004100 */
[----:B------:R-:W-:Y:S01]  /*8d10*/  FFMA.FTZ R158, R53, R84, -R158 ;  /* 0x00000054359e7223 */ /* 0x000fe2000001089e */
[----:B------:R-:W-:-:S02]  /*8d20*/  HADD2.F32 R55, -RZ, R55.H1_H1 ;  /* 0x30000037ff377230 */ /* 0x000fc40000004100 */
[----:B------:R-:W-:Y:S01]  /*8d30*/  FFMA.FTZ R159, R48, R84, R159 ;  /* 0x00000054309f7223 */ /* 0x000fe2000001009f */
[----:B------:R-:W-:Y:S02]  /*8d40*/  HADD2.F32 R134, -RZ, R134.H1_H1 ;  /* 0x30000086ff867230 */ /* 0x000fe40000004100 */
[C---:B------:R-:W-:Y:S01]  /*8d50*/  FMUL.FTZ R147, R52.reuse, R147 ;  /* 0x0000009334937220 */ /* 0x040fe20000410000 */
[----:B------:R-:W-:Y:S02]  /*8d60*/  HADD2.F32 R51, -RZ, R51.H1_H1 ;  /* 0x30000033ff337230 */ /* 0x000fe40000004100 */
[----:B------:R-:W-:Y:S01]  /*8d70*/  FFMA.FTZ R157, R52, R135, -R157 ;  /* 0x00000087349d7223 */ /* 0x000fe2000001089d */
[----:B------:R-:W-:Y:S02]  /*8d80*/  HADD2.F32 R56, -RZ, R56.H1_H1 ;  /* 0x30000038ff387230 */ /* 0x000fe40000004100 */
[----:B------:R-:W-:Y:S01]  /*8d90*/  FMUL.FTZ R52, R55, R134 ;  /* 0x0000008637347220 */ /* 0x000fe20000410000 */
[----:B------:R-:W-:-:S02]  /*8da0*/  HADD2.F32 R53, -RZ, R86.H1_H1 ;  /* 0x30000056ff357230 */ /* 0x000fc40000004100 */
[C---:B------:R-:W-:Y:S01]  /*8db0*/  FMUL.FTZ R134, R51.reuse, R134 ;  /* 0x0000008633867220 */ /* 0x040fe20000410000 */
[----:B------:R-:W-:Y:S02]  /*8dc0*/  HADD2.F32 R48, -RZ, R63.H1_H1 ;  /* 0x3000003fff307230 */ /* 0x000fe40000004100 */
[----:B------:R-:W-:Y:S01]  /*8dd0*/  FFMA.FTZ R147, R62, R135, R147 ;  /* 0x000000873e937223 */ /* 0x000fe20000010093 */
[----:B------:R-:W-:Y:S02]  /*8de0*/  HADD2.F32 R50, -RZ, R50.H1_H1 ;  /* 0x30000032ff327230 */ /* 0x000fe40000004100 */
[-C--:B------:R-:W-:Y:S01]  /*8df0*/  FMUL.FTZ R63, R56, R53.reuse ;  /* 0x00000035383f7220 */ /* 0x080fe20000410000 */
[----:B------:R-:W-:Y:S02]  /*8e00*/  HADD2.F32 R49, -RZ, R49.H1_H1 ;  /* 0x30000031ff317230 */ /* 0x000fe40000004100 */
[-C--:B------:R-:W-:Y:S01]  /*8e10*/  FFMA.FTZ R51, R51, R48.reuse, -R52 ;  /* 0x0000003033337223 */ /* 0x080fe20000010834 */
[----:B------:R-:W-:Y:S01]  /*8e20*/  FFMA.FTZ R134, R55, R48, R134 ;  /* 0x0000003037867223 */ /* 0x000fe20000010086 */
[C---:B------:R-:W-:Y:S01]  /*8e30*/  FMUL.FTZ R53, R50.reuse, R53 ;  /* 0x0000003532357220 */ /* 0x040fe20000410000 */
[----:B------:R-:W-:Y:S01]  /*8e40*/  MOV R48, R59 ;  /* 0x0000003b00307202 */ /* 0x000fe20000000f00 */
[-C--:B------:R-:W-:Y:S01]  /*8e50*/  FFMA.FTZ R50, R50, R49.reuse, -R63 ;  /* 0x0000003132327223 */ /* 0x080fe2000001083f */
[----:B------:R-:W-:Y:S01]  /*8e60*/  F2FP.SATFINITE.E4M3.F32.PACK_AB_MERGE_C R51, R51, R158, RZ ;  /* 0x0000009e3333723e */ /* 0x000fe200048070ff */
[----:B------:R-:W-:Y:S01]  /*8e70*/  FFMA.FTZ R56, R56, R49, R53 ;  /* 0x0000003138387223 */ /* 0x000fe20000010035 */
[----:B------:R-:W-:Y:S01]  /*8e80*/  F2FP.SATFINITE.E4M3.F32.PACK_AB_MERGE_C R134, R134, R159, RZ ;  /* 0x0000009f8686723e */ /* 0x000fe200048070ff */
[----:B------:R-:W-:Y:S01]  /*8e90*/  IMAD.MOV.U32 R52, RZ, RZ, R58 ;  /* 0x000000ffff347224 */ /* 0x000fe200078e003a */
[----:B------:R-:W-:Y:S01]  /*8ea0*/  F2FP.SATFINITE.E4M3.F32.PACK_AB_MERGE_C R51, R50, R157, R51 ;  /* 0x0000009d3233723e */ /* 0x000fe20004807033 */
[----:B------:R-:W-:Y:S01]  /*8eb0*/  IMAD.MOV.U32 R50, RZ, RZ, R57 ;  /* 0x000000ffff327224 */ /* 0x000fe200078e0039 */
[----:B------:R-:W-:-:S02]  /*8ec0*/  F2FP.SATFINITE.E4M3.F32.PACK_AB_MERGE_C R49, R149, R60, R151 ;  /* 0x0000003c9531723e */ /* 0x000fc40004807097 */
[----:B------:R-:W-:Y:S02]  /*8ed0*/  F2FP.SATFINITE.E4M3.F32.PACK_AB_MERGE_C R53, R150, R61, R154 ;  /* 0x0000003d9635723e */ /* 0x000fe4000480709a */
[----:B------:R-:W-:-:S07]  /*8ee0*/  F2FP.SATFINITE.E4M3.F32.PACK_AB_MERGE_C R55, R56, R147, R134 ;  /* 0x000000933837723e */ /* 0x000fce0004807086 */
.L_x_353:
[----:B------:R-:W-:Y:S05]  /*8ef0*/  BSYNC B2 ;  /* 0x0000000000027941 */ /* 0x000fea0003800000 */
.L_x_352:
        /* <DEDUP_REMOVED lines=11> */
.L_x_351:
[----:B------:R-:W-:Y:S05]  /*8fb0*/  BSYNC B1 ;  /* 0x0000000000017941 */ /* 0x000fea0003800000 */
.L_x_350:
[----:B------:R-:W-:Y:S01]  /*8fc0*/  ISETP.GE.OR P3, PT, R233, R118, P0 ;  /* 0x00000076e900720c */ /* 0x000fe20000766670 */
[----:B------:R-:W-:-:S12]  /*8fd0*/  BSSY B1, `(.L_x_354) ;  /* 0x00000ff000017945 */ /* 0x000fd80003800000 */
[----:B------:R-:W-:Y:S05]  /*8fe0*/  @P3 BRA `(.L_x_355) ;  /* 0x0000000c00f43947 */ /* 0x000fea0003800000 */
[----:B-1-3--:R-:W3:Y:S01]  /*8ff0*/  LDL R50, [R1+0x1c] ;  /* 0x00001c0001327983 */ /* 0x00aee20000100800 */
        /* <DEDUP_REMOVED lines=13> */
[----:B------:R-:W-:Y:S02]  /*90d0*/  SHF.R.S32.HI R48, RZ, 0x1f, R49 ;  /* 0x0000001fff307819 */ /* 0x000fe40000011431 */
[----:B------:R-:W-:Y:S02]  /*90e0*/  SHF.L.U32 R61, R49, 0x4, RZ ;  /* 0x00000004313d7819 */ /* 0x000fe400000006ff */
[----:B------:R-:W-:Y:S02]  /*90f0*/  LEA.HI R48, R48, R49, RZ, 0x3 ;  /* 0x0000003130307211 */ /* 0x000fe400078f18ff */
[----:B------:R-:W-:-:S03]  /*9100*/  LOP3.LUT R49, R29, 0x70, R61, 0xf8, !PT ;  /* 0x000000701d317812 */ /* 0x000fc600078ef83d */
[----:B------:R-:W-:Y:S01]  /*9110*/  IMAD.SHL.U32 R48, R48, 0x800, RZ ;  /* 0x0000080030307824 */ /* 0x000fe200078e00ff */
[----:B------:R-:W-:-:S04]  /*9120*/  LOP3.LUT R49, R49, R26, RZ, 0x3c, !PT ;  /* 0x0000001a31317212 */ /* 0x000fc800078e3cff */
[----:B------:R-:W-:-:S04]  /*9130*/  LOP3.LUT R48, R48, 0xffffc000, RZ, 0xc0, !PT ;  /* 0xffffc00030307812 */ /* 0x000fc800078ec0ff */
[----:B---3--:R-:W-:Y:S01]  /*9140*/  IADD3 R49, R49, R48, R50 ;  /* 0x0000003031317210 */ /* 0x008fe20007ffe032 */
[----:B------:R-:W-:-:S04]  /*9150*/  IMAD R48, R232, 0x8000, R119 ;  /* 0x00008000e8307824 */ /* 0x000fc800078e0277 */
[----:B------:R-:W-:Y:S01]  /*9160*/  IMAD R50, R232, 0x8000, R49 ;  /* 0x00008000e8327824 */ /* 0x000fe200078e0231 */
[----:B------:R-:W-:-:S03]  /*9170*/  IADD3 R48, R19, R48, RZ ;  /* 0x0000003013307210 */ /* 0x000fc60007ffe0ff */
[----:B------:R-:W-:-:S03]  /*9180*/  IMAD.IADD R52, R19, 0x1, R50 ;  /* 0x0000000113347824 */ /* 0x000fc600078e0232 */
[----:B------:R-:W1:Y:S04]  /*9190*/  LDS.128 R48, [R48+0x28400] ;  /* 0x0284000030307984 */ /* 0x000e680000000c00 */
[----:B------:R-:W2:Y:S01]  /*91a0*/  LDS.128 R52, [R52+0x28400] ;  /* 0x0284000034347984 */ /* 0x000ea20000000c00 */
[----:B------:R-:W-:Y:S05]  /*91b0*/  @P2 BRA `(.L_x_357) ;  /* 0x0000000c00502947 */ /* 0x000fea0003800000 */
[--C-:B------:R-:W-:Y:S01]  /*91c0*/  SHF.R.U32.HI R60, RZ, 0x8, R65.reuse ;  /* 0x00000008ff3c7819 */ /* 0x100fe20000011641 */
[----:B--2---:R-:W-:Y:S01]  /*91d0*/  IMAD.MOV.U32 R66, RZ, RZ, R52 ;  /* 0x000000ffff427224 */ /* 0x004fe200078e0034 */
[----:B------:R-:W-:Y:S01]  /*91e0*/  LOP3.LUT R64, R65, 0xff0000ff, RZ, 0xc0, !PT ;  /* 0xff0000ff41407812 */ /* 0x000fe200078ec0ff */
[----:B-1----:R-:W-:Y:S01]  /*91f0*/  IMAD.MOV.U32 R63, RZ, RZ, R48 ;  /* 0x000000ffff3f7224 */ /* 0x002fe200078e0030 */
[----:B------:R-:W-:Y:S01]  /*9200*/  SHF.R.U32.HI R134, RZ, 0x10, R65 ;  /* 0x00000010ff867819 */ /* 0x000fe20000011641 */
[----:B------:R-:W-:Y:S01]  /*9210*/  IMAD.MOV.U32 R62, RZ, RZ, R54 ;  /* 0x000000ffff3e7224 */ /* 0x000fe200078e0036 */
[----:B------:R-:W-:Y:S01]  /*9220*/  SHF.L.U32 R65, R60, 0x8, RZ ;  /* 0x000000083c417819 */ /* 0x000fe200000006ff */
[----:B------:R-:W-:Y:S01]  /*9230*/  IMAD.MOV.U32 R60, RZ, RZ, R50 ;  /* 0x000000ffff3c7224 */ /* 0x000fe200078e0032 */
[----:B------:R-:W-:Y:S02]  /*9240*/  SHF.R.U32.HI R87, RZ, 0x8, R67 ;  /* 0x00000008ff577819 */ /* 0x000fe40000011643 */
[----:B------:R-:W-:Y:S01]  /*9250*/  LOP3.LUT R52, R64, 0xff00, R65, 0xf8, !PT ;  /* 0x0000ff0040347812 */ /* 0x000fe200078ef841 */
[----:B------:R-:W-:Y:S01]  /*9260*/  IMAD.U32 R65, R134, 0x10000, RZ ;  /* 0x0001000086417824 */ /* 0x000fe200078e00ff */
[----:B------:R-:W-:-:S02]  /*9270*/  LOP3.LUT R68, R67, 0xff0000ff, RZ, 0xc0, !PT ;  /* 0xff0000ff43447812 */ /* 0x000fc400078ec0ff */
[----:B------:R-:W-:Y:S01]  /*9280*/  SHF.R.U32.HI R86, RZ, 0x10, R67 ;  /* 0x00000010ff567819 */ /* 0x000fe20000011643 */
[----:B------:R-:W-:Y:S01]  /*9290*/  IMAD.SHL.U32 R67, R87, 0x100, RZ ;  /* 0x0000010057437824 */ /* 0x000fe200078e00ff */
[----:B------:R-:W-:Y:S02]  /*92a0*/  SHF.R.U32.HI R82, RZ, 0x8, R71 ;  /* 0x00000008ff527819 */ /* 0x000fe40000011647 */
[--C-:B------:R-:W-:Y:S02]  /*92b0*/  SHF.R.U32.HI R85, RZ, 0x8, R69.reuse ;  /* 0x00000008ff557819 */ /* 0x100fe40000011645 */
[----:B------:R-:W-:Y:S01]  /*92c0*/  LOP3.LUT R70, R69, 0xff0000ff, RZ, 0xc0, !PT ;  /* 0xff0000ff45467812 */ /* 0x000fe200078ec0ff */
[----:B------:R-:W-:Y:S01]  /*92d0*/  IMAD.SHL.U32 R50, R82, 0x100, RZ ;  /* 0x0000010052327824 */ /* 0x000fe200078e00ff */
[----:B------:R-:W-:Y:S02]  /*92e0*/  SHF.R.U32.HI R84, RZ, 0x10, R69 ;  /* 0x00000010ff547819 */ /* 0x000fe40000011645 */
[----:B------:R-:W-:Y:S01]  /*92f0*/  LOP3.LUT R52, R52, 0xff0000, R65, 0xf8, !PT ;  /* 0x00ff000034347812 */ /* 0x000fe200078ef841 */
[----:B------:R-:W-:Y:S01]  /*9300*/  IMAD.U32 R65, R86, 0x10000, RZ ;  /* 0x0001000056417824 */ /* 0x000fe200078e00ff */
[----:B------:R-:W-:-:S02]  /*9310*/  LOP3.LUT R81, R71, 0xff0000ff, RZ, 0xc0, !PT ;  /* 0xff0000ff47517812 */ /* 0x000fc400078ec0ff */
[----:B------:R-:W-:Y:S02]  /*9320*/  SHF.R.U32.HI R83, RZ, 0x10, R71 ;  /* 0x00000010ff537819 */ /* 0x000fe40000011647 */
[----:B------:R-:W-:Y:S02]  /*9330*/  SHF.L.U32 R69, R85, 0x8, RZ ;  /* 0x0000000855457819 */ /* 0x000fe400000006ff */
[----:B------:R-:W-:Y:S01]  /*9340*/  LOP3.LUT R48, R68, 0xff00, R67, 0xf8, !PT ;  /* 0x0000ff0044307812 */ /* 0x000fe200078ef843 */
[----:B------:R-:W-:Y:S01]  /*9350*/  IMAD.U32 R83, R83, 0x10000, RZ ;  /* 0x0001000053537824 */ /* 0x000fe200078e00ff */
[----:B------:R-:W-:Y:S02]  /*9360*/  F2FP.F16.E4M3.UNPACK_B R71, R145.H1 ;  /* 0x00000091ff47723e */ /* 0x000fe400030006ff */
[----:B------:R-:W-:Y:S02]  /*9370*/  F2FP.F16.E4M3.UNPACK_B R64, R63.H1 ;  /* 0x0000003fff40723e */ /* 0x000fe400030006ff */
[----:B------:R-:W-:-:S02]  /*9380*/  F2FP.F16.E4M3.UNPACK_B R67, R66.H1 ;  /* 0x00000042ff43723e */ /* 0x000fc400030006ff */
[----:B------:R-:W-:Y:S02]  /*9390*/  LOP3.LUT R54, R70, 0xff00, R69, 0xf8, !PT ;  /* 0x0000ff0046367812 */ /* 0x000fe400078ef845 */
[----:B------:R-:W-:Y:S01]  /*93a0*/  LOP3.LUT R82, R81, 0xff00, R50, 0xf8, !PT ;  /* 0x0000ff0051527812 */ /* 0x000fe200078ef832 */
[----:B------:R-:W-:Y:S01]  /*93b0*/  HADD2.F32 R50, -RZ, R71.H0_H0 ;  /* 0x20000047ff327230 */ /* 0x000fe20000004100 */
[----:B------:R-:W-:Y:S01]  /*93c0*/  LOP3.LUT R48, R48, 0xff0000, R65, 0xf8, !PT ;  /* 0x00ff000030307812 */ /* 0x000fe200078ef841 */
[----:B------:R-:W-:Y:S01]  /*93d0*/  HADD2.F32 R65, -RZ, R64.H0_H0 ;  /* 0x20000040ff417230 */ /* 0x000fe20000004100 */
[----:B------:R-:W-:Y:S01]  /*93e0*/  F2FP.F16.E4M3.UNPACK_B R69, R141.H1 ;  /* 0x0000008dff45723e */ /* 0x000fe200030006ff */
[----:B------:R-:W-:Y:S01]  /*93f0*/  HADD2.F32 R68, -RZ, R67.H0_H0 ;  /* 0x20000043ff447230 */ /* 0x000fe20000004100 */
[----:B------:R-:W-:Y:S01]  /*9400*/  SHF.L.U32 R81, R84, 0x10, RZ ;  /* 0x0000001054517819 */ /* 0x000fe200000006ff */
[----:B------:R-:W-:Y:S02]  /*9410*/  HADD2.F32 R71, -RZ, R71.H1_H1 ;  /* 0x30000047ff477230 */ /* 0x000fe40000004100 */
[----:B------:R-:W-:Y:S01]  /*9420*/  FMUL.FTZ R85, R65, R50 ;  /* 0x0000003241557220 */ /* 0x000fe20000410000 */
[----:B------:R-:W-:-:S02]  /*9430*/  HADD2.F32 R70, -RZ, R69.H0_H0 ;  /* 0x20000045ff467230 */ /* 0x000fc40000004100 */
[----:B------:R-:W-:Y:S01]  /*9440*/  FMUL.FTZ R84, R68, R50 ;  /* 0x0000003244547220 */ /* 0x000fe20000410000 */
[----:B------:R-:W-:Y:S01]  /*9450*/  LOP3.LUT R50, R82, 0xff0000, R83, 0xf8, !PT ;  /* 0x00ff000052327812 */ /* 0x000fe200078ef853 */
[----:B------:R-:W-:Y:S01]  /*9460*/  HADD2.F32 R69, -RZ, R69.H1_H1 ;  /* 0x30000045ff457230 */ /* 0x000fe20000004100 */
[----:B------:R-:W-:Y:S01]  /*9470*/  F2FP.F16.E4M3.UNPACK_B R145, R145 ;  /* 0x00000091ff91723e */ /* 0x000fe200020006ff */
[-C--:B------:R-:W-:Y:S01]  /*9480*/  FFMA.FTZ R85, R68, R70.reuse, R85 ;  /* 0x0000004644557223 */ /* 0x080fe20000010055 */
[----:B------:R-:W-:Y:S01]  /*9490*/  FFMA.FTZ R83, R65, R70, -R84 ;  /* 0x0000004641537223 */ /* 0x000fe20000010854 */
[----:B------:R-:W-:Y:S01]  /*94a0*/  HADD2.F32 R68, -RZ, R67.H1_H1 ;  /* 0x30000043ff447230 */ /* 0x000fe20000004100 */
[----:B------:R-:W-:Y:S01]  /*94b0*/  F2FP.F16.E4M3.UNPACK_B R66, R66 ;  /* 0x00000042ff42723e */ /* 0x000fe200020006ff */
[----:B------:R-:W-:Y:S01]  /*94c0*/  HADD2.F32 R65, -RZ, R64.H1_H1 ;  /* 0x30000040ff417230 */ /* 0x000fe20000004100 */
[----:B------:R-:W-:Y:S01]  /*94d0*/  F2FP.F16.E4M3.UNPACK_B R63, R63 ;  /* 0x0000003fff3f723e */ /* 0x000fe200020006ff */
[----:B------:R-:W-:-:S02]  /*94e0*/  HADD2.F32 R70, -RZ, R145.H0_H0 ;  /* 0x20000091ff467230 */ /* 0x000fc40000004100 */
[C---:B------:R-:W-:Y:S01]  /*94f0*/  FMUL.FTZ R82, R68.reuse, R71 ;  /* 0x0000004744527220 */ /* 0x040fe20000410000 */
[----:B------:R-:W-:Y:S01]  /*9500*/  F2FP.F16.E4M3.UNPACK_B R141, R141 ;  /* 0x0000008dff8d723e */ /* 0x000fe200020006ff */
[C---:B------:R-:W-:Y:S01]  /*9510*/  FMUL.FTZ R71, R65.reuse, R71 ;  /* 0x0000004741477220 */ /* 0x040fe20000410000 */
[----:B------:R-:W-:Y:S02]  /*9520*/  HADD2.F32 R67, -RZ, R66.H0_H0 ;  /* 0x20000042ff437230 */ /* 0x000fe40000004100 */
[-C--:B------:R-:W-:Y:S01]  /*9530*/  FFMA.FTZ R86, R65, R69.reuse, -R82 ;  /* 0x0000004541567223 */ /* 0x080fe20000010852 */
[----:B------:R-:W-:Y:S02]  /*9540*/  HADD2.F32 R64, -RZ, R63.H0_H0 ;  /* 0x2000003fff407230 */ /* 0x000fe40000004100 */
[----:B------:R-:W-:Y:S01]  /*9550*/  FFMA.FTZ R134, R68, R69, R71 ;  /* 0x0000004544867223 */ /* 0x000fe20000010047 */
[----:B------:R-:W-:Y:S02]  /*9560*/  HADD2.F32 R65, -RZ, R141.H0_H0 ;  /* 0x2000008dff417230 */ /* 0x000fe40000004100 */
[----:B------:R-:W-:Y:S01]  /*9570*/  FMUL.FTZ R69, R67, R70 ;  /* 0x0000004643457220 */ /* 0x000fe20000410000 */
[----:B------:R-:W-:-:S02]  /*9580*/  HADD2.F32 R145, -RZ, R145.H1_H1 ;  /* 0x30000091ff917230 */ /* 0x000fc40000004100 */
[----:B------:R-:W-:Y:S01]  /*9590*/  FMUL.FTZ R70, R64, R70 ;  /* 0x0000004640467220 */ /* 0x000fe20000410000 */
[----:B------:R-:W-:Y:S01]  /*95a0*/  HADD2.F32 R66, -RZ, R66.H1_H1 ;  /* 0x30000042ff427230 */ /* 0x000fe20000004100 */
[----:B------:R-:W-:Y:S01]  /*95b0*/  LOP3.LUT R54, R54, 0xff0000, R81, 0xf8, !PT ;  /* 0x00ff000036367812 */ /* 0x000fe200078ef851 */
[----:B------:R-:W-:Y:S02]  /*95c0*/  HADD2.F32 R63, -RZ, R63.H1_H1 ;  /* 0x3000003fff3f7230 */ /* 0x000fe40000004100 */
[-C--:B------:R-:W-:Y:S01]  /*95d0*/  FFMA.FTZ R71, R64, R65.reuse, -R69 ;  /* 0x0000004140477223 */ /* 0x080fe20000010845 */
[----:B------:R-:W-:Y:S02]  /*95e0*/  HADD2.F32 R141, -RZ, R141.H1_H1 ;  /* 0x3000008dff8d7230 */ /* 0x000fe40000004100 */
[----:B------:R-:W-:Y:S01]  /*95f0*/  FFMA.FTZ R81, R67, R65, R70 ;  /* 0x0000004143517223 */ /* 0x000fe20000010046 */
        /* <DEDUP_REMOVED lines=25> */
[----:B------:R-:W-:Y:S01]  /*9790*/  FFMA.FTZ R66, R63, R68, -R64 ;  /* 0x000000443f427223 */ /* 0x000fe20000010840 */
[----:B------:R-:W-:Y:S01]  /*97a0*/  F2FP.F16.E4M3.UNPACK_B R63, R62 ;  /* 0x0000003eff3f723e */ /* 0x000fe200020006ff */
[--C-:B------:R-:W-:Y:S02]  /*97b0*/  HADD2.F32 R67, -RZ, R146.reuse.H0_H0 ;  /* 0x20000092ff437230 */ /* 0x100fe40000004100 */
[----:B------:R-:W-:Y:S01]  /*97c0*/  FFMA.FTZ R145, R65, R68, R70 ;  /* 0x0000004441917223 */ /* 0x000fe20000010046 */
[----:B------:R-:W-:Y:S01]  /*97d0*/  HADD2.F32 R146, -RZ, R146.H1_H1 ;  /* 0x30000092ff927230 */ /* 0x000fe20000004100 */
[----:B------:R-:W-:Y:S01]  /*97e0*/  F2FP.F16.E4M3.UNPACK_B R70, R54 ;  /* 0x00000036ff46723e */ /* 0x000fe200020006ff */
[--C-:B------:R-:W-:Y:S01]  /*97f0*/  HADD2.F32 R64, -RZ, R63.reuse.H0_H0 ;  /* 0x2000003fff407230 */ /* 0x100fe20000004100 */
[----:B------:R-:W-:Y:S01]  /*9800*/  F2FP.SATFINITE.E4M3.F32.PACK_AB_MERGE_C R66, R66, R141, RZ ;  /* 0x0000008d4242723e */ /* 0x000fe200048070ff */
[----:B------:R-:W-:Y:S01]  /*9810*/  HADD2.F32 R62, -RZ, R60.H0_H0 ;  /* 0x2000003cff3e7230 */ /* 0x000fe20000004100 */
[----:B------:R-:W-:Y:S01]  /*9820*/  F2FP.SATFINITE.E4M3.F32.PACK_AB_MERGE_C R145, R145, R148, RZ ;  /* 0x000000949191723e */ /* 0x000fe200048070ff */
[----:B------:R-:W-:-:S02]  /*9830*/  HADD2.F32 R63, -RZ, R63.H1_H1 ;  /* 0x3000003fff3f7230 */ /* 0x000fc40000004100 */
[-C--:B------:R-:W-:Y:S01]  /*9840*/  FMUL.FTZ R69, R64, R67.reuse ;  /* 0x0000004340457220 */ /* 0x080fe20000410000 */
[----:B------:R-:W-:Y:S02]  /*9850*/  HADD2.F32 R60, -RZ, R60.H1_H1 ;  /* 0x3000003cff3c7230 */ /* 0x000fe40000004100 */
[----:B------:R-:W-:Y:S01]  /*9860*/  FMUL.FTZ R67, R62, R67 ;  /* 0x000000433e437220 */ /* 0x000fe20000410000 */
[--C-:B------:R-:W-:Y:S02]  /*9870*/  HADD2.F32 R65, -RZ, R143.reuse.H0_H0 ;  /* 0x2000008fff417230 */ /* 0x100fe40000004100 */
[CC--:B------:R-:W-:Y:S01]  /*9880*/  FMUL.FTZ R135, R63.reuse, R146.reuse ;  /* 0x000000923f877220 */ /* 0x0c0fe20000410000 */
[----:B------:R-:W-:Y:S02]  /*9890*/  HADD2.F32 R143, -RZ, R143.H1_H1 ;  /* 0x3000008fff8f7230 */ /* 0x000fe40000004100 */
[----:B------:R-:W-:Y:S01]  /*98a0*/  FMUL.FTZ R146, R60, R146 ;  /* 0x000000923c927220 */ /* 0x000fe20000410000 */
[-C--:B------:R-:W-:Y:S01]  /*98b0*/  FFMA.FTZ R87, R64, R65.reuse, R67 ;  /* 0x0000004140577223 */ /* 0x080fe20000010043 */
[----:B------:R-:W-:Y:S01]  /*98c0*/  FFMA.FTZ R62, R62, R65, -R69 ;  /* 0x000000413e3e7223 */ /* 0x000fe20000010845 */
[-C--:B------:R-:W-:Y:S01]  /*98d0*/  FFMA.FTZ R135, R60, R143.reuse, -R135 ;  /* 0x0000008f3c877223 */ /* 0x080fe20000010887 */
[----:B------:R-:W-:Y:S01]  /*98e0*/  FFMA.FTZ R60, R63, R143, R146 ;  /* 0x0000008f3f3c7223 */ /* 0x000fe20000010092 */
[----:B------:R-:W-:-:S02]  /*98f0*/  F2FP.SATFINITE.E4M3.F32.PACK_AB_MERGE_C R63, R134, R85, RZ ;  /* 0x00000055863f723e */ /* 0x000fc400048070ff */
[----:B------:R-:W-:Y:S02]  /*9900*/  F2FP.F16.E4M3.UNPACK_B R67, R53 ;  /* 0x00000035ff43723e */ /* 0x000fe400020006ff */
[----:B------:R-:W-:Y:S02]  /*9910*/  F2FP.F16.E4M3.UNPACK_B R65, R49 ;  /* 0x00000031ff41723e */ /* 0x000fe400020006ff */
[----:B------:R-:W-:Y:S01]  /*9920*/  F2FP.SATFINITE.E4M3.F32.PACK_AB_MERGE_C R63, R84, R81, R63 ;  /* 0x00000051543f723e */ /* 0x000fe2000480703f */
[--C-:B------:R-:W-:Y:S01]  /*9930*/  HADD2.F32 R68, -RZ, R67.reuse.H0_H0 ;  /* 0x20000043ff447230 */ /* 0x100fe20000004100 */
[----:B------:R-:W-:Y:S01]  /*9940*/  F2FP.SATFINITE.E4M3.F32.PACK_AB_MERGE_C R64, R86, R83, RZ ;  /* 0x000000535640723e */ /* 0x000fe200048070ff */
[----:B------:R-:W-:Y:S01]  /*9950*/  HADD2.F32 R81, -RZ, R70.H0_H0 ;  /* 0x20000046ff517230 */ /* 0x000fe20000004100 */
[----:B------:R-:W-:Y:S01]  /*9960*/  F2FP.F16.E4M3.UNPACK_B R69, R52 ;  /* 0x00000034ff45723e */ /* 0x000fe200020006ff */
[----:B------:R-:W-:Y:S01]  /*9970*/  HADD2.F32 R67, -RZ, R67.H1_H1 ;  /* 0x30000043ff437230 */ /* 0x000fe20000004100 */
[----:B------:R-:W-:Y:S01]  /*9980*/  F2FP.SATFINITE.E4M3.F32.PACK_AB_MERGE_C R62, R135, R62, R66 ;  /* 0x0000003e873e723e */ /* 0x000fe20004807042 */
[----:B------:R-:W-:Y:S01]  /*9990*/  HADD2.F32 R66, -RZ, R65.H0_H0 ;  /* 0x20000041ff427230 */ /* 0x000fe20000004100 */
[----:B------:R-:W-:Y:S01]  /*99a0*/  F2FP.SATFINITE.E4M3.F32.PACK_AB_MERGE_C R64, R82, R71, R64 ;  /* 0x000000475240723e */ /* 0x000fe20004807040 */
[----:B------:R-:W-:-:S02]  /*99b0*/  HADD2.F32 R71, -RZ, R69.H0_H0 ;  /* 0x20000045ff477230 */ /* 0x000fc40000004100 */
[-C--:B------:R-:W-:Y:S01]  /*99c0*/  FMUL.FTZ R83, R68, R81.reuse ;  /* 0x0000005144537220 */ /* 0x080fe20000410000 */
[----:B------:R-:W-:Y:S02]  /*99d0*/  HADD2.F32 R70, -RZ, R70.H1_H1 ;  /* 0x30000046ff467230 */ /* 0x000fe40000004100 */
[C---:B------:R-:W-:Y:S01]  /*99e0*/  FMUL.FTZ R81, R66.reuse, R81 ;  /* 0x0000005142517220 */ /* 0x040fe20000410000 */
[----:B------:R-:W-:Y:S02]  /*99f0*/  HADD2.F32 R65, -RZ, R65.H1_H1 ;  /* 0x30000041ff417230 */ /* 0x000fe40000004100 */
[----:B------:R-:W-:Y:S01]  /*9a00*/  FFMA.FTZ R83, R66, R71, -R83 ;  /* 0x0000004742537223 */ /* 0x000fe20000010853 */
[----:B------:R-:W-:Y:S01]  /*9a10*/  F2FP.F16.E4M3.UNPACK_B R66, R53.H1 ;  /* 0x00000035ff42723e */ /* 0x000fe200030006ff */
[----:B------:R-:W-:Y:S01]  /*9a20*/  FFMA.FTZ R82, R68, R71, R81 ;  /* 0x0000004744527223 */ /* 0x000fe20000010051 */
[----:B------:R-:W-:Y:S02]  /*9a30*/  HADD2.F32 R68, -RZ, R69.H1_H1 ;  /* 0x30000045ff447230 */ /* 0x000fe40000004100 */
[-C--:B------:R-:W-:Y:S01]  /*9a40*/  FMUL.FTZ R84, R67, R70.reuse ;  /* 0x0000004643547220 */ /* 0x080fe20000410000 */
[----:B------:R-:W-:Y:S01]  /*9a50*/  FMUL.FTZ R70, R65, R70 ;  /* 0x0000004641467220 */ /* 0x000fe20000410000 */
[----:B------:R-:W-:-:S02]  /*9a60*/  F2FP.F16.E4M3.UNPACK_B R49, R49.H1 ;  /* 0x00000031ff31723e */ /* 0x000fc400030006ff */
[----:B------:R-:W-:Y:S01]  /*9a70*/  FFMA.FTZ R84, R65, R68, -R84 ;  /* 0x0000004441547223 */ /* 0x000fe20000010854 */
[----:B------:R-:W-:Y:S01]  /*9a80*/  F2FP.F16.E4M3.UNPACK_B R65, R54.H1 ;  /* 0x00000036ff41723e */ /* 0x000fe200030006ff */
[----:B------:R-:W-:Y:S01]  /*9a90*/  FFMA.FTZ R85, R67, R68, R70 ;  /* 0x0000004443557223 */ /* 0x000fe20000010046 */
[--C-:B------:R-:W-:Y:S01]  /*9aa0*/  HADD2.F32 R54, -RZ, R66.reuse.H0_H0 ;  /* 0x20000042ff367230 */ /* 0x100fe20000004100 */
[----:B------:R-:W-:Y:S01]  /*9ab0*/  F2FP.F16.E4M3.UNPACK_B R52, R52.H1 ;  /* 0x00000034ff34723e */ /* 0x000fe200030006ff */
[----:B------:R-:W-:Y:S01]  /*9ac0*/  HADD2.F32 R53, -RZ, R49.H0_H0 ;  /* 0x20000031ff357230 */ /* 0x000fe20000004100 */
[----:B------:R-:W-:Y:S01]  /*9ad0*/  F2FP.SATFINITE.E4M3.F32.PACK_AB_MERGE_C R60, R60, R87, R145 ;  /* 0x000000573c3c723e */ /* 0x000fe20004807091 */
[--C-:B------:R-:W-:Y:S01]  /*9ae0*/  HADD2.F32 R67, -RZ, R65.reuse.H0_H0 ;  /* 0x20000041ff437230 */ /* 0x100fe20000004100 */
[----:B------:R-:W-:Y:S01]  /*9af0*/  F2FP.F16.E4M3.UNPACK_B R69, R50 ;  /* 0x00000032ff45723e */ /* 0x000fe200020006ff */
[----:B------:R-:W-:Y:S02]  /*9b00*/  HADD2.F32 R66, -RZ, R66.H1_H1 ;  /* 0x30000042ff427230 */ /* 0x000fe40000004100 */
[----:B------:R-:W-:-:S02]  /*9b10*/  HADD2.F32 R68, -RZ, R65.H1_H1 ;  /* 0x30000041ff447230 */ /* 0x000fc40000004100 */
[-C--:B------:R-:W-:Y:S01]  /*9b20*/  FMUL.FTZ R70, R54, R67.reuse ;  /* 0x0000004336467220 */ /* 0x080fe20000410000 */
[--C-:B------:R-:W-:Y:S02]  /*9b30*/  HADD2.F32 R65, -RZ, R52.reuse.H0_H0 ;  /* 0x20000034ff417230 */ /* 0x100fe40000004100 */
[C---:B------:R-:W-:Y:S01]  /*9b40*/  FMUL.FTZ R67, R53.reuse, R67 ;  /* 0x0000004335437220 */ /* 0x040fe20000410000 */
[----:B------:R-:W-:Y:S02]  /*9b50*/  HADD2.F32 R49, -RZ, R49.H1_H1 ;  /* 0x30000031ff317230 */ /* 0x000fe40000004100 */
[-C--:B------:R-:W-:Y:S01]  /*9b60*/  FMUL.FTZ R134, R66, R68.reuse ;  /* 0x0000004442867220 */ /* 0x080fe20000410000 */
[----:B------:R-:W-:Y:S02]  /*9b70*/  HADD2.F32 R52, -RZ, R52.H1_H1 ;  /* 0x30000034ff347230 */ /* 0x000fe40000004100 */
[----:B------:R-:W-:Y:S01]  /*9b80*/  FFMA.FTZ R87, R54, R65, R67 ;  /* 0x0000004136577223 */ /* 0x000fe20000010043 */
[----:B------:R-:W-:Y:S01]  /*9b90*/  F2FP.F16.E4M3.UNPACK_B R54, R55 ;  /* 0x00000037ff36723e */ /* 0x000fe200020006ff */
[----:B------:R-:W-:Y:S01]  /*9ba0*/  FFMA.FTZ R86, R53, R65, -R70 ;  /* 0x0000004135567223 */ /* 0x000fe20000010846 */
[C---:B------:R-:W-:Y:S01]  /*9bb0*/  FMUL.FTZ R53, R49.reuse, R68 ;  /* 0x0000004431357220 */ /* 0x040fe20000410000 */
[----:B------:R-:W-:Y:S01]  /*9bc0*/  FFMA.FTZ R135, R49, R52, -R134 ;  /* 0x0000003431877223 */ /* 0x000fe20000010886 */
[----:B------:R-:W-:Y:S01]  /*9bd0*/  F2FP.F16.E4M3.UNPACK_B R49, R51 ;  /* 0x00000033ff31723e */ /* 0x000fe200020006ff */
[----:B------:R-:W-:Y:S01]  /*9be0*/  HADD2.F32 R65, -RZ, R54.H0_H0 ;  /* 0x20000036ff417230 */ /* 0x000fe20000004100 */
[----:B------:R-:W-:Y:S01]  /*9bf0*/  F2FP.F16.E4M3.UNPACK_B R55, R55.H1 ;  /* 0x00000037ff37723e */ /* 0x000fe200030006ff */
[----:B------:R-:W-:Y:S01]  /*9c00*/  HADD2.F32 R71, -RZ, R69.H0_H0 ;  /* 0x20000045ff477230 */ /* 0x000fe20000004100 */
[----:B------:R-:W-:Y:S01]  /*9c10*/  F2FP.F16.E4M3.UNPACK_B R70, R50.H1 ;  /* 0x00000032ff46723e */ /* 0x000fe200030006ff */
[----:B------:R-:W-:Y:S01]  /*9c20*/  FFMA.FTZ R134, R66, R52, R53 ;  /* 0x0000003442867223 */ /* 0x000fe20000010035 */
        /* <DEDUP_REMOVED lines=11> */
[----:B------:R-:W-:Y:S02]  /*9ce0*/  HADD2.F32 R55, -RZ, R55.H1_H1 ;  /* 0x30000037ff377230 */ /* 0x000fe40000004100 */
[----:B------:R-:W-:Y:S01]  /*9cf0*/  FMUL.FTZ R81, R53, R81 ;  /* 0x0000005135517220 */ /* 0x000fe20000410000 */
[----:B------:R-:W-:-:S02]  /*9d00*/  HADD2.F32 R70, -RZ, R70.H1_H1 ;  /* 0x30000046ff467230 */ /* 0x000fc40000004100 */
[-C--:B------:R-:W-:Y:S01]  /*9d10*/  FFMA.FTZ R141, R52, R67.reuse, -R141 ;  /* 0x00000043348d7223 */ /* 0x080fe2000001088d */
[----:B------:R-:W-:Y:S02]  /*9d20*/  HADD2.F32 R51, -RZ, R51.H1_H1 ;  /* 0x30000033ff337230 */ /* 0x000fe40000004100 */
        /* <DEDUP_REMOVED lines=10> */
[CC--:B------:R-:W-:Y:S01]  /*9dd0*/  FMUL.FTZ R48, R54.reuse, R69.reuse ;  /* 0x0000004536307220 */ /* 0x0c0fe20000410000 */
[----:B------:R-:W-:Y:S02]  /*9de0*/  HADD2.F32 R50, -RZ, R50.H1_H1 ;  /* 0x30000032ff327230 */ /* 0x000fe40000004100 */
[-C--:B------:R-:W-:Y:S01]  /*9df0*/  FFMA.FTZ R51, R51, R66.reuse, -R52 ;  /* 0x0000004233337223 */ /* 0x080fe20000010834 */
[----:B------:R-:W-:Y:S01]  /*9e00*/  FFMA.FTZ R70, R55, R66, R70 ;  /* 0x0000004237467223 */ /* 0x000fe20000010046 */
[----:B------:R-:W-:Y:S01]  /*9e10*/  FMUL.FTZ R69, R49, R69 ;  /* 0x0000004531457220 */ /* 0x000fe20000410000 */
[----:B------:R-:W-:Y:S01]  /*9e20*/  F2FP.SATFINITE.E4M3.F32.PACK_AB_MERGE_C R86, R135, R86, RZ ;  /* 0x000000568756723e */ /* 0x000fe200048070ff */
[----:B------:R-:W-:Y:S01]  /*9e30*/  FFMA.FTZ R48, R49, R50, -R48 ;  /* 0x0000003231307223 */ /* 0x000fe20000010830 */
[----:B------:R-:W-:Y:S01]  /*9e40*/  F2FP.SATFINITE.E4M3.F32.PACK_AB_MERGE_C R51, R51, R148, RZ ;  /* 0x000000943333723e */ /* 0x000fe200048070ff */
[----:B------:R-:W-:Y:S01]  /*9e50*/  FFMA.FTZ R69, R54, R50, R69 ;  /* 0x0000003236457223 */ /* 0x000fe20000010045 */
[----:B------:R-:W-:Y:S01]  /*9e60*/  F2FP.SATFINITE.E4M3.F32.PACK_AB_MERGE_C R87, R134, R87, RZ ;  /* 0x000000578657723e */ /* 0x000fe200048070ff */
[----:B------:R-:W-:Y:S01]  /*9e70*/  IMAD.MOV.U32 R52, RZ, RZ, R63 ;  /* 0x000000ffff347224 */ /* 0x000fe200078e003f */
[----:B------:R-:W-:Y:S01]  /*9e80*/  F2FP.SATFINITE.E4M3.F32.PACK_AB_MERGE_C R70, R70, R81, RZ ;  /* 0x000000514646723e */ /* 0x000fe200048070ff */
[----:B------:R-:W-:Y:S01]  /*9e90*/  IMAD.MOV.U32 R54, RZ, RZ, R60 ;  /* 0x000000ffff367224 */ /* 0x000fe200078e003c */
[----:B------:R-:W-:Y:S01]  /*9ea0*/  F2FP.SATFINITE.E4M3.F32.PACK_AB_MERGE_C R51, R48, R141, R51 ;  /* 0x0000008d3033723e */ /* 0x000fe20004807033 */
[----:B------:R-:W-:Y:S01]  /*9eb0*/  IMAD.MOV.U32 R48, RZ, RZ, R64 ;  /* 0x000000ffff307224 */ /* 0x000fe200078e0040 */
[----:B------:R-:W-:-:S02]  /*9ec0*/  F2FP.SATFINITE.E4M3.F32.PACK_AB_MERGE_C R49, R84, R83, R86 ;  /* 0x000000535431723e */ /* 0x000fc40004807056 */
[----:B------:R-:W-:Y:S02]  /*9ed0*/  F2FP.SATFINITE.E4M3.F32.PACK_AB_MERGE_C R53, R85, R82, R87 ;  /* 0x000000525535723e */ /* 0x000fe40004807057 */
[----:B------:R-:W-:Y:S02]  /*9ee0*/  F2FP.SATFINITE.E4M3.F32.PACK_AB_MERGE_C R55, R69, R146, R70 ;  /* 0x000000924537723e */ /* 0x000fe40004807046 */
[----:B------:R-:W-:-:S07]  /*9ef0*/  MOV R50, R62 ;  /* 0x0000003e00327202 */ /* 0x000fce0000000f00 */
.L_x_357:
[----:B------:R-:W-:Y:S05]  /*9f00*/  BSYNC B2 ;  /* 0x0000000000027941 */ /* 0x000fea0003800000 */
.L_x_356:
        /* <DEDUP_REMOVED lines=11> */
.L_x_355:
[----:B------:R-:W-:Y:S05]  /*9fc0*/  BSYNC B1 ;  /* 0x0000000000017941 */ /* 0x000fea0003800000 */
.L_x_354:
[C---:B------:R-:W-:Y:S01]  /*9fd0*/  ISETP.GE.OR P3, PT, R235.reuse, R118, P0 ;  /* 0x00000076eb00720c */ /* 0x040fe20000766670 */
[----:B--2---:R-:W-:Y:S01]  /*9fe0*/  IMAD.WIDE.U32 R128, R235, R130, R128 ;  /* 0x00000082eb807225 */ /* 0x004fe200078e0080 */
[----:B-1-34-:R-:W-:-:S05]  /*9ff0*/  SHF.R.S32.HI R49, RZ, 0x1f, R235 ;  /* 0x0000001fff317819 */ /* 0x01afca00000114eb */
[----:B------:R-:W-:-:S04]  /*a000*/  IMAD R48, R49, R130, RZ ;  /* 0x0000008231307224 */ /* 0x000fc800078e02ff */
[----:B------:R-:W-:Y:S02]  /*a010*/  IMAD R61, R235, R131, R48 ;  /* 0x00000083eb3d7224 */ /* 0x000fe400078e0230 */
[----:B------:R-:W-:Y:S05]  /*a020*/  @P3 BRA `(.L_x_336) ;  /* 0x00000014002c3947 */ /* 0x000fea0003800000 */
[----:B------:R-:W2:Y:S01]  /*a030*/  LDL R50, [R1+0x18] ;  /* 0x0000180001327983 */ /* 0x000ea20000100800 */
[----:B------:R-:W1:Y:S01]  /*a040*/  LDC.64 R56, c[0x0][0x2d8] ;  /* 0x0000b600ff387b82 */ /* 0x000e620000000a00 */
[----:B------:R-:W-:Y:S01]  /*a050*/  ISETP.NE.AND P6, PT, R0, RZ, PT ;  /* 0x000000ff0000720c */ /* 0x000fe20003fc5270 */
[----:B------:R-:W-:Y:S01]  /*a060*/  IMAD.IADD R61, R129, 0x1, R61 ;  /* 0x00000001813d7824 */ /* 0x000fe200078e023d */
[----:B------:R-:W-:Y:S01]  /*a070*/  IADD3 R59, P3, P4, R100, R128, R38 ;  /* 0x00000080643b7210 */ /* 0x000fe20007c7e026 */
[----:B------:R-:W-:Y:S01]  /*a080*/  BSSY B1, `(.L_x_358) ;  /* 0x00000eb000017945 */ /* 0x000fe20003800000 */
[----:B------:R-:W-:Y:S02]  /*a090*/  SEL R144, R123, R144, !P6 ;  /* 0x000000907b907207 */ /* 0x000fe40007000000 */
[----:B------:R-:W-:Y:S02]  /*a0a0*/  IADD3.X R48, R36, R61, R105, P3, P4 ;  /* 0x0000003d24307210 */ /* 0x000fe40001fe8469 */
[----:B------:R-:W-:-:S04]  /*a0b0*/  SHF.R.S32.HI R49, RZ, 0x1f, R144 ;  /* 0x0000001fff317819 */ /* 0x000fc80000011490 */
[----:B------:R-:W-:-:S04]  /*a0c0*/  LEA.HI R49, R49, R144, RZ, 0x5 ;  /* 0x0000009031317211 */ /* 0x000fc800078f28ff */
[----:B------:R-:W-:-:S04]  /*a0d0*/  LEA.HI.SX32 R49, R49, R104, 0x1b ;  /* 0x0000006831317211 */ /* 0x000fc800078fdaff */
[----:B------:R-:W-:Y:S02]  /*a0e0*/  SHF.L.U32 R63, R49, 0x4, RZ ;  /* 0x00000004313f7819 */ /* 0x000fe400000006ff */
[----:B-1----:R-:W-:-:S05]  /*a0f0*/  IADD3 R58, P3, R59, R56, RZ ;  /* 0x000000383b3a7210 */ /* 0x002fca0007f7e0ff */
[----:B------:R-:W-:Y:S01]  /*a100*/  IMAD.X R59, R48, 0x1, R57, P3 ;  /* 0x00000001303b7824 */ /* 0x000fe200018e0639 */
[----:B------:R-:W-:-:S04]  /*a110*/  SHF.R.S32.HI R48, RZ, 0x1f, R49 ;  /* 0x0000001fff307819 */ /* 0x000fc80000011431 */
[----:B------:R-:W-:Y:S02]  /*a120*/  LEA.HI R49, R48, R49, RZ, 0x3 ;  /* 0x0000003130317211 */ /* 0x000fe400078f18ff */
[----:B------:R-:W-:-:S03]  /*a130*/  LOP3.LUT R48, R28, 0x70, R63, 0xf8, !PT ;  /* 0x000000701c307812 */ /* 0x000fc600078ef83f */
[----:B------:R-:W-:Y:S01]  /*a140*/  IMAD.SHL.U32 R49, R49, 0x800, RZ ;  /* 0x0000080031317824 */ /* 0x000fe200078e00ff */
[----:B------:R-:W-:-:S04]  /*a150*/  LOP3.LUT R48, R48, R21, RZ, 0x3c, !PT ;  /* 0x0000001530307212 */ /* 0x000fc800078e3cff */
[----:B------:R-:W-:-:S04]  /*a160*/  LOP3.LUT R49, R49, 0xffffc000, RZ, 0xc0, !PT ;  /* 0xffffc00031317812 */ /* 0x000fc800078ec0ff */
[----:B--2---:R-:W-:Y:S01]  /*a170*/  IADD3 R49, R48, R49, R50 ;  /* 0x0000003130317210 */ /* 0x004fe20007ffe032 */
        /* <DEDUP_REMOVED lines=8> */
[----:B-1----:R-:W-:Y:S01]  /*a200*/  IMAD.MOV.U32 R60, RZ, RZ, R48 ;  /* 0x000000ffff3c7224 */ /* 0x002fe200078e0030 */
[----:B------:R-:W-:Y:S01]  /*a210*/  SHF.R.U32.HI R72, RZ, 0x10, R73 ;  /* 0x00000010ff487819 */ /* 0x000fe20000011649 */
[----:B--2---:R-:W-:Y:S01]  /*a220*/  IMAD.MOV.U32 R66, RZ, RZ, R52 ;  /* 0x000000ffff427224 */ /* 0x004fe200078e0034 */
[----:B------:R-:W-:Y:S01]  /*a230*/  LOP3.LUT R67, R73, 0xff0000ff, RZ, 0xc0, !PT ;  /* 0xff0000ff49437812 */ /* 0x000fe200078ec0ff */
[----:B------:R-:W-:Y:S01]  /*a240*/  IMAD.MOV.U32 R69, RZ, RZ, R54 ;  /* 0x000000ffff457224 */ /* 0x000fe200078e0036 */
[----:B------:R-:W-:Y:S01]  /*a250*/  SHF.L.U32 R48, R65, 0x8, RZ ;  /* 0x0000000841307819 */ /* 0x000fe200000006ff */
[----:B------:R-:W-:Y:S01]  /*a260*/  IMAD.U32 R52, R72, 0x10000, RZ ;  /* 0x0001000048347824 */ /* 0x000fe200078e00ff */
[----:B------:R-:W-:Y:S01]  /*a270*/  SHF.R.U32.HI R68, RZ, 0x8, R75 ;  /* 0x00000008ff447819 */ /* 0x000fe2000001164b */
[----:B------:R-:W-:Y:S01]  /*a280*/  IMAD.MOV.U32 R65, RZ, RZ, R50 ;  /* 0x000000ffff417224 */ /* 0x000fe200078e0032 */
[----:B------:R-:W-:-:S02]  /*a290*/  SHF.R.U32.HI R62, RZ, 0x8, R79 ;  /* 0x00000008ff3e7819 */ /* 0x000fc4000001164f */
[----:B------:R-:W-:Y:S01]  /*a2a0*/  LOP3.LUT R67, R67, 0xff00, R48, 0xf8, !PT ;  /* 0x0000ff0043437812 */ /* 0x000fe200078ef830 */
[----:B------:R-:W-:Y:S01]  /*a2b0*/  IMAD.SHL.U32 R48, R68, 0x100, RZ ;  /* 0x0000010044307824 */ /* 0x000fe200078e00ff */
[----:B------:R-:W-:Y:S01]  /*a2c0*/  SHF.R.U32.HI R64, RZ, 0x8, R77 ;  /* 0x00000008ff407819 */ /* 0x000fe2000001164d */
[----:B------:R-:W-:Y:S01]  /*a2d0*/  IMAD.SHL.U32 R54, R62, 0x100, RZ ;  /* 0x000001003e367824 */ /* 0x000fe200078e00ff */
[----:B------:R-:W-:Y:S02]  /*a2e0*/  SHF.R.U32.HI R70, RZ, 0x10, R75 ;  /* 0x00000010ff467819 */ /* 0x000fe4000001164b */
[----:B------:R-:W-:Y:S02]  /*a2f0*/  LOP3.LUT R71, R75, 0xff0000ff, RZ, 0xc0, !PT ;  /* 0xff0000ff4b477812 */ /* 0x000fe400078ec0ff */
[----:B------:R-:W-:Y:S02]  /*a300*/  LOP3.LUT R52, R67, 0xff0000, R52, 0xf8, !PT ;  /* 0x00ff000043347812 */ /* 0x000fe400078ef834 */
[----:B------:R-:W-:-:S02]  /*a310*/  LOP3.LUT R73, R77, 0xff0000ff, RZ, 0xc0, !PT ;  /* 0xff0000ff4d497812 */ /* 0x000fc400078ec0ff */
[----:B------:R-:W-:Y:S02]  /*a320*/  SHF.L.U32 R50, R64, 0x8, RZ ;  /* 0x0000000840327819 */ /* 0x000fe400000006ff */
[----:B------:R-:W-:Y:S02]  /*a330*/  F2FP.F16.E4M3.UNPACK_B R72, R139.H1 ;  /* 0x0000008bff48723e */ /* 0x000fe400030006ff */
[----:B------:R-:W-:Y:S02]  /*a340*/  F2FP.F16.E4M3.UNPACK_B R67, R66.H1 ;  /* 0x00000042ff43723e */ /* 0x000fe400030006ff */
[----:B------:R-:W-:Y:S02]  /*a350*/  F2FP.F16.E4M3.UNPACK_B R62, R60.H1 ;  /* 0x0000003cff3e723e */ /* 0x000fe400030006ff */
[----:B------:R-:W-:Y:S01]  /*a360*/  LOP3.LUT R71, R71, 0xff00, R48, 0xf8, !PT ;  /* 0x0000ff0047477812 */ /* 0x000fe200078ef830 */
[----:B------:R-:W-:Y:S01]  /*a370*/  IMAD.U32 R48, R70, 0x10000, RZ ;  /* 0x0001000046307824 */ /* 0x000fe200078e00ff */
[----:B------:R-:W-:Y:S01]  /*a380*/  LOP3.LUT R75, R73, 0xff00, R50, 0xf8, !PT ;  /* 0x0000ff00494b7812 */ /* 0x000fe200078ef832 */
[----:B------:R-:W-:Y:S01]  /*a390*/  HADD2.F32 R73, -RZ, R72.H0_H0 ;  /* 0x20000048ff497230 */ /* 0x000fe20000004100 */
[----:B------:R-:W-:Y:S01]  /*a3a0*/  F2FP.F16.E4M3.UNPACK_B R70, R137.H1 ;  /* 0x00000089ff46723e */ /* 0x000fe200030006ff */
[----:B------:R-:W-:Y:S01]  /*a3b0*/  HADD2.F32 R68, -RZ, R67.H0_H0 ;  /* 0x20000043ff447230 */ /* 0x000fe20000004100 */
[----:B------:R-:W-:Y:S01]  /*a3c0*/  SHF.R.U32.HI R76, RZ, 0x10, R77 ;  /* 0x00000010ff4c7819 */ /* 0x000fe2000001164d */
[----:B------:R-:W-:Y:S01]  /*a3d0*/  HADD2.F32 R64, -RZ, R62.H0_H0 ;  /* 0x2000003eff407230 */ /* 0x000fe20000004100 */
[----:B------:R-:W-:-:S02]  /*a3e0*/  SHF.R.U32.HI R74, RZ, 0x10, R79 ;  /* 0x00000010ff4a7819 */ /* 0x000fc4000001164f */
[----:B------:R-:W-:Y:S01]  /*a3f0*/  LOP3.LUT R77, R79, 0xff0000ff, RZ, 0xc0, !PT ;  /* 0xff0000ff4f4d7812 */ /* 0x000fe200078ec0ff */
[-C--:B------:R-:W-:Y:S01]  /*a400*/  FMUL.FTZ R79, R68, R73.reuse ;  /* 0x00000049444f7220 */ /* 0x080fe20000410000 */
[----:B------:R-:W-:Y:S01]  /*a410*/  LOP3.LUT R48, R71, 0xff0000, R48, 0xf8, !PT ;  /* 0x00ff000047307812 */ /* 0x000fe200078ef830 */
[----:B------:R-:W-:Y:S02]  /*a420*/  HADD2.F32 R71, -RZ, R70.H0_H0 ;  /* 0x20000046ff477230 */ /* 0x000fe40000004100 */
[----:B------:R-:W-:Y:S01]  /*a430*/  FMUL.FTZ R73, R64, R73 ;  /* 0x0000004940497220 */ /* 0x000fe20000410000 */
[----:B------:R-:W-:Y:S01]  /*a440*/  LOP3.LUT R77, R77, 0xff00, R54, 0xf8, !PT ;  /* 0x0000ff004d4d7812 */ /* 0x000fe200078ef836 */
[----:B------:R-:W-:Y:S01]  /*a450*/  IMAD.U32 R50, R74, 0x10000, RZ ;  /* 0x000100004a327824 */ /* 0x000fe200078e00ff */
[----:B------:R-:W-:Y:S01]  /*a460*/  SHF.L.U32 R54, R76, 0x10, RZ ;  /* 0x000000104c367819 */ /* 0x000fe200000006ff */
[-C--:B------:R-:W-:Y:S01]  /*a470*/  FFMA.FTZ R76, R68, R71.reuse, R73 ;  /* 0x00000047444c7223 */ /* 0x080fe20000010049 */
[----:B------:R-:W-:Y:S01]  /*a480*/  FFMA.FTZ R79, R64, R71, -R79 ;  /* 0x00000047404f7223 */ /* 0x000fe2000001084f */
[----:B------:R-:W-:Y:S01]  /*a490*/  HADD2.F32 R73, -RZ, R72.H1_H1 ;  /* 0x30000048ff497230 */ /* 0x000fe20000004100 */
[----:B------:R-:W-:Y:S01]  /*a4a0*/  F2FP.F16.E4M3.UNPACK_B R139, R139 ;  /* 0x0000008bff8b723e */ /* 0x000fe200020006ff */
[----:B------:R-:W-:Y:S01]  /*a4b0*/  HADD2.F32 R68, -RZ, R67.H1_H1 ;  /* 0x30000043ff447230 */ /* 0x000fe20000004100 */
[----:B------:R-:W-:Y:S01]  /*a4c0*/  F2FP.F16.E4M3.UNPACK_B R66, R66 ;  /* 0x00000042ff42723e */ /* 0x000fe200020006ff */
[----:B------:R-:W-:Y:S01]  /*a4d0*/  HADD2.F32 R64, -RZ, R62.H1_H1 ;  /* 0x3000003eff407230 */ /* 0x000fe20000004100 */
[----:B------:R-:W-:Y:S01]  /*a4e0*/  F2FP.F16.E4M3.UNPACK_B R60, R60 ;  /* 0x0000003cff3c723e */ /* 0x000fe200020006ff */
[----:B------:R-:W-:Y:S01]  /*a4f0*/  HADD2.F32 R71, -RZ, R70.H1_H1 ;  /* 0x30000046ff477230 */ /* 0x000fe20000004100 */
[----:B------:R-:W-:Y:S01]  /*a500*/  LOP3.LUT R54, R75, 0xff0000, R54, 0xf8, !PT ;  /* 0x00ff00004b367812 */ /* 0x000fe200078ef836 */
[----:B------:R-:W-:Y:S01]  /*a510*/  FMUL.FTZ R75, R68, R73 ;  /* 0x00000049444b7220 */ /* 0x000fe20000410000 */
[----:B------:R-:W-:Y:S01]  /*a520*/  F2FP.F16.E4M3.UNPACK_B R137, R137 ;  /* 0x00000089ff89723e */ /* 0x000fe200020006ff */
[----:B------:R-:W-:-:S02]  /*a530*/  HADD2.F32 R70, -RZ, R139.H0_H0 ;  /* 0x2000008bff467230 */ /* 0x000fc40000004100 */
[C---:B------:R-:W-:Y:S01]  /*a540*/  FMUL.FTZ R73, R64.reuse, R73 ;  /* 0x0000004940497220 */ /* 0x040fe20000410000 */
[----:B------:R-:W-:Y:S01]  /*a550*/  HADD2.F32 R67, -RZ, R66.H0_H0 ;  /* 0x20000042ff437230 */ /* 0x000fe20000004100 */
[----:B------:R-:W-:Y:S01]  /*a560*/  LOP3.LUT R50, R77, 0xff0000, R50, 0xf8, !PT ;  /* 0x00ff00004d327812 */ /* 0x000fe200078ef832 */
[----:B------:R-:W-:Y:S02]  /*a570*/  HADD2.F32 R62, -RZ, R60.H0_H0 ;  /* 0x2000003cff3e7230 */ /* 0x000fe40000004100 */
[-C--:B------:R-:W-:Y:S01]  /*a580*/  FFMA.FTZ R78, R64, R71.reuse, -R75 ;  /* 0x00000047404e7223 */ /* 0x080fe2000001084b */
[----:B------:R-:W-:Y:S01]  /*a590*/  FFMA.FTZ R77, R68, R71, R73 ;  /* 0x00000047444d7223 */ /* 0x000fe20000010049 */
[----:B------:R-:W-:Y:S02]  /*a5a0*/  HADD2.F32 R64, -RZ, R137.H0_H0 ;  /* 0x20000089ff407230 */ /* 0x000fe40000004100 */
[-C--:B------:R-:W-:Y:S01]  /*a5b0*/  FMUL.FTZ R71, R67, R70.reuse ;  /* 0x0000004643477220 */ /* 0x080fe20000410000 */
[----:B------:R-:W-:Y:S01]  /*a5c0*/  FMUL.FTZ R70, R62, R70 ;  /* 0x000000463e467220 */ /* 0x000fe20000410000 */
[----:B------:R-:W-:Y:S01]  /*a5d0*/  HADD2.F32 R139, -RZ, R139.H1_H1 ;  /* 0x3000008bff8b7230 */ /* 0x000fe20000004100 */
[----:B------:R-:W-:Y:S01]  /*a5e0*/  F2FP.F16.E4M3.UNPACK_B R68, R138.H1 ;  /* 0x0000008aff44723e */ /* 0x000fe200030006ff */
        /* <DEDUP_REMOVED lines=11> */
[----:B------:R-:W-:-:S02]  /*a6a0*/  HADD2.F32 R70, -RZ, R62.H0_H0 ;  /* 0x2000003eff467230 */ /* 0x000fc40000004100 */
[----:B------:R-:W-:Y:S01]  /*a6b0*/  FFMA.FTZ R139, R66, R137, R139 ;  /* 0x00000089428b7223 */ /* 0x000fe2000001008b */
[----:B------:R-:W-:Y:S01]  /*a6c0*/  HADD2.F32 R67, -RZ, R64.H0_H0 ;  /* 0x20000040ff437230 */ /* 0x000fe20000004100 */
[----:B------:R-:W-:Y:S01]  /*a6d0*/  F2FP.F16.E4M3.UNPACK_B R140, R140 ;  /* 0x0000008cff8c723e */ /* 0x000fe200020006ff */
[----:B------:R-:W-:Y:S01]  /*a6e0*/  HADD2.F32 R73, -RZ, R62.H1_H1 ;  /* 0x3000003eff497230 */ /* 0x000fe20000004100 */
[----:B------:R-:W-:Y:S01]  /*a6f0*/  F2FP.F16.E4M3.UNPACK_B R69, R69 ;  /* 0x00000045ff45723e */ /* 0x000fe200020006ff */
[----:B------:R-:W-:Y:S02]  /*a700*/  HADD2.F32 R62, -RZ, R60.H0_H0 ;  /* 0x2000003cff3e7230 */ /* 0x000fe40000004100 */
[----:B------:R-:W-:Y:S01]  /*a710*/  FMUL.FTZ R71, R67, R70 ;  /* 0x0000004643477220 */ /* 0x000fe20000410000 */
[----:B------:R-:W-:Y:S01]  /*a720*/  HADD2.F32 R66, -RZ, R68.H0_H0 ;  /* 0x20000044ff427230 */ /* 0x000fe20000004100 */
[----:B------:R-:W-:Y:S01]  /*a730*/  F2FP.F16.E4M3.UNPACK_B R65, R65 ;  /* 0x00000041ff41723e */ /* 0x000fe200020006ff */
[----:B------:R-:W-:-:S02]  /*a740*/  HADD2.F32 R64, -RZ, R64.H1_H1 ;  /* 0x30000040ff407230 */ /* 0x000fc40000004100 */
[C---:B------:R-:W-:Y:S01]  /*a750*/  FMUL.FTZ R80, R62.reuse, R70 ;  /* 0x000000463e507220 */ /* 0x040fe20000410000 */
[----:B------:R-:W-:Y:S02]  /*a760*/  HADD2.F32 R60, -RZ, R60.H1_H1 ;  /* 0x3000003cff3c7230 */ /* 0x000fe40000004100 */
[----:B------:R-:W-:Y:S01]  /*a770*/  FFMA.FTZ R70, R62, R66, -R71 ;  /* 0x000000423e467223 */ /* 0x000fe20000010847 */
[----:B------:R-:W-:Y:S02]  /*a780*/  HADD2.F32 R71, -RZ, R68.H1_H1 ;  /* 0x30000044ff477230 */ /* 0x000fe40000004100 */
[-C--:B------:R-:W-:Y:S01]  /*a790*/  FMUL.FTZ R81, R64, R73.reuse ;  /* 0x0000004940517220 */ /* 0x080fe20000410000 */
[----:B------:R-:W-:Y:S01]  /*a7a0*/  F2FP.F16.E4M3.UNPACK_B R138, R138 ;  /* 0x0000008aff8a723e */ /* 0x000fe200020006ff */
[C---:B------:R-:W-:Y:S01]  /*a7b0*/  FMUL.FTZ R73, R60.reuse, R73 ;  /* 0x000000493c497220 */ /* 0x040fe20000410000 */
[----:B------:R-:W-:Y:S02]  /*a7c0*/  HADD2.F32 R62, -RZ, R69.H0_H0 ;  /* 0x20000045ff3e7230 */ /* 0x000fe40000004100 */
[----:B------:R-:W-:Y:S01]  /*a7d0*/  FFMA.FTZ R81, R60, R71, -R81 ;  /* 0x000000473c517223 */ /* 0x000fe20000010851 */
[----:B------:R-:W-:-:S02]  /*a7e0*/  HADD2.F32 R60, -RZ, R65.H0_H0 ;  /* 0x20000041ff3c7230 */ /* 0x000fc40000004100 */
[----:B------:R-:W-:Y:S01]  /*a7f0*/  FFMA.FTZ R83, R64, R71, R73 ;  /* 0x0000004740537223 */ /* 0x000fe20000010049 */
[--C-:B------:R-:W-:Y:S02]  /*a800*/  HADD2.F32 R71, -RZ, R140.reuse.H0_H0 ;  /* 0x2000008cff477230 */ /* 0x100fe40000004100 */
[----:B------:R-:W-:Y:S01]  /*a810*/  FFMA.FTZ R80, R67, R66, R80 ;  /* 0x0000004243507223 */ /* 0x000fe20000010050 */
[----:B------:R-:W-:Y:S01]  /*a820*/  HADD2.F32 R140, -RZ, R140.H1_H1 ;  /* 0x3000008cff8c7230 */ /* 0x000fe20000004100 */
[----:B------:R-:W-:Y:S01]  /*a830*/  F2FP.SATFINITE.E4M3.F32.PACK_AB_MERGE_C R70, R81, R70, RZ ;  /* 0x000000465146723e */ /* 0x000fe200048070ff */
[----:B------:R-:W-:Y:S02]  /*a840*/  HADD2.F32 R69, -RZ, R69.H1_H1 ;  /* 0x30000045ff457230 */ /* 0x000fe40000004100 */
[-C--:B------:R-:W-:Y:S01]  /*a850*/  FMUL.FTZ R73, R62, R71.reuse ;  /* 0x000000473e497220 */ /* 0x080fe20000410000 */
[----:B------:R-:W-:Y:S02]  /*a860*/  HADD2.F32 R67, -RZ, R138.H0_H0 ;  /* 0x2000008aff437230 */ /* 0x000fe40000004100 */
[----:B------:R-:W-:Y:S01]  /*a870*/  FMUL.FTZ R71, R60, R71 ;  /* 0x000000473c477220 */ /* 0x000fe20000410000 */
[----:B------:R-:W-:-:S02]  /*a880*/  HADD2.F32 R65, -RZ, R65.H1_H1 ;  /* 0x30000041ff417230 */ /* 0x000fc40000004100 */
[-C--:B------:R-:W-:Y:S01]  /*a890*/  FMUL.FTZ R64, R69, R140.reuse ;  /* 0x0000008c45407220 */ /* 0x080fe20000410000 */
[----:B------:R-:W-:Y:S02]  /*a8a0*/  HADD2.F32 R138, -RZ, R138.H1_H1 ;  /* 0x3000008aff8a7230 */ /* 0x000fe40000004100 */
[-C--:B------:R-:W-:Y:S01]  /*a8b0*/  FFMA.FTZ R71, R62, R67.reuse, R71 ;  /* 0x000000433e477223 */ /* 0x080fe20000010047 */
[----:B------:R-:W-:Y:S01]  /*a8c0*/  FFMA.FTZ R73, R60, R67, -R73 ;  /* 0x000000433c497223 */ /* 0x000fe20000010849 */
[C---:B------:R-:W-:Y:S01]  /*a8d0*/  FMUL.FTZ R140, R65.reuse, R140 ;  /* 0x0000008c418c7220 */ /* 0x040fe20000410000 */
[----:B------:R-:W-:Y:S01]  /*a8e0*/  F2FP.F16.E4M3.UNPACK_B R68, R54 ;  /* 0x00000036ff44723e */ /* 0x000fe200020006ff */
[-C--:B------:R-:W-:Y:S01]  /*a8f0*/  FFMA.FTZ R62, R65, R138.reuse, -R64 ;  /* 0x0000008a413e7223 */ /* 0x080fe20000010840 */
[----:B------:R-:W-:Y:S01]  /*a900*/  F2FP.F16.E4M3.UNPACK_B R64, R53 ;  /* 0x00000035ff40723e */ /* 0x000fe200020006ff */
[----:B------:R-:W-:Y:S01]  /*a910*/  FFMA.FTZ R140, R69, R138, R140 ;  /* 0x0000008a458c7223 */ /* 0x000fe2000001008c */
[----:B------:R-:W-:Y:S01]  /*a920*/  F2FP.F16.E4M3.UNPACK_B R60, R49 ;  /* 0x00000031ff3c723e */ /* 0x000fe200020006ff */
[----:B------:R-:W-:Y:S01]  /*a930*/  HADD2.F32 R69, -RZ, R68.H0_H0 ;  /* 0x20000044ff457230 */ /* 0x000fe20000004100 */
[----:B------:R-:W-:Y:S01]  /*a940*/  F2FP.F16.E4M3.UNPACK_B R66, R52 ;  /* 0x00000034ff42723e */ /* 0x000fe200020006ff */
[----:B------:R-:W-:Y:S01]  /*a950*/  HADD2.F32 R65, -RZ, R64.H0_H0 ;  /* 0x20000040ff417230 */ /* 0x000fe20000004100 */
[----:B------:R-:W-:Y:S01]  /*a960*/  F2FP.SATFINITE.E4M3.F32.PACK_AB_MERGE_C R82, R62, R73, R70 ;  /* 0x000000493e52723e */ /* 0x000fe20004807046 */
[----:B------:R-:W-:Y:S01]  /*a970*/  HADD2.F32 R62, -RZ, R60.H0_H0 ;  /* 0x2000003cff3e7230 */ /* 0x000fe20000004100 */
[----:B------:R-:W-:Y:S01]  /*a980*/  F2FP.SATFINITE.E4M3.F32.PACK_AB_MERGE_C R83, R83, R80, RZ ;  /* 0x000000505353723e */ /* 0x000fe200048070ff */
[----:B------:R-:W-:Y:S01]  /*a990*/  HADD2.F32 R67, -RZ, R66.H0_H0 ;  /* 0x20000042ff437230 */ /* 0x000fe20000004100 */
[----:B------:R-:W-:Y:S01]  /*a9a0*/  F2FP.SATFINITE.E4M3.F32.PACK_AB_MERGE_C R78, R78, R79, RZ ;  /* 0x0000004f4e4e723e */ /* 0x000fe200048070ff */
[----:B------:R-:W-:Y:S01]  /*a9b0*/  HADD2.F32 R64, -RZ, R64.H1_H1 ;  /* 0x30000040ff407230 */ /* 0x000fe20000004100 */
[----:B------:R-:W-:Y:S01]  /*a9c0*/  F2FP.SATFINITE.E4M3.F32.PACK_AB_MERGE_C R83, R140, R71, R83 ;  /* 0x000000478c53723e */ /* 0x000fe20004807053 */
[-C--:B------:R-:W-:Y:S01]  /*a9d0*/  FMUL.FTZ R71, R65, R69.reuse ;  /* 0x0000004541477220 */ /* 0x080fe20000410000 */
[C---:B------:R-:W-:Y:S01]  /*a9e0*/  FMUL.FTZ R70, R62.reuse, R69 ;  /* 0x000000453e467220 */ /* 0x040fe20000410000 */
[----:B------:R-:W-:Y:S01]  /*a9f0*/  HADD2.F32 R69, -RZ, R68.H1_H1 ;  /* 0x30000044ff457230 */ /* 0x000fe20000004100 */
[----:B------:R-:W-:Y:S01]  /*aa00*/  F2FP.SATFINITE.E4M3.F32.PACK_AB_MERGE_C R80, R75, R72, R78 ;  /* 0x000000484b50723e */ /* 0x000fe2000480704e */
[-C--:B------:R-:W-:Y:S01]  /*aa10*/  FFMA.FTZ R71, R62, R67.reuse, -R71 ;  /* 0x000000433e477223 */ /* 0x080fe20000010847 */
[----:B------:R-:W-:Y:S01]  /*aa20*/  FFMA.FTZ R70, R65, R67, R70 ;  /* 0x0000004341467223 */ /* 0x000fe20000010046 */
[----:B------:R-:W-:-:S02]  /*aa30*/  HADD2.F32 R60, -RZ, R60.H1_H1 ;  /* 0x3000003cff3c7230 */ /* 0x000fc40000004100 */
[----:B------:R-:W-:Y:S01]  /*aa40*/  FMUL.FTZ R67, R64, R69 ;  /* 0x0000004540437220 */ /* 0x000fe20000410000 */
[----:B------:R-:W-:Y:S01]  /*aa50*/  HADD2.F32 R65, -RZ, R66.H1_H1 ;  /* 0x30000042ff417230 */ /* 0x000fe20000004100 */
[----:B------:R-:W-:Y:S01]  /*aa60*/  F2FP.F16.E4M3.UNPACK_B R49, R49.H1 ;  /* 0x00000031ff31723e */ /* 0x000fe200030006ff */
[C---:B------:R-:W-:Y:S01]  /*aa70*/  FMUL.FTZ R69, R60.reuse, R69 ;  /* 0x000000453c457220 */ /* 0x040fe20000410000 */
[----:B------:R-:W-:Y:S02]  /*aa80*/  F2FP.F16.E4M3.UNPACK_B R62, R53.H1 ;  /* 0x00000035ff3e723e */ /* 0x000fe400030006ff */
[-C--:B------:R-:W-:Y:S01]  /*aa90*/  FFMA.FTZ R72, R60, R65.reuse, -R67 ;  /* 0x000000413c487223 */ /* 0x080fe20000010843 */
[----:B------:R-:W-:Y:S01]  /*aaa0*/  F2FP.F16.E4M3.UNPACK_B R60, R54.H1 ;  /* 0x00000036ff3c723e */ /* 0x000fe200030006ff */
[----:B------:R-:W-:Y:S01]  /*aab0*/  FFMA.FTZ R73, R64, R65, R69 ;  /* 0x0000004140497223 */ /* 0x000fe20000010045 */
[----:B------:R-:W-:Y:S01]  /*aac0*/  F2FP.F16.E4M3.UNPACK_B R52, R52.H1 ;  /* 0x00000034ff34723e */ /* 0x000fe200030006ff */
[----:B------:R-:W-:Y:S01]  /*aad0*/  HADD2.F32 R53, -RZ, R49.H0_H0 ;  /* 0x20000031ff357230 */ /* 0x000fe20000004100 */
[----:B------:R-:W-:Y:S01]  /*aae0*/  F2FP.SATFINITE.E4M3.F32.PACK_AB_MERGE_C R76, R77, R76, RZ ;  /* 0x0000004c4d4c723e */ /* 0x000fe200048070ff */
[----:B------:R-:W-:-:S02]  /*aaf0*/  HADD2.F32 R54, -RZ, R62.H0_H0 ;  /* 0x2000003eff367230 */ /* 0x000fc40000004100 */
[----:B------:R-:W-:Y:S01]  /*ab00*/  HADD2.F32 R64, -RZ, R60.H0_H0 ;  /* 0x2000003cff407230 */ /* 0x000fe20000004100 */
[----:B------:R-:W-:Y:S01]  /*ab10*/  F2FP.SATFINITE.E4M3.F32.PACK_AB_MERGE_C R139, R139, R74, R76 ;  /* 0x0000004a8b8b723e */ /* 0x000fe2000480704c */
[----:B------:R-:W-:Y:S02]  /*ab20*/  HADD2.F32 R62, -RZ, R62.H1_H1 ;  /* 0x3000003eff3e7230 */ /* 0x000fe40000004100 */
[----:B------:R-:W-:Y:S02]  /*ab30*/  HADD2.F32 R65, -RZ, R60.H1_H1 ;  /* 0x3000003cff417230 */ /* 0x000fe40000004100 */
[-C--:B------:R-:W-:Y:S01]  /*ab40*/  FMUL.FTZ R66, R54, R64.reuse ;  /* 0x0000004036427220 */ /* 0x080fe20000410000 */
[----:B------:R-:W-:Y:S02]  /*ab50*/  HADD2.F32 R60, -RZ, R52.H0_H0 ;  /* 0x20000034ff3c7230 */ /* 0x000fe40000004100 */
[----:B------:R-:W-:Y:S01]  /*ab60*/  FMUL.FTZ R67, R53, R64 ;  /* 0x0000004035437220 */ /* 0x000fe20000410000 */
[----:B------:R-:W-:-:S02]  /*ab70*/  HADD2.F32 R49, -RZ, R49.H1_H1 ;  /* 0x30000031ff317230 */ /* 0x000fc40000004100 */
[-C--:B------:R-:W-:Y:S01]  /*ab80*/  FMUL.FTZ R64, R62, R65.reuse ;  /* 0x000000413e407220 */ /* 0x080fe20000410000 */
[----:B------:R-:W-:Y:S02]  /*ab90*/  HADD2.F32 R52, -RZ, R52.H1_H1 ;  /* 0x30000034ff347230 */ /* 0x000fe40000004100 */
[----:B------:R-:W-:Y:S01]  /*aba0*/  FFMA.FTZ R75, R54, R60, R67 ;  /* 0x0000003c364b7223 */ /* 0x000fe20000010043 */
[----:B------:R-:W-:Y:S01]  /*abb0*/  F2FP.F16.E4M3.UNPACK_B R67, R50.H1 ;  /* 0x00000032ff43723e */ /* 0x000fe200030006ff */
[----:B------:R-:W-:Y:S01]  /*abc0*/  FMUL.FTZ R65, R49, R65 ;  /* 0x0000004131417220 */ /* 0x000fe20000410000 */
[----:B------:R-:W-:Y:S01]  /*abd0*/  FFMA.FTZ R74, R53, R60, -R66 ;  /* 0x0000003c354a7223 */ /* 0x000fe20000010842 */
[-C--:B------:R-:W-:Y:S01]  /*abe0*/  FFMA.FTZ R77, R49, R52.reuse, -R64 ;  /* 0x00000034314d7223 */ /* 0x080fe20000010840 */
[-C--:B------:R-:W-:Y:S01]  /*abf0*/  F2FP.F16.E4M3.UNPACK_B R49, R51.reuse ;  /* 0x00000033ff31723e */ /* 0x080fe200020006ff */
[----:B------:R-:W-:Y:S01]  /*ac00*/  FFMA.FTZ R76, R62, R52, R65 ;  /* 0x000000343e4c7223 */ /* 0x000fe20000010041 */
[----:B------:R-:W-:Y:S01]  /*ac10*/  F2FP.F16.E4M3.UNPACK_B R51, R51.H1 ;  /* 0x00000033ff33723e */ /* 0x000fe200030006ff */
[----:B------:R-:W-:Y:S01]  /*ac20*/  HADD2.F32 R68, -RZ, R67.H0_H0 ;  /* 0x20000043ff447230 */ /* 0x000fe20000004100 */
[-C--:B------:R-:W-:Y:S01]  /*ac30*/  F2FP.F16.E4M3.UNPACK_B R54, R55.reuse ;  /* 0x00000037ff36723e */ /* 0x080fe200020006ff */
[----:B------:R-:W-:Y:S01]  /*ac40*/  HADD2.F32 R52, -RZ, R49.H0_H0 ;  /* 0x20000031ff347230 */ /* 0x000fe20000004100 */
[----:B------:R-:W-:Y:S01]  /*ac50*/  F2FP.F16.E4M3.UNPACK_B R55, R55.H1 ;  /* 0x00000037ff37723e */ /* 0x000fe200030006ff */
[--C-:B------:R-:W-:Y:S01]  /*ac60*/  HADD2.F32 R53, -RZ, R51.reuse.H0_H0 ;  /* 0x20000033ff357230 */ /* 0x100fe20000004100 */
[----:B------:R-:W-:Y:S01]  /*ac70*/  F2FP.F16.E4M3.UNPACK_B R66, R50 ;  /* 0x00000032ff42723e */ /* 0x000fe200020006ff */
[----:B------:R-:W-:Y:S01]  /*ac80*/  HADD2.F32 R60, -RZ, R54.H0_H0 ;  /* 0x20000036ff3c7230 */ /* 0x000fe20000004100 */
[-C--:B------:R-:W-:Y:S01]  /*ac90*/  F2FP.F16.E4M3.UNPACK_B R62, R48.reuse.H1 ;  /* 0x00000030ff3e723e */ /* 0x080fe200030006ff */
[----:B------:R-:W-:Y:S01]  /*aca0*/  HADD2.F32 R51, -RZ, R51.H1_H1 ;  /* 0x30000033ff337230 */ /* 0x000fe20000004100 */
[----:B------:R-:W-:Y:S01]  /*acb0*/  F2FP.F16.E4M3.UNPACK_B R50, R48 ;  /* 0x00000030ff32723e */ /* 0x000fe200020006ff */
[----:B------:R-:W-:-:S02]  /*acc0*/  HADD2.F32 R69, -RZ, R66.H0_H0 ;  /* 0x20000042ff457230 */ /* 0x000fc40000004100 */
[----:B------:R-:W-:Y:S01]  /*acd0*/  FMUL.FTZ R81, R53, R68 ;  /* 0x0000004435517220 */ /* 0x000fe20000410000 */
[--C-:B------:R-:W-:Y:S01]  /*ace0*/  HADD2.F32 R48, -RZ, R55.reuse.H0_H0 ;  /* 0x20000037ff307230 */ /* 0x100fe20000004100 */
[----:B------:R-:W-:Y:S01]  /*acf0*/  F2FP.SATFINITE.E4M3.F32.PACK_AB_MERGE_C R74, R77, R74, RZ ;  /* 0x0000004a4d4a723e */ /* 0x000fe200048070ff */
[----:B------:R-:W-:Y:S02]  /*ad00*/  HADD2.F32 R64, -RZ, R62.H0_H0 ;  /* 0x2000003eff407230 */ /* 0x000fe40000004100 */
[-C--:B------:R-:W-:Y:S01]  /*ad10*/  FMUL.FTZ R79, R60, R69.reuse ;  /* 0x000000453c4f7220 */ /* 0x080fe20000410000 */
[----:B------:R-:W-:Y:S02]  /*ad20*/  HADD2.F32 R65, -RZ, R50.H0_H0 ;  /* 0x20000032ff417230 */ /* 0x000fe40000004100 */
[----:B------:R-:W-:Y:S01]  /*ad30*/  FMUL.FTZ R78, R48, R68 ;  /* 0x00000044304e7220 */ /* 0x000fe20000410000 */
[----:B------:R-:W-:Y:S01]  /*ad40*/  FMUL.FTZ R69, R52, R69 ;  /* 0x0000004534457220 */ /* 0x000fe20000410000 */
[----:B------:R-:W-:Y:S01]  /*ad50*/  FFMA.FTZ R81, R48, R64, R81 ;  /* 0x0000004030517223 */ /* 0x000fe20000010051 */
[----:B------:R-:W-:-:S02]  /*ad60*/  HADD2.F32 R55, -RZ, R55.H1_H1 ;  /* 0x30000037ff377230 */ /* 0x000fc40000004100 */
[-C--:B------:R-:W-:Y:S01]  /*ad70*/  FFMA.FTZ R79, R52, R65.reuse, -R79 ;  /* 0x00000041344f7223 */ /* 0x080fe2000001084f */
[----:B------:R-:W-:Y:S02]  /*ad80*/  HADD2.F32 R48, -RZ, R67.H1_H1 ;  /* 0x30000043ff307230 */ /* 0x000fe40000004100 */
[----:B------:R-:W-:Y:S01]  /*ad90*/  FFMA.FTZ R69, R60, R65, R69 ;  /* 0x000000413c457223 */ /* 0x000fe20000010045 */
[----:B------:R-:W-:Y:S02]  /*ada0*/  HADD2.F32 R54, -RZ, R54.H1_H1 ;  /* 0x30000036ff367230 */ /* 0x000fe40000004100 */
[----:B------:R-:W-:Y:S01]  /*adb0*/  FFMA.FTZ R78, R53, R64, -R78 ;  /* 0x00000040354e7223 */ /* 0x000fe2000001084e */
[----:B------:R-:W-:Y:S02]  /*adc0*/  HADD2.F32 R66, -RZ, R66.H1_H1 ;  /* 0x30000042ff427230 */ /* 0x000fe40000004100 */
[----:B------:R-:W-:Y:S01]  /*add0*/  FMUL.FTZ R52, R55, R48 ;  /* 0x0000003037347220 */ /* 0x000fe20000410000 */
[----:B------:R-:W-:-:S02]  /*ade0*/  HADD2.F32 R49, -RZ, R49.H1_H1 ;  /* 0x30000031ff317230 */ /* 0x000fc40000004100 */
[----:B------:R-:W-:Y:S01]  /*adf0*/  FMUL.FTZ R60, R51, R48 ;  /* 0x00000030333c7220 */ /* 0x000fe20000410000 */
        /* <DEDUP_REMOVED lines=9> */
[----:B------:R-:W-:Y:S01]  /*ae90*/  F2FP.SATFINITE.E4M3.F32.PACK_AB_MERGE_C R49, R72, R71, R74 ;  /* 0x000000474831723e */ /* 0x000fe2000480704a */
[----:B------:R-:W-:Y:S01]  /*aea0*/  IMAD.MOV.U32 R52, RZ, RZ, R139 ;  /* 0x000000ffff347224 */ /* 0x000fe200078e008b */
[----:B------:R-:W-:Y:S01]  /*aeb0*/  F2FP.SATFINITE.E4M3.F32.PACK_AB_MERGE_C R51, R51, R78, RZ ;  /* 0x0000004e3333723e */ /* 0x000fe200048070ff */
[----:B------:R-:W-:Y:S01]  /*aec0*/  IMAD.MOV.U32 R54, RZ, RZ, R83 ;  /* 0x000000ffff367224 */ /* 0x000fe200078e0053 */
[----:B------:R-:W-:-:S02]  /*aed0*/  F2FP.SATFINITE.E4M3.F32.PACK_AB_MERGE_C R60, R60, R81, RZ ;  /* 0x000000513c3c723e */ /* 0x000fc400048070ff */
[----:B------:R-:W-:Y:S01]  /*aee0*/  F2FP.SATFINITE.E4M3.F32.PACK_AB_MERGE_C R51, R48, R79, R51 ;  /* 0x0000004f3033723e */ /* 0x000fe20004807033 */
[----:B------:R-:W-:Y:S01]  /*aef0*/  IMAD.MOV.U32 R48, RZ, RZ, R80 ;  /* 0x000000ffff307224 */ /* 0x000fe200078e0050 */
[----:B------:R-:W-:Y:S02]  /*af00*/  F2FP.SATFINITE.E4M3.F32.PACK_AB_MERGE_C R55, R50, R69, R60 ;  /* 0x000000453237723e */ /* 0x000fe4000480703c */
[----:B------:R-:W-:Y:S02]  /*af10*/  F2FP.SATFINITE.E4M3.F32.PACK_AB_MERGE_C R53, R73, R70, R75 ;  /* 0x000000464935723e */ /* 0x000fe4000480704b */
[----:B------:R-:W-:-:S07]  /*af20*/  MOV R50, R82 ;  /* 0x0000005200327202 */ /* 0x000fce0000000f00 */
.L_x_359:
[----:B------:R-:W-:Y:S05]  /*af30*/  BSYNC B1 ;  /* 0x0000000000017941 */ /* 0x000fea0003800000 */
.L_x_358:
[----:B-1----:R1:W-:Y:S01]  /*af40*/  STG.E.128 desc[UR42][R58.64], R48 ;  /* 0x000000303a007986 */ /* 0x0023e2000c101d2a */
[----:B------:R-:W-:-:S13]  /*af50*/  ISETP.GE.AND P2, PT, R63, R142, PT ;  /* 0x0000008e3f00720c */ /* 0x000fda0003f46270 */
[----:B------:R-:W-:Y:S05]  /*af60*/  @P2 BRA `(.L_x_336) ;  /* 0x00000004005c2947 */ /* 0x000fea0003800000 */
[--C-:B-1----:R-:W-:Y:S02]  /*af70*/  SHF.R.S32.HI R48, RZ, 0x1f, R63.reuse ;  /* 0x0000001fff307819 */ /* 0x102fe4000001143f */
[----:B------:R-:W-:-:S04]  /*af80*/  IADD3 R63, P2, P3, R100, R128, R63 ;  /* 0x00000080643f7210 */ /* 0x000fc80007b5e03f */
[----:B------:R-:W-:Y:S02]  /*af90*/  IADD3.X R48, R36, R61, R48, P2, P3 ;  /* 0x0000003d24307210 */ /* 0x000fe400017e6430 */
[----:B------:R-:W-:-:S05]  /*afa0*/  IADD3 R56, P2, R63, R56, RZ ;  /* 0x000000383f387210 */ /* 0x000fca0007f5e0ff */
[----:B------:R-:W-:-:S05]  /*afb0*/  IMAD.X R57, R48, 0x1, R57, P2 ;  /* 0x0000000130397824 */ /* 0x000fca00010e0639 */
[----:B--2---:R1:W-:Y:S01]  /*afc0*/  STG.E.128 desc[UR42][R56.64], R52 ;  /* 0x0000003438007986 */ /* 0x0043e2000c101d2a */
[----:B------:R-:W-:Y:S05]  /*afd0*/  BRA `(.L_x_336) ;  /* 0x0000000400407947 */ /* 0x000fea0003800000 */
.L_x_299:
[----:B------:R-:W-:-:S06]  /*afe0*/  UISETP.NE.AND UP0, UPT, UR47, 0x3, UPT ;  /* 0x000000032f00788c */ /* 0x000fcc000bf05270 */
[----:B------:R-:W-:-:S13]  /*aff0*/  PLOP3.LUT P5, PT, PT, PT, UP0, 0x80, 0x0 ;  /* 0x000000000000781c */ /* 0x000fda0003faf008 */
[----:B------:R-:W-:Y:S05]  /*b000*/  @!P5 BRA `(.L_x_360) ;  /* 0x000000000004d947 */ /* 0x000fea0003800000 */
[----:B------:R-:W-:Y:S01]  /*b010*/  BPT.TRAP 0x1 ;  /* 0x000000040000795c */ /* 0x000fe20000300000 */
.L_x_360:
[----:B------:R-:W-:Y:S01]  /*b020*/  IMAD R109, R232, 0x8, R19 ;  /* 0x00000008e86d7824 */ /* 0x000fe200078e0213 */
[----:B------:R-:W-:Y:S01]  /*b030*/  SHF.L.U32 R124, R237, 0x1f, RZ ;  /* 0x0000001fed7c7819 */ /* 0x000fe200000006ff */
[----:B------:R-:W-:Y:S01]  /*b040*/  IMAD R118, R25, -0x80, R2 ;  /* 0xffffff8019767824 */ /* 0x000fe200078e0202 */
[----:B------:R-:W-:Y:S01]  /*b050*/  BSSY B1, `(.L_x_361) ;  /* 0x0000006000017945 */ /* 0x000fe20003800000 */
[----:B------:R-:W-:Y:S01]  /*b060*/  SHF.R.S32.HI R49, RZ, 0x1f, R25 ;  /* 0x0000001fff317819 */ /* 0x000fe20000011419 */
[----:B------:R-:W0:Y:S01]  /*b070*/  SYNCS.PHASECHK.TRANS64.TRYWAIT P2, [R109+URZ+0x38890], R124 ;  /* 0x0388907c6d0075a7 */ /* 0x000e22000804017f */
[----:B------:R-:W-:Y:S01]  /*b080*/  IMAD R48, R5, R25, RZ ;  /* 0x0000001905307224 */ /* 0x000fe200078e02ff */
[----:B------:R-:W-:Y:S01]  /*b090*/  VIMNMX R118, R118, 0x80, PT ;  /* 0x0000008076767848 */ /* 0x000fe20003fe0100 */
[----:B0-----:R-:W-:Y:S06]  /*b0a0*/  @!P2 BRA `(.L_x_362) ;  /* 0x0000018400d4a947 */ /* 0x001fec0003800000 */
.L_x_599:
[----:B------:R-:W-:Y:S05]  /*b0b0*/  BSYNC B1 ;  /* 0x0000000000017941 */ /* 0x000fea0003800000 */
.L_x_361:
[----:B------:R-:W-:Y:S01]  /*b0c0*/  ISETP.GE.AND P2, PT, R22, R118, PT ;  /* 0x000000761600720c */ /* 0x000fe20003f46270 */
[----:B------:R-:W-:Y:S01]  /*b0d0*/  IMAD R49, R49, R136, R48 ;  /* 0x0000008831317224 */ /* 0x000fe200078e0230 */
[----:B------:R-:W-:Y:S01]  /*b0e0*/  BSSY B1, `(.L_x_363) ;  /* 0x000000e000017945 */ /* 0x000fe20003800000 */
[----:B------:R-:W-:-:S05]  /*b0f0*/  IMAD.WIDE.U32 R56, R136, R25, RZ ;  /* 0x0000001988387225 */ /* 0x000fca00078e00ff */
[----:B------:R-:W-:-:S05]  /*b100*/  IADD3 R62, R49, R57, RZ ;  /* 0x00000039313e7210 */ /* 0x000fca0007ffe0ff */
[----:B------:R-:W-:Y:S05]  /*b110*/  @P2 BRA `(.L_x_364) ;  /* 0x0000000000282947 */ /* 0x000fea0003800000 */
[----:B------:R-:W1:Y:S01]  /*b120*/  @!P0 LDS.128 R48, [R114+0x28400] ;  /* 0x0284000072308984 */ /* 0x000e620000000c00 */
[----:B------:R-:W2:Y:S03]  /*b130*/  @!P0 LDC.64 R58, c[0x0][0x2d8] ;  /* 0x0000b600ff3a8b82 */ /* 0x000ea60000000a00 */
[----:B------:R-:W3:Y:S05]  /*b140*/  @!P1 LDS.128 R52, [R114+0x2c400] ;  /* 0x02c4000072349984 */ /* 0x000eea0000000c00 */
[----:B------:R-:W4:Y:S01]  /*b150*/  @!P1 LDC.64 R60, c[0x0][0x2d8] ;  /* 0x0000b600ff3c9b82 */ /* 0x000f220000000a00 */
[----:B--2---:R-:W-:-:S04]  /*b160*/  @!P0 IADD3 R58, P2, P3, R56, R58, R37 ;  /* 0x0000003a383a8210 */ /* 0x004fc80007b5e025 */
[----:B------:R-:W-:Y:S02]  /*b170*/  @!P0 IADD3.X R59, R62, R59, R40, P2, P3 ;  /* 0x0000003b3e3b8210 */ /* 0x000fe400017e6428 */
[----:B----4-:R-:W-:-:S04]  /*b180*/  @!P1 IADD3 R60, P2, P3, R41, R60, R56 ;  /* 0x0000003c293c9210 */ /* 0x010fc80007b5e038 */
[----:B------:R-:W-:Y:S01]  /*b190*/  @!P1 IADD3.X R61, R107, R61, R62, P2, P3 ;  /* 0x0000003d6b3d9210 */ /* 0x000fe200017e643e */
[----:B-1----:R1:W-:Y:S04]  /*b1a0*/  @!P0 STG.E.128 desc[UR42][R58.64], R48 ;  /* 0x000000303a008986 */ /* 0x0023e8000c101d2a */
[----:B---3--:R1:W-:Y:S04]  /*b1b0*/  @!P1 STG.E.128 desc[UR42][R60.64], R52 ;  /* 0x000000343c009986 */ /* 0x0083e8000c101d2a */
.L_x_364:
[----:B------:R-:W-:Y:S05]  /*b1c0*/  BSYNC B1 ;  /* 0x0000000000017941 */ /* 0x000fea0003800000 */
.L_x_363:
[----:B------:R-:W-:Y:S01]  /*b1d0*/  ISETP.GE.AND P2, PT, R234, R118, PT ;  /* 0x00000076ea00720c */ /* 0x000fe20003f46270 */
[----:B------:R-:W-:-:S12]  /*b1e0*/  BSSY B1, `(.L_x_365) ;  /* 0x000000e000017945 */ /* 0x000fd80003800000 */
[----:B------:R-:W-:Y:S05]  /*b1f0*/  @P2 BRA `(.L_x_366) ;  /* 0x0000000000302947 */ /* 0x000fea0003800000 */
[----:B-1----:R-:W1:Y:S01]  /*b200*/  @!P0 LDC.64 R58, c[0x0][0x2d8] ;  /* 0x0000b600ff3a8b82 */ /* 0x002e620000000a00 */
[----:B------:R-:W-:Y:S01]  /*b210*/  IADD3 R60, P2, R92, R56, RZ ;  /* 0x000000385c3c7210 */ /* 0x000fe20007f5e0ff */
[----:B------:R-:W-:Y:S04]  /*b220*/  @!P1 LDS.128 R52, [R114+0x2d400] ;  /* 0x02d4000072349984 */ /* 0x000fe80000000c00 */
[----:B------:R-:W-:Y:S02]  /*b230*/  IMAD.X R48, R62, 0x1, R93, P2 ;  /* 0x000000013e307824 */ /* 0x000fe400010e065d */
[----:B------:R-:W2:Y:S01]  /*b240*/  @!P1 LDC.64 R50, c[0x0][0x2d8] ;  /* 0x0000b600ff329b82 */ /* 0x000ea20000000a00 */
[----:B-1----:R-:W-:-:S04]  /*b250*/  @!P0 IADD3 R58, P2, P3, R60, R58, R37 ;  /* 0x0000003a3c3a8210 */ /* 0x002fc80007b5e025 */
[----:B------:R-:W-:Y:S02]  /*b260*/  @!P0 IADD3.X R59, R48, R59, R40, P2, P3 ;  /* 0x0000003b303b8210 */ /* 0x000fe400017e6428 */
[----:B--2---:R-:W-:-:S04]  /*b270*/  @!P1 IADD3 R60, P2, P3, R41, R50, R60 ;  /* 0x00000032293c9210 */ /* 0x004fc80007b5e03c */
[----:B------:R-:W-:Y:S02]  /*b280*/  @!P1 IADD3.X R61, R107, R51, R48, P2, P3 ;  /* 0x000000336b3d9210 */ /* 0x000fe400017e6430 */
[----:B------:R-:W1:Y:S04]  /*b290*/  @!P0 LDS.128 R48, [R114+0x29400] ;  /* 0x0294000072308984 */ /* 0x000e680000000c00 */
[----:B-1----:R2:W-:Y:S04]  /*b2a0*/  @!P0 STG.E.128 desc[UR42][R58.64], R48 ;  /* 0x000000303a008986 */ /* 0x0025e8000c101d2a */
[----:B------:R2:W-:Y:S02]  /*b2b0*/  @!P1 STG.E.128 desc[UR42][R60.64], R52 ;  /* 0x000000343c009986 */ /* 0x0005e4000c101d2a */
.L_x_366:
[----:B------:R-:W-:Y:S05]  /*b2c0*/  BSYNC B1 ;  /* 0x0000000000017941 */ /* 0x000fea0003800000 */
.L_x_365:
[----:B------:R-:W-:Y:S01]  /*b2d0*/  ISETP.GE.AND P2, PT, R233, R118, PT ;  /* 0x00000076e900720c */ /* 0x000fe20003f46270 */
[----:B------:R-:W-:-:S12]  /*b2e0*/  BSSY B1, `(.L_x_367) ;  /* 0x000000e000017945 */ /* 0x000fd80003800000 */
[----:B------:R-:W-:Y:S05]  /*b2f0*/  @P2 BRA `(.L_x_368) ;  /* 0x0000000000302947 */ /* 0x000fea0003800000 */
[----:B-12---:R-:W1:Y:S01]  /*b300*/  @!P0 LDC.64 R58, c[0x0][0x2d8] ;  /* 0x0000b600ff3a8b82 */ /* 0x006e620000000a00 */
[----:B------:R-:W-:Y:S01]  /*b310*/  LEA R60, P2, R102, R56, 0x6 ;  /* 0x00000038663c7211 */ /* 0x000fe200078430ff */
        /* <DEDUP_REMOVED lines=10> */
.L_x_368:
[----:B------:R-:W-:Y:S05]  /*b3c0*/  BSYNC B1 ;  /* 0x0000000000017941 */ /* 0x000fea0003800000 */
.L_x_367:
[----:B------:R-:W-:-:S13]  /*b3d0*/  ISETP.GE.AND P2, PT, R235, R118, PT ;  /* 0x00000076eb00720c */ /* 0x000fda0003f46270 */
[----:B------:R-:W-:Y:S05]  /*b3e0*/  @P2 BRA `(.L_x_336) ;  /* 0x00000000003c2947 */ /* 0x000fea0003800000 */
[----:B-123--:R-:W1:Y:S01]  /*b3f0*/  LDC.64 R48, c[0x0][0x2f0] ;  /* 0x0000bc00ff307b82 */ /* 0x00ee620000000a00 */
[----:B------:R-:W-:Y:S01]  /*b400*/  IMAD.MOV.U32 R57, RZ, RZ, R62 ;  /* 0x000000ffff397224 */ /* 0x000fe200078e003e */
[----:B------:R-:W-:Y:S06]  /*b410*/  @!P1 LDS.128 R52, [R114+0x2f400] ;  /* 0x02f4000072349984 */ /* 0x000fec0000000c00 */
[----:B------:R-:W2:Y:S01]  /*b420*/  @!P0 LDC.64 R50, c[0x0][0x2d8] ;  /* 0x0000b600ff328b82 */ /* 0x000ea20000000a00 */
[----:B-1----:R-:W-:-:S04]  /*b430*/  IMAD.WIDE.U32 R58, R48, 0x60, R56 ;  /* 0x00000060303a7825 */ /* 0x002fc800078e0038 */
[----:B------:R-:W-:Y:S01]  /*b440*/  IMAD R49, R49, 0x60, RZ ;  /* 0x0000006031317824 */ /* 0x000fe200078e02ff */
[----:B--2---:R-:W-:-:S04]  /*b450*/  @!P0 IADD3 R56, P2, P3, R58, R50, R37 ;  /* 0x000000323a388210 */ /* 0x004fc80007b5e025 */
[----:B------:R-:W-:-:S04]  /*b460*/  IADD3 R48, R59, R49, RZ ;  /* 0x000000313b307210 */ /* 0x000fc80007ffe0ff */
[----:B------:R-:W-:Y:S02]  /*b470*/  @!P0 IADD3.X R57, R48, R51, R40, P2, P3 ;  /* 0x0000003330398210 */ /* 0x000fe400017e6428 */
[----:B------:R-:W1:Y:S02]  /*b480*/  @!P1 LDC.64 R50, c[0x0][0x2d8] ;  /* 0x0000b600ff329b82 */ /* 0x000e640000000a00 */
[----:B-1----:R-:W-:-:S04]  /*b490*/  @!P1 IADD3 R58, P2, P3, R41, R50, R58 ;  /* 0x00000032293a9210 */ /* 0x002fc80007b5e03a */
[----:B------:R-:W-:Y:S02]  /*b4a0*/  @!P1 IADD3.X R59, R107, R51, R48, P2, P3 ;  /* 0x000000336b3b9210 */ /* 0x000fe400017e6430 */
[----:B------:R-:W1:Y:S04]  /*b4b0*/  @!P0 LDS.128 R48, [R114+0x2b400] ;  /* 0x02b4000072308984 */ /* 0x000e680000000c00 */
[----:B-1----:R4:W-:Y:S04]  /*b4c0*/  @!P0 STG.E.128 desc[UR42][R56.64], R48 ;  /* 0x0000003038008986 */ /* 0x0029e8000c101d2a */
[----:B------:R4:W-:Y:S02]  /*b4d0*/  @!P1 STG.E.128 desc[UR42][R58.64], R52 ;  /* 0x000000343a009986 */ /* 0x0009e4000c101d2a */
.L_x_336:
[----:B------:R-:W-:Y:S05]  /*b4e0*/  BSYNC B0 ;  /* 0x0000000000007941 */ /* 0x000fea0003800000 */
.L_x_298:
[----:B-1234-:R-:W1:Y:S01]  /*b4f0*/  S2R R48, SR_TID.X ;  /* 0x0000000000307919 */ /* 0x01ee620000002100 */
[----:B------:R-:W-:Y:S01]  /*b500*/  @!PT LDS RZ, [RZ] ;  /* 0x00000000fffff984 */ /* 0x000fe20000000800 */
[----:B------:R-:W-:Y:S01]  /*b510*/  @!PT LDS RZ, [RZ] ;  /* 0x00000000fffff984 */ /* 0x000fe20000000800 */
[----:B------:R-:W-:Y:S01]  /*b520*/  @!PT LDS RZ, [RZ] ;  /* 0x00000000fffff984 */ /* 0x000fe20000000800 */
[----:B------:R-:W-:Y:S01]  /*b530*/  @!PT LDS RZ, [RZ] ;  /* 0x00000000fffff984 */ /* 0x000fe20000000800 */
[----:B------:R2:W-:Y:S06]  /*b540*/  MEMBAR.ALL.CTA ;  /* 0x0000000000007992 */ /* 0x0005ec0000008000 */
[----:B--2---:R-:W2:Y:S01]  /*b550*/  FENCE.VIEW.ASYNC.S ;  /* 0x00000000000073c6 */ /* 0x004ea20000000000 */
[----:B------:R-:W-:Y:S05]  /*b560*/  WARPSYNC.ALL ;  /* 0x0000000000007948 */ /* 0x000fea0003800000 */
[----:B------:R-:W-:Y:S01]  /*b570*/  BSSY B0, `(.L_x_369) ;  /* 0x0000009000007945 */ /* 0x000fe20003800000 */
[----:B-1----:R-:W-:Y:S01]  /*b580*/  LOP3.LUT R48, R48, 0x7f, RZ, 0xc0, !PT ;  /* 0x0000007f30307812 */ /* 0x002fe200078ec0ff */
[----:B--2---:R1:W-:Y:S03]  /*b590*/  BAR.SYNC.DEFER_BLOCKING R133, 0x80 ;  /* 0x000200850000751d */ /* 0x0043e60000010000 */
[----:B------:R-:W-:-:S13]  /*b5a0*/  ISETP.NE.AND P2, PT, R48, RZ, PT ;  /* 0x000000ff3000720c */ /* 0x000fda0003f45270 */
[----:B------:R-:W-:-:S05]  /*b5b0*/  @!P2 VIADD R48, R109, 0x388a0 ;  /* 0x000388a06d30a836 */ /* 0x000fca0000000000 */
[----:B------:R-:W-:-:S04]  /*b5c0*/  @!P2 PRMT R48, RZ, 0x654, R48 ;  /* 0x00000654ff30a816 */ /* 0x000fc80000000030 */
[----:B------:R1:W-:Y:S01]  /*b5d0*/  @!P2 SYNCS.ARRIVE.TRANS64.RED.A1T0 RZ, [R48+URZ], RZ ;  /* 0x000000ff30ffa9a7 */ /* 0x0003e2000810043f */
[----:B------:R-:W-:Y:S05]  /*b5e0*/  @!P5 BRA `(.L_x_370) ;  /* 0x000000000004d947 */ /* 0x000fea0003800000 */
[----:B------:R-:W-:Y:S01]  /*b5f0*/  BPT.TRAP 0x1 ;  /* 0x000000040000795c */ /* 0x000fe20000300000 */
.L_x_370:
[----:B------:R-:W-:Y:S05]  /*b600*/  BSYNC B0 ;  /* 0x0000000000007941 */ /* 0x000fea0003800000 */
.L_x_369:
[----:B------:R-:W2:Y:S01]  /*b610*/  SYNCS.PHASECHK.TRANS64.TRYWAIT P3, [R109+URZ+0x388b0], R124 ;  /* 0x0388b07c6d0075a7 */ /* 0x000ea2000806017f */
[----:B------:R-:W-:Y:S01]  /*b620*/  ULDC UR41, c[0x0][0x2e4] ;  /* 0x0000b90000297ab9 */ /* 0x000fe20000000800 */
[----:B------:R-:W-:Y:S01]  /*b630*/  ULDC.64 UR36, c[0x0][0x318] ;  /* 0x0000c60000247ab9 */ /* 0x000fe20000000a00 */
[----:B------:R-:W-:Y:S01]  /*b640*/  ULDC.64 UR38, c[0x0][0x308] ;  /* 0x0000c20000267ab9 */ /* 0x000fe20000000a00 */
[----:B------:R-:W-:Y:S04]  /*b650*/  BSSY B0, `(.L_x_371) ;  /* 0x0000002000007945 */ /* 0x000fe80003800000 */
[----:B--2---:R-:W-:Y:S05]  /*b660*/  @!P3 BRA `(.L_x_372) ;  /* 0x000001800078b947 */ /* 0x004fea0003800000 */
.L_x_600:
[----:B------:R-:W-:Y:S05]  /*b670*/  BSYNC B0 ;  /* 0x0000000000007941 */ /* 0x000fea0003800000 */
.L_x_371:
[----:B------:R-:W-:Y:S01]  /*b680*/  ISETP.GE.AND P3, PT, R22, R118, PT ;  /* 0x000000761600720c */ /* 0x000fe20003f66270 */
[----:B------:R-:W-:Y:S01]  /*b690*/  BSSY B0, `(.L_x_373) ;  /* 0x0000010000007945 */ /* 0x000fe20003800000 */
[----:B------:R-:W-:-:S11]  /*b6a0*/  IMAD.WIDE R52, R25, 0x80, R44 ;  /* 0x0000008019347825 */ /* 0x000fd600078e022c */
[----:B------:R-:W-:Y:S05]  /*b6b0*/  @P3 BRA `(.L_x_374) ;  /* 0x0000000000343947 */ /* 0x000fea0003800000 */
[----:B-1----:R-:W-:Y:S02]  /*b6c0*/  IMAD.MOV.U32 R48, RZ, RZ, R98 ;  /* 0x000000ffff307224 */ /* 0x002fe400078e0062 */
[----:B------:R-:W-:Y:S02]  /*b6d0*/  IMAD.MOV.U32 R49, RZ, RZ, R108 ;  /* 0x000000ffff317224 */ /* 0x000fe400078e006c */
[----:B------:R-:W-:Y:S02]  /*b6e0*/  IMAD R51, R53, UR36, RZ ;  /* 0x0000002435337c24 */ /* 0x000fe4000f8e02ff */
[----:B------:R-:W-:-:S04]  /*b6f0*/  IMAD.WIDE.U32 R48, R52, UR36, R48 ;  /* 0x0000002434307c25 */ /* 0x000fc8000f8e0030 */
[----:B------:R-:W-:Y:S01]  /*b700*/  IMAD R51, R52, UR37, R51 ;  /* 0x0000002534337c24 */ /* 0x000fe2000f8e0233 */
[----:B------:R-:W-:-:S04]  /*b710*/  IADD3 R54, P3, R48, UR38, RZ ;  /* 0x0000002630367c10 */ /* 0x000fc8000ff7e0ff */
[----:B------:R-:W-:Y:S02]  /*b720*/  IADD3.X R55, R49, UR39, R51, P3, !PT ;  /* 0x0000002731377c10 */ /* 0x000fe40009ffe433 */
[----:B------:R-:W-:-:S13]  /*b730*/  ISETP.GE.AND P3, PT, R16, UR41, PT ;  /* 0x0000002910007c0c */ /* 0x000fda000bf66270 */
[----:B------:R-:W1:Y:S04]  /*b740*/  @!P3 LDS.128 R48, [R114+0x10400] ;  /* 0x010400007230b984 */ /* 0x000e680000000c00 */
[----:B-1----:R-:W-:Y:S01]  /*b750*/  @!P3 STG.E.128 desc[UR42][R54.64], R48 ;  /* 0x000000303600b986 */ /* 0x002fe2000c101d2a */
[----:B------:R-:W-:-:S13]  /*b760*/  ISETP.GE.AND P3, PT, R6, UR41, PT ;  /* 0x0000002906007c0c */ /* 0x000fda000bf66270 */
[----:B------:R-:W1:Y:S04]  /*b770*/  @!P3 LDS.128 R48, [R114+0x14400] ;  /* 0x014400007230b984 */ /* 0x000e680000000c00 */
[----:B-1----:R3:W-:Y:S02]  /*b780*/  @!P3 STG.E.128 desc[UR42][R54.64+0x80], R48 ;  /* 0x000080303600b986 */ /* 0x0027e4000c101d2a */
.L_x_374:
[----:B------:R-:W-:Y:S05]  /*b790*/  BSYNC B0 ;  /* 0x0000000000007941 */ /* 0x000fea0003800000 */
.L_x_373:
[----:B------:R-:W-:Y:S01]  /*b7a0*/  ISETP.GE.AND P3, PT, R234, R118, PT ;  /* 0x00000076ea00720c */ /* 0x000fe20003f66270 */
[----:B------:R-:W-:-:S12]  /*b7b0*/  BSSY B0, `(.L_x_375) ;  /* 0x0000011000007945 */ /* 0x000fd80003800000 */
[----:B------:R-:W-:Y:S05]  /*b7c0*/  @P3 BRA `(.L_x_376) ;  /* 0x00000000003c3947 */ /* 0x000fea0003800000 */
[----:B---3--:R-:W-:Y:S01]  /*b7d0*/  IADD3 R51, P3, R52, 0x20, RZ ;  /* 0x0000002034337810 */ /* 0x008fe20007f7e0ff */
[----:B-1----:R-:W-:Y:S02]  /*b7e0*/  IMAD.MOV.U32 R48, RZ, RZ, R98 ;  /* 0x000000ffff307224 */ /* 0x002fe400078e0062 */
[----:B------:R-:W-:Y:S01]  /*b7f0*/  IMAD.MOV.U32 R49, RZ, RZ, R108 ;  /* 0x000000ffff317224 */ /* 0x000fe200078e006c */
[----:B------:R-:W-:Y:S01]  /*b800*/  IADD3.X R50, RZ, R53, RZ, P3, !PT ;  /* 0x00000035ff327210 */ /* 0x000fe20001ffe4ff */
[----:B------:R-:W-:-:S04]  /*b810*/  IMAD.WIDE.U32 R48, R51, UR36, R48 ;  /* 0x0000002433307c25 */ /* 0x000fc8000f8e0030 */
[----:B------:R-:W-:Y:S01]  /*b820*/  IMAD R50, R50, UR36, RZ ;  /* 0x0000002432327c24 */ /* 0x000fe2000f8e02ff */
[----:B------:R-:W-:-:S03]  /*b830*/  IADD3 R54, P3, R48, UR38, RZ ;  /* 0x0000002630367c10 */ /* 0x000fc6000ff7e0ff */
[----:B------:R-:W-:-:S05]  /*b840*/  IMAD R51, R51, UR37, R50 ;  /* 0x0000002533337c24 */ /* 0x000fca000f8e0232 */
[----:B------:R-:W-:Y:S02]  /*b850*/  IADD3.X R55, R49, UR39, R51, P3, !PT ;  /* 0x0000002731377c10 */ /* 0x000fe40009ffe433 */
[----:B------:R-:W-:-:S13]  /*b860*/  ISETP.GE.AND P3, PT, R16, UR41, PT ;  /* 0x0000002910007c0c */ /* 0x000fda000bf66270 */
[----:B------:R-:W1:Y:S04]  /*b870*/  @!P3 LDS.128 R48, [R114+0x11400] ;  /* 0x011400007230b984 */ /* 0x000e680000000c00 */
[----:B-1----:R-:W-:Y:S01]  /*b880*/  @!P3 STG.E.128 desc[UR42][R54.64], R48 ;  /* 0x000000303600b986 */ /* 0x002fe2000c101d2a */
[----:B------:R-:W-:-:S13]  /*b890*/  ISETP.GE.AND P3, PT, R6, UR41, PT ;  /* 0x0000002906007c0c */ /* 0x000fda000bf66270 */
[----:B------:R-:W1:Y:S04]  /*b8a0*/  @!P3 LDS.128 R48, [R114+0x15400] ;  /* 0x015400007230b984 */ /* 0x000e680000000c00 */
[----:B-1----:R4:W-:Y:S02]  /*b8b0*/  @!P3 STG.E.128 desc[UR42][R54.64+0x80], R48 ;  /* 0x000080303600b986 */ /* 0x0029e4000c101d2a */
.L_x_376:
[----:B------:R-:W-:Y:S05]  /*b8c0*/  BSYNC B0 ;  /* 0x0000000000007941 */ /* 0x000fea0003800000 */
.L_x_375:
[----:B------:R-:W-:Y:S01]  /*b8d0*/  ISETP.GE.AND P3, PT, R233, R118, PT ;  /* 0x00000076e900720c */ /* 0x000fe20003f66270 */
[----:B------:R-:W-:-:S12]  /*b8e0*/  BSSY B0, `(.L_x_377) ;  /* 0x0000011000007945 */ /* 0x000fd80003800000 */
[----:B------:R-:W-:Y:S05]  /*b8f0*/  @P3 BRA `(.L_x_378) ;  /* 0x00000000003c3947 */ /* 0x000fea0003800000 */
[----:B---34-:R-:W-:Y:S01]  /*b900*/  IADD3 R51, P3, R52, 0x40, RZ ;  /* 0x0000004034337810 */ /* 0x018fe20007f7e0ff */
[----:B------:R-:W-:Y:S01]  /*b910*/  IMAD.MOV.U32 R49, RZ, RZ, R108 ;  /* 0x000000ffff317224 */ /* 0x000fe200078e006c */
[----:B-1----:R-:W-:-:S03]  /*b920*/  MOV R48, R98 ;  /* 0x0000006200307202 */ /* 0x002fc60000000f00 */
[----:B------:R-:W-:Y:S02]  /*b930*/  IMAD.X R50, RZ, RZ, R53, P3 ;  /* 0x000000ffff327224 */ /* 0x000fe400018e0635 */
        /* <DEDUP_REMOVED lines=11> */
.L_x_378:
[----:B------:R-:W-:Y:S05]  /*b9f0*/  BSYNC B0 ;  /* 0x0000000000007941 */ /* 0x000fea0003800000 */
.L_x_377:
[----:B------:R-:W-:Y:S01]  /*ba00*/  ISETP.GE.AND P3, PT, R235, R118, PT ;  /* 0x00000076eb00720c */ /* 0x000fe20003f66270 */
[----:B------:R-:W-:-:S12]  /*ba10*/  BSSY B0, `(.L_x_379) ;  /* 0x0000011000007945 */ /* 0x000fd80003800000 */
[----:B------:R-:W-:Y:S05]  /*ba20*/  @P3 BRA `(.L_x_380) ;  /* 0x00000000003c3947 */ /* 0x000fea0003800000 */
[----:B-1-34-:R-:W-:Y:S01]  /*ba30*/  IADD3 R51, P3, R52, 0x60, RZ ;  /* 0x0000006034337810 */ /* 0x01afe20007f7e0ff */
[----:B------:R-:W-:Y:S01]  /*ba40*/  IMAD.MOV.U32 R48, RZ, RZ, R98 ;  /* 0x000000ffff307224 */ /* 0x000fe200078e0062 */
[----:B------:R-:W-:-:S03]  /*ba50*/  MOV R49, R108 ;  /* 0x0000006c00317202 */ /* 0x000fc60000000f00 */
[----:B------:R-:W-:Y:S02]  /*ba60*/  IMAD.X R52, RZ, RZ, R53, P3 ;  /* 0x000000ffff347224 */ /* 0x000fe400018e0635 */
[----:B------:R-:W-:-:S04]  /*ba70*/  IMAD.WIDE.U32 R48, R51, UR36, R48 ;  /* 0x0000002433307c25 */ /* 0x000fc8000f8e0030 */
[----:B------:R-:W-:-:S04]  /*ba80*/  IMAD R52, R52, UR36, RZ ;  /* 0x0000002434347c24 */ /* 0x000fc8000f8e02ff */
        /* <DEDUP_REMOVED lines=9> */
.L_x_380:
[----:B------:R-:W-:Y:S05]  /*bb20*/  BSYNC B0 ;  /* 0x0000000000007941 */ /* 0x000fea0003800000 */
.L_x_379:
[----:B------:R-:W-:Y:S01]  /*bb30*/  @!PT LDS RZ, [RZ] ;  /* 0x00000000fffff984 */ /* 0x000fe20000000800 */
[----:B------:R-:W-:Y:S01]  /*bb40*/  @!PT LDS RZ, [RZ] ;  /* 0x00000000fffff984 */ /* 0x000fe20000000800 */
[----:B------:R-:W-:Y:S01]  /*bb50*/  @!PT LDS RZ, [RZ] ;  /* 0x00000000fffff984 */ /* 0x000fe20000000800 */
[----:B------:R-:W-:Y:S01]  /*bb60*/  @!PT LDS RZ, [RZ] ;  /* 0x00000000fffff984 */ /* 0x000fe20000000800 */
[----:B------:R5:W-:Y:S06]  /*bb70*/  MEMBAR.ALL.CTA ;  /* 0x0000000000007992 */ /* 0x000bec0000008000 */
[----:B-----5:R-:W5:Y:S01]  /*bb80*/  FENCE.VIEW.ASYNC.S ;  /* 0x00000000000073c6 */ /* 0x020f620000000000 */
[----:B0-2---:R-:W-:Y:S01]  /*bb90*/  @!P2 VIADD R109, R109, 0x388c0 ;  /* 0x000388c06d6da836 */ /* 0x005fe20000000000 */
[----:B-----5:R0:W-:Y:S01]  /*bba0*/  BAR.SYNC.DEFER_BLOCKING R133, 0x80 ;  /* 0x000200850000751d */ /* 0x0201e20000010000 */
[----:B------:R-:W-:Y:S01]  /*bbb0*/  ISETP.NE.AND P3, PT, R110, RZ, PT ;  /* 0x000000ff6e00720c */ /* 0x000fe20003f65270 */
[----:B------:R-:W-:-:S02]  /*bbc0*/  VIADD R232, R232, 0x1 ;  /* 0x00000001e8e87836 */ /* 0x000fc40000000000 */
[----:B------:R-:W-:-:S04]  /*bbd0*/  @!P2 PRMT R109, RZ, 0x654, R109 ;  /* 0x00000654ff6da816 */ /* 0x000fc8000000006d */
[----:B------:R0:W-:Y:S01]  /*bbe0*/  @!P2 SYNCS.ARRIVE.TRANS64.RED.A1T0 RZ, [R109+URZ], RZ ;  /* 0x000000ff6dffa9a7 */ /* 0x0001e2000810043f */
[----:B------:R-:W-:-:S04]  /*bbf0*/  ISETP.NE.AND P2, PT, R232, 0x2, PT ;  /* 0x00000002e800780c */ /* 0x000fc80003f45270 */
[----:B-1-34-:R-:W-:Y:S02]  /*bc00*/  SEL R48, RZ, 0x1, P2 ;  /* 0x00000001ff307807 */ /* 0x01afe40001000000 */
[----:B------:R-:W-:Y:S02]  /*bc10*/  SEL R232, R232, RZ, P2 ;  /* 0x000000ffe8e87207 */ /* 0x000fe40001000000 */
[----:B------:R-:W-:Y:S01]  /*bc20*/  LOP3.LUT R237, R237, R48, RZ, 0x3c, !PT ;  /* 0x00000030eded7212 */ /* 0x000fe200078e3cff */
[----:B0-----:R-:W-:Y:S06]  /*bc30*/  @P3 BRA `(.L_x_381) ;  /* 0xffffff6400dc3947 */ /* 0x001fec000383ffff */
[----:B------:R-:W0:Y:S01]  /*bc40*/  S2R R49, SR_TID.X ;  /* 0x0000000000317919 */ /* 0x000e220000002100 */
[----:B------:R-:W-:Y:S02]  /*bc50*/  PLOP3.LUT P0, PT, PT, PT, PT, 0x8, 0x0 ;  /* 0x000000000000781c */ /* 0x000fe40003f0e170 */
[----:B0-----:R-:W-:-:S04]  /*bc60*/  SHF.R.U32.HI R49, RZ, 0x7, R49 ;  /* 0x00000007ff317819 */ /* 0x001fc80000011631 */
[----:B------:R-:W-:-:S13]  /*bc70*/  ISETP.NE.AND P3, PT, R49, 0x1, PT ;  /* 0x000000013100780c */ /* 0x000fda0003f65270 */
[----:B------:R-:W-:Y:S06]  /*bc80*/  @!P3 BAR.ARV 0x9, 0x100 ;  /* 0x024400000000bb1d */ /* 0x000fec0000002000 */
.L_x_293:
[----:B------:R-:W0:Y:S01]  /*bc90*/  LDC R0, c[0x0][0x428] ;  /* 0x00010a00ff007b82 */ /* 0x000e220000000800 */
[----:B------:R-:W-:Y:S05]  /*bca0*/  @P0 BRA `(.L_x_382) ;  /* 0x00000000000c0947 */ /* 0x000fea0003800000 */
[----:B------:R-:W1:Y:S01]  /*bcb0*/  FENCE.VIEW.ASYNC.G ;  /* 0x00000000000073c6 */ /* 0x000e620000000100 */
[----:B------:R-:W-:Y:S05]  /*bcc0*/  WARPSYNC.ALL ;  /* 0x0000000000007948 */ /* 0x000fea0003800000 */
[----:B-1----:R-:W-:Y:S06]  /*bcd0*/  BAR.ARV 0xc, 0x180 ;  /* 0x0306000000007b1d */ /* 0x002fec0000002000 */
.L_x_382:
[----:B------:R-:W2:Y:S01]  /*bce0*/  LDL R4, [R1+0x2c] ;  /* 0x00002c0001047983 */ /* 0x000ea20000100800 */
[----:B------:R-:W-:-:S03]  /*bcf0*/  ULDC.64 UR4, c[0x0][0x990] ;  /* 0x0002640000047ab9 */ /* 0x000fc60000000a00 */
[----:B------:R-:W3:Y:S01]  /*bd00*/  LDL R5, [R1+0x14] ;  /* 0x0000140001057983 */ /* 0x000ee20000100800 */
[----:B------:R-:W-:Y:S01]  /*bd10*/  ISETP.NE.U32.AND P0, PT, RZ, UR4, PT ;  /* 0x00000004ff007c0c */ /* 0x000fe2000bf05070 */
[----:B------:R-:W-:Y:S01]  /*bd20*/  ULDC.64 UR6, c[0x0][0x998] ;  /* 0x0002660000067ab9 */ /* 0x000fe20000000a00 */
[----:B0-----:R-:W-:Y:S01]  /*bd30*/  ISETP.NE.AND P2, PT, R0, 0x1, PT ;  /* 0x000000010000780c */ /* 0x001fe20003f45270 */
[----:B------:R-:W-:Y:S01]  /*bd40*/  IMAD.MOV.U32 R7, RZ, RZ, R126 ;  /* 0x000000ffff077224 */ /* 0x000fe200078e007e */
[----:B------:R-:W-:Y:S02]  /*bd50*/  ISETP.NE.AND.EX P0, PT, RZ, UR5, PT, P0 ;  /* 0x00000005ff007c0c */ /* 0x000fe4000bf05300 */
[----:B------:R-:W-:-:S04]  /*bd60*/  ISETP.NE.U32.AND P1, PT, RZ, UR6, PT ;  /* 0x00000006ff007c0c */ /* 0x000fc8000bf25070 */
[----:B------:R-:W-:-:S05]  /*bd70*/  ISETP.NE.AND.EX P1, PT, RZ, UR7, PT, P1 ;  /* 0x00000007ff007c0c */ /* 0x000fca000bf25310 */
[----:B------:R-:W0:Y:S08]  /*bd80*/  @P2 LDC R3, c[0x0][0x42c] ;  /* 0x00010b00ff032b82 */ /* 0x000e300000000800 */
[----:B------:R-:W2:Y:S08]  /*bd90*/  @P0 LDC.64 R10, c[0x0][0x9a8] ;  /* 0x00026a00ff0a0b82 */ /* 0x000eb00000000a00 */
[----:B------:R-:W1:Y:S08]  /*bda0*/  @P2 LDC R2, c[0x0][0x430] ;  /* 0x00010c00ff022b82 */ /* 0x000e700000000800 */
[----:B------:R-:W4:Y:S01]  /*bdb0*/  @P1 LDC.64 R12, c[0x0][0x9b8] ;  /* 0x00026e00ff0c1b82 */ /* 0x000f220000000a00 */
[----:B0-----:R-:W-:-:S07]  /*bdc0*/  @P2 IMAD.HI.U32 R3, R126, R3, RZ ;  /* 0x000000037e032227 */ /* 0x001fce00078e00ff */
[----:B------:R-:W0:Y:S08]  /*bdd0*/  @P0 LDC.64 R14, c[0x0][0x9b0] ;  /* 0x00026c00ff0e0b82 */ /* 0x000e300000000a00 */
[----:B------:R-:W0:Y:S01]  /*bde0*/  @P1 LDC.64 R20, c[0x0][0x9c0] ;  /* 0x00027000ff141b82 */ /* 0x000e220000000a00 */
[----:B-1----:R-:W-:-:S04]  /*bdf0*/  @P2 SHF.R.U32.HI R7, RZ, R2, R3 ;  /* 0x00000002ff072219 */ /* 0x002fc80000011603 */
[----:B------:R-:W-:Y:S01]  /*be00*/  @P0 SHF.R.S32.HI R9, RZ, 0x1f, R7 ;  /* 0x0000001fff090819 */ /* 0x000fe20000011407 */
[C---:B--2---:R-:W-:Y:S02]  /*be10*/  @P0 IMAD R0, R4.reuse, R10, RZ ;  /* 0x0000000a04000224 */ /* 0x044fe400078e02ff */
[----:B----4-:R-:W-:Y:S02]  /*be20*/  @P1 IMAD R4, R4, R12, RZ ;  /* 0x0000000c04041224 */ /* 0x010fe400078e02ff */
[C---:B---3--:R-:W-:Y:S02]  /*be30*/  @P0 IMAD R11, R5.reuse, R11, R0 ;  /* 0x0000000b050b0224 */ /* 0x048fe400078e0200 */
[----:B------:R-:W-:-:S04]  /*be40*/  @P0 IMAD.WIDE.U32 R2, R5, R10, RZ ;  /* 0x0000000a05020225 */ /* 0x000fc800078e00ff */
[----:B------:R-:W-:Y:S01]  /*be50*/  @P1 IMAD R13, R5, R13, R4 ;  /* 0x0000000d050d1224 */ /* 0x000fe200078e0204 */
[----:B------:R-:W-:Y:S01]  /*be60*/  @P0 IADD3 R3, R3, R11, RZ ;  /* 0x0000000b03030210 */ /* 0x000fe20007ffe0ff */
[----:B------:R-:W-:Y:S01]  /*be70*/  @P1 IMAD.WIDE.U32 R4, R5, R12, RZ ;  /* 0x0000000c05041225 */ /* 0x000fe200078e00ff */
[----:B------:R-:W-:-:S03]  /*be80*/  @P1 SHF.R.S32.HI R11, RZ, 0x1f, R7 ;  /* 0x0000001fff0b1819 */ /* 0x000fc60000011407 */
[----:B0-----:R-:W-:Y:S02]  /*be90*/  @P0 IMAD R0, R9, R14, RZ ;  /* 0x0000000e09000224 */ /* 0x001fe400078e02ff */
[----:B------:R-:W-:Y:S02]  /*bea0*/  @P1 IMAD R6, R11, R20, RZ ;  /* 0x000000140b061224 */ /* 0x000fe400078e02ff */
[----:B------:R-:W-:Y:S02]  /*beb0*/  @P1 IMAD.IADD R5, R5, 0x1, R13 ;  /* 0x0000000105051824 */ /* 0x000fe400078e020d */
[C---:B------:R-:W-:Y:S02]  /*bec0*/  @P0 IMAD R9, R7.reuse, R15, R0 ;  /* 0x0000000f07090224 */ /* 0x040fe400078e0200 */
[----:B------:R-:W-:-:S04]  /*bed0*/  @P0 IMAD.WIDE.U32 R2, R7, R14, R2 ;  /* 0x0000000e07020225 */ /* 0x000fc800078e0002 */
[C---:B------:R-:W-:Y:S02]  /*bee0*/  @P1 IMAD R11, R7.reuse, R21, R6 ;  /* 0x00000015070b1224 */ /* 0x040fe400078e0206 */
[----:B------:R-:W-:Y:S01]  /*bef0*/  @P1 IMAD.WIDE.U32 R6, R7, R20, R4 ;  /* 0x0000001407061225 */ /* 0x000fe200078e0004 */
[----:B------:R-:W-:Y:S01]  /*bf00*/  @P0 LEA R4, P3, R2, UR4, 0x2 ;  /* 0x0000000402040c11 */ /* 0x000fe2000f8610ff */
[----:B------:R-:W-:Y:S02]  /*bf10*/  ULDC UR4, c[0x0][0x988] ;  /* 0x0002620000047ab9 */ /* 0x000fe40000000800 */
[----:B------:R-:W-:Y:S01]  /*bf20*/  @P0 IMAD.IADD R5, R3, 0x1, R9 ;  /* 0x0000000103050824 */ /* 0x000fe200078e0209 */
[----:B------:R-:W-:Y:S01]  /*bf30*/  @P1 LEA R8, P4, R6, UR6, 0x2 ;  /* 0x0000000606081c11 */ /* 0x000fe2000f8810ff */
[----:B------:R-:W-:Y:S02]  /*bf40*/  @P1 IMAD.IADD R3, R7, 0x1, R11 ;  /* 0x0000000107031824 */ /* 0x000fe400078e020b */
[----:B------:R-:W-:Y:S01]  /*bf50*/  IMAD.MOV.U32 R0, RZ, RZ, 0x3f800000 ;  /* 0x3f800000ff007424 */ /* 0x000fe200078e00ff */
[----:B------:R-:W-:Y:S01]  /*bf60*/  @P0 LEA.HI.X R5, R2, UR5, R5, 0x2, P3 ;  /* 0x0000000502050c11 */ /* 0x000fe200098f1405 */
[----:B------:R-:W0:Y:S01]  /*bf70*/  @P2 LDC R7, c[0x0][0x42c] ;  /* 0x00010b00ff072b82 */ /* 0x000e220000000800 */
[----:B------:R-:W-:-:S02]  /*bf80*/  @P1 LEA.HI.X R9, R6, UR7, R3, 0x2, P4 ;  /* 0x0000000706091c11 */ /* 0x000fc4000a0f1403 */
[----:B------:R-:W-:-:S03]  /*bf90*/  MOV R3, 0x3f800000 ;  /* 0x3f80000000037802 */ /* 0x000fc60000000f00 */
[----:B------:R-:W2:Y:S02]  /*bfa0*/  @P1 LDG.E R0, desc[UR42][R8.64] ;  /* 0x0000002a08001981 */ /* 0x000ea4000c1e1900 */
[----:B------:R-:W1:Y:S02]  /*bfb0*/  @P2 LDC R2, c[0x0][0x430] ;  /* 0x00010c00ff022b82 */ /* 0x000e640000000800 */
[----:B------:R3:W2:Y:S01]  /*bfc0*/  @P0 LDG.E R3, desc[UR42][R4.64] ;  /* 0x0000002a04030981 */ /* 0x0006a2000c1e1900 */
[----:B------:R-:W-:Y:S01]  /*bfd0*/  ISETP.GE.AND P1, PT, R127, 0x1, PT ;  /* 0x000000017f00780c */ /* 0x000fe20003f26270 */
[----:B------:R-:W-:Y:S02]  /*bfe0*/  IMAD.MOV.U32 R10, RZ, RZ, R126 ;  /* 0x000000ffff0a7224 */ /* 0x000fe400078e007e */
[----:B0-----:R-:W-:-:S05]  /*bff0*/  @P2 IMAD.HI.U32 R7, R126, R7, RZ ;  /* 0x000000077e072227 */ /* 0x001fca00078e00ff */
[----:B-1----:R-:W-:Y:S02]  /*c000*/  @P2 SHF.R.U32.HI R10, RZ, R2, R7 ;  /* 0x00000002ff0a2219 */ /* 0x002fe40000011607 */
[----:B------:R-:W-:Y:S02]  /*c010*/  CS2R R154, SRZ ;  /* 0x00000000009a7805 */ /* 0x000fe4000001ff00 */
[----:B------:R-:W-:Y:S01]  /*c020*/  PLOP3.LUT P0, PT, PT, PT, PT, 0x80, 0x0 ;  /* 0x000000000000781c */ /* 0x000fe20003f0f070 */
[----:B------:R-:W-:Y:S01]  /*c030*/  IMAD.MOV.U32 R151, RZ, RZ, RZ ;  /* 0x000000ffff977224 */ /* 0x000fe200078e00ff */
[----:B------:R-:W-:Y:S01]  /*c040*/  CS2R R90, SRZ ;  /* 0x00000000005a7805 */ /* 0x000fe2000001ff00 */
[----:B------:R0:W-:Y:S01]  /*c050*/  STL [R1+0x30], R10 ;  /* 0x0000300a01007387 */ /* 0x0001e20000100800 */
        /* <DEDUP_REMOVED lines=8> */
[----:B------:R-:W-:Y:S02]  /*c0e0*/  MOV R70, RZ ;  /* 0x000000ff00467202 */ /* 0x000fe40000000f00 */
[----:B------:R-:W-:Y:S02]  /*c0f0*/  CS2R R100, SRZ ;  /* 0x0000000000647805 */ /* 0x000fe4000001ff00 */
[----:B------:R-:W-:Y:S01]  /*c100*/  CS2R R96, SRZ ;  /* 0x0000000000607805 */ /* 0x000fe2000001ff00 */
[----:B------:R-:W-:Y:S01]  /*c110*/  IMAD.MOV.U32 R118, RZ, RZ, RZ ;  /* 0x000000ffff767224 */ /* 0x000fe200078e00ff */
[----:B------:R-:W-:Y:S01]  /*c120*/  CS2R R58, SRZ ;  /* 0x00000000003a7805 */ /* 0x000fe2000001ff00 */
[----:B------:R-:W-:Y:S01]  /*c130*/  IMAD.MOV.U32 R63, RZ, RZ, RZ ;  /* 0x000000ffff3f7224 */ /* 0x000fe200078e00ff */
[----:B------:R-:W-:Y:S01]  /*c140*/  CS2R R92, SRZ ;  /* 0x00000000005c7805 */ /* 0x000fe2000001ff00 */
[----:B------:R-:W-:Y:S01]  /*c150*/  IMAD.MOV.U32 R114, RZ, RZ, RZ ;  /* 0x000000ffff727224 */ /* 0x000fe200078e00ff */
[----:B------:R-:W-:-:S02]  /*c160*/  CS2R R88, SRZ ;  /* 0x0000000000587805 */ /* 0x000fc4000001ff00 */
[----:B------:R-:W-:Y:S02]  /*c170*/  MOV R123, RZ ;  /* 0x000000ff007b7202 */ /* 0x000fe40000000f00 */
[----:B------:R-:W-:Y:S02]  /*c180*/  CS2R R106, SRZ ;  /* 0x00000000006a7805 */ /* 0x000fe4000001ff00 */
[----:B------:R-:W-:Y:S02]  /*c190*/  CS2R R54, SRZ ;  /* 0x0000000000367805 */ /* 0x000fe4000001ff00 */
[----:B------:R-:W-:Y:S02]  /*c1a0*/  CS2R R84, SRZ ;  /* 0x0000000000547805 */ /* 0x000fe4000001ff00 */
[----:B------:R-:W-:Y:S01]  /*c1b0*/  CS2R R80, SRZ ;  /* 0x0000000000507805 */ /* 0x000fe2000001ff00 */
[----:B------:R-:W-:Y:S01]  /*c1c0*/  IMAD.MOV.U32 R110, RZ, RZ, RZ ;  /* 0x000000ffff6e7224 */ /* 0x000fe200078e00ff */
[----:B------:R-:W-:-:S02]  /*c1d0*/  CS2R R98, SRZ ;  /* 0x0000000000627805 */ /* 0x000fc4000001ff00 */
[----:B------:R-:W-:Y:S02]  /*c1e0*/  CS2R R76, SRZ ;  /* 0x00000000004c7805 */ /* 0x000fe4000001ff00 */
[----:B------:R-:W-:Y:S01]  /*c1f0*/  CS2R R72, SRZ ;  /* 0x0000000000487805 */ /* 0x000fe2000001ff00 */
[----:B------:R-:W-:Y:S01]  /*c200*/  IMAD.MOV.U32 R166, RZ, RZ, RZ ;  /* 0x000000ffffa67224 */ /* 0x000fe200078e00ff */
        /* <DEDUP_REMOVED lines=15> */
[----:B------:R-:W-:Y:S01]  /*c300*/  CS2R R144, SRZ ;  /* 0x0000000000907805 */ /* 0x000fe2000001ff00 */
[----:B------:R-:W-:Y:S01]  /*c310*/  IMAD.MOV.U32 R75, RZ, RZ, RZ ;  /* 0x000000ffff4b7224 */ /* 0x000fe200078e00ff */
[----:B------:R-:W-:-:S02]  /*c320*/  CS2R R48, SRZ ;  /* 0x0000000000307805 */ /* 0x000fc4000001ff00 */
[----:B------:R-:W-:Y:S02]  /*c330*/  CS2R R40, SRZ ;  /* 0x0000000000287805 */ /* 0x000fe4000001ff00 */
[----:B------:R-:W-:Y:S02]  /*c340*/  CS2R R140, SRZ ;  /* 0x00000000008c7805 */ /* 0x000fe4000001ff00 */
[----:B------:R-:W-:Y:S02]  /*c350*/  MOV R67, RZ ;  /* 0x000000ff00437202 */ /* 0x000fe40000000f00 */
        /* <DEDUP_REMOVED lines=9> */
[----:B0-----:R-:W-:Y:S02]  /*c3f0*/  CS2R R10, SRZ ;  /* 0x00000000000a7805 */ /* 0x001fe4000001ff00 */
[----:B------:R-:W-:Y:S02]  /*c400*/  CS2R R136, SRZ ;  /* 0x0000000000887805 */ /* 0x000fe4000001ff00 */
[----:B------:R-:W-:Y:S02]  /*c410*/  CS2R R12, SRZ ;  /* 0x00000000000c7805 */ /* 0x000fe4000001ff00 */
[----:B---3--:R-:W-:Y:S01]  /*c420*/  CS2R R4, SRZ ;  /* 0x0000000000047805 */ /* 0x008fe2000001ff00 */
[----:B------:R-:W-:Y:S01]  /*c430*/  IMAD.MOV.U32 R133, RZ, RZ, RZ ;  /* 0x000000ffff857224 */ /* 0x000fe200078e00ff */
[----:B------:R-:W-:Y:S02]  /*c440*/  CS2R R14, SRZ ;  /* 0x00000000000e7805 */ /* 0x000fe4000001ff00 */
[----:B------:R-:W-:Y:S01]  /*c450*/  CS2R R6, SRZ ;  /* 0x0000000000067805 */ /* 0x000fe2000001ff00 */
[----:B------:R-:W-:Y:S01]  /*c460*/  IMAD.MOV.U32 R120, RZ, RZ, RZ ;  /* 0x000000ffff787224 */ /* 0x000fe200078e00ff */
[----:B------:R-:W-:-:S02]  /*c470*/  CS2R R128, SRZ ;  /* 0x0000000000807805 */ /* 0x000fc4000001ff00 */
[----:B------:R-:W-:Y:S01]  /*c480*/  CS2R R8, SRZ ;  /* 0x0000000000087805 */ /* 0x000fe2000001ff00 */
[----:B--2---:R-:W-:Y:S01]  /*c490*/  FMUL.FTZ R2, R3, R0 ;  /* 0x0000000003027220 */ /* 0x004fe20000410000 */
[----:B------:R-:W-:-:S03]  /*c4a0*/  IMAD.MOV.U32 R3, RZ, RZ, RZ ;  /* 0x000000ffff037224 */ /* 0x000fc600078e00ff */
[----:B------:R-:W-:Y:S01]  /*c4b0*/  FMUL.FTZ R2, R2, UR4 ;  /* 0x0000000402027c20 */ /* 0x000fe20008410000 */
[----:B------:R-:W-:Y:S01]  /*c4c0*/  MOV R0, RZ ;  /* 0x000000ff00007202 */ /* 0x000fe20000000f00 */
[----:B------:R-:W-:Y:S06]  /*c4d0*/  @!P1 BRA `(.L_x_383) ;  /* 0x000000d000f09947 */ /* 0x000fec0003800000 */
[----:B------:R-:W0:Y:S01]  /*c4e0*/  S2R R26, SR_TID.X ;  /* 0x00000000001a7919 */ /* 0x000e220000002100 */
[----:B------:R-:W-:Y:S01]  /*c4f0*/  UMOV UR4, 0xffffffff ;  /* 0xffffffff00047882 */ /* 0x000fe20000000000 */
[----:B0-----:R-:W-:-:S05]  /*c500*/  VIADD R30, R26, 0xffffff80 ;  /* 0xffffff801a1e7836 */ /* 0x001fca0000000000 */
[----:B------:R-:W-:-:S04]  /*c510*/  SHF.R.S32.HI R33, RZ, 0x1f, R30 ;  /* 0x0000001fff217819 */ /* 0x000fc8000001141e */
[----:B------:R-:W-:-:S04]  /*c520*/  LEA.HI R31, R33, R30, RZ, 0x7 ;  /* 0x0000001e211f7211 */ /* 0x000fc800078f38ff */
[----:B------:R-:W-:Y:S01]  /*c530*/  SHF.R.S32.HI R13, RZ, 0x7, R31 ;  /* 0x00000007ff0d7819 */ /* 0x000fe2000001141f */
[----:B------:R-:W-:Y:S06]  /*c540*/  BRA.DIV UR4, `(.L_x_384) ;  /* 0x0000017204d47947 */ /* 0x000fec000b800000 */
[----:B------:R-:W0:Y:S04]  /*c550*/  SHFL.IDX PT, R0, R13, RZ, 0x1f ;  /* 0x00001fff0d007589 */ /* 0x000e2800000e0000 */
[----:B0-----:R0:W-:Y:S02]  /*c560*/  STL [R1+0x8], R0 ;  /* 0x0000080001007387 */ /* 0x0011e40000100800 */
.L_x_603:
[----:B------:R-:W0:Y:S02]  /*c570*/  LDL R3, [R1+0x8] ;  /* 0x0000080001037983 */ /* 0x000e240000100800 */
[----:B0-----:R-:W-:-:S04]  /*c580*/  LEA.HI R0, R3, R3, RZ, 0x1 ;  /* 0x0000000303007211 */ /* 0x001fc800078f08ff */
[----:B------:R-:W-:-:S05]  /*c590*/  LOP3.LUT R0, R0, 0x1e, RZ, 0xc0, !PT ;  /* 0x0000001e00007812 */ /* 0x000fca00078ec0ff */
[----:B------:R-:W-:Y:S02]  /*c5a0*/  IMAD.IADD R0, R3, 0x1, -R0 ;  /* 0x0000000103007824 */ /* 0x000fe400078e0a00 */
[----:B------:R-:W-:-:S03]  /*c5b0*/  IMAD.U32 R3, RZ, RZ, UR46 ;  /* 0x0000002eff037e24 */ /* 0x000fc6000f8e00ff */
[----:B------:R-:W-:Y:S02]  /*c5c0*/  LEA R0, R0, UR46, 0xd ;  /* 0x0000002e00007c11 */ /* 0x000fe4000f8e68ff */
[----:B------:R-:W-:Y:S02]  /*c5d0*/  LOP3.LUT P0, RZ, R3, 0x3ff, RZ, 0xc0, !PT ;  /* 0x000003ff03ff7812 */ /* 0x000fe4000780c0ff */
[----:B------:R-:W-:Y:S02]  /*c5e0*/  SHF.R.U32.HI R0, RZ, 0x4, R0 ;  /* 0x00000004ff007819 */ /* 0x000fe40000011600 */
[----:B------:R-:W-:Y:S02]  /*c5f0*/  P2R R24, PR, RZ, 0x1 ;  /* 0x00000001ff187803 */ /* 0x000fe40000000000 */
[----:B------:R-:W-:-:S07]  /*c600*/  LOP3.LUT R32, R0, 0x3fff, RZ, 0xc0, !PT ;  /* 0x00003fff00207812 */ /* 0x000fce00078ec0ff */
[----:B------:R-:W-:Y:S05]  /*c610*/  @!P0 BRA `(.L_x_385) ;  /* 0x0000000000408947 */ /* 0x000fea0003800000 */
[----:B------:R-:W-:Y:S01]  /*c620*/  MOV R0, 0x0 ;  /* 0x0000000000007802 */ /* 0x000fe20000000f00 */
[----:B------:R-:W-:Y:S01]  /*c630*/  ULDC.64 UR4, c[0x4][0xc0] ;  /* 0x0100300000047ab9 */ /* 0x000fe20000000a00 */
[----:B------:R-:W-:Y:S01]  /*c640*/  ULDC.64 UR6, c[0x4][0xc8] ;  /* 0x0100320000067ab9 */ /* 0x000fe20000000a00 */
[----:B------:R-:W-:Y:S01]  /*c650*/  MOV R4, UR4 ;  /* 0x0000000400047c02 */ /* 0x000fe20008000f00 */
[----:B-1----:R0:W1:Y:S01]  /*c660*/  LDC.64 R14, c[0x4][R0] ;  /* 0x01000000000e7b82 */ /* 0x0020620000000a00 */
[----:B------:R-:W-:Y:S01]  /*c670*/  IMAD.U32 R5, RZ, RZ, UR5 ;  /* 0x00000005ff057e24 */ /* 0x000fe2000f8e00ff */
[----:B------:R-:W-:Y:S01]  /*c680*/  ULDC.64 UR4, c[0x4][0x28] ;  /* 0x01000a0000047ab9 */ /* 0x000fe20000000a00 */
[----:B------:R-:W-:Y:S01]  /*c690*/  IMAD.U32 R6, RZ, RZ, UR6 ;  /* 0x00000006ff067e24 */ /* 0x000fe2000f8e00ff */
[----:B------:R-:W-:Y:S01]  /*c6a0*/  MOV R10, UR4 ;  /* 0x00000004000a7c02 */ /* 0x000fe20008000f00 */
[----:B------:R-:W-:Y:S01]  /*c6b0*/  IMAD.U32 R7, RZ, RZ, UR7 ;  /* 0x00000007ff077e24 */ /* 0x000fe2000f8e00ff */
[----:B------:R-:W-:Y:S01]  /*c6c0*/  MOV R13, RZ ;  /* 0x000000ff000d7202 */ /* 0x000fe20000000f00 */
[----:B------:R-:W-:-:S02]  /*c6d0*/  IMAD.U32 R11, RZ, RZ, UR5 ;  /* 0x00000005ff0b7e24 */ /* 0x000fc4000f8e00ff */
[----:B------:R-:W-:Y:S02]  /*c6e0*/  IMAD.MOV.U32 R8, RZ, RZ, 0x70 ;  /* 0x00000070ff087424 */ /* 0x000fe400078e00ff */
[----:B0-----:R-:W-:-:S07]  /*c6f0*/  IMAD.MOV.U32 R12, RZ, RZ, 0x1 ;  /* 0x00000001ff0c7424 */ /* 0x001fce00078e00ff */
[----:B------:R-:W-:-:S07]  /*c700*/  LEPC R20, `(.L_x_385) ;  /* 0x000000001014794e */ /* 0x000fce0000000000 */
[----:B-1---5:R-:W-:Y:S05]  /*c710*/  CALL.ABS.NOINC R14 ;  /* 0x000000000e007343 */ /* 0x022fea0003c00000 */
.L_x_385:
[----:B------:R-:W-:Y:S02]  /*c720*/  ULDC UR4, c[0x0][0x3d4] ;  /* 0x0000f50000047ab9 */ /* 0x000fe40000000800 */
[----:B------:R-:W-:-:S13]  /*c730*/  ISETP.LT.AND P0, PT, RZ, UR4, PT ;  /* 0x00000004ff007c0c */ /* 0x000fda000bf01270 */
[----:B------:R-:W-:Y:S05]  /*c740*/  @P0 BRA `(.L_x_386) ;  /* 0x0000000000400947 */ /* 0x000fea0003800000 */
[----:B------:R-:W-:-:S04]  /*c750*/  ULEA.HI UR4, UR45, UR45, URZ, 0x1 ;  /* 0x0000002d2d047291 */ /* 0x000fc8000f8f083f */
[----:B------:R-:W-:-:S04]  /*c760*/  ULOP3.LUT UR4, UR4, 0xfffffffe, URZ, 0xc0, !UPT ;  /* 0xfffffffe04047892 */ /* 0x000fc8000f8ec03f */
[----:B------:R-:W-:-:S06]  /*c770*/  UIADD3 UR4, UR45, -UR4, URZ ;  /* 0x800000042d047290 */ /* 0x000fcc000fffe03f */
[----:B------:R-:W-:-:S05]  /*c780*/  IMAD.U32 R0, RZ, RZ, UR4 ;  /* 0x00000004ff007e24 */ /* 0x000fca000f8e00ff */
[----:B------:R-:W-:-:S04]  /*c790*/  SHF.L.U32 R0, R0, 0x1f, RZ ;  /* 0x0000001f00007819 */ /* 0x000fc800000006ff */
[----:B------:R0:W2:Y:S03]  /*c7a0*/  SYNCS.PHASECHK.TRANS64.TRYWAIT P0, [R19+URZ+0x38800], R0 ;  /* 0x03880000130075a7 */ /* 0x0000a6000800017f */
[----:B--2---:R-:W-:Y:S05]  /*c7b0*/  @!P0 NANOSLEEP.SYNCS 0x989680 ;  /* 0x009896800000895d */ /* 0x004fea0003900000 */
[----:B------:R-:W2:Y:S01]  /*c7c0*/  @!P0 SYNCS.PHASECHK.TRANS64 P0, [R19+URZ+0x38800], R0 ;  /* 0x03880000130085a7 */ /* 0x000ea2000800007f */
[----:B------:R-:W-:Y:S04]  /*c7d0*/  BSSY B0, `(.L_x_387) ;  /* 0x0000006000007945 */ /* 0x000fe80003800000 */
[----:B--2---:R-:W-:Y:S05]  /*c7e0*/  @P0 BRA `(.L_x_388) ;  /* 0x0000000000100947 */ /* 0x004fea0003800000 */
.L_x_389:
[----:B--2---:R2:W3:Y:S02]  /*c7f0*/  SYNCS.PHASECHK.TRANS64.TRYWAIT P0, [R19+URZ+0x38800], R0 ;  /* 0x03880000130075a7 */ /* 0x0044e4000800017f */
[----:B---3--:R-:W-:Y:S05]  /*c800*/  @!P0 NANOSLEEP.SYNCS 0x989680 ;  /* 0x009896800000895d */ /* 0x008fea0003900000 */
[----:B------:R-:W3:Y:S02]  /*c810*/  @!P0 SYNCS.PHASECHK.TRANS64 P0, [R19+URZ+0x38800], R0 ;  /* 0x03880000130085a7 */ /* 0x000ee4000800007f */
[----:B---3--:R-:W-:Y:S05]  /*c820*/  @!P0 BRA `(.L_x_389) ;  /* 0xfffffffc00f08947 */ /* 0x008fea000383ffff */
.L_x_388:
[----:B------:R-:W-:Y:S05]  /*c830*/  BSYNC B0 ;  /* 0x0000000000007941 */ /* 0x000fea0003800000 */
.L_x_387:
[----:B------:R-:W-:Y:S05]  /*c840*/  BRA `(.L_x_390) ;  /* 0x00000070001c7947 */ /* 0x000fea0003800000 */
.L_x_386:
[----:B------:R-:W-:Y:S01]  /*c850*/  ISETP.NE.AND P3, PT, R24, RZ, PT ;  /* 0x000000ff1800720c */ /* 0x000fe20003f65270 */
[----:B------:R-:W0:Y:S01]  /*c860*/  LDC.64 R28, c[0x0][0x3e0] ;  /* 0x0000f800ff1c7b82 */ /* 0x000e220000000a00 */
[----:B-----5:R-:W-:Y:S01]  /*c870*/  SHF.R.S32.HI R0, RZ, 0x1f, R121 ;  /* 0x0000001fff007819 */ /* 0x020fe20000011479 */
[--C-:B------:R-:W-:Y:S01]  /*c880*/  IMAD.MOV.U32 R8, RZ, RZ, R18.reuse ;  /* 0x000000ffff087224 */ /* 0x100fe200078e0012 */
[----:B------:R-:W-:Y:S01]  /*c890*/  SHF.R.S32.HI R9, RZ, 0x1f, R18 ;  /* 0x0000001fff097819 */ /* 0x000fe20000011412 */
[----:B------:R-:W-:Y:S01]  /*c8a0*/  ULDC.64 UR4, c[0x0][0x3d8] ;  /* 0x0000f60000047ab9 */ /* 0x000fe20000000a00 */
[----:B------:R-:W-:Y:S01]  /*c8b0*/  ULDC.64 UR8, c[0x0][0x3c8] ;  /* 0x0000f20000087ab9 */ /* 0x000fe20000000a00 */
[----:B------:R-:W-:Y:S01]  /*c8c0*/  IMAD R6, R0, UR4, RZ ;  /* 0x0000000400067c24 */ /* 0x000fe2000f8e02ff */
[----:B------:R-:W-:Y:S01]  /*c8d0*/  SHF.R.S32.HI R11, RZ, 0x1f, R16 ;  /* 0x0000001fff0b7819 */ /* 0x000fe20000011410 */
[----:B------:R-:W2:Y:S01]  /*c8e0*/  LDC.64 R24, c[0x0][0x3c8] ;  /* 0x0000f200ff187b82 */ /* 0x000ea20000000a00 */
[----:B------:R-:W-:Y:S01]  /*c8f0*/  IMAD.WIDE.U32 R4, R121, UR4, R8 ;  /* 0x0000000479047c25 */ /* 0x000fe2000f8e0008 */
[----:B------:R-:W-:-:S03]  /*c900*/  ULDC.64 UR6, c[0x0][0x3e8] ;  /* 0x0000fa0000067ab9 */ /* 0x000fc60000000a00 */
[----:B------:R-:W-:Y:S01]  /*c910*/  IMAD R3, R121, UR5, R6 ;  /* 0x0000000579037c24 */ /* 0x000fe2000f8e0206 */
[----:B------:R-:W-:Y:S01]  /*c920*/  IADD3 R36, P0, R4, UR8, RZ ;  /* 0x0000000804247c10 */ /* 0x000fe2000ff1e0ff */
[----:B------:R-:W-:Y:S02]  /*c930*/  IMAD.MOV.U32 R10, RZ, RZ, R16 ;  /* 0x000000ffff0a7224 */ /* 0x000fe400078e0010 */
[----:B------:R-:W-:Y:S01]  /*c940*/  IMAD R0, R0, UR6, RZ ;  /* 0x0000000600007c24 */ /* 0x000fe2000f8e02ff */
[----:B------:R-:W-:Y:S01]  /*c950*/  IADD3.X R37, R3, UR9, R5, P0, !PT ;  /* 0x0000000903257c10 */ /* 0x000fe200087fe405 */
[----:B------:R-:W-:-:S04]  /*c960*/  IMAD.WIDE.U32 R4, R121, UR6, R8 ;  /* 0x0000000679047c25 */ /* 0x000fc8000f8e0008 */
[----:B------:R-:W-:-:S04]  /*c970*/  IMAD.WIDE.U32 R6, R121, UR4, R10 ;  /* 0x0000000479067c25 */ /* 0x000fc8000f8e000a */
[----:B------:R-:W-:Y:S01]  /*c980*/  IMAD.WIDE.U32 R8, R121, UR6, R10 ;  /* 0x0000000679087c25 */ /* 0x000fe2000f8e000a */
[----:B------:R-:W-:-:S03]  /*c990*/  IADD3 R34, P1, R6, UR8, RZ ;  /* 0x0000000806227c10 */ /* 0x000fc6000ff3e0ff */
[----:B------:R-:W-:Y:S01]  /*c9a0*/  IMAD R27, R121, UR7, R0 ;  /* 0x00000007791b7c24 */ /* 0x000fe2000f8e0200 */
[----:B------:R-:W-:Y:S01]  /*c9b0*/  IADD3.X R35, R3, UR9, R7, P1, !PT ;  /* 0x0000000903237c10 */ /* 0x000fe20008ffe407 */
[C---:B--2---:R-:W-:Y:S01]  /*c9c0*/  IMAD.WIDE.U32 R24, R121.reuse, UR4, R24 ;  /* 0x0000000479187c25 */ /* 0x044fe2000f8e0018 */
[----:B------:R-:W-:Y:S02]  /*c9d0*/  ULDC.64 UR4, c[0x0][0x3e0] ;  /* 0x0000f80000047ab9 */ /* 0x000fe40000000a00 */
[----:B------:R-:W-:Y:S01]  /*c9e0*/  IADD3 R38, P0, R4, UR4, RZ ;  /* 0x0000000404267c10 */ /* 0x000fe2000ff1e0ff */
[----:B0-----:R-:W-:Y:S01]  /*c9f0*/  IMAD.WIDE.U32 R28, R121, UR6, R28 ;  /* 0x00000006791c7c25 */ /* 0x001fe2000f8e001c */
[----:B------:R-:W-:Y:S02]  /*ca00*/  IADD3 R40, P2, R8, UR4, RZ ;  /* 0x0000000408287c10 */ /* 0x000fe4000ff5e0ff */
[C---:B------:R-:W-:Y:S02]  /*ca10*/  IADD3.X R39, R27.reuse, UR5, R5, P0, !PT ;  /* 0x000000051b277c10 */ /* 0x040fe400087fe405 */
[C---:B------:R-:W-:Y:S01]  /*ca20*/  IADD3.X R41, R27.reuse, UR5, R9, P2, !PT ;  /* 0x000000051b297c10 */ /* 0x040fe200097fe409 */
[----:B------:R-:W-:Y:S01]  /*ca30*/  IMAD.IADD R27, R27, 0x1, R29 ;  /* 0x000000011b1b7824 */ /* 0x000fe200078e021d */
[----:B------:R-:W-:Y:S01]  /*ca40*/  IADD3 R26, R3, R25, RZ ;  /* 0x00000019031a7210 */ /* 0x000fe20007ffe0ff */
[----:B------:R-:W-:Y:S06]  /*ca50*/  @!P3 BRA `(.L_x_391) ;  /* 0x000000000040b947 */ /* 0x000fec0003800000 */
[----:B------:R-:W-:Y:S01]  /*ca60*/  MOV R0, 0x0 ;  /* 0x0000000000007802 */ /* 0x000fe20000000f00 */
[----:B------:R-:W-:Y:S01]  /*ca70*/  ULDC.64 UR4, c[0x4][0xc0] ;  /* 0x0100300000047ab9 */ /* 0x000fe20000000a00 */
[----:B------:R-:W-:Y:S01]  /*ca80*/  ULDC.64 UR6, c[0x4][0xc8] ;  /* 0x0100320000067ab9 */ /* 0x000fe20000000a00 */
[----:B------:R-:W-:Y:S01]  /*ca90*/  IMAD.U32 R4, RZ, RZ, UR4 ;  /* 0x00000004ff047e24 */ /* 0x000fe2000f8e00ff */
[----:B-1----:R0:W1:Y:S01]  /*caa0*/  LDC.64 R14, c[0x4][R0] ;  /* 0x01000000000e7b82 */ /* 0x0020620000000a00 */
[----:B------:R-:W-:Y:S01]  /*cab0*/  IMAD.U32 R5, RZ, RZ, UR5 ;  /* 0x00000005ff057e24 */ /* 0x000fe2000f8e00ff */
[----:B------:R-:W-:Y:S01]  /*cac0*/  ULDC.64 UR4, c[0x4][0x30] ;  /* 0x01000c0000047ab9 */ /* 0x000fe20000000a00 */
[----:B------:R-:W-:Y:S01]  /*cad0*/  MOV R6, UR6 ;  /* 0x0000000600067c02 */ /* 0x000fe20008000f00 */
[----:B------:R-:W-:Y:S01]  /*cae0*/  IMAD.U32 R7, RZ, RZ, UR7 ;  /* 0x00000007ff077e24 */ /* 0x000fe2000f8e00ff */
[----:B------:R-:W-:Y:S01]  /*caf0*/  MOV R8, 0x70 ;  /* 0x0000007000087802 */ /* 0x000fe20000000f00 */
[----:B------:R-:W-:-:S02]  /*cb00*/  IMAD.U32 R10, RZ, RZ, UR4 ;  /* 0x00000004ff0a7e24 */ /* 0x000fc4000f8e00ff */
[----:B------:R-:W-:Y:S02]  /*cb10*/  IMAD.U32 R11, RZ, RZ, UR5 ;  /* 0x00000005ff0b7e24 */ /* 0x000fe4000f8e00ff */
[----:B------:R-:W-:Y:S02]  /*cb20*/  IMAD.MOV.U32 R12, RZ, RZ, 0x1 ;  /* 0x00000001ff0c7424 */ /* 0x000fe400078e00ff */
[----:B0-----:R-:W-:-:S07]  /*cb30*/  IMAD.MOV.U32 R13, RZ, RZ, RZ ;  /* 0x000000ffff0d7224 */ /* 0x001fce00078e00ff */
[----:B------:R-:W-:-:S07]  /*cb40*/  LEPC R20, `(.L_x_391) ;  /* 0x000000001014794e */ /* 0x000fce0000000000 */
[----:B-1----:R-:W-:Y:S05]  /*cb50*/  CALL.ABS.NOINC R14 ;  /* 0x000000000e007343 */ /* 0x002fea0003c00000 */
.L_x_391:
[----:B------:R-:W-:Y:S01]  /*cb60*/  ULDC.U8 UR4, c[0x0][0x3f0] ;  /* 0x0000fc0000047ab9 */ /* 0x000fe20000000000 */
[----:B------:R-:W-:Y:S01]  /*cb70*/  IMAD R3, R125, -0x80, R132 ;  /* 0xffffff807d037824 */ /* 0x000fe200078e0284 */
[----:B------:R-:W-:Y:S01]  /*cb80*/  ISETP.NE.AND P0, PT, RZ, UR4, PT ;  /* 0x00000004ff007c0c */ /* 0x000fe2000bf05270 */
[----:B------:R-:W-:Y:S03]  /*cb90*/  BSSY B0, `(.L_x_392) ;  /* 0x00006ca000007945 */ /* 0x000fe60003800000 */
[----:B------:R-:W-:-:S09]  /*cba0*/  VIMNMX R3, R3, 0x80, PT ;  /* 0x0000008003037848 */ /* 0x000fd20003fe0100 */
[----:B------:R-:W-:Y:S05]  /*cbb0*/  @!P0 BRA `(.L_x_393) ;  /* 0x0000003400608947 */ /* 0x000fea0003800000 */
[----:B------:R-:W-:Y:S01]  /*cbc0*/  ISETP.GE.AND P1, PT, R22, R3, PT ;  /* 0x000000031600720c */ /* 0x000fe20003f26270 */
[----:B------:R-:W-:Y:S01]  /*cbd0*/  BSSY B1, `(.L_x_394) ;  /* 0x000000f000017945 */ /* 0x000fe20003800000 */
[----:B------:R-:W-:Y:S02]  /*cbe0*/  CS2R R4, SRZ ;  /* 0x0000000000047805 */ /* 0x000fe4000001ff00 */
[----:B------:R-:W-:Y:S02]  /*cbf0*/  CS2R R8, SRZ ;  /* 0x0000000000087805 */ /* 0x000fe4000001ff00 */
[----:B------:R-:W-:Y:S02]  /*cc00*/  CS2R R6, SRZ ;  /* 0x0000000000067805 */ /* 0x000fe4000001ff00 */
[----:B------:R-:W-:-:S05]  /*cc10*/  CS2R R20, SRZ ;  /* 0x0000000000147805 */ /* 0x000fca000001ff00 */
[----:B------:R-:W-:Y:S05]  /*cc20*/  @P1 BRA `(.L_x_395) ;  /* 0x0000000000241947 */ /* 0x000fea0003800000 */
[----:B------:R-:W-:Y:S01]  /*cc30*/  ULDC UR4, c[0x0][0x3d4] ;  /* 0x0000f50000047ab9 */ /* 0x000fe20000000800 */
[----:B------:R-:W-:Y:S02]  /*cc40*/  CS2R R4, SRZ ;  /* 0x0000000000047805 */ /* 0x000fe4000001ff00 */
[----:B------:R-:W-:Y:S02]  /*cc50*/  ISETP.GE.AND P0, PT, R18, UR4, PT ;  /* 0x0000000412007c0c */ /* 0x000fe4000bf06270 */
[----:B------:R-:W-:Y:S02]  /*cc60*/  CS2R R6, SRZ ;  /* 0x0000000000067805 */ /* 0x000fe4000001ff00 */
[----:B------:R-:W-:-:S09]  /*cc70*/  ISETP.GE.AND P2, PT, R236, UR4, PT ;  /* 0x00000004ec007c0c */ /* 0x000fd2000bf46270 */
[----:B------:R0:W5:Y:S04]  /*cc80*/  @!P0 LDG.E.64 R8, desc[UR42][R36.64] ;  /* 0x0000002a24088981 */ /* 0x000168000c1e1b00 */
[----:B------:R0:W5:Y:S04]  /*cc90*/  @!P2 LDG.E.64 R4, desc[UR42][R36.64+0x40] ;  /* 0x0000402a2404a981 */ /* 0x000168000c1e1b00 */
[----:B------:R0:W5:Y:S04]  /*cca0*/  @!P0 LDG.E.64 R20, desc[UR42][R38.64] ;  /* 0x0000002a26148981 */ /* 0x000168000c1e1b00 */
[----:B------:R0:W5:Y:S02]  /*ccb0*/  @!P2 LDG.E.64 R6, desc[UR42][R38.64+0x40] ;  /* 0x0000402a2606a981 */ /* 0x000164000c1e1b00 */
.L_x_395:
[----:B------:R-:W-:Y:S05]  /*ccc0*/  BSYNC B1 ;  /* 0x0000000000017941 */ /* 0x000fea0003800000 */
.L_x_394:
[----:B------:R-:W-:Y:S01]  /*ccd0*/  UMOV UR4, 0xffffffff ;  /* 0xffffffff00047882 */ /* 0x000fe20000000000 */
[----:B-----5:R-:W-:Y:S02]  /*cce0*/  SHF.R.U32.HI R33, RZ, 0x8, R9 ;  /* 0x00000008ff217819 */ /* 0x020fe40000011609 */
[----:B------:R-:W-:Y:S02]  /*ccf0*/  SHF.R.U32.HI R0, RZ, 0x8, R8 ;  /* 0x00000008ff007819 */ /* 0x000fe40000011608 */
[----:B------:R-:W-:Y:S01]  /*cd00*/  LOP3.LUT R33, R33, 0xff, RZ, 0xc0, !PT ;  /* 0x000000ff21217812 */ /* 0x000fe200078ec0ff */
[----:B------:R-:W-:Y:S06]  /*cd10*/  BRA.DIV UR4, `(.L_x_396) ;  /* 0x0000016e04087947 */ /* 0x000fec000b800000 */
.L_x_606:
[----:B------:R-:W-:-:S03]  /*cd20*/  UMOV UR4, 0xffffffff ;  /* 0xffffffff00047882 */ /* 0x000fc60000000000 */
[----:B------:R-:W-:Y:S05]  /*cd30*/  BRA.DIV UR4, `(.L_x_397) ;  /* 0x0000016e04287947 */ /* 0x000fea000b800000 */
.L_x_609:
[----:B------:R-:W-:-:S03]  /*cd40*/  UMOV UR4, 0xffffffff ;  /* 0xffffffff00047882 */ /* 0x000fc60000000000 */
[----:B------:R-:W-:Y:S05]  /*cd50*/  BRA.DIV UR4, `(.L_x_398) ;  /* 0x0000016e04487947 */ /* 0x000fea000b800000 */
.L_x_612:
[----:B------:R-:W-:-:S03]  /*cd60*/  UMOV UR4, 0xffffffff ;  /* 0xffffffff00047882 */ /* 0x000fc60000000000 */
[----:B------:R-:W-:Y:S05]  /*cd70*/  BRA.DIV UR4, `(.L_x_399) ;  /* 0x0000016e04687947 */ /* 0x000fea000b800000 */
.L_x_615:
[----:B------:R-:W-:Y:S01]  /*cd80*/  ULEA.HI UR4, UR45, UR45, URZ, 0x1 ;  /* 0x0000002d2d047291 */ /* 0x000fe2000f8f083f */
[----:B------:R-:W-:Y:S01]  /*cd90*/  LOP3.LUT R10, R9, 0xff, RZ, 0xc0, !PT ;  /* 0x000000ff090a7812 */ /* 0x000fe200078ec0ff */
[----:B------:R-:W-:Y:S01]  /*cda0*/  BSSY B1, `(.L_x_400) ;  /* 0x0000039000017945 */ /* 0x000fe20003800000 */
[----:B------:R-:W-:Y:S01]  /*cdb0*/  LOP3.LUT R11, R0, 0xff, RZ, 0xc0, !PT ;  /* 0x000000ff000b7812 */ /* 0x000fe200078ec0ff */
[----:B------:R-:W-:Y:S01]  /*cdc0*/  ULOP3.LUT UR4, UR4, 0xfffffffe, URZ, 0xc0, !UPT ;  /* 0xfffffffe04047892 */ /* 0x000fe2000f8ec03f */
[----:B------:R-:W-:Y:S02]  /*cdd0*/  PRMT R33, R33, 0x7604, R10 ;  /* 0x0000760421217816 */ /* 0x000fe4000000000a */
[----:B------:R-:W-:Y:S01]  /*cde0*/  LOP3.LUT R10, R8, 0xff, RZ, 0xc0, !PT ;  /* 0x000000ff080a7812 */ /* 0x000fe200078ec0ff */
[----:B------:R-:W-:Y:S01]  /*cdf0*/  UIADD3 UR4, UR45, -UR4, URZ ;  /* 0x800000042d047290 */ /* 0x000fe2000fffe03f */
[----:B------:R-:W-:Y:S02]  /*ce00*/  SHF.R.U32.HI R15, RZ, 0x8, R5 ;  /* 0x00000008ff0f7819 */ /* 0x000fe40000011605 */
[----:B------:R-:W-:-:S02]  /*ce10*/  PRMT R11, R11, 0x7604, R10 ;  /* 0x000076040b0b7816 */ /* 0x000fc4000000000a */
[----:B------:R-:W-:Y:S01]  /*ce20*/  SHF.R.U32.HI R0, RZ, 0x8, R4 ;  /* 0x00000008ff007819 */ /* 0x000fe20000011604 */
[----:B------:R-:W-:Y:S01]  /*ce30*/  IMAD.U32 R24, RZ, RZ, UR4 ;  /* 0x00000004ff187e24 */ /* 0x000fe2000f8e00ff */
[----:B------:R-:W-:Y:S02]  /*ce40*/  LOP3.LUT R15, R15, 0xff, RZ, 0xc0, !PT ;  /* 0x000000ff0f0f7812 */ /* 0x000fe400078ec0ff */
[----:B------:R-:W-:Y:S02]  /*ce50*/  LOP3.LUT R10, R5, 0xff, RZ, 0xc0, !PT ;  /* 0x000000ff050a7812 */ /* 0x000fe400078ec0ff */
[----:B------:R-:W-:Y:S02]  /*ce60*/  SHF.L.U32 R24, R24, 0x1f, RZ ;  /* 0x0000001f18187819 */ /* 0x000fe400000006ff */
[----:B------:R-:W-:Y:S02]  /*ce70*/  SHF.R.U32.HI R25, RZ, 0x8, R21 ;  /* 0x00000008ff197819 */ /* 0x000fe40000011615 */
[----:B------:R-:W2:Y:S01]  /*ce80*/  SYNCS.PHASECHK.TRANS64.TRYWAIT P0, [R19+URZ+0x38800], R24 ;  /* 0x03880018130075a7 */ /* 0x000ea2000800017f */
[----:B------:R-:W-:-:S02]  /*ce90*/  LOP3.LUT R13, R0, 0xff, RZ, 0xc0, !PT ;  /* 0x000000ff000d7812 */ /* 0x000fc400078ec0ff */
[----:B------:R-:W-:Y:S02]  /*cea0*/  PRMT R15, R15, 0x7604, R10 ;  /* 0x000076040f0f7816 */ /* 0x000fe4000000000a */
[----:B------:R-:W-:Y:S02]  /*ceb0*/  LOP3.LUT R0, R4, 0xff, RZ, 0xc0, !PT ;  /* 0x000000ff04007812 */ /* 0x000fe400078ec0ff */
[----:B------:R-:W-:Y:S02]  /*cec0*/  LOP3.LUT R25, R25, 0xff, RZ, 0xc0, !PT ;  /* 0x000000ff19197812 */ /* 0x000fe400078ec0ff */
[----:B------:R-:W-:Y:S02]  /*ced0*/  LOP3.LUT R10, R21, 0xff, RZ, 0xc0, !PT ;  /* 0x000000ff150a7812 */ /* 0x000fe400078ec0ff */
[----:B------:R-:W-:Y:S02]  /*cee0*/  PRMT R13, R13, 0x7604, R0 ;  /* 0x000076040d0d7816 */ /* 0x000fe40000000000 */
[----:B------:R-:W-:-:S02]  /*cef0*/  PRMT R12, R25, 0x7604, R10 ;  /* 0x00007604190c7816 */ /* 0x000fc4000000000a */
[----:B------:R-:W-:Y:S02]  /*cf00*/  SHF.R.U32.HI R0, RZ, 0x8, R20 ;  /* 0x00000008ff007819 */ /* 0x000fe40000011614 */
[----:B------:R-:W-:Y:S02]  /*cf10*/  SHF.R.U32.HI R29, RZ, 0x8, R7 ;  /* 0x00000008ff1d7819 */ /* 0x000fe40000011607 */
[----:B------:R-:W-:Y:S02]  /*cf20*/  SHF.R.U32.HI R10, RZ, 0x8, R6 ;  /* 0x00000008ff0a7819 */ /* 0x000fe40000011606 */
[----:B------:R-:W-:Y:S02]  /*cf30*/  LOP3.LUT R25, R0, 0xff, RZ, 0xc0, !PT ;  /* 0x000000ff00197812 */ /* 0x000fe400078ec0ff */
[----:B------:R-:W-:Y:S02]  /*cf40*/  LOP3.LUT R29, R29, 0xff, RZ, 0xc0, !PT ;  /* 0x000000ff1d1d7812 */ /* 0x000fe400078ec0ff */
[----:B-1----:R-:W-:-:S02]  /*cf50*/  LOP3.LUT R14, R7, 0xff, RZ, 0xc0, !PT ;  /* 0x000000ff070e7812 */ /* 0x002fc400078ec0ff */
[----:B------:R-:W-:Y:S02]  /*cf60*/  LOP3.LUT R27, R10, 0xff, RZ, 0xc0, !PT ;  /* 0x000000ff0a1b7812 */ /* 0x000fe400078ec0ff */
[----:B------:R-:W-:Y:S02]  /*cf70*/  LOP3.LUT R0, R20, 0xff, RZ, 0xc0, !PT ;  /* 0x000000ff14007812 */ /* 0x000fe400078ec0ff */
[----:B------:R-:W-:Y:S02]  /*cf80*/  LOP3.LUT R10, R6, 0xff, RZ, 0xc0, !PT ;  /* 0x000000ff060a7812 */ /* 0x000fe400078ec0ff */
[----:B------:R-:W-:Y:S02]  /*cf90*/  PRMT R14, R29, 0x7604, R14 ;  /* 0x000076041d0e7816 */ /* 0x000fe4000000000e */
[----:B------:R-:W-:Y:S02]  /*cfa0*/  PRMT R25, R25, 0x7604, R0 ;  /* 0x0000760419197816 */ /* 0x000fe40000000000 */
[----:B------:R-:W-:-:S02]  /*cfb0*/  PRMT R29, R27, 0x7604, R10 ;  /* 0x000076041b1d7816 */ /* 0x000fc4000000000a */
[----:B------:R-:W-:Y:S02]  /*cfc0*/  SHF.R.U32.HI R0, RZ, 0x10, R9 ;  /* 0x00000010ff007819 */ /* 0x000fe40000011609 */
[----:B------:R-:W-:Y:S02]  /*cfd0*/  SHF.R.U32.HI R10, RZ, 0x10, R5 ;  /* 0x00000010ff0a7819 */ /* 0x000fe40000011605 */
[----:B------:R-:W-:Y:S02]  /*cfe0*/  SHF.R.U32.HI R27, RZ, 0x10, R21 ;  /* 0x00000010ff1b7819 */ /* 0x000fe40000011615 */
[----:B------:R-:W-:Y:S01]  /*cff0*/  SHF.L.U32 R0, R0, 0x10, RZ ;  /* 0x0000001000007819 */ /* 0x000fe200000006ff */
[----:B------:R-:W-:Y:S01]  /*d000*/  IMAD.U32 R10, R10, 0x10000, RZ ;  /* 0x000100000a0a7824 */ /* 0x000fe200078e00ff */
[----:B------:R-:W-:Y:S01]  /*d010*/  SHF.R.U32.HI R35, RZ, 0x10, R7 ;  /* 0x00000010ff237819 */ /* 0x000fe20000011607 */
[----:B------:R-:W-:Y:S01]  /*d020*/  IMAD.U32 R27, R27, 0x10000, RZ ;  /* 0x000100001b1b7824 */ /* 0x000fe200078e00ff */
[----:B------:R-:W-:-:S02]  /*d030*/  LOP3.LUT R11, R11, 0xff0000, R8, 0xf8, !PT ;  /* 0x00ff00000b0b7812 */ /* 0x000fc400078ef808 */
[----:B------:R-:W-:Y:S01]  /*d040*/  LOP3.LUT R33, R33, 0xff0000, R0, 0xf8, !PT ;  /* 0x00ff000021217812 */ /* 0x000fe200078ef800 */
[----:B------:R-:W-:Y:S01]  /*d050*/  IMAD.U32 R35, R35, 0x10000, RZ ;  /* 0x0001000023237824 */ /* 0x000fe200078e00ff */
[----:B------:R-:W-:Y:S02]  /*d060*/  LOP3.LUT R13, R13, 0xff0000, R4, 0xf8, !PT ;  /* 0x00ff00000d0d7812 */ /* 0x000fe400078ef804 */
[----:B------:R-:W-:Y:S02]  /*d070*/  LOP3.LUT R15, R15, 0xff0000, R10, 0xf8, !PT ;  /* 0x00ff00000f0f7812 */ /* 0x000fe400078ef80a */
[----:B------:R-:W-:Y:S02]  /*d080*/  LOP3.LUT R27, R12, 0xff0000, R27, 0xf8, !PT ;  /* 0x00ff00000c1b7812 */ /* 0x000fe400078ef81b */
[----:B------:R-:W-:Y:S02]  /*d090*/  LOP3.LUT R25, R25, 0xff0000, R20, 0xf8, !PT ;  /* 0x00ff000019197812 */ /* 0x000fe400078ef814 */
[----:B------:R-:W-:-:S02]  /*d0a0*/  LOP3.LUT R0, R11, 0xff000000, R8, 0xf8, !PT ;  /* 0xff0000000b007812 */ /* 0x000fc400078ef808 */
[----:B------:R-:W-:Y:S02]  /*d0b0*/  LOP3.LUT R8, R33, 0xff000000, R9, 0xf8, !PT ;  /* 0xff00000021087812 */ /* 0x000fe400078ef809 */
[----:B------:R-:W-:Y:S02]  /*d0c0*/  LOP3.LUT R9, R13, 0xff000000, R4, 0xf8, !PT ;  /* 0xff0000000d097812 */ /* 0x000fe400078ef804 */
[----:B------:R-:W-:Y:S02]  /*d0d0*/  LOP3.LUT R35, R14, 0xff0000, R35, 0xf8, !PT ;  /* 0x00ff00000e237812 */ /* 0x000fe400078ef823 */
[----:B------:R-:W-:Y:S02]  /*d0e0*/  LOP3.LUT R10, R15, 0xff000000, R5, 0xf8, !PT ;  /* 0xff0000000f0a7812 */ /* 0x000fe400078ef805 */
[----:B------:R-:W-:Y:S02]  /*d0f0*/  LOP3.LUT R11, R25, 0xff000000, R20, 0xf8, !PT ;  /* 0xff000000190b7812 */ /* 0x000fe400078ef814 */
[----:B------:R-:W-:-:S02]  /*d100*/  LOP3.LUT R12, R27, 0xff000000, R21, 0xf8, !PT ;  /* 0xff0000001b0c7812 */ /* 0x000fc400078ef815 */
[----:B------:R-:W-:Y:S01]  /*d110*/  LOP3.LUT R13, R29, 0xff0000, R6, 0xf8, !PT ;  /* 0x00ff00001d0d7812 */ /* 0x000fe200078ef806 */
[----:B--2---:R-:W-:Y:S06]  /*d120*/  @!P0 BRA `(.L_x_401) ;  /* 0x0000016800a48947 */ /* 0x004fec0003800000 */
.L_x_616:
[----:B------:R-:W-:Y:S05]  /*d130*/  BSYNC B1 ;  /* 0x0000000000017941 */ /* 0x000fea0003800000 */
.L_x_400:
[----:B------:R-:W-:Y:S01]  /*d140*/  BSSY B1, `(.L_x_402) ;  /* 0x00000c0000017945 */ /* 0x000fe20003800000 */
[----:B------:R-:W-:Y:S02]  /*d150*/  LOP3.LUT R13, R13, 0xff000000, R6, 0xf8, !PT ;  /* 0xff0000000d0d7812 */ /* 0x000fe400078ef806 */
[----:B------:R-:W-:Y:S01]  /*d160*/  LOP3.LUT R14, R35, 0xff000000, R7, 0xf8, !PT ;  /* 0xff000000230e7812 */ /* 0x000fe200078ef807 */
[----:B------:R-:W-:Y:S06]  /*d170*/  @P1 BRA `(.L_x_403) ;  /* 0x0000000800f01947 */ /* 0x000fec0003800000 */
[----:B------:R2:W5:Y:S01]  /*d180*/  LDL R41, [R1+0x24] ;  /* 0x0000240001297983 */ /* 0x0005620000100800 */
[----:B------:R-:W3:Y:S01]  /*d190*/  LDC R5, c[0x0][0x3d4] ;  /* 0x0000f500ff057b82 */ /* 0x000ee20000000800 */
[----:B------:R-:W-:Y:S01]  /*d1a0*/  BSSY B2, `(.L_x_404) ;  /* 0x000005e000027945 */ /* 0x000fe20003800000 */
[-C--:B---3--:R-:W-:Y:S02]  /*d1b0*/  ISETP.GE.AND P0, PT, R18, R5.reuse, PT ;  /* 0x000000051200720c */ /* 0x088fe40003f06270 */
[----:B------:R-:W-:-:S11]  /*d1c0*/  ISETP.GE.AND P1, PT, R236, R5, PT ;  /* 0x00000005ec00720c */ /* 0x000fd60003f26270 */
[----:B--2---:R-:W-:Y:S05]  /*d1d0*/  @P0 BRA `(.L_x_405) ;  /* 0x0000000400680947 */ /* 0x004fea0003800000 */
[----:B-----5:R-:W2:Y:S01]  /*d1e0*/  LDS.128 R4, [R41+0x20400] ;  /* 0x0204000029047984 */ /* 0x020ea20000000c00 */
[----:B------:R-:W-:Y:S02]  /*d1f0*/  F2FP.F16.E4M3.UNPACK_B R28, R11 ;  /* 0x0000000bff1c723e */ /* 0x000fe400020006ff */
[----:B------:R-:W-:-:S03]  /*d200*/  F2FP.F16.E4M3.UNPACK_B R26, R0 ;  /* 0x00000000ff1a723e */ /* 0x000fc600020006ff */
[----:B------:R-:W-:Y:S02]  /*d210*/  HADD2.F32 R29, -RZ, R28.H1_H1 ;  /* 0x3000001cff1d7230 */ /* 0x000fe40000004100 */
[----:B------:R-:W-:Y:S02]  /*d220*/  HADD2.F32 R27, -RZ, R26.H1_H1 ;  /* 0x3000001aff1b7230 */ /* 0x000fe40000004100 */
[----:B------:R-:W-:Y:S02]  /*d230*/  HADD2.F32 R28, -RZ, R28.H0_H0 ;  /* 0x2000001cff1c7230 */ /* 0x000fe40000004100 */
[----:B------:R-:W-:Y:S01]  /*d240*/  HADD2.F32 R26, -RZ, R26.H0_H0 ;  /* 0x2000001aff1a7230 */ /* 0x000fe20000004100 */
[-C--:B--2---:R-:W-:Y:S02]  /*d250*/  F2FP.F16.E4M3.UNPACK_B R15, R4.reuse.H1 ;  /* 0x00000004ff0f723e */ /* 0x084fe400030006ff */
[-C--:B------:R-:W-:Y:S02]  /*d260*/  F2FP.F16.E4M3.UNPACK_B R21, R5.reuse ;  /* 0x00000005ff15723e */ /* 0x080fe400020006ff */
[----:B-1----:R-:W-:Y:S01]  /*d270*/  F2FP.F16.E4M3.UNPACK_B R24, R5.H1 ;  /* 0x00000005ff18723e */ /* 0x002fe200030006ff */
[--C-:B------:R-:W-:Y:S01]  /*d280*/  HADD2.F32 R20, -RZ, R15.reuse.H0_H0 ;  /* 0x2000000fff147230 */ /* 0x100fe20000004100 */
[----:B------:R-:W-:Y:S01]  /*d290*/  F2FP.F16.E4M3.UNPACK_B R4, R4 ;  /* 0x00000004ff04723e */ /* 0x000fe200020006ff */
[----:B------:R-:W-:Y:S01]  /*d2a0*/  HADD2.F32 R15, -RZ, R15.H1_H1 ;  /* 0x3000000fff0f7230 */ /* 0x000fe20000004100 */
[----:B------:R-:W-:-:S02]  /*d2b0*/  F2FP.F16.E4M3.UNPACK_B R25, R6 ;  /* 0x00000006ff19723e */ /* 0x000fc400020006ff */
[----:B------:R-:W-:Y:S02]  /*d2c0*/  F2FP.F16.E4M3.UNPACK_B R6, R6.H1 ;  /* 0x00000006ff06723e */ /* 0x000fe400030006ff */
[C---:B------:R-:W-:Y:S01]  /*d2d0*/  FMUL.FTZ R5, R15.reuse, R29 ;  /* 0x0000001d0f057220 */ /* 0x040fe20000410000 */
[----:B------:R-:W-:Y:S01]  /*d2e0*/  FMUL.FTZ R34, R15, R27 ;  /* 0x0000001b0f227220 */ /* 0x000fe20000410000 */
[----:B------:R-:W-:Y:S02]  /*d2f0*/  F2FP.F16.E4M3.UNPACK_B R15, R7 ;  /* 0x00000007ff0f723e */ /* 0x000fe400020006ff */
[C---:B0-----:R-:W-:Y:S01]  /*d300*/  FFMA.FTZ R36, R20.reuse, R27, -R5 ;  /* 0x0000001b14247223 */ /* 0x041fe20000010805 */
[--C-:B------:R-:W-:Y:S01]  /*d310*/  HADD2.F32 R5, -RZ, R4.reuse.H1_H1 ;  /* 0x30000004ff057230 */ /* 0x100fe20000004100 */
[----:B------:R-:W-:Y:S01]  /*d320*/  F2FP.F16.E4M3.UNPACK_B R27, R11.H1 ;  /* 0x0000000bff1b723e */ /* 0x000fe200030006ff */
[----:B------:R-:W-:Y:S01]  /*d330*/  FFMA.FTZ R37, R20, R29, R34 ;  /* 0x0000001d14257223 */ /* 0x000fe20000010022 */
[----:B------:R-:W-:Y:S01]  /*d340*/  HADD2.F32 R4, -RZ, R4.H0_H0 ;  /* 0x20000004ff047230 */ /* 0x000fe20000004100 */
[----:B------:R-:W-:Y:S01]  /*d350*/  F2FP.F16.E4M3.UNPACK_B R20, R0.H1 ;  /* 0x00000000ff14723e */ /* 0x000fe200030006ff */
[C---:B------:R-:W-:Y:S01]  /*d360*/  FMUL.FTZ R33, R5.reuse, R28 ;  /* 0x0000001c05217220 */ /* 0x040fe20000410000 */
[----:B------:R-:W-:Y:S01]  /*d370*/  FMUL.FTZ R35, R5, R26 ;  /* 0x0000001a05237220 */ /* 0x000fe20000410000 */
[----:B------:R-:W-:Y:S01]  /*d380*/  HADD2.F32 R29, -RZ, R27.H1_H1 ;  /* 0x3000001bff1d7230 */ /* 0x000fe20000004100 */
[----:B------:R-:W-:Y:S01]  /*d390*/  F2FP.F16.E4M3.UNPACK_B R7, R7.H1 ;  /* 0x00000007ff07723e */ /* 0x000fe200030006ff */
[----:B------:R-:W-:-:S02]  /*d3a0*/  HADD2.F32 R5, -RZ, R24.H1_H1 ;  /* 0x30000018ff057230 */ /* 0x000fc40000004100 */
[C---:B------:R-:W-:Y:S01]  /*d3b0*/  FFMA.FTZ R33, R4.reuse, R26, -R33 ;  /* 0x0000001a04217223 */ /* 0x040fe20000010821 */
[----:B------:R-:W-:Y:S01]  /*d3c0*/  FFMA.FTZ R34, R4, R28, R35 ;  /* 0x0000001c04227223 */ /* 0x000fe20000010023 */
[----:B------:R-:W-:Y:S01]  /*d3d0*/  HADD2.F32 R26, -RZ, R20.H1_H1 ;  /* 0x30000014ff1a7230 */ /* 0x000fe20000004100 */
[----:B------:R-:W-:Y:S01]  /*d3e0*/  F2FP.SATFINITE.E4M3.F32.PACK_AB_MERGE_C R36, R37, R36, RZ ;  /* 0x000000242524723e */ /* 0x000fe200048070ff */
[----:B------:R-:W-:Y:S02]  /*d3f0*/  HADD2.F32 R24, -RZ, R24.H0_H0 ;  /* 0x20000018ff187230 */ /* 0x000fe40000004100 */
[C---:B------:R-:W-:Y:S01]  /*d400*/  FMUL.FTZ R35, R5.reuse, R29 ;  /* 0x0000001d05237220 */ /* 0x040fe20000410000 */
[----:B------:R-:W-:Y:S02]  /*d410*/  HADD2.F32 R27, -RZ, R27.H0_H0 ;  /* 0x2000001bff1b7230 */ /* 0x000fe40000004100 */
[----:B------:R-:W-:Y:S01]  /*d420*/  FMUL.FTZ R5, R5, R26 ;  /* 0x0000001a05057220 */ /* 0x000fe20000410000 */
[----:B------:R-:W-:-:S02]  /*d430*/  HADD2.F32 R4, -RZ, R21.H1_H1 ;  /* 0x30000015ff047230 */ /* 0x000fc40000004100 */
[----:B------:R-:W-:Y:S01]  /*d440*/  FFMA.FTZ R35, R24, R26, -R35 ;  /* 0x0000001a18237223 */ /* 0x000fe20000010823 */
[----:B------:R-:W-:Y:S01]  /*d450*/  HADD2.F32 R20, -RZ, R20.H0_H0 ;  /* 0x20000014ff147230 */ /* 0x000fe20000004100 */
[----:B------:R-:W-:Y:S01]  /*d460*/  F2FP.F16.E4M3.UNPACK_B R26, R12 ;  /* 0x0000000cff1a723e */ /* 0x000fe200020006ff */
[----:B------:R-:W-:Y:S02]  /*d470*/  HADD2.F32 R21, -RZ, R21.H0_H0 ;  /* 0x20000015ff157230 */ /* 0x000fe40000004100 */
[----:B------:R-:W-:Y:S01]  /*d480*/  FMUL.FTZ R28, R4, R27 ;  /* 0x0000001b041c7220 */ /* 0x000fe20000410000 */
[----:B------:R-:W-:Y:S01]  /*d490*/  FFMA.FTZ R40, R24, R29, R5 ;  /* 0x0000001d18287223 */ /* 0x000fe20000010005 */
[----:B------:R-:W-:Y:S01]  /*d4a0*/  F2FP.F16.E4M3.UNPACK_B R24, R8 ;  /* 0x00000008ff18723e */ /* 0x000fe200020006ff */
[-C--:B------:R-:W-:Y:S01]  /*d4b0*/  FMUL.FTZ R4, R4, R20.reuse ;  /* 0x0000001404047220 */ /* 0x080fe20000410000 */
[----:B------:R-:W-:Y:S01]  /*d4c0*/  FFMA.FTZ R29, R21, R20, -R28 ;  /* 0x00000014151d7223 */ /* 0x000fe2000001081c */
[----:B------:R-:W-:-:S02]  /*d4d0*/  HADD2.F32 R28, -RZ, R26.H1_H1 ;  /* 0x3000001aff1c7230 */ /* 0x000fc40000004100 */
[----:B------:R-:W-:Y:S02]  /*d4e0*/  HADD2.F32 R5, -RZ, R6.H1_H1 ;  /* 0x30000006ff057230 */ /* 0x000fe40000004100 */
[----:B------:R-:W-:Y:S01]  /*d4f0*/  FFMA.FTZ R38, R21, R27, R4 ;  /* 0x0000001b15267223 */ /* 0x000fe20000010004 */
[----:B------:R-:W-:Y:S02]  /*d500*/  HADD2.F32 R20, -RZ, R24.H1_H1 ;  /* 0x30000018ff147230 */ /* 0x000fe40000004100 */
[----:B------:R-:W-:Y:S02]  /*d510*/  HADD2.F32 R6, -RZ, R6.H0_H0 ;  /* 0x20000006ff067230 */ /* 0x000fe40000004100 */
[C---:B------:R-:W-:Y:S01]  /*d520*/  FMUL.FTZ R21, R5.reuse, R28 ;  /* 0x0000001c05157220 */ /* 0x040fe20000410000 */
[----:B------:R-:W-:Y:S02]  /*d530*/  HADD2.F32 R24, -RZ, R24.H0_H0 ;  /* 0x20000018ff187230 */ /* 0x000fe40000004100 */
[----:B------:R-:W-:Y:S01]  /*d540*/  FMUL.FTZ R27, R5, R20 ;  /* 0x00000014051b7220 */ /* 0x000fe20000410000 */
[----:B------:R-:W-:-:S02]  /*d550*/  HADD2.F32 R26, -RZ, R26.H0_H0 ;  /* 0x2000001aff1a7230 */ /* 0x000fc40000004100 */
[C---:B------:R-:W-:Y:S01]  /*d560*/  FFMA.FTZ R39, R6.reuse, R20, -R21 ;  /* 0x0000001406277223 */ /* 0x040fe20000010815 */
[--C-:B------:R-:W-:Y:S01]  /*d570*/  HADD2.F32 R4, -RZ, R25.reuse.H1_H1 ;  /* 0x30000019ff047230 */ /* 0x100fe20000004100 */
[----:B------:R-:W-:Y:S01]  /*d580*/  F2FP.F16.E4M3.UNPACK_B R5, R8.H1 ;  /* 0x00000008ff05723e */ /* 0x000fe200030006ff */
[----:B------:R-:W-:Y:S02]  /*d590*/  HADD2.F32 R25, -RZ, R25.H0_H0 ;  /* 0x20000019ff197230 */ /* 0x000fe40000004100 */
[----:B------:R-:W-:Y:S01]  /*d5a0*/  FFMA.FTZ R28, R6, R28, R27 ;  /* 0x0000001c061c7223 */ /* 0x000fe2000001001b */
[C---:B------:R-:W-:Y:S01]  /*d5b0*/  FMUL.FTZ R20, R4.reuse, R26 ;  /* 0x0000001a04147220 */ /* 0x040fe20000410000 */
[----:B------:R-:W-:Y:S01]  /*d5c0*/  FMUL.FTZ R21, R4, R24 ;  /* 0x0000001804157220 */ /* 0x000fe20000410000 */
[----:B------:R-:W-:Y:S01]  /*d5d0*/  F2FP.F16.E4M3.UNPACK_B R4, R12.H1 ;  /* 0x0000000cff04723e */ /* 0x000fe200030006ff */
[--C-:B------:R-:W-:Y:S02]  /*d5e0*/  HADD2.F32 R6, -RZ, R5.reuse.H0_H0 ;  /* 0x20000005ff067230 */ /* 0x100fe40000004100 */
[----:B------:R-:W-:Y:S01]  /*d5f0*/  FFMA.FTZ R27, R25, R24, -R20 ;  /* 0x00000018191b7223 */ /* 0x000fe20000010814 */
[----:B------:R-:W-:-:S02]  /*d600*/  HADD2.F32 R20, -RZ, R5.H1_H1 ;  /* 0x30000005ff147230 */ /* 0x000fc40000004100 */
[----:B------:R-:W-:Y:S01]  /*d610*/  FFMA.FTZ R26, R25, R26, R21 ;  /* 0x0000001a191a7223 */ /* 0x000fe20000010015 */
[--C-:B------:R-:W-:Y:S01]  /*d620*/  HADD2.F32 R24, -RZ, R4.reuse.H1_H1 ;  /* 0x30000004ff187230 */ /* 0x100fe20000004100 */
[----:B------:R-:W-:Y:S01]  /*d630*/  F2FP.SATFINITE.E4M3.F32.PACK_AB_MERGE_C R28, R28, R39, RZ ;  /* 0x000000271c1c723e */ /* 0x000fe200048070ff */
[----:B------:R-:W-:Y:S01]  /*d640*/  HADD2.F32 R5, -RZ, R7.H1_H1 ;  /* 0x30000007ff057230 */ /* 0x000fe20000004100 */
[----:B------:R-:W-:Y:S01]  /*d650*/  F2FP.SATFINITE.E4M3.F32.PACK_AB_MERGE_C R25, R40, R35, RZ ;  /* 0x000000232819723e */ /* 0x000fe200048070ff */
[----:B------:R-:W-:Y:S01]  /*d660*/  HADD2.F32 R21, -RZ, R4.H0_H0 ;  /* 0x20000004ff157230 */ /* 0x000fe20000004100 */
[----:B------:R-:W-:Y:S01]  /*d670*/  F2FP.SATFINITE.E4M3.F32.PACK_AB_MERGE_C R26, R26, R27, R28 ;  /* 0x0000001b1a1a723e */ /* 0x000fe2000480701c */
[----:B------:R-:W-:Y:S02]  /*d680*/  HADD2.F32 R4, -RZ, R15.H1_H1 ;  /* 0x3000000fff047230 */ /* 0x000fe40000004100 */
[----:B------:R-:W-:Y:S01]  /*d690*/  FMUL.FTZ R44, R5, R24 ;  /* 0x00000018052c7220 */ /* 0x000fe20000410000 */
[----:B------:R-:W-:-:S02]  /*d6a0*/  HADD2.F32 R7, -RZ, R7.H0_H0 ;  /* 0x20000007ff077230 */ /* 0x000fc40000004100 */
[----:B------:R-:W-:Y:S01]  /*d6b0*/  FMUL.FTZ R5, R5, R20 ;  /* 0x0000001405057220 */ /* 0x000fe20000410000 */
[----:B------:R-:W-:Y:S02]  /*d6c0*/  HADD2.F32 R15, -RZ, R15.H0_H0 ;  /* 0x2000000fff0f7230 */ /* 0x000fe40000004100 */
[CC--:B------:R-:W-:Y:S01]  /*d6d0*/  FMUL.FTZ R42, R4.reuse, R21.reuse ;  /* 0x00000015042a7220 */ /* 0x0c0fe20000410000 */
[----:B------:R-:W-:Y:S01]  /*d6e0*/  FMUL.FTZ R4, R4, R6 ;  /* 0x0000000604047220 */ /* 0x000fe20000410000 */
[C---:B------:R-:W-:Y:S01]  /*d6f0*/  FFMA.FTZ R44, R7.reuse, R20, -R44 ;  /* 0x00000014072c7223 */ /* 0x040fe2000001082c */
[----:B------:R-:W-:Y:S01]  /*d700*/  FFMA.FTZ R5, R7, R24, R5 ;  /* 0x0000001807057223 */ /* 0x000fe20000010005 */
[C---:B------:R-:W-:Y:S01]  /*d710*/  FFMA.FTZ R42, R15.reuse, R6, -R42 ;  /* 0x000000060f2a7223 */ /* 0x040fe2000001082a */
[----:B------:R-:W-:Y:S01]  /*d720*/  FFMA.FTZ R15, R15, R21, R4 ;  /* 0x000000150f0f7223 */ /* 0x000fe20000010004 */
[----:B------:R-:W-:Y:S02]  /*d730*/  F2FP.SATFINITE.E4M3.F32.PACK_AB_MERGE_C R24, R34, R33, R36 ;  /* 0x000000212218723e */ /* 0x000fe40004807024 */
[----:B------:R-:W-:-:S02]  /*d740*/  F2FP.SATFINITE.E4M3.F32.PACK_AB_MERGE_C R5, R5, R44, RZ ;  /* 0x0000002c0505723e */ /* 0x000fc400048070ff */
[----:B------:R-:W-:Y:S02]  /*d750*/  F2FP.SATFINITE.E4M3.F32.PACK_AB_MERGE_C R25, R38, R29, R25 ;  /* 0x0000001d2619723e */ /* 0x000fe40004807019 */
[----:B------:R-:W-:-:S05]  /*d760*/  F2FP.SATFINITE.E4M3.F32.PACK_AB_MERGE_C R27, R15, R42, R5 ;  /* 0x0000002a0f1b723e */ /* 0x000fca0004807005 */
[----:B------:R2:W-:Y:S02]  /*d770*/  STS.128 [R41+0x20400], R24 ;  /* 0x0204001829007388 */ /* 0x0005e40000000c00 */
.L_x_405:
[----:B------:R-:W-:Y:S05]  /*d780*/  BSYNC B2 ;  /* 0x0000000000027941 */ /* 0x000fea0003800000 */
.L_x_404:
[----:B------:R-:W-:Y:S05]  /*d790*/  @P1 BRA `(.L_x_403) ;  /* 0x0000000400681947 */ /* 0x000fea0003800000 */
[----:B-----5:R-:W3:Y:S01]  /*d7a0*/  LDS.128 R4, [R41+0x24400] ;  /* 0x0244000029047984 */ /* 0x020ee20000000c00 */
[----:B------:R-:W-:Y:S02]  /*d7b0*/  F2FP.F16.E4M3.UNPACK_B R28, R13 ;  /* 0x0000000dff1c723e */ /* 0x000fe400020006ff */
[----:B--2---:R-:W-:-:S03]  /*d7c0*/  F2FP.F16.E4M3.UNPACK_B R26, R9 ;  /* 0x00000009ff1a723e */ /* 0x004fc600020006ff */
[----:B------:R-:W-:Y:S02]  /*d7d0*/  HADD2.F32 R29, -RZ, R28.H1_H1 ;  /* 0x3000001cff1d7230 */ /* 0x000fe40000004100 */
[----:B------:R-:W-:Y:S02]  /*d7e0*/  HADD2.F32 R27, -RZ, R26.H1_H1 ;  /* 0x3000001aff1b7230 */ /* 0x000fe40000004100 */
[----:B------:R-:W-:Y:S02]  /*d7f0*/  HADD2.F32 R28, -RZ, R28.H0_H0 ;  /* 0x2000001cff1c7230 */ /* 0x000fe40000004100 */
[----:B------:R-:W-:Y:S01]  /*d800*/  HADD2.F32 R26, -RZ, R26.H0_H0 ;  /* 0x2000001aff1a7230 */ /* 0x000fe20000004100 */
[-C--:B---3--:R-:W-:Y:S02]  /*d810*/  F2FP.F16.E4M3.UNPACK_B R15, R4.reuse.H1 ;  /* 0x00000004ff0f723e */ /* 0x088fe400030006ff */
        /* <DEDUP_REMOVED lines=82> */
.L_x_403:
[----:B------:R-:W-:Y:S05]  /*dd40*/  BSYNC B1 ;  /* 0x0000000000017941 */ /* 0x000fea0003800000 */
.L_x_402:
[----:B------:R-:W-:Y:S01]  /*dd50*/  ISETP.GE.AND P0, PT, R234, R3, PT ;  /* 0x00000003ea00720c */ /* 0x000fe20003f06270 */
[----:B------:R-:W-:-:S12]  /*dd60*/  BSSY B1, `(.L_x_406) ;  /* 0x00000be000017945 */ /* 0x000fd80003800000 */
[----:B------:R-:W-:Y:S05]  /*dd70*/  @P0 BRA `(.L_x_407) ;  /* 0x0000000800f00947 */ /* 0x000fea0003800000 */
[----:B------:R4:W5:Y:S01]  /*dd80*/  LDL R42, [R1+0x24] ;  /* 0x00002400012a7983 */ /* 0x0009620000100800 */
[----:B------:R-:W0:Y:S01]  /*dd90*/  LDC R5, c[0x0][0x3d4] ;  /* 0x0000f500ff057b82 */ /* 0x000e220000000800 */
[----:B------:R-:W-:Y:S01]  /*dda0*/  BSSY B2, `(.L_x_408) ;  /* 0x000005e000027945 */ /* 0x000fe20003800000 */
[-C--:B0-----:R-:W-:Y:S02]  /*ddb0*/  ISETP.GE.AND P0, PT, R18, R5.reuse, PT ;  /* 0x000000051200720c */ /* 0x081fe40003f06270 */
[----:B------:R-:W-:-:S11]  /*ddc0*/  ISETP.GE.AND P1, PT, R236, R5, PT ;  /* 0x00000005ec00720c */ /* 0x000fd60003f26270 */
[----:B----4-:R-:W-:Y:S05]  /*ddd0*/  @P0 BRA `(.L_x_409) ;  /* 0x0000000400680947 */ /* 0x010fea0003800000 */
[----:B-----5:R-:W0:Y:S01]  /*dde0*/  LDS.128 R4, [R42+0x21400] ;  /* 0x021400002a047984 */ /* 0x020e220000000c00 */
[----:B------:R-:W-:Y:S02]  /*ddf0*/  F2FP.F16.E4M3.UNPACK_B R28, R0 ;  /* 0x00000000ff1c723e */ /* 0x000fe400020006ff */
[-C--:B------:R-:W-:Y:S02]  /*de00*/  F2FP.F16.E4M3.UNPACK_B R29, R11.reuse ;  /* 0x0000000bff1d723e */ /* 0x080fe400020006ff */
[----:B------:R-:W-:Y:S01]  /*de10*/  F2FP.F16.E4M3.UNPACK_B R35, R11.H1 ;  /* 0x0000000bff23723e */ /* 0x000fe200030006ff */
[----:B--23--:R-:W-:Y:S01]  /*de20*/  HADD2.F32 R26, -RZ, R28.H1_H1 ;  /* 0x3000001cff1a7230 */ /* 0x00cfe20000004100 */
[----:B------:R-:W-:Y:S01]  /*de30*/  F2FP.F16.E4M3.UNPACK_B R38, R12 ;  /* 0x0000000cff26723e */ /* 0x000fe200020006ff */
[----:B------:R-:W-:Y:S02]  /*de40*/  HADD2.F32 R34, -RZ, R29.H1_H1 ;  /* 0x3000001dff227230 */ /* 0x000fe40000004100 */
[----:B------:R-:W-:-:S02]  /*de50*/  HADD2.F32 R36, -RZ, R35.H1_H1 ;  /* 0x30000023ff247230 */ /* 0x000fc40000004100 */
[----:B------:R-:W-:Y:S02]  /*de60*/  HADD2.F32 R37, -RZ, R35.H0_H0 ;  /* 0x20000023ff257230 */ /* 0x000fe40000004100 */
[--C-:B------:R-:W-:Y:S02]  /*de70*/  HADD2.F32 R40, -RZ, R38.reuse.H1_H1 ;  /* 0x30000026ff287230 */ /* 0x100fe40000004100 */
[----:B------:R-:W-:Y:S01]  /*de80*/  HADD2.F32 R39, -RZ, R38.H0_H0 ;  /* 0x20000026ff277230 */ /* 0x000fe20000004100 */
[----:B------:R-:W-:-:S05]  /*de90*/  F2FP.F16.E4M3.UNPACK_B R38, R12.H1 ;  /* 0x0000000cff26723e */ /* 0x000fca00030006ff */
[--C-:B------:R-:W-:Y:S02]  /*dea0*/  HADD2.F32 R43, -RZ, R38.reuse.H1_H1 ;  /* 0x30000026ff2b7230 */ /* 0x100fe40000004100 */
[----:B------:R-:W-:Y:S01]  /*deb0*/  HADD2.F32 R41, -RZ, R38.H0_H0 ;  /* 0x20000026ff297230 */ /* 0x000fe20000004100 */
[-C--:B0-----:R-:W-:Y:S02]  /*dec0*/  F2FP.F16.E4M3.UNPACK_B R15, R4.reuse.H1 ;  /* 0x00000004ff0f723e */ /* 0x081fe400030006ff */
[-C--:B------:R-:W-:Y:S02]  /*ded0*/  F2FP.F16.E4M3.UNPACK_B R21, R5.reuse ;  /* 0x00000005ff15723e */ /* 0x080fe400020006ff */
[----:B-1----:R-:W-:Y:S01]  /*dee0*/  F2FP.F16.E4M3.UNPACK_B R24, R5.H1 ;  /* 0x00000005ff18723e */ /* 0x002fe200030006ff */
[--C-:B------:R-:W-:Y:S01]  /*def0*/  HADD2.F32 R20, -RZ, R15.reuse.H0_H0 ;  /* 0x2000000fff147230 */ /* 0x100fe20000004100 */
[----:B------:R-:W-:Y:S01]  /*df00*/  F2FP.F16.E4M3.UNPACK_B R4, R4 ;  /* 0x00000004ff04723e */ /* 0x000fe200020006ff */
[----:B------:R-:W-:Y:S01]  /*df10*/  HADD2.F32 R15, -RZ, R15.H1_H1 ;  /* 0x3000000fff0f7230 */ /* 0x000fe20000004100 */
[----:B------:R-:W-:-:S02]  /*df20*/  F2FP.F16.E4M3.UNPACK_B R25, R6 ;  /* 0x00000006ff19723e */ /* 0x000fc400020006ff */
[----:B------:R-:W-:Y:S02]  /*df30*/  F2FP.F16.E4M3.UNPACK_B R6, R6.H1 ;  /* 0x00000006ff06723e */ /* 0x000fe400030006ff */
[-C--:B------:R-:W-:Y:S01]  /*df40*/  FMUL.FTZ R5, R34, R15.reuse ;  /* 0x0000000f22057220 */ /* 0x080fe20000410000 */
[C---:B------:R-:W-:Y:S01]  /*df50*/  FMUL.FTZ R27, R26.reuse, R15 ;  /* 0x0000000f1a1b7220 */ /* 0x040fe20000410000 */
[-C--:B------:R-:W-:Y:S02]  /*df60*/  F2FP.F16.E4M3.UNPACK_B R15, R7.reuse ;  /* 0x00000007ff0f723e */ /* 0x080fe400020006ff */
[-C--:B------:R-:W-:Y:S01]  /*df70*/  FFMA.FTZ R26, R26, R20.reuse, -R5 ;  /* 0x000000141a1a7223 */ /* 0x080fe20000010805 */
[----:B------:R-:W-:Y:S01]  /*df80*/  FFMA.FTZ R33, R34, R20, R27 ;  /* 0x0000001422217223 */ /* 0x000fe2000001001b */
[----:B------:R-:W-:Y:S01]  /*df90*/  HADD2.F32 R34, -RZ, R29.H0_H0 ;  /* 0x2000001dff227230 */ /* 0x000fe20000004100 */
[----:B------:R-:W-:Y:S01]  /*dfa0*/  F2FP.F16.E4M3.UNPACK_B R7, R7.H1 ;  /* 0x00000007ff07723e */ /* 0x000fe200030006ff */
[----:B------:R-:W-:-:S02]  /*dfb0*/  HADD2.F32 R5, -RZ, R4.H1_H1 ;  /* 0x30000004ff057230 */ /* 0x000fc40000004100 */
[----:B------:R-:W-:Y:S01]  /*dfc0*/  HADD2.F32 R20, -RZ, R28.H0_H0 ;  /* 0x2000001cff147230 */ /* 0x000fe20000004100 */
[----:B------:R-:W-:Y:S01]  /*dfd0*/  F2FP.F16.E4M3.UNPACK_B R28, R0.H1 ;  /* 0x00000000ff1c723e */ /* 0x000fe200030006ff */
[----:B------:R-:W-:Y:S02]  /*dfe0*/  HADD2.F32 R4, -RZ, R4.H0_H0 ;  /* 0x20000004ff047230 */ /* 0x000fe40000004100 */
[-C--:B------:R-:W-:Y:S01]  /*dff0*/  FMUL.FTZ R27, R34, R5.reuse ;  /* 0x00000005221b7220 */ /* 0x080fe20000410000 */
[----:B------:R-:W-:Y:S01]  /*e000*/  F2FP.SATFINITE.E4M3.F32.PACK_AB_MERGE_C R26, R33, R26, RZ ;  /* 0x0000001a211a723e */ /* 0x000fe200048070ff */
[C---:B------:R-:W-:Y:S01]  /*e010*/  FMUL.FTZ R29, R20.reuse, R5 ;  /* 0x00000005141d7220 */ /* 0x040fe20000410000 */
[--C-:B------:R-:W-:Y:S02]  /*e020*/  HADD2.F32 R5, -RZ, R24.reuse.H1_H1 ;  /* 0x30000018ff057230 */ /* 0x100fe40000004100 */
[----:B------:R-:W-:Y:S01]  /*e030*/  FFMA.FTZ R27, R20, R4, -R27 ;  /* 0x00000004141b7223 */ /* 0x000fe2000001081b */
[----:B------:R-:W-:-:S02]  /*e040*/  HADD2.F32 R24, -RZ, R24.H0_H0 ;  /* 0x20000018ff187230 */ /* 0x000fc40000004100 */
[----:B------:R-:W-:Y:S01]  /*e050*/  FFMA.FTZ R20, R34, R4, R29 ;  /* 0x0000000422147223 */ /* 0x000fe2000001001d */
[--C-:B------:R-:W-:Y:S02]  /*e060*/  HADD2.F32 R34, -RZ, R28.reuse.H1_H1 ;  /* 0x3000001cff227230 */ /* 0x100fe40000004100 */
[-C--:B------:R-:W-:Y:S01]  /*e070*/  FMUL.FTZ R29, R36, R5.reuse ;  /* 0x00000005241d7220 */ /* 0x080fe20000410000 */
[--C-:B------:R-:W-:Y:S02]  /*e080*/  HADD2.F32 R4, -RZ, R21.reuse.H1_H1 ;  /* 0x30000015ff047230 */ /* 0x100fe40000004100 */
[----:B------:R-:W-:Y:S02]  /*e090*/  HADD2.F32 R35, -RZ, R28.H0_H0 ;  /* 0x2000001cff237230 */ /* 0x000fe40000004100 */
[C---:B------:R-:W-:Y:S01]  /*e0a0*/  FMUL.FTZ R5, R34.reuse, R5 ;  /* 0x0000000522057220 */ /* 0x040fe20000410000 */
[----:B------:R-:W-:Y:S02]  /*e0b0*/  HADD2.F32 R21, -RZ, R21.H0_H0 ;  /* 0x20000015ff157230 */ /* 0x000fe40000004100 */
[----:B------:R-:W-:Y:S01]  /*e0c0*/  FFMA.FTZ R29, R34, R24, -R29 ;  /* 0x00000018221d7223 */ /* 0x000fe2000001081d */
[----:B------:R-:W-:Y:S01]  /*e0d0*/  FMUL.FTZ R28, R37, R4 ;  /* 0x00000004251c7220 */ /* 0x000fe20000410000 */
[----:B------:R-:W-:Y:S01]  /*e0e0*/  FFMA.FTZ R24, R36, R24, R5 ;  /* 0x0000001824187223 */ /* 0x000fe20000010005 */
[----:B------:R-:W-:Y:S01]  /*e0f0*/  F2FP.F16.E4M3.UNPACK_B R34, R8 ;  /* 0x00000008ff22723e */ /* 0x000fe200020006ff */
[----:B------:R-:W-:Y:S01]  /*e100*/  FMUL.FTZ R4, R35, R4 ;  /* 0x0000000423047220 */ /* 0x000fe20000410000 */
[----:B------:R-:W-:-:S02]  /*e110*/  HADD2.F32 R5, -RZ, R6.H1_H1 ;  /* 0x30000006ff057230 */ /* 0x000fc40000004100 */
[-C--:B------:R-:W-:Y:S01]  /*e120*/  FFMA.FTZ R28, R35, R21.reuse, -R28 ;  /* 0x00000015231c7223 */ /* 0x080fe2000001081c */
[----:B------:R-:W-:Y:S02]  /*e130*/  HADD2.F32 R6, -RZ, R6.H0_H0 ;  /* 0x20000006ff067230 */ /* 0x000fe40000004100 */
[----:B------:R-:W-:Y:S01]  /*e140*/  FFMA.FTZ R21, R37, R21, R4 ;  /* 0x0000001525157223 */ /* 0x000fe20000010004 */
[--C-:B------:R-:W-:Y:S02]  /*e150*/  HADD2.F32 R36, -RZ, R34.reuse.H1_H1 ;  /* 0x30000022ff247230 */ /* 0x100fe40000004100 */
[-C--:B------:R-:W-:Y:S01]  /*e160*/  FMUL.FTZ R35, R40, R5.reuse ;  /* 0x0000000528237220 */ /* 0x080fe20000410000 */
[--C-:B------:R-:W-:Y:S02]  /*e170*/  HADD2.F32 R4, -RZ, R25.reuse.H1_H1 ;  /* 0x30000019ff047230 */ /* 0x100fe40000004100 */
[----:B------:R-:W-:Y:S02]  /*e180*/  HADD2.F32 R37, -RZ, R34.H0_H0 ;  /* 0x20000022ff257230 */ /* 0x000fe40000004100 */
[----:B------:R-:W-:Y:S01]  /*e190*/  FMUL.FTZ R5, R36, R5 ;  /* 0x0000000524057220 */ /* 0x000fe20000410000 */
[----:B------:R-:W-:-:S02]  /*e1a0*/  HADD2.F32 R25, -RZ, R25.H0_H0 ;  /* 0x20000019ff197230 */ /* 0x000fc40000004100 */
[----:B------:R-:W-:Y:S01]  /*e1b0*/  FFMA.FTZ R35, R36, R6, -R35 ;  /* 0x0000000624237223 */ /* 0x000fe20000010823 */
[----:B------:R-:W-:Y:S01]  /*e1c0*/  FMUL.FTZ R34, R39, R4 ;  /* 0x0000000427227220 */ /* 0x000fe20000410000 */
[----:B------:R-:W-:Y:S01]  /*e1d0*/  F2FP.F16.E4M3.UNPACK_B R36, R8.H1 ;  /* 0x00000008ff24723e */ /* 0x000fe200030006ff */
[C---:B------:R-:W-:Y:S01]  /*e1e0*/  FMUL.FTZ R4, R37.reuse, R4 ;  /* 0x0000000425047220 */ /* 0x040fe20000410000 */
[----:B------:R-:W-:Y:S01]  /*e1f0*/  FFMA.FTZ R6, R40, R6, R5 ;  /* 0x0000000628067223 */ /* 0x000fe20000010005 */
[-C--:B------:R-:W-:Y:S01]  /*e200*/  FFMA.FTZ R34, R37, R25.reuse, -R34 ;  /* 0x0000001925227223 */ /* 0x080fe20000010822 */
[----:B------:R-:W-:Y:S02]  /*e210*/  HADD2.F32 R5, -RZ, R7.H1_H1 ;  /* 0x30000007ff057230 */ /* 0x000fe40000004100 */
[----:B------:R-:W-:Y:S01]  /*e220*/  FFMA.FTZ R25, R39, R25, R4 ;  /* 0x0000001927197223 */ /* 0x000fe20000010004 */
[----:B------:R-:W-:Y:S01]  /*e230*/  HADD2.F32 R39, -RZ, R36.H1_H1 ;  /* 0x30000024ff277230 */ /* 0x000fe20000004100 */
[----:B------:R-:W-:Y:S01]  /*e240*/  F2FP.SATFINITE.E4M3.F32.PACK_AB_MERGE_C R6, R6, R35, RZ ;  /* 0x000000230606723e */ /* 0x000fe200048070ff */
[----:B------:R-:W-:-:S02]  /*e250*/  HADD2.F32 R4, -RZ, R15.H1_H1 ;  /* 0x3000000fff047230 */ /* 0x000fc40000004100 */
[-C--:B------:R-:W-:Y:S01]  /*e260*/  FMUL.FTZ R38, R43, R5.reuse ;  /* 0x000000052b267220 */ /* 0x080fe20000410000 */
[----:B------:R-:W-:Y:S02]  /*e270*/  HADD2.F32 R7, -RZ, R7.H0_H0 ;  /* 0x20000007ff077230 */ /* 0x000fe40000004100 */
[----:B------:R-:W-:Y:S01]  /*e280*/  FMUL.FTZ R40, R39, R5 ;  /* 0x0000000527287220 */ /* 0x000fe20000410000 */
[----:B------:R-:W-:Y:S02]  /*e290*/  HADD2.F32 R37, -RZ, R36.H0_H0 ;  /* 0x20000024ff257230 */ /* 0x000fe40000004100 */
[-C--:B------:R-:W-:Y:S01]  /*e2a0*/  FMUL.FTZ R36, R41, R4.reuse ;  /* 0x0000000429247220 */ /* 0x080fe20000410000 */
[----:B------:R-:W-:Y:S02]  /*e2b0*/  HADD2.F32 R15, -RZ, R15.H0_H0 ;  /* 0x2000000fff0f7230 */ /* 0x000fe40000004100 */
[-C--:B------:R-:W-:Y:S01]  /*e2c0*/  FFMA.FTZ R38, R39, R7.reuse, -R38 ;  /* 0x0000000727267223 */ /* 0x080fe20000010826 */
[----:B------:R-:W-:Y:S01]  /*e2d0*/  FFMA.FTZ R7, R43, R7, R40 ;  /* 0x000000072b077223 */ /* 0x000fe20000010028 */
[C---:B------:R-:W-:Y:S01]  /*e2e0*/  FMUL.FTZ R4, R37.reuse, R4 ;  /* 0x0000000425047220 */ /* 0x040fe20000410000 */
[----:B------:R-:W-:Y:S01]  /*e2f0*/  F2FP.SATFINITE.E4M3.F32.PACK_AB_MERGE_C R5, R24, R29, RZ ;  /* 0x0000001d1805723e */ /* 0x000fe200048070ff */
[-C--:B------:R-:W-:Y:S01]  /*e300*/  FFMA.FTZ R36, R37, R15.reuse, -R36 ;  /* 0x0000000f25247223 */ /* 0x080fe20000010824 */
[----:B------:R-:W-:Y:S01]  /*e310*/  F2FP.SATFINITE.E4M3.F32.PACK_AB_MERGE_C R6, R25, R34, R6 ;  /* 0x000000221906723e */ /* 0x000fe20004807006 */
[----:B------:R-:W-:Y:S01]  /*e320*/  FFMA.FTZ R15, R41, R15, R4 ;  /* 0x0000000f290f7223 */ /* 0x000fe20000010004 */
[----:B------:R-:W-:-:S02]  /*e330*/  F2FP.SATFINITE.E4M3.F32.PACK_AB_MERGE_C R7, R7, R38, RZ ;  /* 0x000000260707723e */ /* 0x000fc400048070ff */
[----:B------:R-:W-:Y:S02]  /*e340*/  F2FP.SATFINITE.E4M3.F32.PACK_AB_MERGE_C R4, R20, R27, R26 ;  /* 0x0000001b1404723e */ /* 0x000fe4000480701a */
[----:B------:R-:W-:Y:S02]  /*e350*/  F2FP.SATFINITE.E4M3.F32.PACK_AB_MERGE_C R5, R21, R28, R5 ;  /* 0x0000001c1505723e */ /* 0x000fe40004807005 */
[----:B------:R-:W-:-:S05]  /*e360*/  F2FP.SATFINITE.E4M3.F32.PACK_AB_MERGE_C R7, R15, R36, R7 ;  /* 0x000000240f07723e */ /* 0x000fca0004807007 */
[----:B------:R0:W-:Y:S02]  /*e370*/  STS.128 [R42+0x21400], R4 ;  /* 0x021400042a007388 */ /* 0x0001e40000000c00 */
.L_x_409:
[----:B------:R-:W-:Y:S05]  /*e380*/  BSYNC B2 ;  /* 0x0000000000027941 */ /* 0x000fea0003800000 */
.L_x_408:
[----:B------:R-:W-:Y:S05]  /*e390*/  @P1 BRA `(.L_x_407) ;  /* 0x0000000400681947 */ /* 0x000fea0003800000 */
[----:B0----5:R-:W0:Y:S01]  /*e3a0*/  LDS.128 R4, [R42+0x25400] ;  /* 0x025400002a047984 */ /* 0x021e220000000c00 */
        /* <DEDUP_REMOVED lines=89> */
.L_x_407:
[----:B------:R-:W-:Y:S05]  /*e940*/  BSYNC B1 ;  /* 0x0000000000017941 */ /* 0x000fea0003800000 */
.L_x_406:
[----:B------:R-:W-:Y:S01]  /*e950*/  ISETP.GE.AND P0, PT, R233, R3, PT ;  /* 0x00000003e900720c */ /* 0x000fe20003f06270 */
[----:B------:R-:W-:-:S12]  /*e960*/  BSSY B1, `(.L_x_410) ;  /* 0x00000be000017945 */ /* 0x000fd80003800000 */
[----:B------:R-:W-:Y:S05]  /*e970*/  @P0 BRA `(.L_x_411) ;  /* 0x0000000800f00947 */ /* 0x000fea0003800000 */
[----:B0---45:R0:W5:Y:S01]  /*e980*/  LDL R42, [R1+0x24] ;  /* 0x00002400012a7983 */ /* 0x0311620000100800 */
[----:B------:R-:W4:Y:S01]  /*e990*/  LDC R5, c[0x0][0x3d4] ;  /* 0x0000f500ff057b82 */ /* 0x000f220000000800 */
[----:B------:R-:W-:Y:S01]  /*e9a0*/  BSSY B2, `(.L_x_412) ;  /* 0x000005e000027945 */ /* 0x000fe20003800000 */
[-C--:B----4-:R-:W-:Y:S02]  /*e9b0*/  ISETP.GE.AND P0, PT, R18, R5.reuse, PT ;  /* 0x000000051200720c */ /* 0x090fe40003f06270 */
[----:B------:R-:W-:-:S11]  /*e9c0*/  ISETP.GE.AND P1, PT, R236, R5, PT ;  /* 0x00000005ec00720c */ /* 0x000fd60003f26270 */
[----:B0-----:R-:W-:Y:S05]  /*e9d0*/  @P0 BRA `(.L_x_413) ;  /* 0x0000000400680947 */ /* 0x001fea0003800000 */
        /* <DEDUP_REMOVED lines=90> */
.L_x_413:
[----:B------:R-:W-:Y:S05]  /*ef80*/  BSYNC B2 ;  /* 0x0000000000027941 */ /* 0x000fea0003800000 */
.L_x_412:
        /* <DEDUP_REMOVED lines=91> */
.L_x_411:
[----:B------:R-:W-:Y:S05]  /*f540*/  BSYNC B1 ;  /* 0x0000000000017941 */ /* 0x000fea0003800000 */
.L_x_410:
[----:B------:R-:W-:-:S13]  /*f550*/  ISETP.GE.AND P0, PT, R235, R3, PT ;  /* 0x00000003eb00720c */ /* 0x000fda0003f06270 */
[----:B------:R-:W-:Y:S05]  /*f560*/  @P0 BRA `(.L_x_414) ;  /* 0x0000004000b00947 */ /* 0x000fea0003800000 */
[----:B------:R0:W5:Y:S01]  /*f570*/  LDL R40, [R1+0x24] ;  /* 0x0000240001287983 */ /* 0x0001620000100800 */
[----:B------:R-:W1:Y:S01]  /*f580*/  LDC R3, c[0x0][0x3d4] ;  /* 0x0000f500ff037b82 */ /* 0x000e620000000800 */
[----:B------:R-:W-:Y:S01]  /*f590*/  BSSY B1, `(.L_x_415) ;  /* 0x000005e000017945 */ /* 0x000fe20003800000 */
[-C--:B-1----:R-:W-:Y:S02]  /*f5a0*/  ISETP.GE.AND P0, PT, R18, R3.reuse, PT ;  /* 0x000000031200720c */ /* 0x082fe40003f06270 */
[----:B------:R-:W-:-:S11]  /*f5b0*/  ISETP.GE.AND P1, PT, R236, R3, PT ;  /* 0x00000003ec00720c */ /* 0x000fd60003f26270 */
[----:B0-----:R-:W-:Y:S05]  /*f5c0*/  @P0 BRA `(.L_x_416) ;  /* 0x0000000400680947 */ /* 0x001fea0003800000 */
[----:B----45:R-:W0:Y:S01]  /*f5d0*/  LDS.128 R4, [R40+0x23400] ;  /* 0x0234000028047984 */ /* 0x030e220000000c00 */
[-C--:B------:R-:W-:Y:S02]  /*f5e0*/  F2FP.F16.E4M3.UNPACK_B R29, R11.reuse ;  /* 0x0000000bff1d723e */ /* 0x080fe400020006ff */
[----:B--23--:R-:W-:Y:S02]  /*f5f0*/  F2FP.F16.E4M3.UNPACK_B R27, R0 ;  /* 0x00000000ff1b723e */ /* 0x00cfe400020006ff */
[-C--:B------:R-:W-:Y:S01]  /*f600*/  F2FP.F16.E4M3.UNPACK_B R35, R12.reuse ;  /* 0x0000000cff23723e */ /* 0x080fe200020006ff */
[----:B------:R-:W-:Y:S01]  /*f610*/  HADD2.F32 R33, -RZ, R29.H1_H1 ;  /* 0x3000001dff217230 */ /* 0x000fe20000004100 */
[----:B------:R-:W-:Y:S01]  /*f620*/  F2FP.F16.E4M3.UNPACK_B R12, R12.H1 ;  /* 0x0000000cff0c723e */ /* 0x000fe200030006ff */
[----:B------:R-:W-:Y:S02]  /*f630*/  HADD2.F32 R25, -RZ, R27.H1_H1 ;  /* 0x3000001bff197230 */ /* 0x000fe40000004100 */
[----:B------:R-:W-:Y:S01]  /*f640*/  HADD2.F32 R34, -RZ, R29.H0_H0 ;  /* 0x2000001dff227230 */ /* 0x000fe20000004100 */
[----:B------:R-:W-:-:S05]  /*f650*/  F2FP.F16.E4M3.UNPACK_B R29, R11.H1 ;  /* 0x0000000bff1d723e */ /* 0x000fca00030006ff */
[----:B------:R-:W-:Y:S01]  /*f660*/  HADD2.F32 R38, -RZ, R29.H0_H0 ;  /* 0x2000001dff267230 */ /* 0x000fe20000004100 */
[-C--:B0-----:R-:W-:Y:S02]  /*f670*/  F2FP.F16.E4M3.UNPACK_B R3, R4.reuse.H1 ;  /* 0x00000004ff03723e */ /* 0x081fe400030006ff */
[----:B------:R-:W-:Y:S02]  /*f680*/  F2FP.F16.E4M3.UNPACK_B R4, R4 ;  /* 0x00000004ff04723e */ /* 0x000fe400020006ff */
[-C--:B------:R-:W-:Y:S01]  /*f690*/  F2FP.F16.E4M3.UNPACK_B R20, R5.reuse ;  /* 0x00000005ff14723e */ /* 0x080fe200020006ff */
[--C-:B------:R-:W-:Y:S01]  /*f6a0*/  HADD2.F32 R15, -RZ, R3.reuse.H0_H0 ;  /* 0x20000003ff0f7230 */ /* 0x100fe20000004100 */
[----:B------:R-:W-:Y:S01]  /*f6b0*/  F2FP.F16.E4M3.UNPACK_B R5, R5.H1 ;  /* 0x00000005ff05723e */ /* 0x000fe200030006ff */
[----:B------:R-:W-:Y:S01]  /*f6c0*/  HADD2.F32 R3, -RZ, R3.H1_H1 ;  /* 0x30000003ff037230 */ /* 0x000fe20000004100 */
[-C--:B------:R-:W-:Y:S02]  /*f6d0*/  F2FP.F16.E4M3.UNPACK_B R21, R6.reuse ;  /* 0x00000006ff15723e */ /* 0x080fe400020006ff */
[----:B------:R-:W-:-:S02]  /*f6e0*/  F2FP.F16.E4M3.UNPACK_B R6, R6.H1 ;  /* 0x00000006ff06723e */ /* 0x000fc400030006ff */
[-C--:B------:R-:W-:Y:S01]  /*f6f0*/  FMUL.FTZ R26, R33, R3.reuse ;  /* 0x00000003211a7220 */ /* 0x080fe20000410000 */
[C---:B------:R-:W-:Y:S01]  /*f700*/  FMUL.FTZ R28, R25.reuse, R3 ;  /* 0x00000003191c7220 */ /* 0x040fe20000410000 */
[--C-:B------:R-:W-:Y:S01]  /*f710*/  HADD2.F32 R3, -RZ, R4.reuse.H1_H1 ;  /* 0x30000004ff037230 */ /* 0x100fe20000004100 */
[----:B------:R-:W-:Y:S01]  /*f720*/  F2FP.F16.E4M3.UNPACK_B R24, R7 ;  /* 0x00000007ff18723e */ /* 0x000fe200020006ff */
[-C--:B------:R-:W-:Y:S01]  /*f730*/  FFMA.FTZ R26, R25, R15.reuse, -R26 ;  /* 0x0000000f191a7223 */ /* 0x080fe2000001081a */
[----:B------:R-:W-:Y:S01]  /*f740*/  FFMA.FTZ R25, R33, R15, R28 ;  /* 0x0000000f21197223 */ /* 0x000fe2000001001c */
[----:B------:R-:W-:Y:S02]  /*f750*/  HADD2.F32 R28, -RZ, R27.H0_H0 ;  /* 0x2000001bff1c7230 */ /* 0x000fe40000004100 */
[----:B------:R-:W-:Y:S01]  /*f760*/  FMUL.FTZ R11, R34, R3 ;  /* 0x00000003220b7220 */ /* 0x000fe20000410000 */
[----:B------:R-:W-:Y:S01]  /*f770*/  HADD2.F32 R4, -RZ, R4.H0_H0 ;  /* 0x20000004ff047230 */ /* 0x000fe20000004100 */
[----:B------:R-:W-:Y:S01]  /*f780*/  F2FP.F16.E4M3.UNPACK_B R27, R0.H1 ;  /* 0x00000000ff1b723e */ /* 0x000fe200030006ff */
[----:B------:R-:W-:-:S02]  /*f790*/  HADD2.F32 R33, -RZ, R29.H1_H1 ;  /* 0x3000001dff217230 */ /* 0x000fc40000004100 */
[C---:B------:R-:W-:Y:S01]  /*f7a0*/  FMUL.FTZ R15, R28.reuse, R3 ;  /* 0x000000031c0f7220 */ /* 0x040fe20000410000 */
[----:B------:R-:W-:Y:S02]  /*f7b0*/  HADD2.F32 R3, -RZ, R5.H1_H1 ;  /* 0x30000005ff037230 */ /* 0x000fe40000004100 */
[-C--:B------:R-:W-:Y:S01]  /*f7c0*/  FFMA.FTZ R11, R28, R4.reuse, -R11 ;  /* 0x000000041c0b7223 */ /* 0x080fe2000001080b */
[----:B------:R-:W-:Y:S02]  /*f7d0*/  HADD2.F32 R0, -RZ, R20.H1_H1 ;  /* 0x30000014ff007230 */ /* 0x000fe40000004100 */
[----:B------:R-:W-:Y:S01]  /*f7e0*/  FFMA.FTZ R4, R34, R4, R15 ;  /* 0x0000000422047223 */ /* 0x000fe2000001000f */
[----:B------:R-:W-:Y:S02]  /*f7f0*/  HADD2.F32 R15, -RZ, R27.H1_H1 ;  /* 0x3000001bff0f7230 */ /* 0x000fe40000004100 */
[----:B------:R-:W-:Y:S01]  /*f800*/  FMUL.FTZ R28, R33, R3 ;  /* 0x00000003211c7220 */ /* 0x000fe20000410000 */
[----:B------:R-:W-:Y:S01]  /*f810*/  HADD2.F32 R5, -RZ, R5.H0_H0 ;  /* 0x20000005ff057230 */ /* 0x000fe20000004100 */
[----:B------:R-:W-:Y:S01]  /*f820*/  F2FP.F16.E4M3.UNPACK_B R29, R8 ;  /* 0x00000008ff1d723e */ /* 0x000fe200020006ff */
[----:B------:R-:W-:-:S02]  /*f830*/  HADD2.F32 R36, -RZ, R27.H0_H0 ;  /* 0x2000001bff247230 */ /* 0x000fc40000004100 */
[C---:B------:R-:W-:Y:S01]  /*f840*/  FMUL.FTZ R34, R15.reuse, R3 ;  /* 0x000000030f227220 */ /* 0x040fe20000410000 */
[----:B------:R-:W-:Y:S02]  /*f850*/  HADD2.F32 R20, -RZ, R20.H0_H0 ;  /* 0x20000014ff147230 */ /* 0x000fe40000004100 */
[-C--:B------:R-:W-:Y:S01]  /*f860*/  FMUL.FTZ R3, R38, R0.reuse ;  /* 0x0000000026037220 */ /* 0x080fe20000410000 */
[-C--:B------:R-:W-:Y:S01]  /*f870*/  FFMA.FTZ R28, R15, R5.reuse, -R28 ;  /* 0x000000050f1c7223 */ /* 0x080fe2000001081c */
[----:B------:R-:W-:Y:S01]  /*f880*/  FFMA.FTZ R27, R33, R5, R34 ;  /* 0x00000005211b7223 */ /* 0x000fe20000010022 */
[C---:B------:R-:W-:Y:S01]  /*f890*/  FMUL.FTZ R15, R36.reuse, R0 ;  /* 0x00000000240f7220 */ /* 0x040fe20000410000 */
[----:B------:R-:W-:Y:S01]  /*f8a0*/  FFMA.FTZ R5, R36, R20, -R3 ;  /* 0x0000001424057223 */ /* 0x000fe20000010803 */
[----:B------:R-:W-:Y:S01]  /*f8b0*/  HADD2.F32 R36, -RZ, R35.H1_H1 ;  /* 0x30000023ff247230 */ /* 0x000fe20000004100 */
[----:B------:R-:W-:Y:S01]  /*f8c0*/  F2FP.F16.E4M3.UNPACK_B R7, R7.H1 ;  /* 0x00000007ff07723e */ /* 0x000fe200030006ff */
[----:B------:R-:W-:-:S02]  /*f8d0*/  HADD2.F32 R3, -RZ, R6.H1_H1 ;  /* 0x30000006ff037230 */ /* 0x000fc40000004100 */
[----:B------:R-:W-:Y:S01]  /*f8e0*/  FFMA.FTZ R20, R38, R20, R15 ;  /* 0x0000001426147223 */ /* 0x000fe2000001000f */
[----:B------:R-:W-:Y:S01]  /*f8f0*/  HADD2.F32 R35, -RZ, R35.H0_H0 ;  /* 0x20000023ff237230 */ /* 0x000fe20000004100 */
[----:B------:R-:W-:Y:S01]  /*f900*/  F2FP.SATFINITE.E4M3.F32.PACK_AB_MERGE_C R25, R25, R26, RZ ;  /* 0x0000001a1919723e */ /* 0x000fe200048070ff */
[----:B------:R-:W-:Y:S02]  /*f910*/  HADD2.F32 R0, -RZ, R21.H1_H1 ;  /* 0x30000015ff007230 */ /* 0x000fe40000004100 */
[----:B------:R-:W-:Y:S01]  /*f920*/  FMUL.FTZ R15, R36, R3 ;  /* 0x00000003240f7220 */ /* 0x000fe20000410000 */
[--C-:B------:R-:W-:Y:S01]  /*f930*/  HADD2.F32 R34, -RZ, R29.reuse.H1_H1 ;  /* 0x3000001dff227230 */ /* 0x100fe20000004100 */
[----:B------:R-:W-:Y:S01]  /*f940*/  F2FP.SATFINITE.E4M3.F32.PACK_AB_MERGE_C R27, R27, R28, RZ ;  /* 0x0000001c1b1b723e */ /* 0x000fe200048070ff */
[----:B------:R-:W-:Y:S01]  /*f950*/  HADD2.F32 R33, -RZ, R29.H0_H0 ;  /* 0x2000001dff217230 */ /* 0x000fe20000004100 */
[----:B------:R-:W-:Y:S01]  /*f960*/  F2FP.F16.E4M3.UNPACK_B R29, R8.H1 ;  /* 0x00000008ff1d723e */ /* 0x000fe200030006ff */
[----:B------:R-:W-:-:S02]  /*f970*/  HADD2.F32 R6, -RZ, R6.H0_H0 ;  /* 0x20000006ff067230 */ /* 0x000fc40000004100 */
[-C--:B------:R-:W-:Y:S01]  /*f980*/  FMUL.FTZ R8, R35, R0.reuse ;  /* 0x0000000023087220 */ /* 0x080fe20000410000 */
[----:B------:R-:W-:Y:S02]  /*f990*/  HADD2.F32 R21, -RZ, R21.H0_H0 ;  /* 0x20000015ff157230 */ /* 0x000fe40000004100 */
[C---:B------:R-:W-:Y:S01]  /*f9a0*/  FMUL.FTZ R3, R34.reuse, R3 ;  /* 0x0000000322037220 */ /* 0x040fe20000410000 */
[C---:B------:R-:W-:Y:S01]  /*f9b0*/  FMUL.FTZ R0, R33.reuse, R0 ;  /* 0x0000000021007220 */ /* 0x040fe20000410000 */
[-C--:B------:R-:W-:Y:S01]  /*f9c0*/  FFMA.FTZ R15, R34, R6.reuse, -R15 ;  /* 0x00000006220f7223 */ /* 0x080fe2000001080f */
[--C-:B------:R-:W-:Y:S02]  /*f9d0*/  HADD2.F32 R38, -RZ, R12.reuse.H0_H0 ;  /* 0x2000000cff267230 */ /* 0x100fe40000004100 */
[-C--:B------:R-:W-:Y:S01]  /*f9e0*/  FFMA.FTZ R8, R33, R21.reuse, -R8 ;  /* 0x0000001521087223 */ /* 0x080fe20000010808 */
[----:B------:R-:W-:Y:S01]  /*f9f0*/  FFMA.FTZ R6, R36, R6, R3 ;  /* 0x0000000624067223 */ /* 0x000fe20000010003 */
[----:B------:R-:W-:Y:S01]  /*fa00*/  FFMA.FTZ R21, R35, R21, R0 ;  /* 0x0000001523157223 */ /* 0x000fe20000010000 */
[----:B------:R-:W-:Y:S01]  /*fa10*/  HADD2.F32 R35, -RZ, R12.H1_H1 ;  /* 0x3000000cff237230 */ /* 0x000fe20000004100 */
[----:B------:R-:W-:Y:S01]  /*fa20*/  F2FP.SATFINITE.E4M3.F32.PACK_AB_MERGE_C R4, R4, R11, R25 ;  /* 0x0000000b0404723e */ /* 0x000fe20004807019 */
[----:B------:R-:W-:Y:S01]  /*fa30*/  HADD2.F32 R3, -RZ, R7.H1_H1 ;  /* 0x30000007ff037230 */ /* 0x000fe20000004100 */
[----:B------:R-:W-:Y:S01]  /*fa40*/  F2FP.SATFINITE.E4M3.F32.PACK_AB_MERGE_C R6, R6, R15, RZ ;  /* 0x0000000f0606723e */ /* 0x000fe200048070ff */
[----:B------:R-:W-:Y:S01]  /*fa50*/  HADD2.F32 R33, -RZ, R29.H1_H1 ;  /* 0x3000001dff217230 */ /* 0x000fe20000004100 */
[----:B------:R-:W-:Y:S01]  /*fa60*/  F2FP.SATFINITE.E4M3.F32.PACK_AB_MERGE_C R5, R20, R5, R27 ;  /* 0x000000051405723e */ /* 0x000fe2000480701b */
[----:B------:R-:W-:-:S02]  /*fa70*/  HADD2.F32 R0, -RZ, R24.H1_H1 ;  /* 0x30000018ff007230 */ /* 0x000fc40000004100 */
[-C--:B------:R-:W-:Y:S01]  /*fa80*/  FMUL.FTZ R12, R35, R3.reuse ;  /* 0x00000003230c7220 */ /* 0x080fe20000410000 */
[----:B------:R-:W-:Y:S02]  /*fa90*/  HADD2.F32 R7, -RZ, R7.H0_H0 ;  /* 0x20000007ff077230 */ /* 0x000fe40000004100 */
[C---:B------:R-:W-:Y:S01]  /*faa0*/  FMUL.FTZ R34, R33.reuse, R3 ;  /* 0x0000000321227220 */ /* 0x040fe20000410000 */
[----:B------:R-:W-:Y:S02]  /*fab0*/  HADD2.F32 R36, -RZ, R29.H0_H0 ;  /* 0x2000001dff247230 */ /* 0x000fe40000004100 */
[-C--:B------:R-:W-:Y:S01]  /*fac0*/  FMUL.FTZ R3, R38, R0.reuse ;  /* 0x0000000026037220 */ /* 0x080fe20000410000 */
[----:B------:R-:W-:Y:S02]  /*fad0*/  HADD2.F32 R24, -RZ, R24.H0_H0 ;  /* 0x20000018ff187230 */ /* 0x000fe40000004100 */
[-C--:B------:R-:W-:Y:S01]  /*fae0*/  FFMA.FTZ R12, R33, R7.reuse, -R12 ;  /* 0x00000007210c7223 */ /* 0x080fe2000001080c */
[----:B------:R-:W-:Y:S01]  /*faf0*/  FFMA.FTZ R7, R35, R7, R34 ;  /* 0x0000000723077223 */ /* 0x000fe20000010022 */
[C---:B------:R-:W-:Y:S01]  /*fb00*/  FMUL.FTZ R29, R36.reuse, R0 ;  /* 0x00000000241d7220 */ /* 0x040fe20000410000 */
[----:B------:R-:W-:Y:S01]  /*fb10*/  F2FP.SATFINITE.E4M3.F32.PACK_AB_MERGE_C R6, R21, R8, R6 ;  /* 0x000000081506723e */ /* 0x000fe20004807006 */
[----:B------:R-:W-:-:S02]  /*fb20*/  FFMA.FTZ R3, R36, R24, -R3 ;  /* 0x0000001824037223 */ /* 0x000fc40000010803 */
[----:B------:R-:W-:Y:S01]  /*fb30*/  FFMA.FTZ R24, R38, R24, R29 ;  /* 0x0000001826187223 */ /* 0x000fe2000001001d */
[----:B------:R-:W-:-:S04]  /*fb40*/  F2FP.SATFINITE.E4M3.F32.PACK_AB_MERGE_C R7, R7, R12, RZ ;  /* 0x0000000c0707723e */ /* 0x000fc800048070ff */
[----:B------:R-:W-:-:S05]  /*fb50*/  F2FP.SATFINITE.E4M3.F32.PACK_AB_MERGE_C R7, R24, R3, R7 ;  /* 0x000000031807723e */ /* 0x000fca0004807007 */
[----:B------:R0:W-:Y:S02]  /*fb60*/  STS.128 [R40+0x23400], R4 ;  /* 0x0234000428007388 */ /* 0x0001e40000000c00 */
.L_x_416:
[----:B------:R-:W-:Y:S05]  /*fb70*/  BSYNC B1 ;  /* 0x0000000000017941 */ /* 0x000fea0003800000 */
.L_x_415:
[----:B------:R-:W-:Y:S05]  /*fb80*/  @P1 BRA `(.L_x_414) ;  /* 0x0000003c00281947 */ /* 0x000fea0003800000 */
[----:B-----5:R-:W1:Y:S01]  /*fb90*/  LDS.128 R36, [R40+0x27400] ;  /* 0x0274000028247984 */ /* 0x020e620000000c00 */
[----:B------:R-:W-:Y:S02]  /*fba0*/  F2FP.F16.E4M3.UNPACK_B R21, R9 ;  /* 0x00000009ff15723e */ /* 0x000fe400020006ff */
[----:B--23--:R-:W-:Y:S02]  /*fbb0*/  F2FP.F16.E4M3.UNPACK_B R24, R13 ;  /* 0x0000000dff18723e */ /* 0x00cfe400020006ff */
[-C--:B------:R-:W-:Y:S01]  /*fbc0*/  F2FP.F16.E4M3.UNPACK_B R28, R14.reuse ;  /* 0x0000000eff1c723e */ /* 0x080fe200020006ff */
[----:B------:R-:W-:Y:S01]  /*fbd0*/  HADD2.F32 R15, -RZ, R21.H1_H1 ;  /* 0x30000015ff0f7230 */ /* 0x000fe20000004100 */
[----:B------:R-:W-:Y:S01]  /*fbe0*/  F2FP.F16.E4M3.UNPACK_B R14, R14.H1 ;  /* 0x0000000eff0e723e */ /* 0x000fe200030006ff */
[--C-:B------:R-:W-:Y:S02]  /*fbf0*/  HADD2.F32 R25, -RZ, R24.reuse.H1_H1 ;  /* 0x30000018ff197230 */ /* 0x100fe40000004100 */
[----:B------:R-:W-:-:S02]  /*fc00*/  HADD2.F32 R24, -RZ, R24.H0_H0 ;  /* 0x20000018ff187230 */ /* 0x000fc40000004100 */
[--C-:B------:R-:W-:Y:S02]  /*fc10*/  HADD2.F32 R34, -RZ, R28.reuse.H1_H1 ;  /* 0x3000001cff227230 */ /* 0x100fe40000004100 */
[----:B------:R-:W-:Y:S01]  /*fc20*/  HADD2.F32 R29, -RZ, R28.H0_H0 ;  /* 0x2000001cff1d7230 */ /* 0x000fe20000004100 */
[----:B-1----:R-:W-:Y:S02]  /*fc30*/  F2FP.F16.E4M3.UNPACK_B R0, R36.H1 ;  /* 0x00000024ff00723e */ /* 0x002fe400030006ff */
[-C--:B0---4-:R-:W-:Y:S02]  /*fc40*/  F2FP.F16.E4M3.UNPACK_B R6, R37.reuse.H1 ;  /* 0x00000025ff06723e */ /* 0x091fe400030006ff */
[----:B------:R-:W-:Y:S01]  /*fc50*/  F2FP.F16.E4M3.UNPACK_B R5, R37 ;  /* 0x00000025ff05723e */ /* 0x000fe200020006ff */
[--C-:B------:R-:W-:Y:S01]  /*fc60*/  HADD2.F32 R4, -RZ, R0.reuse.H1_H1 ;  /* 0x30000000ff047230 */ /* 0x100fe20000004100 */
[----:B------:R-:W-:Y:S01]  /*fc70*/  F2FP.F16.E4M3.UNPACK_B R7, R38 ;  /* 0x00000026ff07723e */ /* 0x000fe200020006ff */
[----:B------:R-:W-:Y:S01]  /*fc80*/  HADD2.F32 R3, -RZ, R0.H0_H0 ;  /* 0x20000000ff037230 */ /* 0x000fe20000004100 */
[----:B------:R-:W-:-:S02]  /*fc90*/  F2FP.F16.E4M3.UNPACK_B R0, R36 ;  /* 0x00000024ff00723e */ /* 0x000fc400020006ff */
[-C--:B------:R-:W-:Y:S01]  /*fca0*/  FMUL.FTZ R12, R25, R4.reuse ;  /* 0x00000004190c7220 */ /* 0x080fe20000410000 */
[C---:B------:R-:W-:Y:S01]  /*fcb0*/  FMUL.FTZ R20, R15.reuse, R4 ;  /* 0x000000040f147220 */ /* 0x040fe20000410000 */
[----:B------:R-:W-:Y:S02]  /*fcc0*/  F2FP.F16.E4M3.UNPACK_B R8, R38.H1 ;  /* 0x00000026ff08723e */ /* 0x000fe400030006ff */
[-C--:B------:R-:W-:Y:S01]  /*fcd0*/  FFMA.FTZ R15, R15, R3.reuse, -R12 ;  /* 0x000000030f0f7223 */ /* 0x080fe2000001080c */
[----:B------:R-:W-:Y:S01]  /*fce0*/  FFMA.FTZ R20, R25, R3, R20 ;  /* 0x0000000319147223 */ /* 0x000fe20000010014 */
[--C-:B------:R-:W-:Y:S01]  /*fcf0*/  HADD2.F32 R3, -RZ, R0.reuse.H1_H1 ;  /* 0x30000000ff037230 */ /* 0x100fe20000004100 */
[----:B------:R-:W-:Y:S01]  /*fd00*/  F2FP.F16.E4M3.UNPACK_B R25, R13.H1 ;  /* 0x0000000dff19723e */ /* 0x000fe200030006ff */
[----:B------:R-:W-:Y:S01]  /*fd10*/  HADD2.F32 R12, -RZ, R21.H0_H0 ;  /* 0x20000015ff0c7230 */ /* 0x000fe20000004100 */
[----:B------:R-:W-:Y:S01]  /*fd20*/  F2FP.F16.E4M3.UNPACK_B R21, R9.H1 ;  /* 0x00000009ff15723e */ /* 0x000fe200030006ff */
[----:B------:R-:W-:-:S02]  /*fd30*/  HADD2.F32 R0, -RZ, R0.H0_H0 ;  /* 0x20000000ff007230 */ /* 0x000fc40000004100 */
[-C--:B------:R-:W-:Y:S01]  /*fd40*/  FMUL.FTZ R9, R24, R3.reuse ;  /* 0x0000000318097220 */ /* 0x080fe20000410000 */
[----:B------:R-:W-:Y:S02]  /*fd50*/  HADD2.F32 R26, -RZ, R25.H1_H1 ;  /* 0x30000019ff1a7230 */ /* 0x000fe40000004100 */
[C---:B------:R-:W-:Y:S01]  /*fd60*/  FMUL.FTZ R13, R12.reuse, R3 ;  /* 0x000000030c0d7220 */ /* 0x040fe20000410000 */
[--C-:B------:R-:W-:Y:S02]  /*fd70*/  HADD2.F32 R3, -RZ, R6.reuse.H1_H1 ;  /* 0x30000006ff037230 */ /* 0x100fe40000004100 */
[-C--:B------:R-:W-:Y:S01]  /*fd80*/  FFMA.FTZ R9, R12, R0.reuse, -R9 ;  /* 0x000000000c097223 */ /* 0x080fe20000010809 */
[----:B------:R-:W-:Y:S02]  /*fd90*/  HADD2.F32 R6, -RZ, R6.H0_H0 ;  /* 0x20000006ff067230 */ /* 0x000fe40000004100 */
[----:B------:R-:W-:Y:S01]  /*fda0*/  FFMA.FTZ R12, R24, R0, R13 ;  /* 0x00000000180c7223 */ /* 0x000fe2000001000d */
[----:B------:R-:W-:-:S02]  /*fdb0*/  HADD2.F32 R24, -RZ, R21.H1_H1 ;  /* 0x30000015ff187230 */ /* 0x000fc40000004100 */
[-C--:B------:R-:W-:Y:S01]  /*fdc0*/  FMUL.FTZ R13, R26, R3.reuse ;  /* 0x000000031a0d7220 */ /* 0x080fe20000410000 */
[----:B------:R-:W-:Y:S01]  /*fdd0*/  HADD2.F32 R27, -RZ, R25.H0_H0 ;  /* 0x20000019ff1b7230 */ /* 0x000fe20000004100 */
[----:B------:R-:W-:Y:S01]  /*fde0*/  F2FP.F16.E4M3.UNPACK_B R25, R10 ;  /* 0x0000000aff19723e */ /* 0x000fe200020006ff */
[----:B------:R-:W-:Y:S02]  /*fdf0*/  HADD2.F32 R0, -RZ, R5.H1_H1 ;  /* 0x30000005ff007230 */ /* 0x000fe40000004100 */
[C---:B------:R-:W-:Y:S01]  /*fe00*/  FMUL.FTZ R3, R24.reuse, R3 ;  /* 0x0000000318037220 */ /* 0x040fe20000410000 */
[----:B------:R-:W-:Y:S02]  /*fe10*/  HADD2.F32 R21, -RZ, R21.H0_H0 ;  /* 0x20000015ff157230 */ /* 0x000fe40000004100 */
[----:B------:R-:W-:Y:S01]  /*fe20*/  FFMA.FTZ R13, R24, R6, -R13 ;  /* 0x00000006180d7223 */ /* 0x000fe2000001080d */
[----:B------:R-:W-:Y:S02]  /*fe30*/  HADD2.F32 R5, -RZ, R5.H0_H0 ;  /* 0x20000005ff057230 */ /* 0x000fe40000004100 */
[----:B------:R-:W-:Y:S01]  /*fe40*/  FMUL.FTZ R24, R27, R0 ;  /* 0x000000001b187220 */ /* 0x000fe20000410000 */
[----:B------:R-:W-:Y:S01]  /*fe50*/  FFMA.FTZ R6, R26, R6, R3 ;  /* 0x000000061a067223 */ /* 0x000fe20000010003 */
[----:B------:R-:W-:Y:S01]  /*fe60*/  FMUL.FTZ R0, R21, R0 ;  /* 0x0000000015007220 */ /* 0x000fe20000410000 */
[----:B------:R-:W-:-:S02]  /*fe70*/  HADD2.F32 R3, -RZ, R8.H1_H1 ;  /* 0x30000008ff037230 */ /* 0x000fc40000004100 */
[-C--:B------:R-:W-:Y:S01]  /*fe80*/  FFMA.FTZ R24, R21, R5.reuse, -R24 ;  /* 0x0000000515187223 */ /* 0x080fe20000010818 */
[----:B------:R-:W-:Y:S02]  /*fe90*/  HADD2.F32 R26, -RZ, R25.H1_H1 ;  /* 0x30000019ff1a7230 */ /* 0x000fe40000004100 */
[----:B------:R-:W-:Y:S01]  /*fea0*/  FFMA.FTZ R5, R27, R5, R0 ;  /* 0x000000051b057223 */ /* 0x000fe20000010000 */
[----:B------:R-:W-:Y:S02]  /*feb0*/  HADD2.F32 R0, -RZ, R7.H1_H1 ;  /* 0x30000007ff007230 */ /* 0x000fe40000004100 */
[----:B------:R-:W-:Y:S01]  /*fec0*/  FMUL.FTZ R21, R34, R3 ;  /* 0x0000000322157220 */ /* 0x000fe20000410000 */
[----:B------:R-:W-:Y:S01]  /*fed0*/  HADD2.F32 R27, -RZ, R25.H0_H0 ;  /* 0x20000019ff1b7230 */ /* 0x000fe20000004100 */
[----:B------:R-:W-:Y:S01]  /*fee0*/  F2FP.F16.E4M3.UNPACK_B R25, R10.H1 ;  /* 0x0000000aff19723e */ /* 0x000fe200030006ff */
[----:B------:R-:W-:Y:S02]  /*fef0*/  HADD2.F32 R8, -RZ, R8.H0_H0 ;  /* 0x20000008ff087230 */ /* 0x000fe40000004100 */
[-C--:B------:R-:W-:Y:S01]  /*ff00*/  FMUL.FTZ R10, R29, R0.reuse ;  /* 0x000000001d0a7220 */ /* 0x080fe20000410000 */
[----:B------:R-:W-:Y:S01]  /*ff10*/  HADD2.F32 R7, -RZ, R7.H0_H0 ;  /* 0x20000007ff077230 */ /* 0x000fe20000004100 */
[----:B------:R-:W-:Y:S01]  /*ff20*/  F2FP.F16.E4M3.UNPACK_B R11, R39.H1 ;  /* 0x00000027ff0b723e */ /* 0x000fe200030006ff */
[C---:B------:R-:W-:Y:S01]  /*ff30*/  FMUL.FTZ R3, R26.reuse, R3 ;  /* 0x000000031a037220 */ /* 0x040fe20000410000 */
[C---:B------:R-:W-:Y:S01]  /*ff40*/  FMUL.FTZ R0, R27.reuse, R0 ;  /* 0x000000001b007220 */ /* 0x040fe20000410000 */
[-C--:B------:R-:W-:Y:S01]  /*ff50*/  FFMA.FTZ R21, R26, R8.reuse, -R21 ;  /* 0x000000081a157223 */ /* 0x080fe20000010815 */
[----:B------:R-:W-:Y:S01]  /*ff60*/  FFMA.FTZ R10, R27, R7, -R10 ;  /* 0x000000071b0a7223 */ /* 0x000fe2000001080a */
[----:B------:R-:W-:Y:S01]  /*ff70*/  F2FP.F16.E4M3.UNPACK_B R4, R39 ;  /* 0x00000027ff04723e */ /* 0x000fe200020006ff */
[----:B------:R-:W-:Y:S01]  /*ff80*/  FFMA.FTZ R8, R34, R8, R3 ;  /* 0x0000000822087223 */ /* 0x000fe20000010003 */
[----:B------:R-:W-:Y:S01]  /*ff90*/  FFMA.FTZ R7, R29, R7, R0 ;  /* 0x000000071d077223 */ /* 0x000fe20000010000 */
[--C-:B------:R-:W-:Y:S01]  /*ffa0*/  HADD2.F32 R29, -RZ, R14.reuse.H1_H1 ;  /* 0x3000000eff1d7230 */ /* 0x100fe20000004100 */
[----:B------:R-:W-:Y:S01]  /*ffb0*/  F2FP.SATFINITE.E4M3.F32.PACK_AB_MERGE_C R15, R20, R15, RZ ;  /* 0x0000000f140f723e */ /* 0x000fe200048070ff */
[----:B------:R-:W-:Y:S01]  /*ffc0*/  HADD2.F32 R3, -RZ, R11.H1_H1 ;  /* 0x3000000bff037230 */ /* 0x000fe20000004100 */
[----:B------:R-:W-:Y:S01]  /*ffd0*/  F2FP.SATFINITE.E4M3.F32.PACK_AB_MERGE_C R6, R6, R13, RZ ;  /* 0x0000000d0606723e */ /* 0x000fe200048070ff */
[----:B------:R-:W-:Y:S01]  /*ffe0*/  HADD2.F32 R27, -RZ, R25.H1_H1 ;  /* 0x30000019ff1b7230 */ /* 0x000fe20000004100 */
[----:B------:R-:W-:Y:S01]  /*fff0*/  F2FP.SATFINITE.E4M3.F32.PACK_AB_MERGE_C R21, R8, R21, RZ ;  /* 0x000000150815723e */ /* 0x000fe200048070ff */
[----:B------:R-:W-:-:S02]  /*10000*/  HADD2.F32 R34, -RZ, R14.H0_H0 ;  /* 0x2000000eff227230 */ /* 0x000fc40000004100 */
[-C--:B------:R-:W-:Y:S01]  /*10010*/  FMUL.FTZ R14, R29, R3.reuse ;  /* 0x000000031d0e7220 */ /* 0x080fe20000410000 */
[--C-:B------:R-:W-:Y:S02]  /*10020*/  HADD2.F32 R0, -RZ, R4.reuse.H1_H1 ;  /* 0x30000004ff007230 */ /* 0x100fe40000004100 */
[C---:B------:R-:W-:Y:S01]  /*10030*/  FMUL.FTZ R26, R27.reuse, R3 ;  /* 0x000000031b1a7220 */ /* 0x040fe20000410000 */
[----:B------:R-:W-:Y:S01]  /*10040*/  HADD2.F32 R11, -RZ, R11.H0_H0 ;  /* 0x2000000bff0b7230 */ /* 0x000fe20000004100 */
[----:B------:R-:W-:Y:S01]  /*10050*/  F2FP.SATFINITE.E4M3.F32.PACK_AB_MERGE_C R8, R12, R9, R15 ;  /* 0x000000090c08723e */ /* 0x000fe2000480700f */
[----:B------:R-:W-:Y:S02]  /*10060*/  HADD2.F32 R28, -RZ, R25.H0_H0 ;  /* 0x20000019ff1c7230 */ /* 0x000fe40000004100 */
[-C--:B------:R-:W-:Y:S01]  /*10070*/  FMUL.FTZ R3, R34, R0.reuse ;  /* 0x0000000022037220 */ /* 0x080fe20000410000 */
[----:B------:R-:W-:Y:S02]  /*10080*/  HADD2.F32 R4, -RZ, R4.H0_H0 ;  /* 0x20000004ff047230 */ /* 0x000fe40000004100 */
[-C--:B------:R-:W-:Y:S01]  /*10090*/  FFMA.FTZ R14, R27, R11.reuse, -R14 ;  /* 0x0000000b1b0e7223 */ /* 0x080fe2000001080e */
[----:B------:R-:W-:Y:S01]  /*100a0*/  FFMA.FTZ R11, R29, R11, R26 ;  /* 0x0000000b1d0b7223 */ /* 0x000fe2000001001a */
[C---:B------:R-:W-:Y:S01]  /*100b0*/  FMUL.FTZ R25, R28.reuse, R0 ;  /* 0x000000001c197220 */ /* 0x040fe20000410000 */
[----:B------:R-:W-:Y:S01]  /*100c0*/  F2FP.SATFINITE.E4M3.F32.PACK_AB_MERGE_C R9, R5, R24, R6 ;  /* 0x000000180509723e */ /* 0x000fe20004807006 */
[----:B------:R-:W-:Y:S01]  /*100d0*/  FFMA.FTZ R3, R28, R4, -R3 ;  /* 0x000000041c037223 */ /* 0x000fe20000010803 */
[----:B------:R-:W-:Y:S01]  /*100e0*/  F2FP.SATFINITE.E4M3.F32.PACK_AB_MERGE_C R10, R7, R10, R21 ;  /* 0x0000000a070a723e */ /* 0x000fe20004807015 */
[----:B------:R-:W-:Y:S01]  /*100f0*/  FFMA.FTZ R4, R34, R4, R25 ;  /* 0x0000000422047223 */ /* 0x000fe20000010019 */
[----:B------:R-:W-:-:S04]  /*10100*/  F2FP.SATFINITE.E4M3.F32.PACK_AB_MERGE_C R11, R11, R14, RZ ;  /* 0x0000000e0b0b723e */ /* 0x000fc800048070ff */
[----:B------:R-:W-:-:S05]  /*10110*/  F2FP.SATFINITE.E4M3.F32.PACK_AB_MERGE_C R11, R4, R3, R11 ;  /* 0x00000003040b723e */ /* 0x000fca000480700b */
[----:B------:R0:W-:Y:S01]  /*10120*/  STS.128 [R40+0x27400], R8 ;  /* 0x0274000828007388 */ /* 0x0001e20000000c00 */
[----:B------:R-:W-:Y:S05]  /*10130*/  BRA `(.L_x_414) ;  /* 0x0000003400bc7947 */ /* 0x000fea0003800000 */
.L_x_393:
[----:B------:R-:W0:Y:S01]  /*10140*/  LDC R21, c[0x0][0x3d4] ;  /* 0x0000f500ff157b82 */ /* 0x000e220000000800 */
[----:B------:R-:W-:Y:S02]  /*10150*/  ISETP.GE.AND P0, PT, R22, R3, PT ;  /* 0x000000031600720c */ /* 0x000fe40003f06270 */
[----:B------:R-:W-:Y:S02]  /*10160*/  CS2R R36, SRZ ;  /* 0x0000000000247805 */ /* 0x000fe4000001ff00 */
[----:B------:R-:W-:Y:S02]  /*10170*/  CS2R R38, SRZ ;  /* 0x0000000000267805 */ /* 0x000fe4000001ff00 */
[----:B------:R-:W-:Y:S02]  /*10180*/  CS2R R4, SRZ ;  /* 0x0000000000047805 */ /* 0x000fe4000001ff00 */
[----:B------:R-:W-:Y:S01]  /*10190*/  CS2R R6, SRZ ;  /* 0x0000000000067805 */ /* 0x000fe2000001ff00 */
[----:B------:R-:W-:Y:S01]  /*101a0*/  UMOV UR4, 0xffffffff ;  /* 0xffffffff00047882 */ /* 0x000fe20000000000 */
[----:B0-----:R-:W-:-:S13]  /*101b0*/  ISETP.GE.OR P0, PT, R16, R21, P0 ;  /* 0x000000151000720c */ /* 0x001fda0000706670 */
[----:B------:R0:W5:Y:S04]  /*101c0*/  @!P0 LDG.E.128 R36, desc[UR42][R34.64] ;  /* 0x0000002a22248981 */ /* 0x000168000c1e1d00 */
[----:B------:R0:W5:Y:S01]  /*101d0*/  @!P0 LDG.E.128 R4, desc[UR42][R40.64] ;  /* 0x0000002a28048981 */ /* 0x000162000c1e1d00 */
[----:B------:R-:W-:Y:S01]  /*101e0*/  ISETP.GE.AND P0, PT, R16, R21, PT ;  /* 0x000000151000720c */ /* 0x000fe20003f06270 */
[----:B------:R-:W-:-:S12]  /*101f0*/  BRA.DIV UR4, `(.L_x_417) ;  /* 0x0000013a04847947 */ /* 0x000fd8000b800000 */
.L_x_619:
[----:B------:R-:W-:-:S03]  /*10200*/  UMOV UR4, 0xffffffff ;  /* 0xffffffff00047882 */ /* 0x000fc60000000000 */
[----:B------:R-:W-:Y:S05]  /*10210*/  BRA.DIV UR4, `(.L_x_418) ;  /* 0x0000013a04a47947 */ /* 0x000fea000b800000 */
.L_x_622:
[----:B------:R-:W-:-:S03]  /*10220*/  UMOV UR4, 0xffffffff ;  /* 0xffffffff00047882 */ /* 0x000fc60000000000 */
[----:B------:R-:W-:Y:S05]  /*10230*/  BRA.DIV UR4, `(.L_x_419) ;  /* 0x0000013a04c47947 */ /* 0x000fea000b800000 */
.L_x_625:
[----:B------:R-:W-:-:S03]  /*10240*/  UMOV UR4, 0xffffffff ;  /* 0xffffffff00047882 */ /* 0x000fc60000000000 */
[----:B------:R-:W-:Y:S05]  /*10250*/  BRA.DIV UR4, `(.L_x_420) ;  /* 0x0000013a04e47947 */ /* 0x000fea000b800000 */
.L_x_628:
[----:B------:R-:W-:Y:S01]  /*10260*/  ULEA.HI UR4, UR45, UR45, URZ, 0x1 ;  /* 0x0000002d2d047291 */ /* 0x000fe2000f8f083f */
[----:B-----5:R-:W-:Y:S01]  /*10270*/  SHF.R.U32.HI R11, RZ, 0x8, R37 ;  /* 0x00000008ff0b7819 */ /* 0x020fe20000011625 */
[----:B------:R-:W-:Y:S01]  /*10280*/  BSSY B1, `(.L_x_421) ;  /* 0x0000044000017945 */ /* 0x000fe20003800000 */
[----:B------:R-:W-:Y:S01]  /*10290*/  SHF.R.U32.HI R0, RZ, 0x8, R36 ;  /* 0x00000008ff007819 */ /* 0x000fe20000011624 */
[----:B------:R-:W-:Y:S01]  /*102a0*/  ULOP3.LUT UR4, UR4, 0xfffffffe, URZ, 0xc0, !UPT ;  /* 0xfffffffe04047892 */ /* 0x000fe2000f8ec03f */
[----:B------:R-:W-:Y:S02]  /*102b0*/  LOP3.LUT R10, R37, 0xff, RZ, 0xc0, !PT ;  /* 0x000000ff250a7812 */ /* 0x000fe400078ec0ff */
[----:B------:R-:W-:Y:S01]  /*102c0*/  LOP3.LUT R11, R11, 0xff, RZ, 0xc0, !PT ;  /* 0x000000ff0b0b7812 */ /* 0x000fe200078ec0ff */
[----:B------:R-:W-:Y:S01]  /*102d0*/  UIADD3 UR4, UR45, -UR4, URZ ;  /* 0x800000042d047290 */ /* 0x000fe2000fffe03f */
[----:B------:R-:W-:Y:S02]  /*102e0*/  LOP3.LUT R8, R36, 0xff, RZ, 0xc0, !PT ;  /* 0x000000ff24087812 */ /* 0x000fe400078ec0ff */
[----:B------:R-:W-:-:S02]  /*102f0*/  LOP3.LUT R9, R0, 0xff, RZ, 0xc0, !PT ;  /* 0x000000ff00097812 */ /* 0x000fc400078ec0ff */
[----:B------:R-:W-:Y:S02]  /*10300*/  PRMT R10, R11, 0x7604, R10 ;  /* 0x000076040b0a7816 */ /* 0x000fe4000000000a */
[----:B------:R-:W-:Y:S02]  /*10310*/  MOV R20, UR4 ;  /* 0x0000000400147c02 */ /* 0x000fe40008000f00 */
[----:B------:R-:W-:Y:S02]  /*10320*/  SHF.R.U32.HI R11, RZ, 0x8, R39 ;  /* 0x00000008ff0b7819 */ /* 0x000fe40000011627 */
[----:B------:R-:W-:Y:S02]  /*10330*/  SHF.L.U32 R20, R20, 0x1f, RZ ;  /* 0x0000001f14147819 */ /* 0x000fe400000006ff */
[----:B------:R-:W-:Y:S02]  /*10340*/  SHF.R.U32.HI R0, RZ, 0x8, R38 ;  /* 0x00000008ff007819 */ /* 0x000fe40000011626 */
[-C--:B------:R-:W-:Y:S01]  /*10350*/  ISETP.GE.OR P1, PT, R22, R3.reuse, P0 ;  /* 0x000000031600720c */ /* 0x080fe20000726670 */
[----:B------:R-:W2:Y:S01]  /*10360*/  SYNCS.PHASECHK.TRANS64.TRYWAIT P4, [R19+URZ+0x38800], R20 ;  /* 0x03880014130075a7 */ /* 0x000ea2000808017f */
[----:B------:R-:W-:-:S02]  /*10370*/  ISETP.GE.OR P2, PT, R234, R3, P0 ;  /* 0x00000003ea00720c */ /* 0x000fc40000746670 */
[-C--:B------:R-:W-:Y:S02]  /*10380*/  ISETP.GE.OR P3, PT, R233, R3.reuse, P0 ;  /* 0x00000003e900720c */ /* 0x080fe40000766670 */
[----:B------:R-:W-:Y:S02]  /*10390*/  PRMT R9, R9, 0x7604, R8 ;  /* 0x0000760409097816 */ /* 0x000fe40000000008 */
[----:B------:R-:W-:Y:S02]  /*103a0*/  ISETP.GE.OR P0, PT, R235, R3, P0 ;  /* 0x00000003eb00720c */ /* 0x000fe40000706670 */
[----:B------:R-:W-:Y:S02]  /*103b0*/  LOP3.LUT R8, R39, 0xff, RZ, 0xc0, !PT ;  /* 0x000000ff27087812 */ /* 0x000fe400078ec0ff */
[----:B------:R-:W-:Y:S02]  /*103c0*/  LOP3.LUT R11, R11, 0xff, RZ, 0xc0, !PT ;  /* 0x000000ff0b0b7812 */ /* 0x000fe400078ec0ff */
[----:B------:R-:W-:-:S02]  /*103d0*/  LOP3.LUT R3, R38, 0xff, RZ, 0xc0, !PT ;  /* 0x000000ff26037812 */ /* 0x000fc400078ec0ff */
[----:B------:R-:W-:Y:S02]  /*103e0*/  LOP3.LUT R0, R0, 0xff, RZ, 0xc0, !PT ;  /* 0x000000ff00007812 */ /* 0x000fe400078ec0ff */
[----:B------:R-:W-:Y:S02]  /*103f0*/  SHF.R.U32.HI R12, RZ, 0x10, R37 ;  /* 0x00000010ff0c7819 */ /* 0x000fe40000011625 */
[----:B------:R-:W-:Y:S02]  /*10400*/  PRMT R8, R11, 0x7604, R8 ;  /* 0x000076040b087816 */ /* 0x000fe40000000008 */
[----:B------:R-:W-:Y:S01]  /*10410*/  PRMT R11, R0, 0x7604, R3 ;  /* 0x00007604000b7816 */ /* 0x000fe20000000003 */
[----:B------:R-:W-:Y:S01]  /*10420*/  IMAD.U32 R3, R12, 0x10000, RZ ;  /* 0x000100000c037824 */ /* 0x000fe200078e00ff */
[----:B------:R-:W-:Y:S02]  /*10430*/  SHF.R.U32.HI R13, RZ, 0x10, R39 ;  /* 0x00000010ff0d7819 */ /* 0x000fe40000011627 */
[----:B------:R-:W-:-:S02]  /*10440*/  LOP3.LUT R9, R9, 0xff0000, R36, 0xf8, !PT ;  /* 0x00ff000009097812 */ /* 0x000fc400078ef824 */
[----:B------:R-:W-:Y:S01]  /*10450*/  LOP3.LUT R3, R10, 0xff0000, R3, 0xf8, !PT ;  /* 0x00ff00000a037812 */ /* 0x000fe200078ef803 */
[----:B------:R-:W-:Y:S01]  /*10460*/  IMAD.U32 R13, R13, 0x10000, RZ ;  /* 0x000100000d0d7824 */ /* 0x000fe200078e00ff */
[----:B------:R-:W-:Y:S02]  /*10470*/  LOP3.LUT R0, R9, 0xff000000, R36, 0xf8, !PT ;  /* 0xff00000009007812 */ /* 0x000fe400078ef824 */
[----:B------:R-:W-:Y:S02]  /*10480*/  SHF.R.U32.HI R15, RZ, 0x8, R5 ;  /* 0x00000008ff0f7819 */ /* 0x000fe40000011605 */
[----:B------:R-:W-:Y:S02]  /*10490*/  LOP3.LUT R36, R3, 0xff000000, R37, 0xf8, !PT ;  /* 0xff00000003247812 */ /* 0x000fe400078ef825 */
[----:B------:R-:W-:Y:S02]  /*104a0*/  SHF.R.U32.HI R3, RZ, 0x8, R4 ;  /* 0x00000008ff037819 */ /* 0x000fe40000011604 */
[----:B------:R-:W-:-:S02]  /*104b0*/  LOP3.LUT R10, R5, 0xff, RZ, 0xc0, !PT ;  /* 0x000000ff050a7812 */ /* 0x000fc400078ec0ff */
[----:B------:R-:W-:Y:S02]  /*104c0*/  LOP3.LUT R15, R15, 0xff, RZ, 0xc0, !PT ;  /* 0x000000ff0f0f7812 */ /* 0x000fe400078ec0ff */
[----:B------:R-:W-:Y:S02]  /*104d0*/  LOP3.LUT R13, R8, 0xff0000, R13, 0xf8, !PT ;  /* 0x00ff0000080d7812 */ /* 0x000fe400078ef80d */
[----:B------:R-:W-:Y:S02]  /*104e0*/  LOP3.LUT R8, R4, 0xff, RZ, 0xc0, !PT ;  /* 0x000000ff04087812 */ /* 0x000fe400078ec0ff */
[----:B------:R-:W-:Y:S02]  /*104f0*/  LOP3.LUT R9, R3, 0xff, RZ, 0xc0, !PT ;  /* 0x000000ff03097812 */ /* 0x000fe400078ec0ff */
[----:B------:R-:W-:Y:S02]  /*10500*/  PRMT R10, R15, 0x7604, R10 ;  /* 0x000076040f0a7816 */ /* 0x000fe4000000000a */
[----:B------:R-:W-:-:S02]  /*10510*/  LOP3.LUT R11, R11, 0xff0000, R38, 0xf8, !PT ;  /* 0x00ff00000b0b7812 */ /* 0x000fc400078ef826 */
[----:B------:R-:W-:Y:S02]  /*10520*/  SHF.R.U32.HI R15, RZ, 0x8, R7 ;  /* 0x00000008ff0f7819 */ /* 0x000fe40000011607 */
[----:B------:R-:W-:Y:S02]  /*10530*/  PRMT R9, R9, 0x7604, R8 ;  /* 0x0000760409097816 */ /* 0x000fe40000000008 */
[----:B------:R-:W-:Y:S02]  /*10540*/  SHF.R.U32.HI R8, RZ, 0x8, R6 ;  /* 0x00000008ff087819 */ /* 0x000fe40000011606 */
[----:B------:R-:W-:Y:S02]  /*10550*/  LOP3.LUT R3, R11, 0xff000000, R38, 0xf8, !PT ;  /* 0xff0000000b037812 */ /* 0x000fe400078ef826 */
[----:B-1----:R-:W-:Y:S02]  /*10560*/  LOP3.LUT R14, R7, 0xff, RZ, 0xc0, !PT ;  /* 0x000000ff070e7812 */ /* 0x002fe400078ec0ff */
[----:B------:R-:W-:-:S02]  /*10570*/  LOP3.LUT R15, R15, 0xff, RZ, 0xc0, !PT ;  /* 0x000000ff0f0f7812 */ /* 0x000fc400078ec0ff */
[----:B------:R-:W-:Y:S02]  /*10580*/  LOP3.LUT R38, R13, 0xff000000, R39, 0xf8, !PT ;  /* 0xff0000000d267812 */ /* 0x000fe400078ef827 */
[----:B------:R-:W-:Y:S02]  /*10590*/  SHF.R.U32.HI R24, RZ, 0x10, R7 ;  /* 0x00000010ff187819 */ /* 0x000fe40000011607 */
[----:B------:R-:W-:Y:S02]  /*105a0*/  SHF.R.U32.HI R11, RZ, 0x10, R5 ;  /* 0x00000010ff0b7819 */ /* 0x000fe40000011605 */
[----:B------:R-:W-:Y:S02]  /*105b0*/  LOP3.LUT R12, R6, 0xff, RZ, 0xc0, !PT ;  /* 0x000000ff060c7812 */ /* 0x000fe400078ec0ff */
[----:B------:R-:W-:Y:S01]  /*105c0*/  LOP3.LUT R13, R8, 0xff, RZ, 0xc0, !PT ;  /* 0x000000ff080d7812 */ /* 0x000fe200078ec0ff */
[----:B------:R-:W-:Y:S01]  /*105d0*/  IMAD.U32 R11, R11, 0x10000, RZ ;  /* 0x000100000b0b7824 */ /* 0x000fe200078e00ff */
[----:B------:R-:W-:-:S02]  /*105e0*/  PRMT R14, R15, 0x7604, R14 ;  /* 0x000076040f0e7816 */ /* 0x000fc4000000000e */
[----:B------:R-:W-:Y:S02]  /*105f0*/  SHF.L.U32 R15, R24, 0x10, RZ ;  /* 0x00000010180f7819 */ /* 0x000fe400000006ff */
[----:B------:R-:W-:Y:S02]  /*10600*/  PRMT R13, R13, 0x7604, R12 ;  /* 0x000076040d0d7816 */ /* 0x000fe4000000000c */
[----:B------:R-:W-:Y:S02]  /*10610*/  LOP3.LUT R25, R14, 0xff0000, R15, 0xf8, !PT ;  /* 0x00ff00000e197812 */ /* 0x000fe400078ef80f */
[----:B------:R-:W-:Y:S02]  /*10620*/  LOP3.LUT R15, R13, 0xff0000, R6, 0xf8, !PT ;  /* 0x00ff00000d0f7812 */ /* 0x000fe400078ef806 */
[----:B------:R-:W-:Y:S02]  /*10630*/  LOP3.LUT R11, R10, 0xff0000, R11, 0xf8, !PT ;  /* 0x00ff00000a0b7812 */ /* 0x000fe400078ef80b */
[----:B------:R-:W-:-:S02]  /*10640*/  LOP3.LUT R9, R9, 0xff0000, R4, 0xf8, !PT ;  /* 0x00ff000009097812 */ /* 0x000fc400078ef804 */
[----:B------:R-:W-:Y:S02]  /*10650*/  LEA.HI R33, R33, R30, RZ, 0x3 ;  /* 0x0000001e21217211 */ /* 0x000fe400078f18ff */
[----:B------:R-:W-:Y:S02]  /*10660*/  LOP3.LUT R14, R15, 0xff000000, R6, 0xf8, !PT ;  /* 0xff0000000f0e7812 */ /* 0x000fe400078ef806 */
[----:B------:R-:W-:Y:S02]  /*10670*/  LOP3.LUT R12, R9, 0xff000000, R4, 0xf8, !PT ;  /* 0xff000000090c7812 */ /* 0x000fe400078ef804 */
[----:B------:R-:W-:Y:S02]  /*10680*/  LOP3.LUT R13, R11, 0xff000000, R5, 0xf8, !PT ;  /* 0xff0000000b0d7812 */ /* 0x000fe400078ef805 */
[----:B------:R-:W-:Y:S02]  /*10690*/  LOP3.LUT R15, R25, 0xff000000, R7, 0xf8, !PT ;  /* 0xff000000190f7812 */ /* 0x000fe400078ef807 */
[----:B------:R-:W-:Y:S01]  /*106a0*/  LOP3.LUT R33, R33, 0xfffffff8, RZ, 0xc0, !PT ;  /* 0xfffffff821217812 */ /* 0x000fe200078ec0ff */
[----:B--2---:R-:W-:Y:S06]  /*106b0*/  @!P4 BRA `(.L_x_422) ;  /* 0x0000013400f4c947 */ /* 0x004fec0003800000 */
.L_x_629:
[----:B------:R-:W-:Y:S05]  /*106c0*/  BSYNC B1 ;  /* 0x0000000000017941 */ /* 0x000fea0003800000 */
.L_x_421:
[----:B------:R-:W-:Y:S01]  /*106d0*/  BSSY B1, `(.L_x_423) ;  /* 0x00000c5000017945 */ /* 0x000fe20003800000 */
[----:B-1----:R-:W-:-:S03]  /*106e0*/  IMAD.IADD R20, R30, 0x1, -R33 ;  /* 0x000000011e147824 */ /* 0x002fc600078e0a21 */
[----:B------:R-:W-:Y:S05]  /*106f0*/  @P1 BRA `(.L_x_424) ;  /* 0x0000000c00081947 */ /* 0x000fea0003800000 */
[----:B------:R-:W2:Y:S04]  /*10700*/  LDL R9, [R1+0x4] ;  /* 0x0000040001097983 */ /* 0x000ea80000100800 */
[----:B------:R-:W3:Y:S04]  /*10710*/  LDL R8, [R1+0xc] ;  /* 0x00000c0001087983 */ /* 0x000ee80000100800 */
[----:B------:R-:W4:Y:S04]  /*10720*/  LDL R6, [R1+0x10] ;  /* 0x0000100001067983 */ /* 0x000f280000100800 */
[----:B------:R-:W5:Y:S01]  /*10730*/  LDL R59, [R1+0x24] ;  /* 0x00002400013b7983 */ /* 0x000f620000100800 */
[----:B------:R-:W-:-:S02]  /*10740*/  LEA.HI R4, R21, R20, RZ, 0x1c ;  /* 0x0000001415047211 */ /* 0x000fc400078fe0ff */
[----:B0-----:R-:W-:Y:S02]  /*10750*/  F2FP.F16.E4M3.UNPACK_B R40, R0.H1 ;  /* 0x00000000ff28723e */ /* 0x001fe400030006ff */
[----:B------:R-:W-:Y:S01]  /*10760*/  SHF.R.S32.HI R7, RZ, 0x1f, R4 ;  /* 0x0000001fff077819 */ /* 0x000fe20000011404 */
[----:B------:R-:W-:Y:S01]  /*10770*/  IMAD.SHL.U32 R5, R4, 0x10, RZ ;  /* 0x0000001004057824 */ /* 0x000fe200078e00ff */
[----:B------:R-:W-:Y:S01]  /*10780*/  F2FP.F16.E4M3.UNPACK_B R44, R12.H1 ;  /* 0x0000000cff2c723e */ /* 0x000fe200030006ff */
[----:B------:R-:W-:Y:S01]  /*10790*/  HADD2.F32 R41, -RZ, R40.H0_H0 ;  /* 0x20000028ff297230 */ /* 0x000fe20000004100 */
[----:B------:R-:W-:Y:S02]  /*107a0*/  LEA.HI R7, R7, R4, RZ, 0x3 ;  /* 0x0000000407077211 */ /* 0x000fe400078f18ff */
[----:B------:R-:W-:Y:S01]  /*107b0*/  F2FP.F16.E4M3.UNPACK_B R43, R12 ;  /* 0x0000000cff2b723e */ /* 0x000fe200020006ff */
[----:B------:R-:W-:Y:S02]  /*107c0*/  HADD2.F32 R42, -RZ, R44.H0_H0 ;  /* 0x2000002cff2a7230 */ /* 0x000fe40000004100 */
[----:B------:R-:W-:-:S05]  /*107d0*/  IMAD.SHL.U32 R7, R7, 0x800, RZ ;  /* 0x0000080007077824 */ /* 0x000fca00078e00ff */
[----:B------:R-:W-:Y:S02]  /*107e0*/  LOP3.LUT R7, R7, 0xffffc000, RZ, 0xc0, !PT ;  /* 0xffffc00007077812 */ /* 0x000fe400078ec0ff */
[----:B--2---:R-:W-:-:S04]  /*107f0*/  LOP3.LUT R5, R9, 0x70, R5, 0xf8, !PT ;  /* 0x0000007009057812 */ /* 0x004fc800078ef805 */
[----:B---3--:R-:W-:-:S04]  /*10800*/  LOP3.LUT R4, R5, R8, RZ, 0x3c, !PT ;  /* 0x0000000805047212 */ /* 0x008fc800078e3cff */
[----:B----4-:R-:W-:-:S04]  /*10810*/  IADD3 R8, R4, R7, R6 ;  /* 0x0000000704087210 */ /* 0x010fc80007ffe006 */
[----:B------:R-:W-:Y:S01]  /*10820*/  IADD3 R24, R19, R8, RZ ;  /* 0x0000000813187210 */ /* 0x000fe20007ffe0ff */
[----:B-----5:R-:W0:Y:S04]  /*10830*/  LDS.128 R4, [R59+0x20400] ;  /* 0x020400003b047984 */ /* 0x020e280000000c00 */
[----:B------:R-:W1:Y:S01]  /*10840*/  LDS.128 R8, [R24+0x20400] ;  /* 0x0204000018087984 */ /* 0x000e620000000c00 */
[-C--:B0-----:R-:W-:Y:S02]  /*10850*/  F2FP.F16.E4M3.UNPACK_B R25, R4.reuse ;  /* 0x00000004ff19723e */ /* 0x081fe400020006ff */
[----:B------:R-:W-:Y:S02]  /*10860*/  F2FP.F16.E4M3.UNPACK_B R4, R4.H1 ;  /* 0x00000004ff04723e */ /* 0x000fe400030006ff */
[----:B-1----:R-:W-:-:S02]  /*10870*/  F2FP.F16.E4M3.UNPACK_B R33, R8.H1 ;  /* 0x00000008ff21723e */ /* 0x002fc400030006ff */
[-C--:B------:R-:W-:Y:S02]  /*10880*/  F2FP.F16.E4M3.UNPACK_B R26, R5.reuse ;  /* 0x00000005ff1a723e */ /* 0x080fe400020006ff */
[----:B------:R-:W-:Y:S01]  /*10890*/  F2FP.F16.E4M3.UNPACK_B R27, R5.H1 ;  /* 0x00000005ff1b723e */ /* 0x000fe200030006ff */
[--C-:B------:R-:W-:Y:S01]  /*108a0*/  HADD2.F32 R34, -RZ, R33.reuse.H0_H0 ;  /* 0x20000021ff227230 */ /* 0x100fe20000004100 */
[-C--:B------:R-:W-:Y:S01]  /*108b0*/  F2FP.F16.E4M3.UNPACK_B R35, R9.reuse ;  /* 0x00000009ff23723e */ /* 0x080fe200020006ff */
[----:B------:R-:W-:Y:S01]  /*108c0*/  HADD2.F32 R5, -RZ, R4.H0_H0 ;  /* 0x20000004ff057230 */ /* 0x000fe20000004100 */
[----:B------:R-:W-:Y:S01]  /*108d0*/  F2FP.F16.E4M3.UNPACK_B R37, R9.H1 ;  /* 0x00000009ff25723e */ /* 0x000fe200030006ff */
[----:B------:R-:W-:Y:S02]  /*108e0*/  HADD2.F32 R33, -RZ, R33.H1_H1 ;  /* 0x30000021ff217230 */ /* 0x000fe40000004100 */
[C---:B------:R-:W-:Y:S01]  /*108f0*/  FMUL.FTZ R9, R34.reuse, R41 ;  /* 0x0000002922097220 */ /* 0x040fe20000410000 */
[----:B------:R-:W-:Y:S01]  /*10900*/  FMUL.FTZ R46, R34, R42 ;  /* 0x0000002a222e7220 */ /* 0x000fe20000410000 */
[----:B------:R-:W-:-:S02]  /*10910*/  F2FP.F16.E4M3.UNPACK_B R8, R8 ;  /* 0x00000008ff08723e */ /* 0x000fc400020006ff */
[C---:B------:R-:W-:Y:S01]  /*10920*/  FFMA.FTZ R48, R5.reuse, R42, R9 ;  /* 0x0000002a05307223 */ /* 0x040fe20000010009 */
[----:B------:R-:W-:Y:S01]  /*10930*/  HADD2.F32 R42, -RZ, R40.H1_H1 ;  /* 0x30000028ff2a7230 */ /* 0x000fe20000004100 */
[----:B------:R-:W-:Y:S01]  /*10940*/  F2FP.F16.E4M3.UNPACK_B R40, R0 ;  /* 0x00000000ff28723e */ /* 0x000fe200020006ff */
[----:B------:R-:W-:Y:S01]  /*10950*/  FFMA.FTZ R47, R5, R41, -R46 ;  /* 0x00000029052f7223 */ /* 0x000fe2000001082e */
[----:B------:R-:W-:Y:S01]  /*10960*/  HADD2.F32 R46, -RZ, R44.H1_H1 ;  /* 0x3000002cff2e7230 */ /* 0x000fe20000004100 */
[----:B------:R-:W-:Y:S01]  /*10970*/  F2FP.F16.E4M3.UNPACK_B R39, R10 ;  /* 0x0000000aff27723e */ /* 0x000fe200020006ff */
[----:B------:R-:W-:Y:S02]  /*10980*/  HADD2.F32 R44, -RZ, R43.H0_H0 ;  /* 0x2000002bff2c7230 */ /* 0x000fe40000004100 */
[C---:B------:R-:W-:Y:S01]  /*10990*/  FMUL.FTZ R45, R33.reuse, R42 ;  /* 0x0000002a212d7220 */ /* 0x040fe20000410000 */
[----:B------:R-:W-:Y:S02]  /*109a0*/  HADD2.F32 R9, -RZ, R8.H0_H0 ;  /* 0x20000008ff097230 */ /* 0x000fe40000004100 */
[----:B------:R-:W-:Y:S01]  /*109b0*/  FMUL.FTZ R50, R33, R46 ;  /* 0x0000002e21327220 */ /* 0x000fe20000410000 */
[----:B------:R-:W-:Y:S01]  /*109c0*/  HADD2.F32 R41, -RZ, R40.H0_H0 ;  /* 0x20000028ff297230 */ /* 0x000fe20000004100 */
[----:B------:R-:W-:Y:S01]  /*109d0*/  F2FP.F16.E4M3.UNPACK_B R10, R10.H1 ;  /* 0x0000000aff0a723e */ /* 0x000fe200030006ff */
[----:B------:R-:W-:-:S02]  /*109e0*/  HADD2.F32 R5, -RZ, R4.H1_H1 ;  /* 0x30000004ff057230 */ /* 0x000fc40000004100 */
[C---:B------:R-:W-:Y:S01]  /*109f0*/  FMUL.FTZ R33, R9.reuse, R44 ;  /* 0x0000002c09217220 */ /* 0x040fe20000410000 */
[----:B------:R-:W-:Y:S02]  /*10a00*/  HADD2.F32 R4, -RZ, R25.H0_H0 ;  /* 0x20000019ff047230 */ /* 0x000fe40000004100 */
[-C--:B------:R-:W-:Y:S01]  /*10a10*/  FMUL.FTZ R9, R9, R41.reuse ;  /* 0x0000002909097220 */ /* 0x080fe20000410000 */
[----:B------:R-:W-:Y:S02]  /*10a20*/  HADD2.F32 R43, -RZ, R43.H1_H1 ;  /* 0x3000002bff2b7230 */ /* 0x000fe40000004100 */
[C---:B------:R-:W-:Y:S01]  /*10a30*/  FFMA.FTZ R49, R5.reuse, R46, R45 ;  /* 0x0000002e05317223 */ /* 0x040fe2000001002d */
[----:B------:R-:W-:Y:S02]  /*10a40*/  HADD2.F32 R8, -RZ, R8.H1_H1 ;  /* 0x30000008ff087230 */ /* 0x000fe40000004100 */
[C---:B------:R-:W-:Y:S01]  /*10a50*/  FFMA.FTZ R45, R4.reuse, R41, -R33 ;  /* 0x00000029042d7223 */ /* 0x040fe20000010821 */
[----:B------:R-:W-:Y:S01]  /*10a60*/  FFMA.FTZ R44, R4, R44, R9 ;  /* 0x0000002c042c7223 */ /* 0x000fe20000010009 */
[----:B------:R-:W-:Y:S01]  /*10a70*/  F2FP.F16.E4M3.UNPACK_B R41, R13.H1 ;  /* 0x0000000dff29723e */ /* 0x000fe200030006ff */
[----:B------:R-:W-:Y:S01]  /*10a80*/  HADD2.F32 R40, -RZ, R40.H1_H1 ;  /* 0x30000028ff287230 */ /* 0x000fe20000004100 */
[----:B------:R-:W-:Y:S01]  /*10a90*/  F2FP.F16.E4M3.UNPACK_B R9, R36.H1 ;  /* 0x00000024ff09723e */ /* 0x000fe200030006ff */
[----:B------:R-:W-:Y:S01]  /*10aa0*/  FFMA.FTZ R50, R5, R42, -R50 ;  /* 0x0000002a05327223 */ /* 0x000fe20000010832 */
[----:B------:R-:W-:-:S02]  /*10ab0*/  HADD2.F32 R25, -RZ, R25.H1_H1 ;  /* 0x30000019ff197230 */ /* 0x000fc40000004100 */
[CC--:B------:R-:W-:Y:S01]  /*10ac0*/  FMUL.FTZ R46, R8.reuse, R43.reuse ;  /* 0x0000002b082e7220 */ /* 0x0c0fe20000410000 */
[----:B------:R-:W-:Y:S02]  /*10ad0*/  HADD2.F32 R42, -RZ, R41.H0_H0 ;  /* 0x20000029ff2a7230 */ /* 0x000fe40000004100 */
[-C--:B------:R-:W-:Y:S01]  /*10ae0*/  FMUL.FTZ R8, R8, R40.reuse ;  /* 0x0000002808087220 */ /* 0x080fe20000410000 */
[----:B------:R-:W-:Y:S02]  /*10af0*/  HADD2.F32 R5, -RZ, R37.H0_H0 ;  /* 0x20000025ff057230 */ /* 0x000fe40000004100 */
[C---:B------:R-:W-:Y:S01]  /*10b00*/  FFMA.FTZ R46, R25.reuse, R40, -R46 ;  /* 0x00000028192e7223 */ /* 0x040fe2000001082e */
[----:B------:R-:W-:Y:S02]  /*10b10*/  HADD2.F32 R33, -RZ, R9.H0_H0 ;  /* 0x20000009ff217230 */ /* 0x000fe40000004100 */
[----:B------:R-:W-:Y:S01]  /*10b20*/  FFMA.FTZ R43, R25, R43, R8 ;  /* 0x0000002b192b7223 */ /* 0x000fe20000010008 */
[----:B------:R-:W-:-:S02]  /*10b30*/  HADD2.F32 R4, -RZ, R27.H0_H0 ;  /* 0x2000001bff047230 */ /* 0x000fc40000004100 */
[C---:B------:R-:W-:Y:S01]  /*10b40*/  FMUL.FTZ R51, R5.reuse, R42 ;  /* 0x0000002a05337220 */ /* 0x040fe20000410000 */
[----:B------:R-:W-:Y:S01]  /*10b50*/  F2FP.F16.E4M3.UNPACK_B R8, R36 ;  /* 0x00000024ff08723e */ /* 0x000fe200020006ff */
[----:B------:R-:W-:Y:S01]  /*10b60*/  FMUL.FTZ R5, R5, R33 ;  /* 0x0000002105057220 */ /* 0x000fe20000410000 */
[----:B------:R-:W-:Y:S01]  /*10b70*/  F2FP.F16.E4M3.UNPACK_B R25, R13 ;  /* 0x0000000dff19723e */ /* 0x000fe200020006ff */
[----:B------:R-:W-:Y:S02]  /*10b80*/  HADD2.F32 R40, -RZ, R9.H1_H1 ;  /* 0x30000009ff287230 */ /* 0x000fe40000004100 */
[C---:B------:R-:W-:Y:S01]  /*10b90*/  FFMA.FTZ R51, R4.reuse, R33, -R51 ;  /* 0x0000002104337223 */ /* 0x040fe20000010833 */
[----:B------:R-:W-:Y:S01]  /*10ba0*/  FFMA.FTZ R53, R4, R42, R5 ;  /* 0x0000002a04357223 */ /* 0x000fe20000010005 */
[----:B------:R-:W-:Y:S01]  /*10bb0*/  HADD2.F32 R5, -RZ, R35.H0_H0 ;  /* 0x20000023ff057230 */ /* 0x000fe20000004100 */
[-C--:B------:R-:W-:Y:S01]  /*10bc0*/  F2FP.F16.E4M3.UNPACK_B R28, R6.reuse ;  /* 0x00000006ff1c723e */ /* 0x080fe200020006ff */
[----:B------:R-:W-:Y:S01]  /*10bd0*/  HADD2.F32 R9, -RZ, R8.H0_H0 ;  /* 0x20000008ff097230 */ /* 0x000fe20000004100 */
[----:B------:R-:W-:Y:S01]  /*10be0*/  F2FP.F16.E4M3.UNPACK_B R6, R6.H1 ;  /* 0x00000006ff06723e */ /* 0x000fe200030006ff */
[----:B------:R-:W-:Y:S01]  /*10bf0*/  HADD2.F32 R42, -RZ, R41.H1_H1 ;  /* 0x30000029ff2a7230 */ /* 0x000fe20000004100 */
[----:B------:R-:W-:Y:S01]  /*10c00*/  F2FP.F16.E4M3.UNPACK_B R34, R11 ;  /* 0x0000000bff22723e */ /* 0x000fe200020006ff */
[----:B------:R-:W-:-:S02]  /*10c10*/  HADD2.F32 R37, -RZ, R37.H1_H1 ;  /* 0x30000025ff257230 */ /* 0x000fc40000004100 */
[----:B------:R-:W-:Y:S01]  /*10c20*/  FMUL.FTZ R52, R5, R9 ;  /* 0x0000000905347220 */ /* 0x000fe20000410000 */
[----:B------:R-:W-:Y:S01]  /*10c30*/  HADD2.F32 R33, -RZ, R25.H0_H0 ;  /* 0x20000019ff217230 */ /* 0x000fe20000004100 */
[----:B------:R-:W-:Y:S01]  /*10c40*/  F2FP.F16.E4M3.UNPACK_B R11, R11.H1 ;  /* 0x0000000bff0b723e */ /* 0x000fe200030006ff */
[----:B------:R-:W-:Y:S02]  /*10c50*/  HADD2.F32 R4, -RZ, R26.H0_H0 ;  /* 0x2000001aff047230 */ /* 0x000fe40000004100 */
[C---:B------:R-:W-:Y:S01]  /*10c60*/  FMUL.FTZ R54, R37.reuse, R42 ;  /* 0x0000002a25367220 */ /* 0x040fe20000410000 */
[----:B------:R-:W-:Y:S02]  /*10c70*/  HADD2.F32 R27, -RZ, R27.H1_H1 ;  /* 0x3000001bff1b7230 */ /* 0x000fe40000004100 */
[----:B------:R-:W-:Y:S01]  /*10c80*/  FMUL.FTZ R41, R37, R40 ;  /* 0x0000002825297220 */ /* 0x000fe20000410000 */
[-C--:B------:R-:W-:Y:S01]  /*10c90*/  FMUL.FTZ R37, R5, R33.reuse ;  /* 0x0000002105257220 */ /* 0x080fe20000410000 */
[C---:B------:R-:W-:Y:S01]  /*10ca0*/  FFMA.FTZ R52, R4.reuse, R33, R52 ;  /* 0x0000002104347223 */ /* 0x040fe20000010034 */
[----:B------:R-:W-:Y:S01]  /*10cb0*/  F2FP.F16.E4M3.UNPACK_B R33, R14.H1 ;  /* 0x0000000eff21723e */ /* 0x000fe200030006ff */
[C---:B------:R-:W-:Y:S01]  /*10cc0*/  FFMA.FTZ R54, R27.reuse, R40, -R54 ;  /* 0x000000281b367223 */ /* 0x040fe20000010836 */
[----:B------:R-:W-:Y:S01]  /*10cd0*/  FFMA.FTZ R40, R4, R9, -R37 ;  /* 0x0000000904287223 */ /* 0x000fe20000010825 */
[----:B------:R-:W-:Y:S01]  /*10ce0*/  F2FP.F16.E4M3.UNPACK_B R9, R3.H1 ;  /* 0x00000003ff09723e */ /* 0x000fe200030006ff */
[----:B------:R-:W-:Y:S01]  /*10cf0*/  FFMA.FTZ R56, R27, R42, R41 ;  /* 0x0000002a1b387223 */ /* 0x000fe20000010029 */
[----:B------:R-:W-:Y:S01]  /*10d00*/  HADD2.F32 R8, -RZ, R8.H1_H1 ;  /* 0x30000008ff087230 */ /* 0x000fe20000004100 */
[-C--:B------:R-:W-:Y:S01]  /*10d10*/  F2FP.F16.E4M3.UNPACK_B R29, R7.reuse ;  /* 0x00000007ff1d723e */ /* 0x080fe200020006ff */
[----:B------:R-:W-:Y:S01]  /*10d20*/  HADD2.F32 R27, -RZ, R25.H1_H1 ;  /* 0x30000019ff1b7230 */ /* 0x000fe20000004100 */
[----:B------:R-:W-:Y:S01]  /*10d30*/  F2FP.F16.E4M3.UNPACK_B R7, R7.H1 ;  /* 0x00000007ff07723e */ /* 0x000fe200030006ff */
[----:B------:R-:W-:-:S02]  /*10d40*/  HADD2.F32 R35, -RZ, R35.H1_H1 ;  /* 0x30000023ff237230 */ /* 0x000fc40000004100 */
[----:B------:R-:W-:Y:S02]  /*10d50*/  HADD2.F32 R37, -RZ, R33.H0_H0 ;  /* 0x20000021ff257230 */ /* 0x000fe40000004100 */
[----:B------:R-:W-:Y:S02]  /*10d60*/  HADD2.F32 R5, -RZ, R10.H0_H0 ;  /* 0x2000000aff057230 */ /* 0x000fe40000004100 */
[C---:B------:R-:W-:Y:S01]  /*10d70*/  FMUL.FTZ R41, R35.reuse, R27 ;  /* 0x0000001b23297220 */ /* 0x040fe20000410000 */
[----:B------:R-:W-:Y:S02]  /*10d80*/  HADD2.F32 R25, -RZ, R9.H0_H0 ;  /* 0x20000009ff197230 */ /* 0x000fe40000004100 */
[----:B------:R-:W-:Y:S01]  /*10d90*/  FMUL.FTZ R42, R35, R8 ;  /* 0x00000008232a7220 */ /* 0x000fe20000410000 */
[----:B------:R-:W-:Y:S02]  /*10da0*/  HADD2.F32 R4, -RZ, R6.H0_H0 ;  /* 0x20000006ff047230 */ /* 0x000fe40000004100 */
[----:B------:R-:W-:Y:S01]  /*10db0*/  FMUL.FTZ R35, R5, R37 ;  /* 0x0000002505237220 */ /* 0x000fe20000410000 */
[----:B------:R-:W-:-:S02]  /*10dc0*/  HADD2.F32 R26, -RZ, R26.H1_H1 ;  /* 0x3000001aff1a7230 */ /* 0x000fc40000004100 */
[-C--:B------:R-:W-:Y:S01]  /*10dd0*/  FMUL.FTZ R58, R5, R25.reuse ;  /* 0x00000019053a7220 */ /* 0x080fe20000410000 */
[----:B------:R-:W-:Y:S02]  /*10de0*/  HADD2.F32 R33, -RZ, R33.H1_H1 ;  /* 0x30000021ff217230 */ /* 0x000fe40000004100 */
[----:B------:R-:W-:Y:S01]  /*10df0*/  FFMA.FTZ R55, R4, R25, -R35 ;  /* 0x0000001904377223 */ /* 0x000fe20000010823 */
[----:B------:R-:W-:Y:S01]  /*10e00*/  HADD2.F32 R10, -RZ, R10.H1_H1 ;  /* 0x3000000aff0a7230 */ /* 0x000fe20000004100 */
[----:B------:R-:W-:Y:S01]  /*10e10*/  F2FP.F16.E4M3.UNPACK_B R25, R14 ;  /* 0x0000000eff19723e */ /* 0x000fe200020006ff */
[----:B------:R-:W-:Y:S02]  /*10e20*/  HADD2.F32 R9, -RZ, R9.H1_H1 ;  /* 0x30000009ff097230 */ /* 0x000fe40000004100 */
[----:B------:R-:W-:Y:S01]  /*10e30*/  FFMA.FTZ R41, R26, R8, -R41 ;  /* 0x000000081a297223 */ /* 0x000fe20000010829 */
[----:B------:R-:W-:Y:S01]  /*10e40*/  FFMA.FTZ R58, R4, R37, R58 ;  /* 0x00000025043a7223 */ /* 0x000fe2000001003a */
[----:B------:R-:W-:Y:S01]  /*10e50*/  HADD2.F32 R6, -RZ, R6.H1_H1 ;  /* 0x30000006ff067230 */ /* 0x000fe20000004100 */
[----:B------:R-:W-:Y:S01]  /*10e60*/  F2FP.F16.E4M3.UNPACK_B R8, R3 ;  /* 0x00000003ff08723e */ /* 0x000fe200020006ff */
[C---:B------:R-:W-:Y:S01]  /*10e70*/  FMUL.FTZ R35, R10.reuse, R33 ;  /* 0x000000210a237220 */ /* 0x040fe20000410000 */
[----:B------:R-:W-:Y:S01]  /*10e80*/  FMUL.FTZ R4, R10, R9 ;  /* 0x000000090a047220 */ /* 0x000fe20000410000 */
[----:B------:R-:W-:-:S02]  /*10e90*/  HADD2.F32 R10, -RZ, R25.H0_H0 ;  /* 0x20000019ff0a7230 */ /* 0x000fc40000004100 */
[----:B------:R-:W-:Y:S01]  /*10ea0*/  FFMA.FTZ R27, R26, R27, R42 ;  /* 0x0000001b1a1b7223 */ /* 0x000fe2000001002a */
[----:B------:R-:W-:Y:S02]  /*10eb0*/  HADD2.F32 R5, -RZ, R39.H0_H0 ;  /* 0x20000027ff057230 */ /* 0x000fe40000004100 */
[C---:B------:R-:W-:Y:S01]  /*10ec0*/  FFMA.FTZ R60, R6.reuse, R9, -R35 ;  /* 0x00000009063c7223 */ /* 0x040fe20000010823 */
[----:B------:R-:W-:Y:S01]  /*10ed0*/  FFMA.FTZ R57, R6, R33, R4 ;  /* 0x0000002106397223 */ /* 0x000fe20000010004 */
[----:B------:R-:W-:Y:S02]  /*10ee0*/  HADD2.F32 R6, -RZ, R8.H0_H0 ;  /* 0x20000008ff067230 */ /* 0x000fe40000004100 */
[----:B------:R-:W-:Y:S02]  /*10ef0*/  HADD2.F32 R4, -RZ, R28.H0_H0 ;  /* 0x2000001cff047230 */ /* 0x000fe40000004100 */
[----:B------:R-:W-:Y:S01]  /*10f00*/  FMUL.FTZ R9, R5, R10 ;  /* 0x0000000a05097220 */ /* 0x000fe20000410000 */
[----:B------:R-:W-:-:S02]  /*10f10*/  HADD2.F32 R25, -RZ, R25.H1_H1 ;  /* 0x30000019ff197230 */ /* 0x000fc40000004100 */
[-C--:B------:R-:W-:Y:S01]  /*10f20*/  FMUL.FTZ R5, R5, R6.reuse ;  /* 0x0000000605057220 */ /* 0x080fe20000410000 */
[----:B------:R-:W-:Y:S02]  /*10f30*/  HADD2.F32 R39, -RZ, R39.H1_H1 ;  /* 0x30000027ff277230 */ /* 0x000fe40000004100 */
[C---:B------:R-:W-:Y:S01]  /*10f40*/  FFMA.FTZ R33, R4.reuse, R6, -R9 ;  /* 0x0000000604217223 */ /* 0x040fe20000010809 */
[----:B------:R-:W-:Y:S01]  /*10f50*/  HADD2.F32 R8, -RZ, R8.H1_H1 ;  /* 0x30000008ff087230 */ /* 0x000fe20000004100 */
[----:B------:R-:W-:Y:S01]  /*10f60*/  F2FP.F16.E4M3.UNPACK_B R9, R15.H1 ;  /* 0x0000000fff09723e */ /* 0x000fe200030006ff */
[----:B------:R-:W-:Y:S02]  /*10f70*/  HADD2.F32 R28, -RZ, R28.H1_H1 ;  /* 0x3000001cff1c7230 */ /* 0x000fe40000004100 */
[C---:B------:R-:W-:Y:S01]  /*10f80*/  FMUL.FTZ R37, R39.reuse, R25 ;  /* 0x0000001927257220 */ /* 0x040fe20000410000 */
[----:B------:R-:W-:Y:S01]  /*10f90*/  FFMA.FTZ R35, R4, R10, R5 ;  /* 0x0000000a04237223 */ /* 0x000fe20000010005 */
[----:B------:R-:W-:Y:S01]  /*10fa0*/  F2FP.F16.E4M3.UNPACK_B R4, R38.H1 ;  /* 0x00000026ff04723e */ /* 0x000fe200030006ff */
[-C--:B------:R-:W-:Y:S01]  /*10fb0*/  FMUL.FTZ R6, R39, R8.reuse ;  /* 0x0000000827067220 */ /* 0x080fe20000410000 */
[----:B------:R-:W-:Y:S01]  /*10fc0*/  FFMA.FTZ R42, R28, R8, -R37 ;  /* 0x000000081c2a7223 */ /* 0x000fe20000010825 */
[----:B------:R-:W-:-:S02]  /*10fd0*/  HADD2.F32 R10, -RZ, R9.H0_H0 ;  /* 0x20000009ff0a7230 */ /* 0x000fc40000004100 */
[----:B------:R-:W-:Y:S02]  /*10fe0*/  HADD2.F32 R5, -RZ, R11.H0_H0 ;  /* 0x2000000bff057230 */ /* 0x000fe40000004100 */
[----:B------:R-:W-:Y:S01]  /*10ff0*/  FFMA.FTZ R28, R28, R25, R6 ;  /* 0x000000191c1c7223 */ /* 0x000fe20000010006 */
[--C-:B------:R-:W-:Y:S02]  /*11000*/  HADD2.F32 R6, -RZ, R4.reuse.H0_H0 ;  /* 0x20000004ff067230 */ /* 0x100fe40000004100 */
[----:B------:R-:W-:Y:S02]  /*11010*/  HADD2.F32 R8, -RZ, R4.H1_H1 ;  /* 0x30000004ff087230 */ /* 0x000fe40000004100 */
[----:B------:R-:W-:Y:S01]  /*11020*/  FMUL.FTZ R25, R5, R10 ;  /* 0x0000000a05197220 */ /* 0x000fe20000410000 */
[----:B------:R-:W-:Y:S02]  /*11030*/  HADD2.F32 R4, -RZ, R7.H0_H0 ;  /* 0x20000007ff047230 */ /* 0x000fe40000004100 */
[----:B------:R-:W-:-:S02]  /*11040*/  HADD2.F32 R26, -RZ, R9.H1_H1 ;  /* 0x30000009ff1a7230 */ /* 0x000fc40000004100 */
[-C--:B------:R-:W-:Y:S01]  /*11050*/  FMUL.FTZ R9, R5, R6.reuse ;  /* 0x0000000605097220 */ /* 0x080fe20000410000 */
[----:B------:R-:W-:Y:S02]  /*11060*/  HADD2.F32 R11, -RZ, R11.H1_H1 ;  /* 0x3000000bff0b7230 */ /* 0x000fe40000004100 */
[C---:B------:R-:W-:Y:S01]  /*11070*/  FFMA.FTZ R37, R4.reuse, R6, -R25 ;  /* 0x0000000604257223 */ /* 0x040fe20000010819 */
[----:B------:R-:W-:Y:S01]  /*11080*/  HADD2.F32 R7, -RZ, R7.H1_H1 ;  /* 0x30000007ff077230 */ /* 0x000fe20000004100 */
[----:B------:R-:W-:Y:S01]  /*11090*/  F2FP.F16.E4M3.UNPACK_B R5, R38 ;  /* 0x00000026ff05723e */ /* 0x000fe200020006ff */
[----:B------:R-:W-:Y:S01]  /*110a0*/  FFMA.FTZ R39, R4, R10, R9 ;  /* 0x0000000a04277223 */ /* 0x000fe20000010009 */
[C---:B------:R-:W-:Y:S01]  /*110b0*/  FMUL.FTZ R6, R11.reuse, R26 ;  /* 0x0000001a0b067220 */ /* 0x040fe20000410000 */
[-C--:B------:R-:W-:Y:S01]  /*110c0*/  FMUL.FTZ R11, R11, R8.reuse ;  /* 0x000000080b0b7220 */ /* 0x080fe20000410000 */
[----:B------:R-:W-:Y:S02]  /*110d0*/  F2FP.F16.E4M3.UNPACK_B R4, R15 ;  /* 0x0000000fff04723e */ /* 0x000fe400020006ff */
[C---:B------:R-:W-:Y:S01]  /*110e0*/  FFMA.FTZ R62, R7.reuse, R8, -R6 ;  /* 0x00000008073e7223 */ /* 0x040fe20000010806 */
[----:B------:R-:W-:Y:S01]  /*110f0*/  FFMA.FTZ R64, R7, R26, R11 ;  /* 0x0000001a07407223 */ /* 0x000fe2000001000b */
[----:B------:R-:W-:-:S02]  /*11100*/  HADD2.F32 R6, -RZ, R5.H0_H0 ;  /* 0x20000005ff067230 */ /* 0x000fc40000004100 */
[----:B------:R-:W-:Y:S02]  /*11110*/  HADD2.F32 R7, -RZ, R5.H1_H1 ;  /* 0x30000005ff077230 */ /* 0x000fe40000004100 */
[----:B------:R-:W-:Y:S01]  /*11120*/  HADD2.F32 R8, -RZ, R4.H0_H0 ;  /* 0x20000004ff087230 */ /* 0x000fe20000004100 */
[----:B------:R-:W-:Y:S01]  /*11130*/  F2FP.SATFINITE.E4M3.F32.PACK_AB_MERGE_C R39, R64, R39, RZ ;  /* 0x000000274027723e */ /* 0x000fe200048070ff */
[----:B------:R-:W-:Y:S02]  /*11140*/  HADD2.F32 R5, -RZ, R34.H0_H0 ;  /* 0x20000022ff057230 */ /* 0x000fe40000004100 */
[----:B------:R-:W-:Y:S02]  /*11150*/  HADD2.F32 R9, -RZ, R4.H1_H1 ;  /* 0x30000004ff097230 */ /* 0x000fe40000004100 */
[----:B------:R-:W-:Y:S02]  /*11160*/  HADD2.F32 R34, -RZ, R34.H1_H1 ;  /* 0x30000022ff227230 */ /* 0x000fe40000004100 */
[----:B------:R-:W-:Y:S01]  /*11170*/  FMUL.FTZ R11, R5, R8 ;  /* 0x00000008050b7220 */ /* 0x000fe20000410000 */
[----:B------:R-:W-:-:S02]  /*11180*/  HADD2.F32 R4, -RZ, R29.H0_H0 ;  /* 0x2000001dff047230 */ /* 0x000fc40000004100 */
[-C--:B------:R-:W-:Y:S01]  /*11190*/  FMUL.FTZ R5, R5, R6.reuse ;  /* 0x0000000605057220 */ /* 0x080fe20000410000 */
[----:B------:R-:W-:Y:S02]  /*111a0*/  HADD2.F32 R29, -RZ, R29.H1_H1 ;  /* 0x3000001dff1d7230 */ /* 0x000fe40000004100 */
[C---:B------:R-:W-:Y:S01]  /*111b0*/  FMUL.FTZ R10, R34.reuse, R9 ;  /* 0x00000009220a7220 */ /* 0x040fe20000410000 */
[-C--:B------:R-:W-:Y:S01]  /*111c0*/  FMUL.FTZ R34, R34, R7.reuse ;  /* 0x0000000722227220 */ /* 0x080fe20000410000 */
[C---:B------:R-:W-:Y:S01]  /*111d0*/  FFMA.FTZ R11, R4.reuse, R6, -R11 ;  /* 0x00000006040b7223 */ /* 0x040fe2000001080b */
[----:B------:R-:W-:Y:S01]  /*111e0*/  FFMA.FTZ R25, R4, R8, R5 ;  /* 0x0000000804197223 */ /* 0x000fe20000010005 */
[C---:B------:R-:W-:Y:S01]  /*111f0*/  FFMA.FTZ R26, R29.reuse, R7, -R10 ;  /* 0x000000071d1a7223 */ /* 0x040fe2000001080a */
[----:B------:R-:W-:Y:S01]  /*11200*/  FFMA.FTZ R34, R29, R9, R34 ;  /* 0x000000091d227223 */ /* 0x000fe20000010022 */
[----:B------:R-:W-:Y:S02]  /*11210*/  F2FP.SATFINITE.E4M3.F32.PACK_AB_MERGE_C R4, R50, R47, RZ ;  /* 0x0000002f3204723e */ /* 0x000fe400048070ff */
[----:B------:R-:W-:-:S02]  /*11220*/  F2FP.SATFINITE.E4M3.F32.PACK_AB_MERGE_C R5, R54, R51, RZ ;  /* 0x000000333605723e */ /* 0x000fc400048070ff */
[----:B------:R-:W-:Y:S02]  /*11230*/  F2FP.SATFINITE.E4M3.F32.PACK_AB_MERGE_C R6, R60, R55, RZ ;  /* 0x000000373c06723e */ /* 0x000fe400048070ff */
[----:B------:R-:W-:Y:S02]  /*11240*/  F2FP.SATFINITE.E4M3.F32.PACK_AB_MERGE_C R7, R62, R37, RZ ;  /* 0x000000253e07723e */ /* 0x000fe400048070ff */
[----:B------:R-:W-:Y:S02]  /*11250*/  F2FP.SATFINITE.E4M3.F32.PACK_AB_MERGE_C R8, R49, R48, RZ ;  /* 0x000000303108723e */ /* 0x000fe400048070ff */
[----:B------:R-:W-:Y:S02]  /*11260*/  F2FP.SATFINITE.E4M3.F32.PACK_AB_MERGE_C R9, R56, R53, RZ ;  /* 0x000000353809723e */ /* 0x000fe400048070ff */
[----:B------:R-:W-:Y:S02]  /*11270*/  F2FP.SATFINITE.E4M3.F32.PACK_AB_MERGE_C R10, R57, R58, RZ ;  /* 0x0000003a390a723e */ /* 0x000fe400048070ff */
[----:B------:R-:W-:-:S02]  /*11280*/  F2FP.SATFINITE.E4M3.F32.PACK_AB_MERGE_C R4, R46, R45, R4 ;  /* 0x0000002d2e04723e */ /* 0x000fc40004807004 */
[----:B------:R-:W-:Y:S02]  /*11290*/  F2FP.SATFINITE.E4M3.F32.PACK_AB_MERGE_C R5, R41, R40, R5 ;  /* 0x000000282905723e */ /* 0x000fe40004807005 */
[----:B------:R-:W-:Y:S02]  /*112a0*/  F2FP.SATFINITE.E4M3.F32.PACK_AB_MERGE_C R6, R42, R33, R6 ;  /* 0x000000212a06723e */ /* 0x000fe40004807006 */
[----:B------:R-:W-:Y:S02]  /*112b0*/  F2FP.SATFINITE.E4M3.F32.PACK_AB_MERGE_C R7, R26, R11, R7 ;  /* 0x0000000b1a07723e */ /* 0x000fe40004807007 */
[----:B------:R-:W-:Y:S02]  /*112c0*/  F2FP.SATFINITE.E4M3.F32.PACK_AB_MERGE_C R8, R43, R44, R8 ;  /* 0x0000002c2b08723e */ /* 0x000fe40004807008 */
[----:B------:R-:W-:Y:S01]  /*112d0*/  F2FP.SATFINITE.E4M3.F32.PACK_AB_MERGE_C R9, R27, R52, R9 ;  /* 0x000000341b09723e */ /* 0x000fe20004807009 */
[----:B------:R1:W-:Y:S01]  /*112e0*/  STS.128 [R59+0x20400], R4 ;  /* 0x020400043b007388 */ /* 0x0003e20000000c00 */
[----:B------:R-:W-:-:S02]  /*112f0*/  F2FP.SATFINITE.E4M3.F32.PACK_AB_MERGE_C R10, R28, R35, R10 ;  /* 0x000000231c0a723e */ /* 0x000fc4000480700a */
[----:B------:R-:W-:-:S05]  /*11300*/  F2FP.SATFINITE.E4M3.F32.PACK_AB_MERGE_C R11, R34, R25, R39 ;  /* 0x00000019220b723e */ /* 0x000fca0004807027 */
[----:B------:R1:W-:Y:S02]  /*11310*/  STS.128 [R24+0x20400], R8 ;  /* 0x0204000818007388 */ /* 0x0003e40000000c00 */
.L_x_424:
[----:B------:R-:W-:Y:S05]  /*11320*/  BSYNC B1 ;  /* 0x0000000000017941 */ /* 0x000fea0003800000 */
.L_x_423:
[----:B------:R-:W-:Y:S04]  /*11330*/  BSSY B1, `(.L_x_425) ;  /* 0x00000c5000017945 */ /* 0x000fe80003800000 */
[----:B------:R-:W-:Y:S05]  /*11340*/  @P2 BRA `(.L_x_426) ;  /* 0x0000000c000c2947 */ /* 0x000fea0003800000 */
[----:B-1----:R-:W2:Y:S04]  /*11350*/  LDL R8, [R1+0x20] ;  /* 0x0000200001087983 */ /* 0x002ea80000100800 */
[----:B------:R-:W3:Y:S01]  /*11360*/  LDL R61, [R1+0x44] ;  /* 0x00004400013d7983 */ /* 0x000ee20000100800 */
[----:B------:R-:W-:Y:S01]  /*11370*/  LEA.HI R4, R21, R20, RZ, 0x1c ;  /* 0x0000001415047211 */ /* 0x000fe200078fe0ff */
[----:B------:R-:W-:Y:S01]  /*11380*/  IMAD.SHL.U32 R5, R234, 0x80, RZ ;  /* 0x00000080ea057824 */ /* 0x000fe200078e00ff */
[----:B------:R-:W-:Y:S02]  /*11390*/  F2FP.F16.E4M3.UNPACK_B R43, R0.H1 ;  /* 0x00000000ff2b723e */ /* 0x000fe400030006ff */
[----:B------:R-:W-:Y:S02]  /*113a0*/  SHF.R.S32.HI R7, RZ, 0x1f, R4 ;  /* 0x0000001fff077819 */ /* 0x000fe40000011404 */
[----:B------:R-:W-:Y:S01]  /*113b0*/  LOP3.LUT R6, R5, 0x380, RZ, 0xc0, !PT ;  /* 0x0000038005067812 */ /* 0x000fe200078ec0ff */
[----:B------:R-:W-:Y:S01]  /*113c0*/  IMAD.SHL.U32 R5, R4, 0x10, RZ ;  /* 0x0000001004057824 */ /* 0x000fe200078e00ff */
[----:B------:R-:W-:Y:S01]  /*113d0*/  LEA.HI R7, R7, R4, RZ, 0x3 ;  /* 0x0000000407077211 */ /* 0x000fe200078f18ff */
[--C-:B0-----:R-:W-:Y:S01]  /*113e0*/  HADD2.F32 R41, -RZ, R43.reuse.H0_H0 ;  /* 0x2000002bff297230 */ /* 0x101fe20000004100 */
[-C--:B------:R-:W-:Y:S01]  /*113f0*/  F2FP.F16.E4M3.UNPACK_B R44, R12.reuse.H1 ;  /* 0x0000000cff2c723e */ /* 0x080fe200030006ff */
[----:B------:R-:W-:Y:S01]  /*11400*/  HADD2.F32 R43, -RZ, R43.H1_H1 ;  /* 0x3000002bff2b7230 */ /* 0x000fe20000004100 */
[----:B------:R-:W-:Y:S01]  /*11410*/  LOP3.LUT R4, R6, 0x70, R5, 0xf8, !PT ;  /* 0x0000007006047812 */ /* 0x000fe200078ef805 */
[----:B------:R-:W-:Y:S01]  /*11420*/  IMAD.SHL.U32 R7, R7, 0x800, RZ ;  /* 0x0000080007077824 */ /* 0x000fe200078e00ff */
[----:B------:R-:W-:Y:S01]  /*11430*/  SHF.R.U32.HI R5, RZ, 0x3, R6 ;  /* 0x00000003ff057819 */ /* 0x000fe20000011606 */
[--C-:B------:R-:W-:Y:S01]  /*11440*/  HADD2.F32 R45, -RZ, R44.reuse.H0_H0 ;  /* 0x2000002cff2d7230 */ /* 0x100fe20000004100 */
[----:B------:R-:W-:Y:S01]  /*11450*/  F2FP.F16.E4M3.UNPACK_B R49, R12 ;  /* 0x0000000cff31723e */ /* 0x000fe200020006ff */
[----:B------:R-:W-:Y:S01]  /*11460*/  HADD2.F32 R47, -RZ, R44.H1_H1 ;  /* 0x3000002cff2f7230 */ /* 0x000fe20000004100 */
[----:B------:R-:W-:-:S02]  /*11470*/  LOP3.LUT R4, R4, R5, RZ, 0x3c, !PT ;  /* 0x0000000504047212 */ /* 0x000fc400078e3cff */
[----:B------:R-:W-:Y:S01]  /*11480*/  LOP3.LUT R7, R7, 0xffffc000, RZ, 0xc0, !PT ;  /* 0xffffc00007077812 */ /* 0x000fe200078ec0ff */
[--C-:B------:R-:W-:Y:S01]  /*11490*/  HADD2.F32 R50, -RZ, R49.reuse.H0_H0 ;  /* 0x20000031ff327230 */ /* 0x100fe20000004100 */
[----:B------:R-:W-:Y:S01]  /*114a0*/  F2FP.F16.E4M3.UNPACK_B R53, R13 ;  /* 0x0000000dff35723e */ /* 0x000fe200020006ff */
[----:B------:R-:W-:-:S04]  /*114b0*/  HADD2.F32 R49, -RZ, R49.H1_H1 ;  /* 0x30000031ff317230 */ /* 0x000fc80000004100 */
[----:B------:R-:W-:Y:S01]  /*114c0*/  HADD2.F32 R54, -RZ, R53.H0_H0 ;  /* 0x20000035ff367230 */ /* 0x000fe20000004100 */
[----:B--2---:R-:W-:-:S04]  /*114d0*/  IADD3 R8, R4, R7, R8 ;  /* 0x0000000704087210 */ /* 0x004fc80007ffe008 */
[----:B------:R-:W-:Y:S01]  /*114e0*/  IADD3 R24, R19, R8, RZ ;  /* 0x0000000813187210 */ /* 0x000fe20007ffe0ff */
[----:B---3--:R-:W0:Y:S04]  /*114f0*/  LDS.128 R4, [R61+0x20400] ;  /* 0x020400003d047984 */ /* 0x008e280000000c00 */
[----:B------:R-:W1:Y:S01]  /*11500*/  LDS.128 R8, [R24+0x20400] ;  /* 0x0204000018087984 */ /* 0x000e620000000c00 */
[-C--:B0-----:R-:W-:Y:S02]  /*11510*/  F2FP.F16.E4M3.UNPACK_B R25, R4.reuse ;  /* 0x00000004ff19723e */ /* 0x081fe400020006ff */
[----:B------:R-:W-:Y:S02]  /*11520*/  F2FP.F16.E4M3.UNPACK_B R4, R4.H1 ;  /* 0x00000004ff04723e */ /* 0x000fe400030006ff */
[----:B-1----:R-:W-:-:S02]  /*11530*/  F2FP.F16.E4M3.UNPACK_B R33, R8.H1 ;  /* 0x00000008ff21723e */ /* 0x002fc400030006ff */
[-C--:B------:R-:W-:Y:S02]  /*11540*/  F2FP.F16.E4M3.UNPACK_B R26, R5.reuse ;  /* 0x00000005ff1a723e */ /* 0x080fe400020006ff */
[----:B------:R-:W-:Y:S01]  /*11550*/  F2FP.F16.E4M3.UNPACK_B R27, R5.H1 ;  /* 0x00000005ff1b723e */ /* 0x000fe200030006ff */
[--C-:B------:R-:W-:Y:S01]  /*11560*/  HADD2.F32 R34, -RZ, R33.reuse.H0_H0 ;  /* 0x20000021ff227230 */ /* 0x100fe20000004100 */
[----:B------:R-:W-:Y:S01]  /*11570*/  F2FP.F16.E4M3.UNPACK_B R8, R8 ;  /* 0x00000008ff08723e */ /* 0x000fe200020006ff */
[----:B------:R-:W-:Y:S01]  /*11580*/  HADD2.F32 R5, -RZ, R4.H0_H0 ;  /* 0x20000004ff057230 */ /* 0x000fe20000004100 */
[-C--:B------:R-:W-:Y:S01]  /*11590*/  F2FP.F16.E4M3.UNPACK_B R35, R9.reuse ;  /* 0x00000009ff23723e */ /* 0x080fe200020006ff */
[----:B------:R-:W-:Y:S02]  /*115a0*/  HADD2.F32 R33, -RZ, R33.H1_H1 ;  /* 0x30000021ff217230 */ /* 0x000fe40000004100 */
[-C--:B------:R-:W-:Y:S01]  /*115b0*/  FMUL.FTZ R42, R41, R34.reuse ;  /* 0x00000022292a7220 */ /* 0x080fe20000410000 */
[----:B------:R-:W-:Y:S01]  /*115c0*/  FMUL.FTZ R40, R45, R34 ;  /* 0x000000222d287220 */ /* 0x000fe20000410000 */
[----:B------:R-:W-:Y:S01]  /*115d0*/  F2FP.F16.E4M3.UNPACK_B R37, R9.H1 ;  /* 0x00000009ff25723e */ /* 0x000fe200030006ff */
[----:B------:R-:W-:-:S02]  /*115e0*/  HADD2.F32 R9, -RZ, R8.H0_H0 ;  /* 0x20000008ff097230 */ /* 0x000fc40000004100 */
[-C--:B------:R-:W-:Y:S01]  /*115f0*/  FFMA.FTZ R42, R45, R5.reuse, R42 ;  /* 0x000000052d2a7223 */ /* 0x080fe2000001002a */
[----:B------:R-:W-:Y:S01]  /*11600*/  F2FP.F16.E4M3.UNPACK_B R45, R0 ;  /* 0x00000000ff2d723e */ /* 0x000fe200020006ff */
[----:B------:R-:W-:Y:S01]  /*11610*/  FFMA.FTZ R41, R41, R5, -R40 ;  /* 0x0000000529297223 */ /* 0x000fe20000010828 */
[----:B------:R-:W-:Y:S02]  /*11620*/  HADD2.F32 R5, -RZ, R4.H1_H1 ;  /* 0x30000004ff057230 */ /* 0x000fe40000004100 */
[-C--:B------:R-:W-:Y:S01]  /*11630*/  FMUL.FTZ R40, R47, R33.reuse ;  /* 0x000000212f287220 */ /* 0x080fe20000410000 */
[----:B------:R-:W-:Y:S01]  /*11640*/  FMUL.FTZ R46, R43, R33 ;  /* 0x000000212b2e7220 */ /* 0x000fe20000410000 */
[----:B------:R-:W-:Y:S02]  /*11650*/  HADD2.F32 R48, -RZ, R45.H0_H0 ;  /* 0x2000002dff307230 */ /* 0x000fe40000004100 */
[----:B------:R-:W-:Y:S01]  /*11660*/  FMUL.FTZ R33, R50, R9 ;  /* 0x0000000932217220 */ /* 0x000fe20000410000 */
[----:B------:R-:W-:-:S02]  /*11670*/  HADD2.F32 R4, -RZ, R25.H0_H0 ;  /* 0x20000019ff047230 */ /* 0x000fc40000004100 */
[-C--:B------:R-:W-:Y:S01]  /*11680*/  FFMA.FTZ R44, R43, R5.reuse, -R40 ;  /* 0x000000052b2c7223 */ /* 0x080fe20000010828 */
[----:B------:R-:W-:Y:S01]  /*11690*/  FFMA.FTZ R43, R47, R5, R46 ;  /* 0x000000052f2b7223 */ /* 0x000fe2000001002e */
[C---:B------:R-:W-:Y:S01]  /*116a0*/  FMUL.FTZ R9, R48.reuse, R9 ;  /* 0x0000000930097220 */ /* 0x040fe20000410000 */
[----:B------:R-:W-:Y:S01]  /*116b0*/  F2FP.F16.E4M3.UNPACK_B R46, R36.H1 ;  /* 0x00000024ff2e723e */ /* 0x000fe200030006ff */
[----:B------:R-:W-:Y:S02]  /*116c0*/  HADD2.F32 R8, -RZ, R8.H1_H1 ;  /* 0x30000008ff087230 */ /* 0x000fe40000004100 */
[-C--:B------:R-:W-:Y:S01]  /*116d0*/  FFMA.FTZ R33, R48, R4.reuse, -R33 ;  /* 0x0000000430217223 */ /* 0x080fe20000010821 */
[----:B------:R-:W-:Y:S01]  /*116e0*/  FFMA.FTZ R9, R50, R4, R9 ;  /* 0x0000000432097223 */ /* 0x000fe20000010009 */
[----:B------:R-:W-:Y:S01]  /*116f0*/  F2FP.F16.E4M3.UNPACK_B R50, R13.H1 ;  /* 0x0000000dff32723e */ /* 0x000fe200030006ff */
[----:B------:R-:W-:Y:S02]  /*11700*/  HADD2.F32 R47, -RZ, R45.H1_H1 ;  /* 0x3000002dff2f7230 */ /* 0x000fe40000004100 */
[----:B------:R-:W-:Y:S01]  /*11710*/  FMUL.FTZ R40, R49, R8 ;  /* 0x0000000831287220 */ /* 0x000fe20000410000 */
[----:B------:R-:W-:Y:S01]  /*11720*/  HADD2.F32 R5, -RZ, R37.H0_H0 ;  /* 0x20000025ff057230 */ /* 0x000fe20000004100 */
[----:B------:R-:W-:Y:S01]  /*11730*/  F2FP.F16.E4M3.UNPACK_B R39, R10 ;  /* 0x0000000aff27723e */ /* 0x000fe200020006ff */
[----:B------:R-:W-:-:S02]  /*11740*/  HADD2.F32 R52, -RZ, R50.H0_H0 ;  /* 0x20000032ff347230 */ /* 0x000fc40000004100 */
[----:B------:R-:W-:Y:S01]  /*11750*/  FMUL.FTZ R8, R47, R8 ;  /* 0x000000082f087220 */ /* 0x000fe20000410000 */
[----:B------:R-:W-:Y:S01]  /*11760*/  HADD2.F32 R25, -RZ, R25.H1_H1 ;  /* 0x30000019ff197230 */ /* 0x000fe20000004100 */
[----:B------:R-:W-:Y:S01]  /*11770*/  F2FP.F16.E4M3.UNPACK_B R10, R10.H1 ;  /* 0x0000000aff0a723e */ /* 0x000fe200030006ff */
[--C-:B------:R-:W-:Y:S02]  /*11780*/  HADD2.F32 R48, -RZ, R46.reuse.H0_H0 ;  /* 0x2000002eff307230 */ /* 0x100fe40000004100 */
[----:B------:R-:W-:Y:S01]  /*11790*/  FMUL.FTZ R45, R52, R5 ;  /* 0x00000005342d7220 */ /* 0x000fe20000410000 */
[----:B------:R-:W-:Y:S02]  /*117a0*/  HADD2.F32 R4, -RZ, R27.H0_H0 ;  /* 0x2000001bff047230 */ /* 0x000fe40000004100 */
[----:B------:R-:W-:Y:S01]  /*117b0*/  FFMA.FTZ R8, R49, R25, R8 ;  /* 0x0000001931087223 */ /* 0x000fe20000010008 */
[----:B------:R-:W-:Y:S01]  /*117c0*/  F2FP.F16.E4M3.UNPACK_B R49, R36 ;  /* 0x00000024ff31723e */ /* 0x000fe200020006ff */
[----:B------:R-:W-:Y:S01]  /*117d0*/  FMUL.FTZ R5, R48, R5 ;  /* 0x0000000530057220 */ /* 0x000fe20000410000 */
[----:B------:R-:W-:-:S02]  /*117e0*/  HADD2.F32 R51, -RZ, R46.H1_H1 ;  /* 0x3000002eff337230 */ /* 0x000fc40000004100 */
[----:B------:R-:W-:Y:S01]  /*117f0*/  FFMA.FTZ R40, R47, R25, -R40 ;  /* 0x000000192f287223 */ /* 0x000fe20000010828 */
[----:B------:R-:W-:Y:S02]  /*11800*/  HADD2.F32 R37, -RZ, R37.H1_H1 ;  /* 0x30000025ff257230 */ /* 0x000fe40000004100 */
[-C--:B------:R-:W-:Y:S01]  /*11810*/  FFMA.FTZ R47, R52, R4.reuse, R5 ;  /* 0x00000004342f7223 */ /* 0x080fe20000010005 */
[----:B------:R-:W-:Y:S02]  /*11820*/  HADD2.F32 R55, -RZ, R50.H1_H1 ;  /* 0x30000032ff377230 */ /* 0x000fe40000004100 */
[----:B------:R-:W-:Y:S01]  /*11830*/  FFMA.FTZ R45, R48, R4, -R45 ;  /* 0x00000004302d7223 */ /* 0x000fe2000001082d */
[----:B------:R-:W-:Y:S02]  /*11840*/  HADD2.F32 R5, -RZ, R35.H0_H0 ;  /* 0x20000023ff057230 */ /* 0x000fe40000004100 */
[----:B------:R-:W-:Y:S01]  /*11850*/  FMUL.FTZ R50, R51, R37 ;  /* 0x0000002533327220 */ /* 0x000fe20000410000 */
[----:B------:R-:W-:-:S02]  /*11860*/  HADD2.F32 R27, -RZ, R27.H1_H1 ;  /* 0x3000001bff1b7230 */ /* 0x000fc40000004100 */
[C---:B------:R-:W-:Y:S01]  /*11870*/  FMUL.FTZ R46, R55.reuse, R37 ;  /* 0x00000025372e7220 */ /* 0x040fe20000410000 */
[----:B------:R-:W-:Y:S02]  /*11880*/  HADD2.F32 R52, -RZ, R49.H0_H0 ;  /* 0x20000031ff347230 */ /* 0x000fe40000004100 */
[----:B------:R-:W-:Y:S01]  /*11890*/  FMUL.FTZ R25, R54, R5 ;  /* 0x0000000536197220 */ /* 0x000fe20000410000 */
[----:B------:R-:W-:Y:S02]  /*118a0*/  HADD2.F32 R4, -RZ, R26.H0_H0 ;  /* 0x2000001aff047230 */ /* 0x000fe40000004100 */
[----:B------:R-:W-:Y:S01]  /*118b0*/  FFMA.FTZ R50, R55, R27, R50 ;  /* 0x0000001b37327223 */ /* 0x000fe20000010032 */
[----:B------:R-:W-:Y:S01]  /*118c0*/  F2FP.F16.E4M3.UNPACK_B R55, R14.H1 ;  /* 0x0000000eff37723e */ /* 0x000fe200030006ff */
[----:B------:R-:W-:Y:S01]  /*118d0*/  FMUL.FTZ R5, R52, R5 ;  /* 0x0000000534057220 */ /* 0x000fe20000410000 */
[----:B------:R-:W-:Y:S01]  /*118e0*/  FFMA.FTZ R48, R51, R27, -R46 ;  /* 0x0000001b33307223 */ /* 0x000fe2000001082e */
[----:B------:R-:W-:Y:S01]  /*118f0*/  F2FP.F16.E4M3.UNPACK_B R28, R6 ;  /* 0x00000006ff1c723e */ /* 0x000fe200020006ff */
[----:B------:R-:W-:-:S02]  /*11900*/  HADD2.F32 R35, -RZ, R35.H1_H1 ;  /* 0x30000023ff237230 */ /* 0x000fc40000004100 */
[----:B------:R-:W-:Y:S01]  /*11910*/  FFMA.FTZ R27, R54, R4, R5 ;  /* 0x00000004361b7223 */ /* 0x000fe20000010005 */
[----:B------:R-:W-:Y:S01]  /*11920*/  F2FP.F16.E4M3.UNPACK_B R6, R6.H1 ;  /* 0x00000006ff06723e */ /* 0x000fe200030006ff */
[----:B------:R-:W-:Y:S01]  /*11930*/  HADD2.F32 R54, -RZ, R53.H1_H1 ;  /* 0x30000035ff367230 */ /* 0x000fe20000004100 */
[----:B------:R-:W-:Y:S01]  /*11940*/  F2FP.F16.E4M3.UNPACK_B R51, R3.H1 ;  /* 0x00000003ff33723e */ /* 0x000fe200030006ff */
[----:B------:R-:W-:Y:S02]  /*11950*/  HADD2.F32 R46, -RZ, R49.H1_H1 ;  /* 0x30000031ff2e7230 */ /* 0x000fe40000004100 */
[----:B------:R-:W-:Y:S01]  /*11960*/  FFMA.FTZ R25, R52, R4, -R25 ;  /* 0x0000000434197223 */ /* 0x000fe20000010819 */
[----:B------:R-:W-:Y:S02]  /*11970*/  HADD2.F32 R56, -RZ, R55.H0_H0 ;  /* 0x20000037ff387230 */ /* 0x000fe40000004100 */
[----:B------:R-:W-:Y:S01]  /*11980*/  FMUL.FTZ R37, R54, R35 ;  /* 0x0000002336257220 */ /* 0x000fe20000410000 */
[----:B------:R-:W-:-:S02]  /*11990*/  HADD2.F32 R5, -RZ, R10.H0_H0 ;  /* 0x2000000aff057230 */ /* 0x000fc40000004100 */
[----:B------:R-:W-:Y:S01]  /*119a0*/  FMUL.FTZ R35, R46, R35 ;  /* 0x000000232e237220 */ /* 0x000fe20000410000 */
[----:B------:R-:W-:Y:S01]  /*119b0*/  HADD2.F32 R26, -RZ, R26.H1_H1 ;  /* 0x3000001aff1a7230 */ /* 0x000fe20000004100 */
[----:B------:R-:W-:Y:S01]  /*119c0*/  F2FP.F16.E4M3.UNPACK_B R53, R3 ;  /* 0x00000003ff35723e */ /* 0x000fe200020006ff */
[----:B------:R-:W-:Y:S02]  /*119d0*/  HADD2.F32 R52, -RZ, R51.H0_H0 ;  /* 0x20000033ff347230 */ /* 0x000fe40000004100 */
[-C--:B------:R-:W-:Y:S01]  /*119e0*/  FMUL.FTZ R49, R56, R5.reuse ;  /* 0x0000000538317220 */ /* 0x080fe20000410000 */
[----:B------:R-:W-:Y:S02]  /*119f0*/  HADD2.F32 R4, -RZ, R6.H0_H0 ;  /* 0x20000006ff047230 */ /* 0x000fe40000004100 */
[-C--:B------:R-:W-:Y:S01]  /*11a00*/  FFMA.FTZ R46, R46, R26.reuse, -R37 ;  /* 0x0000001a2e2e7223 */ /* 0x080fe20000010825 */
[----:B------:R-:W-:Y:S01]  /*11a10*/  FFMA.FTZ R26, R54, R26, R35 ;  /* 0x0000001a361a7223 */ /* 0x000fe20000010023 */
[----:B------:R-:W-:Y:S01]  /*11a20*/  FMUL.FTZ R5, R52, R5 ;  /* 0x0000000534057220 */ /* 0x000fe20000410000 */
[----:B------:R-:W-:-:S02]  /*11a30*/  HADD2.F32 R54, -RZ, R55.H1_H1 ;  /* 0x30000037ff367230 */ /* 0x000fc40000004100 */
[----:B------:R-:W-:Y:S01]  /*11a40*/  FFMA.FTZ R49, R52, R4, -R49 ;  /* 0x0000000434317223 */ /* 0x000fe20000010831 */
[----:B------:R-:W-:Y:S01]  /*11a50*/  HADD2.F32 R10, -RZ, R10.H1_H1 ;  /* 0x3000000aff0a7230 */ /* 0x000fe20000004100 */
[----:B------:R-:W-:Y:S01]  /*11a60*/  F2FP.F16.E4M3.UNPACK_B R55, R14 ;  /* 0x0000000eff37723e */ /* 0x000fe200020006ff */
[----:B------:R-:W-:Y:S02]  /*11a70*/  HADD2.F32 R52, -RZ, R51.H1_H1 ;  /* 0x30000033ff347230 */ /* 0x000fe40000004100 */
[----:B------:R-:W-:Y:S01]  /*11a80*/  FFMA.FTZ R37, R56, R4, R5 ;  /* 0x0000000438257223 */ /* 0x000fe20000010005 */
[----:B------:R-:W-:Y:S02]  /*11a90*/  HADD2.F32 R6, -RZ, R6.H1_H1 ;  /* 0x30000006ff067230 */ /* 0x000fe40000004100 */
[-C--:B------:R-:W-:Y:S01]  /*11aa0*/  FMUL.FTZ R35, R54, R10.reuse ;  /* 0x0000000a36237220 */ /* 0x080fe20000410000 */
[----:B------:R-:W-:Y:S02]  /*11ab0*/  HADD2.F32 R5, -RZ, R39.H0_H0 ;  /* 0x20000027ff057230 */ /* 0x000fe40000004100 */
[----:B------:R-:W-:Y:S01]  /*11ac0*/  FMUL.FTZ R51, R52, R10 ;  /* 0x0000000a34337220 */ /* 0x000fe20000410000 */
[----:B------:R-:W-:-:S02]  /*11ad0*/  HADD2.F32 R10, -RZ, R55.H0_H0 ;  /* 0x20000037ff0a7230 */ /* 0x000fc40000004100 */
[-C--:B------:R-:W-:Y:S01]  /*11ae0*/  FFMA.FTZ R52, R52, R6.reuse, -R35 ;  /* 0x0000000634347223 */ /* 0x080fe20000010823 */
[----:B------:R-:W-:Y:S02]  /*11af0*/  HADD2.F32 R4, -RZ, R28.H0_H0 ;  /* 0x2000001cff047230 */ /* 0x000fe40000004100 */
[----:B------:R-:W-:Y:S01]  /*11b00*/  FFMA.FTZ R54, R54, R6, R51 ;  /* 0x0000000636367223 */ /* 0x000fe20000010033 */
[----:B------:R-:W-:Y:S02]  /*11b10*/  HADD2.F32 R6, -RZ, R53.H0_H0 ;  /* 0x20000035ff067230 */ /* 0x000fe40000004100 */
[----:B------:R-:W-:Y:S01]  /*11b20*/  FMUL.FTZ R35, R10, R5 ;  /* 0x000000050a237220 */ /* 0x000fe20000410000 */
[----:B------:R-:W-:Y:S01]  /*11b30*/  HADD2.F32 R58, -RZ, R55.H1_H1 ;  /* 0x30000037ff3a7230 */ /* 0x000fe20000004100 */
[----:B------:R-:W-:Y:S01]  /*11b40*/  F2FP.F16.E4M3.UNPACK_B R34, R11 ;  /* 0x0000000bff22723e */ /* 0x000fe200020006ff */
[----:B------:R-:W-:Y:S02]  /*11b50*/  HADD2.F32 R39, -RZ, R39.H1_H1 ;  /* 0x30000027ff277230 */ /* 0x000fe40000004100 */
[----:B------:R-:W-:Y:S01]  /*11b60*/  FMUL.FTZ R5, R6, R5 ;  /* 0x0000000506057220 */ /* 0x000fe20000410000 */
[----:B------:R-:W-:-:S02]  /*11b70*/  HADD2.F32 R56, -RZ, R53.H1_H1 ;  /* 0x30000035ff387230 */ /* 0x000fc40000004100 */
[-C--:B------:R-:W-:Y:S01]  /*11b80*/  FFMA.FTZ R6, R6, R4.reuse, -R35 ;  /* 0x0000000406067223 */ /* 0x080fe20000010823 */
[----:B------:R-:W-:Y:S01]  /*11b90*/  HADD2.F32 R28, -RZ, R28.H1_H1 ;  /* 0x3000001cff1c7230 */ /* 0x000fe20000004100 */
[----:B------:R-:W-:Y:S01]  /*11ba0*/  F2FP.F16.E4M3.UNPACK_B R11, R11.H1 ;  /* 0x0000000bff0b723e */ /* 0x000fe200030006ff */
[----:B------:R-:W-:Y:S01]  /*11bb0*/  FMUL.FTZ R35, R58, R39 ;  /* 0x000000273a237220 */ /* 0x000fe20000410000 */
[----:B------:R-:W-:Y:S01]  /*11bc0*/  F2FP.F16.E4M3.UNPACK_B R53, R15.H1 ;  /* 0x0000000fff35723e */ /* 0x000fe200030006ff */
[----:B------:R-:W-:Y:S01]  /*11bd0*/  FFMA.FTZ R10, R10, R4, R5 ;  /* 0x000000040a0a7223 */ /* 0x000fe20000010005 */
[----:B------:R-:W-:Y:S01]  /*11be0*/  F2FP.F16.E4M3.UNPACK_B R4, R38.H1 ;  /* 0x00000026ff04723e */ /* 0x000fe200030006ff */
[C---:B------:R-:W-:Y:S01]  /*11bf0*/  FMUL.FTZ R39, R56.reuse, R39 ;  /* 0x0000002738277220 */ /* 0x040fe20000410000 */
[-C--:B------:R-:W-:Y:S01]  /*11c00*/  F2FP.F16.E4M3.UNPACK_B R29, R7.reuse ;  /* 0x00000007ff1d723e */ /* 0x080fe200020006ff */
[----:B------:R-:W-:Y:S01]  /*11c10*/  FFMA.FTZ R35, R56, R28, -R35 ;  /* 0x0000001c38237223 */ /* 0x000fe20000010823 */
[----:B------:R-:W-:Y:S01]  /*11c20*/  F2FP.F16.E4M3.UNPACK_B R7, R7.H1 ;  /* 0x00000007ff07723e */ /* 0x000fe200030006ff */
[----:B------:R-:W-:-:S02]  /*11c30*/  HADD2.F32 R56, -RZ, R53.H0_H0 ;  /* 0x20000035ff387230 */ /* 0x000fc40000004100 */
[----:B------:R-:W-:Y:S01]  /*11c40*/  FFMA.FTZ R39, R58, R28, R39 ;  /* 0x0000001c3a277223 */ /* 0x000fe20000010027 */
[----:B------:R-:W-:Y:S01]  /*11c50*/  HADD2.F32 R5, -RZ, R11.H0_H0 ;  /* 0x2000000bff057230 */ /* 0x000fe20000004100 */
[----:B------:R-:W-:Y:S01]  /*11c60*/  F2FP.F16.E4M3.UNPACK_B R55, R38 ;  /* 0x00000026ff37723e */ /* 0x000fe200020006ff */
[--C-:B------:R-:W-:Y:S01]  /*11c70*/  HADD2.F32 R28, -RZ, R4.reuse.H0_H0 ;  /* 0x20000004ff1c7230 */ /* 0x100fe20000004100 */
[----:B------:R-:W-:Y:S01]  /*11c80*/  F2FP.SATFINITE.E4M3.F32.PACK_AB_MERGE_C R42, R43, R42, RZ ;  /* 0x0000002a2b2a723e */ /* 0x000fe200048070ff */
[----:B------:R-:W-:Y:S02]  /*11c90*/  HADD2.F32 R57, -RZ, R4.H1_H1 ;  /* 0x30000004ff397230 */ /* 0x000fe40000004100 */
[-C--:B------:R-:W-:Y:S01]  /*11ca0*/  FMUL.FTZ R51, R56, R5.reuse ;  /* 0x0000000538337220 */ /* 0x080fe20000410000 */
[----:B------:R-:W-:Y:S02]  /*11cb0*/  HADD2.F32 R4, -RZ, R7.H0_H0 ;  /* 0x20000007ff047230 */ /* 0x000fe40000004100 */
[----:B------:R-:W-:Y:S01]  /*11cc0*/  FMUL.FTZ R5, R28, R5 ;  /* 0x000000051c057220 */ /* 0x000fe20000410000 */
[----:B------:R-:W-:Y:S01]  /*11cd0*/  HADD2.F32 R59, -RZ, R53.H1_H1 ;  /* 0x30000035ff3b7230 */ /* 0x000fe20000004100 */
[----:B------:R-:W-:Y:S01]  /*11ce0*/  F2FP.SATFINITE.E4M3.F32.PACK_AB_MERGE_C R49, R52, R49, RZ ;  /* 0x000000313431723e */ /* 0x000fe200048070ff */
[----:B------:R-:W-:-:S02]  /*11cf0*/  HADD2.F32 R11, -RZ, R11.H1_H1 ;  /* 0x3000000bff0b7230 */ /* 0x000fc40000004100 */
[-C--:B------:R-:W-:Y:S01]  /*11d00*/  FFMA.FTZ R51, R28, R4.reuse, -R51 ;  /* 0x000000041c337223 */ /* 0x080fe20000010833 */
[----:B------:R-:W-:Y:S01]  /*11d10*/  FFMA.FTZ R53, R56, R4, R5 ;  /* 0x0000000438357223 */ /* 0x000fe20000010005 */
[----:B------:R-:W-:Y:S01]  /*11d20*/  HADD2.F32 R7, -RZ, R7.H1_H1 ;  /* 0x30000007ff077230 */ /* 0x000fe20000004100 */
[----:B------:R-:W-:Y:S01]  /*11d30*/  F2FP.F16.E4M3.UNPACK_B R4, R15 ;  /* 0x0000000fff04723e */ /* 0x000fe200020006ff */
[-C--:B------:R-:W-:Y:S01]  /*11d40*/  FMUL.FTZ R28, R59, R11.reuse ;  /* 0x0000000b3b1c7220 */ /* 0x080fe20000410000 */
[C---:B------:R-:W-:Y:S01]  /*11d50*/  FMUL.FTZ R58, R57.reuse, R11 ;  /* 0x0000000b393a7220 */ /* 0x040fe20000410000 */
[----:B------:R-:W-:Y:S01]  /*11d60*/  HADD2.F32 R5, -RZ, R34.H0_H0 ;  /* 0x20000022ff057230 */ /* 0x000fe20000004100 */
[----:B------:R-:W-:Y:S01]  /*11d70*/  F2FP.SATFINITE.E4M3.F32.PACK_AB_MERGE_C R47, R50, R47, RZ ;  /* 0x0000002f322f723e */ /* 0x000fe200048070ff */
[-C--:B------:R-:W-:Y:S01]  /*11d80*/  FFMA.FTZ R56, R57, R7.reuse, -R28 ;  /* 0x0000000739387223 */ /* 0x080fe2000001081c */
[--C-:B------:R-:W-:Y:S02]  /*11d90*/  HADD2.F32 R62, -RZ, R4.reuse.H0_H0 ;  /* 0x20000004ff3e7230 */ /* 0x100fe40000004100 */
[----:B------:R-:W-:Y:S01]  /*11da0*/  FFMA.FTZ R58, R59, R7, R58 ;  /* 0x000000073b3a7223 */ /* 0x000fe2000001003a */
[----:B------:R-:W-:Y:S01]  /*11db0*/  HADD2.F32 R60, -RZ, R55.H0_H0 ;  /* 0x20000037ff3c7230 */ /* 0x000fe20000004100 */
[----:B------:R-:W-:Y:S01]  /*11dc0*/  F2FP.SATFINITE.E4M3.F32.PACK_AB_MERGE_C R37, R54, R37, RZ ;  /* 0x000000253625723e */ /* 0x000fe200048070ff */
[----:B------:R-:W-:-:S02]  /*11dd0*/  HADD2.F32 R57, -RZ, R4.H1_H1 ;  /* 0x30000004ff397230 */ /* 0x000fc40000004100 */
[-C--:B------:R-:W-:Y:S01]  /*11de0*/  FMUL.FTZ R7, R62, R5.reuse ;  /* 0x000000053e077220 */ /* 0x080fe20000410000 */
[----:B------:R-:W-:Y:S02]  /*11df0*/  HADD2.F32 R34, -RZ, R34.H1_H1 ;  /* 0x30000022ff227230 */ /* 0x000fe40000004100 */
[----:B------:R-:W-:Y:S01]  /*11e00*/  FMUL.FTZ R5, R60, R5 ;  /* 0x000000053c057220 */ /* 0x000fe20000410000 */
[----:B------:R-:W-:Y:S01]  /*11e10*/  HADD2.F32 R55, -RZ, R55.H1_H1 ;  /* 0x30000037ff377230 */ /* 0x000fe20000004100 */
[----:B------:R-:W-:Y:S01]  /*11e20*/  F2FP.SATFINITE.E4M3.F32.PACK_AB_MERGE_C R51, R56, R51, RZ ;  /* 0x000000333833723e */ /* 0x000fe200048070ff */
[--C-:B------:R-:W-:Y:S02]  /*11e30*/  HADD2.F32 R4, -RZ, R29.reuse.H0_H0 ;  /* 0x2000001dff047230 */ /* 0x100fe40000004100 */
[-C--:B------:R-:W-:Y:S01]  /*11e40*/  FMUL.FTZ R28, R57, R34.reuse ;  /* 0x00000022391c7220 */ /* 0x080fe20000410000 */
[----:B------:R-:W-:Y:S02]  /*11e50*/  HADD2.F32 R29, -RZ, R29.H1_H1 ;  /* 0x3000001dff1d7230 */ /* 0x000fe40000004100 */
[C---:B------:R-:W-:Y:S01]  /*11e60*/  FMUL.FTZ R34, R55.reuse, R34 ;  /* 0x0000002237227220 */ /* 0x040fe20000410000 */
[----:B------:R-:W-:Y:S01]  /*11e70*/  F2FP.SATFINITE.E4M3.F32.PACK_AB_MERGE_C R53, R58, R53, RZ ;  /* 0x000000353a35723e */ /* 0x000fe200048070ff */
[-C--:B------:R-:W-:Y:S01]  /*11e80*/  FFMA.FTZ R7, R60, R4.reuse, -R7 ;  /* 0x000000043c077223 */ /* 0x080fe20000010807 */
[----:B------:R-:W-:Y:S01]  /*11e90*/  FFMA.FTZ R11, R62, R4, R5 ;  /* 0x000000043e0b7223 */ /* 0x000fe20000010005 */
[-C--:B------:R-:W-:Y:S01]  /*11ea0*/  FFMA.FTZ R28, R55, R29.reuse, -R28 ;  /* 0x0000001d371c7223 */ /* 0x080fe2000001081c */
[----:B------:R-:W-:Y:S01]  /*11eb0*/  FFMA.FTZ R34, R57, R29, R34 ;  /* 0x0000001d39227223 */ /* 0x000fe20000010022 */
[----:B------:R-:W-:-:S02]  /*11ec0*/  F2FP.SATFINITE.E4M3.F32.PACK_AB_MERGE_C R4, R44, R41, RZ ;  /* 0x000000292c04723e */ /* 0x000fc400048070ff */
[----:B------:R-:W-:Y:S02]  /*11ed0*/  F2FP.SATFINITE.E4M3.F32.PACK_AB_MERGE_C R5, R48, R45, RZ ;  /* 0x0000002d3005723e */ /* 0x000fe400048070ff */
[----:B------:R-:W-:Y:S02]  /*11ee0*/  F2FP.SATFINITE.E4M3.F32.PACK_AB_MERGE_C R4, R40, R33, R4 ;  /* 0x000000212804723e */ /* 0x000fe40004807004 */
[----:B------:R-:W-:Y:S02]  /*11ef0*/  F2FP.SATFINITE.E4M3.F32.PACK_AB_MERGE_C R8, R8, R9, R42 ;  /* 0x000000090808723e */ /* 0x000fe4000480702a */
[----:B------:R-:W-:Y:S02]  /*11f00*/  F2FP.SATFINITE.E4M3.F32.PACK_AB_MERGE_C R5, R46, R25, R5 ;  /* 0x000000192e05723e */ /* 0x000fe40004807005 */
[----:B------:R-:W-:Y:S02]  /*11f10*/  F2FP.SATFINITE.E4M3.F32.PACK_AB_MERGE_C R6, R35, R6, R49 ;  /* 0x000000062306723e */ /* 0x000fe40004807031 */
[----:B------:R-:W-:-:S02]  /*11f20*/  F2FP.SATFINITE.E4M3.F32.PACK_AB_MERGE_C R7, R28, R7, R51 ;  /* 0x000000071c07723e */ /* 0x000fc40004807033 */
[----:B------:R-:W-:Y:S02]  /*11f30*/  F2FP.SATFINITE.E4M3.F32.PACK_AB_MERGE_C R9, R26, R27, R47 ;  /* 0x0000001b1a09723e */ /* 0x000fe4000480702f */
[----:B------:R-:W-:Y:S01]  /*11f40*/  F2FP.SATFINITE.E4M3.F32.PACK_AB_MERGE_C R10, R39, R10, R37 ;  /* 0x0000000a270a723e */ /* 0x000fe20004807025 */
[----:B------:R2:W-:Y:S01]  /*11f50*/  STS.128 [R61+0x20400], R4 ;  /* 0x020400043d007388 */ /* 0x0005e20000000c00 */
[----:B------:R-:W-:-:S05]  /*11f60*/  F2FP.SATFINITE.E4M3.F32.PACK_AB_MERGE_C R11, R34, R11, R53 ;  /* 0x0000000b220b723e */ /* 0x000fca0004807035 */
[----:B------:R2:W-:Y:S02]  /*11f70*/  STS.128 [R24+0x20400], R8 ;  /* 0x0204000818007388 */ /* 0x0005e40000000c00 */
.L_x_426:
[----:B------:R-:W-:Y:S05]  /*11f80*/  BSYNC B1 ;  /* 0x0000000000017941 */ /* 0x000fea0003800000 */
.L_x_425:
[----:B------:R-:W-:Y:S04]  /*11f90*/  BSSY B1, `(.L_x_427) ;  /* 0x00000c5000017945 */ /* 0x000fe80003800000 */
[----:B------:R-:W-:Y:S05]  /*11fa0*/  @P3 BRA `(.L_x_428) ;  /* 0x0000000c000c3947 */ /* 0x000fea0003800000 */
[----:B-12---:R-:W2:Y:S04]  /*11fb0*/  LDL R8, [R1+0x1c] ;  /* 0x00001c0001087983 */ /* 0x006ea80000100800 */
        /* <DEDUP_REMOVED lines=194> */
.L_x_428:
[----:B------:R-:W-:Y:S05]  /*12be0*/  BSYNC B1 ;  /* 0x0000000000017941 */ /* 0x000fea0003800000 */
.L_x_427:
[----:B------:R-:W-:Y:S05]  /*12bf0*/  @P0 BRA `(.L_x_414) ;  /* 0x0000000c000c0947 */ /* 0x000fea0003800000 */
[----:B-123--:R-:W2:Y:S04]  /*12c00*/  LDL R6, [R1+0x18] ;  /* 0x0000180001067983 */ /* 0x00eea80000100800 */
        /* <DEDUP_REMOVED lines=8> */
[--C-:B------:R-:W-:Y:S01]  /*12c90*/  HADD2.F32 R39, -RZ, R37.reuse.H0_H0 ;  /* 0x20000025ff277230 */ /* 0x100fe20000004100 */
[----:B------:R-:W-:Y:S01]  /*12ca0*/  F2FP.F16.E4M3.UNPACK_B R43, R12.H1 ;  /* 0x0000000cff2b723e */ /* 0x000fe200030006ff */
[----:B------:R-:W-:Y:S01]  /*12cb0*/  HADD2.F32 R46, -RZ, R37.H1_H1 ;  /* 0x30000025ff2e7230 */ /* 0x000fe20000004100 */
[----:B------:R-:W-:Y:S01]  /*12cc0*/  LOP3.LUT R4, R7, 0x70, R4, 0xf8, !PT ;  /* 0x0000007007047812 */ /* 0x000fe200078ef804 */
[----:B------:R-:W-:Y:S01]  /*12cd0*/  IMAD.SHL.U32 R5, R5, 0x800, RZ ;  /* 0x0000080005057824 */ /* 0x000fe200078e00ff */
[----:B------:R-:W-:Y:S01]  /*12ce0*/  SHF.R.U32.HI R7, RZ, 0x3, R7 ;  /* 0x00000003ff077819 */ /* 0x000fe20000011607 */
[--C-:B0-----:R-:W-:Y:S01]  /*12cf0*/  HADD2.F32 R41, -RZ, R43.reuse.H0_H0 ;  /* 0x2000002bff297230 */ /* 0x101fe20000004100 */
[----:B------:R-:W-:Y:S01]  /*12d00*/  F2FP.F16.E4M3.UNPACK_B R47, R13 ;  /* 0x0000000dff2f723e */ /* 0x000fe200020006ff */
[----:B------:R-:W-:Y:S01]  /*12d10*/  HADD2.F32 R50, -RZ, R43.H1_H1 ;  /* 0x3000002bff327230 */ /* 0x000fe20000004100 */
[----:B------:R-:W-:-:S02]  /*12d20*/  LOP3.LUT R4, R4, R7, RZ, 0x3c, !PT ;  /* 0x0000000704047212 */ /* 0x000fc400078e3cff */
[----:B------:R-:W-:-:S04]  /*12d30*/  LOP3.LUT R5, R5, 0xffffc000, RZ, 0xc0, !PT ;  /* 0xffffc00005057812 */ /* 0x000fc800078ec0ff */
        /* <DEDUP_REMOVED lines=9> */
[----:B------:R-:W-:Y:S01]  /*12dd0*/  HADD2.F32 R29, -RZ, R28.H0_H0 ;  /* 0x2000001cff1d7230 */ /* 0x000fe20000004100 */
[----:B------:R-:W-:Y:S01]  /*12de0*/  F2FP.F16.E4M3.UNPACK_B R4, R4 ;  /* 0x00000004ff04723e */ /* 0x000fe200020006ff */
[----:B------:R-:W-:Y:S01]  /*12df0*/  HADD2.F32 R9, -RZ, R8.H0_H0 ;  /* 0x20000008ff097230 */ /* 0x000fe20000004100 */
[----:B------:R-:W-:Y:S01]  /*12e00*/  F2FP.F16.E4M3.UNPACK_B R33, R5 ;  /* 0x00000005ff21723e */ /* 0x000fe200020006ff */
[----:B------:R-:W-:Y:S02]  /*12e10*/  HADD2.F32 R28, -RZ, R28.H1_H1 ;  /* 0x3000001cff1c7230 */ /* 0x000fe40000004100 */
[-C--:B------:R-:W-:Y:S01]  /*12e20*/  FMUL.FTZ R42, R39, R29.reuse ;  /* 0x0000001d272a7220 */ /* 0x080fe20000410000 */
[----:B------:R-:W-:Y:S01]  /*12e30*/  FMUL.FTZ R40, R41, R29 ;  /* 0x0000001d29287220 */ /* 0x000fe20000410000 */
[----:B------:R-:W-:Y:S01]  /*12e40*/  F2FP.F16.E4M3.UNPACK_B R34, R5.H1 ;  /* 0x00000005ff22723e */ /* 0x000fe200030006ff */
[----:B------:R-:W-:-:S02]  /*12e50*/  HADD2.F32 R8, -RZ, R8.H1_H1 ;  /* 0x30000008ff087230 */ /* 0x000fc40000004100 */
[-C--:B------:R-:W-:Y:S01]  /*12e60*/  FFMA.FTZ R42, R41, R9.reuse, R42 ;  /* 0x00000009292a7223 */ /* 0x080fe2000001002a */
[----:B------:R-:W-:Y:S01]  /*12e70*/  F2FP.F16.E4M3.UNPACK_B R41, R12 ;  /* 0x0000000cff29723e */ /* 0x000fe200020006ff */
[----:B------:R-:W-:Y:S01]  /*12e80*/  HADD2.F32 R5, -RZ, R4.H0_H0 ;  /* 0x20000004ff057230 */ /* 0x000fe20000004100 */
[----:B------:R-:W-:Y:S01]  /*12e90*/  F2FP.F16.E4M3.UNPACK_B R12, R0 ;  /* 0x00000000ff0c723e */ /* 0x000fe200020006ff */
[-C--:B------:R-:W-:Y:S01]  /*12ea0*/  FMUL.FTZ R37, R50, R28.reuse ;  /* 0x0000001c32257220 */ /* 0x080fe20000410000 */
[----:B------:R-:W-:Y:S01]  /*12eb0*/  FFMA.FTZ R40, R39, R9, -R40 ;  /* 0x0000000927287223 */ /* 0x000fe20000010828 */
[----:B------:R-:W-:Y:S02]  /*12ec0*/  HADD2.F32 R48, -RZ, R41.H0_H0 ;  /* 0x20000029ff307230 */ /* 0x000fe40000004100 */
[C---:B------:R-:W-:Y:S01]  /*12ed0*/  FMUL.FTZ R39, R46.reuse, R28 ;  /* 0x0000001c2e277220 */ /* 0x040fe20000410000 */
[----:B------:R-:W-:Y:S02]  /*12ee0*/  HADD2.F32 R44, -RZ, R12.H0_H0 ;  /* 0x2000000cff2c7230 */ /* 0x000fe40000004100 */
[----:B------:R-:W-:Y:S01]  /*12ef0*/  FFMA.FTZ R37, R46, R8, -R37 ;  /* 0x000000082e257223 */ /* 0x000fe20000010825 */
[----:B------:R-:W-:-:S02]  /*12f00*/  HADD2.F32 R0, -RZ, R21.H0_H0 ;  /* 0x20000015ff007230 */ /* 0x000fc40000004100 */
[----:B------:R-:W-:Y:S01]  /*12f10*/  FMUL.FTZ R9, R48, R5 ;  /* 0x0000000530097220 */ /* 0x000fe20000410000 */
[----:B------:R-:W-:Y:S01]  /*12f20*/  F2FP.F16.E4M3.UNPACK_B R46, R13.H1 ;  /* 0x0000000dff2e723e */ /* 0x000fe200030006ff */
[----:B------:R-:W-:Y:S01]  /*12f30*/  FMUL.FTZ R5, R44, R5 ;  /* 0x000000052c057220 */ /* 0x000fe20000410000 */
[----:B------:R-:W-:Y:S01]  /*12f40*/  F2FP.F16.E4M3.UNPACK_B R28, R36.H1 ;  /* 0x00000024ff1c723e */ /* 0x000fe200030006ff */
[----:B------:R-:W-:Y:S01]  /*12f50*/  FFMA.FTZ R39, R50, R8, R39 ;  /* 0x0000000832277223 */ /* 0x000fe20000010027 */
[-C--:B------:R-:W-:Y:S01]  /*12f60*/  FFMA.FTZ R9, R44, R0.reuse, -R9 ;  /* 0x000000002c097223 */ /* 0x080fe20000010809 */
[----:B------:R-:W-:Y:S01]  /*12f70*/  FFMA.FTZ R8, R48, R0, R5 ;  /* 0x0000000030087223 */ /* 0x000fe20000010005 */
[----:B------:R-:W-:Y:S01]  /*12f80*/  HADD2.F32 R45, -RZ, R41.H1_H1 ;  /* 0x30000029ff2d7230 */ /* 0x000fe20000004100 */
[-C--:B------:R-:W-:Y:S01]  /*12f90*/  F2FP.F16.E4M3.UNPACK_B R35, R6.reuse ;  /* 0x00000006ff23723e */ /* 0x080fe200020006ff */
[----:B------:R-:W-:Y:S01]  /*12fa0*/  HADD2.F32 R4, -RZ, R4.H1_H1 ;  /* 0x30000004ff047230 */ /* 0x000fe20000004100 */
[----:B------:R-:W-:Y:S01]  /*12fb0*/  F2FP.F16.E4M3.UNPACK_B R6, R6.H1 ;  /* 0x00000006ff06723e */ /* 0x000fe200030006ff */
[----:B------:R-:W-:Y:S01]  /*12fc0*/  HADD2.F32 R48, -RZ, R46.H0_H0 ;  /* 0x2000002eff307230 */ /* 0x000fe20000004100 */
[-C--:B------:R-:W-:Y:S01]  /*12fd0*/  F2FP.F16.E4M3.UNPACK_B R26, R10.reuse ;  /* 0x0000000aff1a723e */ /* 0x080fe200020006ff */
[----:B------:R-:W-:Y:S01]  /*12fe0*/  HADD2.F32 R5, -RZ, R34.H0_H0 ;  /* 0x20000022ff057230 */ /* 0x000fe20000004100 */
[----:B------:R-:W-:Y:S01]  /*12ff0*/  F2FP.F16.E4M3.UNPACK_B R10, R10.H1 ;  /* 0x0000000aff0a723e */ /* 0x000fe200030006ff */
[----:B------:R-:W-:-:S02]  /*13000*/  HADD2.F32 R43, -RZ, R12.H1_H1 ;  /* 0x3000000cff2b7230 */ /* 0x000fc40000004100 */
[-C--:B------:R-:W-:Y:S01]  /*13010*/  FMUL.FTZ R12, R45, R4.reuse ;  /* 0x000000042d0c7220 */ /* 0x080fe20000410000 */
[----:B------:R-:W-:Y:S02]  /*13020*/  HADD2.F32 R44, -RZ, R28.H0_H0 ;  /* 0x2000001cff2c7230 */ /* 0x000fe40000004100 */
[-C--:B------:R-:W-:Y:S01]  /*13030*/  FMUL.FTZ R41, R48, R5.reuse ;  /* 0x0000000530297220 */ /* 0x080fe20000410000 */
[----:B------:R-:W-:Y:S02]  /*13040*/  HADD2.F32 R21, -RZ, R21.H1_H1 ;  /* 0x30000015ff157230 */ /* 0x000fe40000004100 */
[----:B------:R-:W-:Y:S01]  /*13050*/  FMUL.FTZ R4, R43, R4 ;  /* 0x000000042b047220 */ /* 0x000fe20000410000 */
[----:B------:R-:W-:Y:S02]  /*13060*/  HADD2.F32 R0, -RZ, R25.H0_H0 ;  /* 0x20000019ff007230 */ /* 0x000fe40000004100 */
[----:B------:R-:W-:Y:S01]  /*13070*/  FMUL.FTZ R5, R44, R5 ;  /* 0x000000052c057220 */ /* 0x000fe20000410000 */
[----:B------:R-:W-:-:S02]  /*13080*/  HADD2.F32 R34, -RZ, R34.H1_H1 ;  /* 0x30000022ff227230 */ /* 0x000fc40000004100 */
[-C--:B------:R-:W-:Y:S01]  /*13090*/  FFMA.FTZ R12, R43, R21.reuse, -R12 ;  /* 0x000000152b0c7223 */ /* 0x080fe2000001080c */
[----:B------:R-:W-:Y:S01]  /*130a0*/  FFMA.FTZ R21, R45, R21, R4 ;  /* 0x000000152d157223 */ /* 0x000fe20000010004 */
[-C--:B------:R-:W-:Y:S01]  /*130b0*/  FFMA.FTZ R41, R44, R0.reuse, -R41 ;  /* 0x000000002c297223 */ /* 0x080fe20000010829 */
[----:B------:R-:W-:Y:S01]  /*130c0*/  FFMA.FTZ R43, R48, R0, R5 ;  /* 0x00000000302b7223 */ /* 0x000fe20000010005 */
[----:B------:R-:W-:Y:S01]  /*130d0*/  F2FP.F16.E4M3.UNPACK_B R44, R36 ;  /* 0x00000024ff2c723e */ /* 0x000fe200020006ff */
[----:B------:R-:W-:Y:S01]  /*130e0*/  HADD2.F32 R45, -RZ, R28.H1_H1 ;  /* 0x3000001cff2d7230 */ /* 0x000fe20000004100 */
[-C--:B------:R-:W-:Y:S01]  /*130f0*/  F2FP.F16.E4M3.UNPACK_B R29, R7.reuse ;  /* 0x00000007ff1d723e */ /* 0x080fe200020006ff */
[----:B------:R-:W-:Y:S01]  /*13100*/  HADD2.F32 R48, -RZ, R47.H0_H0 ;  /* 0x2000002fff307230 */ /* 0x000fe20000004100 */
[----:B------:R-:W-:Y:S01]  /*13110*/  F2FP.F16.E4M3.UNPACK_B R7, R7.H1 ;  /* 0x00000007ff07723e */ /* 0x000fe200030006ff */
[----:B------:R-:W-:Y:S02]  /*13120*/  HADD2.F32 R4, -RZ, R33.H0_H0 ;  /* 0x20000021ff047230 */ /* 0x000fe40000004100 */
[----:B------:R-:W-:Y:S01]  /*13130*/  FMUL.FTZ R36, R45, R34 ;  /* 0x000000222d247220 */ /* 0x000fe20000410000 */
[----:B------:R-:W-:Y:S01]  /*13140*/  HADD2.F32 R49, -RZ, R46.H1_H1 ;  /* 0x3000002eff317230 */ /* 0x000fe20000004100 */
[----:B------:R-:W-:Y:S01]  /*13150*/  F2FP.F16.E4M3.UNPACK_B R27, R11 ;  /* 0x0000000bff1b723e */ /* 0x000fe200020006ff */
[----:B------:R-:W-:-:S02]  /*13160*/  HADD2.F32 R25, -RZ, R25.H1_H1 ;  /* 0x30000019ff197230 */ /* 0x000fc40000004100 */
[----:B------:R-:W-:Y:S01]  /*13170*/  FMUL.FTZ R5, R48, R4 ;  /* 0x0000000430057220 */ /* 0x000fe20000410000 */
[----:B------:R-:W-:Y:S02]  /*13180*/  HADD2.F32 R46, -RZ, R44.H0_H0 ;  /* 0x2000002cff2e7230 */ /* 0x000fe40000004100 */
[C---:B------:R-:W-:Y:S01]  /*13190*/  FMUL.FTZ R28, R49.reuse, R34 ;  /* 0x00000022311c7220 */ /* 0x040fe20000410000 */
[----:B------:R-:W-:Y:S02]  /*131a0*/  HADD2.F32 R0, -RZ, R24.H0_H0 ;  /* 0x20000018ff007230 */ /* 0x000fe40000004100 */
[----:B------:R-:W-:Y:S01]  /*131b0*/  FFMA.FTZ R36, R49, R25, R36 ;  /* 0x0000001931247223 */ /* 0x000fe20000010024 */
[----:B------:R-:W-:Y:S01]  /*131c0*/  F2FP.F16.E4M3.UNPACK_B R49, R14.H1 ;  /* 0x0000000eff31723e */ /* 0x000fe200030006ff */
[C---:B------:R-:W-:Y:S01]  /*131d0*/  FMUL.FTZ R13, R46.reuse, R4 ;  /* 0x000000042e0d7220 */ /* 0x040fe20000410000 */
[----:B------:R-:W-:Y:S02]  /*131e0*/  HADD2.F32 R4, -RZ, R6.H0_H0 ;  /* 0x20000006ff047230 */ /* 0x000fe40000004100 */
[-C--:B------:R-:W-:Y:S01]  /*131f0*/  FFMA.FTZ R5, R46, R0.reuse, -R5 ;  /* 0x000000002e057223 */ /* 0x080fe20000010805 */
[----:B------:R-:W-:Y:S01]  /*13200*/  F2FP.F16.E4M3.UNPACK_B R46, R3.H1 ;  /* 0x00000003ff2e723e */ /* 0x000fe200030006ff */
[----:B------:R-:W-:Y:S01]  /*13210*/  FFMA.FTZ R13, R48, R0, R13 ;  /* 0x00000000300d7223 */ /* 0x000fe2000001000d */
[----:B------:R-:W-:-:S02]  /*13220*/  HADD2.F32 R52, -RZ, R49.H0_H0 ;  /* 0x20000031ff347230 */ /* 0x000fc40000004100 */
[----:B------:R-:W-:Y:S01]  /*13230*/  FFMA.FTZ R34, R45, R25, -R28 ;  /* 0x000000192d227223 */ /* 0x000fe2000001081c */
[----:B------:R-:W-:Y:S01]  /*13240*/  HADD2.F32 R50, -RZ, R47.H1_H1 ;  /* 0x3000002fff327230 */ /* 0x000fe20000004100 */
[----:B------:R-:W-:Y:S01]  /*13250*/  F2FP.F16.E4M3.UNPACK_B R11, R11.H1 ;  /* 0x0000000bff0b723e */ /* 0x000fe200030006ff */
[----:B------:R-:W-:Y:S02]  /*13260*/  HADD2.F32 R48, -RZ, R46.H0_H0 ;  /* 0x2000002eff307230 */ /* 0x000fe40000004100 */
[----:B------:R-:W-:Y:S01]  /*13270*/  FMUL.FTZ R45, R52, R4 ;  /* 0x00000004342d7220 */ /* 0x000fe20000410000 */
[----:B------:R-:W-:Y:S01]  /*13280*/  HADD2.F32 R33, -RZ, R33.H1_H1 ;  /* 0x30000021ff217230 */ /* 0x000fe20000004100 */
[----:B------:R-:W-:Y:S01]  /*13290*/  F2FP.SATFINITE.E4M3.F32.PACK_AB_MERGE_C R37, R37, R40, RZ ;  /* 0x000000282525723e */ /* 0x000fe200048070ff */
[----:B------:R-:W-:Y:S02]  /*132a0*/  HADD2.F32 R44, -RZ, R44.H1_H1 ;  /* 0x3000002cff2c7230 */ /* 0x000fe40000004100 */
[----:B------:R-:W-:Y:S01]  /*132b0*/  FMUL.FTZ R47, R48, R4 ;  /* 0x00000004302f7220 */ /* 0x000fe20000410000 */
[----:B------:R-:W-:-:S02]  /*132c0*/  HADD2.F32 R0, -RZ, R10.H0_H0 ;  /* 0x2000000aff007230 */ /* 0x000fc40000004100 */
[-C--:B------:R-:W-:Y:S01]  /*132d0*/  FMUL.FTZ R25, R50, R33.reuse ;  /* 0x0000002132197220 */ /* 0x080fe20000410000 */
[----:B------:R-:W-:Y:S02]  /*132e0*/  HADD2.F32 R24, -RZ, R24.H1_H1 ;  /* 0x30000018ff187230 */ /* 0x000fe40000004100 */
[----:B------:R-:W-:Y:S01]  /*132f0*/  FMUL.FTZ R33, R44, R33 ;  /* 0x000000212c217220 */ /* 0x000fe20000410000 */
[----:B------:R-:W-:Y:S02]  /*13300*/  HADD2.F32 R6, -RZ, R6.H1_H1 ;  /* 0x30000006ff067230 */ /* 0x000fe40000004100 */
[-C--:B------:R-:W-:Y:S01]  /*13310*/  FFMA.FTZ R45, R48, R0.reuse, -R45 ;  /* 0x00000000302d7223 */ /* 0x080fe2000001082d */
[----:B------:R-:W-:Y:S01]  /*13320*/  FFMA.FTZ R47, R52, R0, R47 ;  /* 0x00000000342f7223 */ /* 0x000fe2000001002f */
[----:B------:R-:W-:Y:S02]  /*13330*/  HADD2.F32 R46, -RZ, R46.H1_H1 ;  /* 0x3000002eff2e7230 */ /* 0x000fe40000004100 */
[----:B------:R-:W-:Y:S01]  /*13340*/  FFMA.FTZ R28, R44, R24, -R25 ;  /* 0x000000182c1c7223 */ /* 0x000fe20000010819 */
[----:B------:R-:W-:Y:S01]  /*13350*/  HADD2.F32 R0, -RZ, R49.H1_H1 ;  /* 0x30000031ff007230 */ /* 0x000fe20000004100 */
[----:B------:R-:W-:Y:S01]  /*13360*/  F2FP.F16.E4M3.UNPACK_B R48, R14 ;  /* 0x0000000eff30723e */ /* 0x000fe200020006ff */
[----:B------:R-:W-:Y:S01]  /*13370*/  FFMA.FTZ R24, R50, R24, R33 ;  /* 0x0000001832187223 */ /* 0x000fe20000010021 */
[----:B------:R-:W-:Y:S01]  /*13380*/  F2FP.F16.E4M3.UNPACK_B R44, R3 ;  /* 0x00000003ff2c723e */ /* 0x000fe200020006ff */
[----:B------:R-:W-:-:S02]  /*13390*/  HADD2.F32 R10, -RZ, R10.H1_H1 ;  /* 0x3000000aff0a7230 */ /* 0x000fc40000004100 */
[-C--:B------:R-:W-:Y:S01]  /*133a0*/  FMUL.FTZ R33, R46, R6.reuse ;  /* 0x000000062e217220 */ /* 0x080fe20000410000 */
[----:B------:R-:W-:Y:S01]  /*133b0*/  FMUL.FTZ R25, R0, R6 ;  /* 0x0000000600197220 */ /* 0x000fe20000410000 */
[----:B------:R-:W-:Y:S01]  /*133c0*/  HADD2.F32 R50, -RZ, R48.H0_H0 ;  /* 0x20000030ff327230 */ /* 0x000fe20000004100 */
[----:B------:R-:W-:Y:S01]  /*133d0*/  F2FP.SATFINITE.E4M3.F32.PACK_AB_MERGE_C R34, R34, R41, RZ ;  /* 0x000000292222723e */ /* 0x000fe200048070ff */
[----:B------:R-:W-:Y:S02]  /*133e0*/  HADD2.F32 R3, -RZ, R35.H0_H0 ;  /* 0x20000023ff037230 */ /* 0x000fe40000004100 */
[-C--:B------:R-:W-:Y:S01]  /*133f0*/  FFMA.FTZ R14, R0, R10.reuse, R33 ;  /* 0x0000000a000e7223 */ /* 0x080fe20000010021 */
[----:B------:R-:W-:Y:S02]  /*13400*/  HADD2.F32 R6, -RZ, R44.H0_H0 ;  /* 0x2000002cff067230 */ /* 0x000fe40000004100 */
[----:B------:R-:W-:Y:S01]  /*13410*/  FFMA.FTZ R4, R46, R10, -R25 ;  /* 0x0000000a2e047223 */ /* 0x000fe20000010819 */
[----:B------:R-:W-:-:S02]  /*13420*/  HADD2.F32 R0, -RZ, R26.H0_H0 ;  /* 0x2000001aff007230 */ /* 0x000fc40000004100 */
[-C--:B------:R-:W-:Y:S01]  /*13430*/  FMUL.FTZ R25, R50, R3.reuse ;  /* 0x0000000332197220 */ /* 0x080fe20000410000 */
[----:B------:R-:W-:Y:S02]  /*13440*/  HADD2.F32 R48, -RZ, R48.H1_H1 ;  /* 0x30000030ff307230 */ /* 0x000fe40000004100 */
[C---:B------:R-:W-:Y:S01]  /*13450*/  FMUL.FTZ R3, R6.reuse, R3 ;  /* 0x0000000306037220 */ /* 0x040fe20000410000 */
[----:B------:R-:W-:Y:S02]  /*13460*/  HADD2.F32 R35, -RZ, R35.H1_H1 ;  /* 0x30000023ff237230 */ /* 0x000fe40000004100 */
[-C--:B------:R-:W-:Y:S01]  /*13470*/  FFMA.FTZ R6, R6, R0.reuse, -R25 ;  /* 0x0000000006067223 */ /* 0x080fe20000010819 */
[----:B------:R-:W-:Y:S01]  /*13480*/  HADD2.F32 R44, -RZ, R44.H1_H1 ;  /* 0x3000002cff2c7230 */ /* 0x000fe20000004100 */
[----:B------:R-:W-:Y:S01]  /*13490*/  F2FP.F16.E4M3.UNPACK_B R46, R15.H1 ;  /* 0x0000000fff2e723e */ /* 0x000fe200030006ff */
[----:B------:R-:W-:Y:S02]  /*134a0*/  HADD2.F32 R26, -RZ, R26.H1_H1 ;  /* 0x3000001aff1a7230 */ /* 0x000fe40000004100 */
[-C--:B------:R-:W-:Y:S01]  /*134b0*/  FMUL.FTZ R25, R48, R35.reuse ;  /* 0x0000002330197220 */ /* 0x080fe20000410000 */
[----:B------:R-:W-:Y:S01]  /*134c0*/  FFMA.FTZ R10, R50, R0, R3 ;  /* 0x00000000320a7223 */ /* 0x000fe20000010003 */
[----:B------:R-:W-:Y:S01]  /*134d0*/  F2FP.F16.E4M3.UNPACK_B R0, R38.H1 ;  /* 0x00000026ff00723e */ /* 0x000fe200030006ff */
[C---:B------:R-:W-:Y:S01]  /*134e0*/  FMUL.FTZ R35, R44.reuse, R35 ;  /* 0x000000232c237220 */ /* 0x040fe20000410000 */
[----:B------:R-:W-:Y:S01]  /*134f0*/  FFMA.FTZ R25, R44, R26, -R25 ;  /* 0x0000001a2c197223 */ /* 0x000fe20000010819 */
[----:B------:R-:W-:Y:S01]  /*13500*/  HADD2.F32 R44, -RZ, R46.H0_H0 ;  /* 0x2000002eff2c7230 */ /* 0x000fe20000004100 */
[----:B------:R-:W-:Y:S01]  /*13510*/  F2FP.SATFINITE.E4M3.F32.PACK_AB_MERGE_C R45, R4, R45, RZ ;  /* 0x0000002d042d723e */ /* 0x000fe200048070ff */
[----:B------:R-:W-:-:S02]  /*13520*/  HADD2.F32 R3, -RZ, R7.H0_H0 ;  /* 0x20000007ff037230 */ /* 0x000fc40000004100 */
[----:B------:R-:W-:Y:S01]  /*13530*/  FFMA.FTZ R35, R48, R26, R35 ;  /* 0x0000001a30237223 */ /* 0x000fe20000010023 */
[--C-:B------:R-:W-:Y:S01]  /*13540*/  HADD2.F32 R26, -RZ, R0.reuse.H0_H0 ;  /* 0x20000000ff1a7230 */ /* 0x100fe20000004100 */
[----:B------:R-:W-:Y:S01]  /*13550*/  F2FP.F16.E4M3.UNPACK_B R48, R38 ;  /* 0x00000026ff30723e */ /* 0x000fe200020006ff */
        /* <DEDUP_REMOVED lines=8> */
[----:B------:R-:W-:Y:S02]  /*135e0*/  HADD2.F32 R11, -RZ, R11.H1_H1 ;  /* 0x3000000bff0b7230 */ /* 0x000fe40000004100 */
[----:B------:R-:W-:Y:S01]  /*135f0*/  FFMA.FTZ R44, R44, R0, R3 ;  /* 0x000000002c2c7223 */ /* 0x000fe20000010003 */
[----:B------:R-:W-:Y:S01]  /*13600*/  F2FP.F16.E4M3.UNPACK_B R0, R15 ;  /* 0x0000000fff00723e */ /* 0x000fe200020006ff */
[-C--:B------:R-:W-:Y:S01]  /*13610*/  FMUL.FTZ R26, R51, R7.reuse ;  /* 0x00000007331a7220 */ /* 0x080fe20000410000 */
[C---:B------:R-:W-:Y:S01]  /*13620*/  FMUL.FTZ R38, R49.reuse, R7 ;  /* 0x0000000731267220 */ /* 0x040fe20000410000 */
[--C-:B------:R-:W-:Y:S01]  /*13630*/  HADD2.F32 R50, -RZ, R48.reuse.H0_H0 ;  /* 0x20000030ff327230 */ /* 0x100fe20000004100 */
[----:B------:R-:W-:Y:S01]  /*13640*/  F2FP.SATFINITE.E4M3.F32.PACK_AB_MERGE_C R36, R36, R43, RZ ;  /* 0x0000002b2424723e */ /* 0x000fe200048070ff */
[----:B------:R-:W-:Y:S01]  /*13650*/  FFMA.FTZ R46, R49, R11, -R26 ;  /* 0x0000000b312e7223 */ /* 0x000fe2000001081a */
[----:B------:R-:W-:-:S02]  /*13660*/  HADD2.F32 R15, -RZ, R48.H1_H1 ;  /* 0x30000030ff0f7230 */ /* 0x000fc40000004100 */
[----:B------:R-:W-:Y:S01]  /*13670*/  FFMA.FTZ R11, R51, R11, R38 ;  /* 0x0000000b330b7223 */ /* 0x000fe20000010026 */
[--C-:B------:R-:W-:Y:S01]  /*13680*/  HADD2.F32 R3, -RZ, R29.reuse.H0_H0 ;  /* 0x2000001dff037230 */ /* 0x100fe20000004100 */
[----:B------:R-:W-:Y:S01]  /*13690*/  F2FP.SATFINITE.E4M3.F32.PACK_AB_MERGE_C R14, R14, R47, RZ ;  /* 0x0000002f0e0e723e */ /* 0x000fe200048070ff */
[--C-:B------:R-:W-:Y:S01]  /*136a0*/  HADD2.F32 R48, -RZ, R0.reuse.H0_H0 ;  /* 0x20000000ff307230 */ /* 0x100fe20000004100 */
[----:B------:R-:W-:Y:S01]  /*136b0*/  F2FP.SATFINITE.E4M3.F32.PACK_AB_MERGE_C R33, R46, R33, RZ ;  /* 0x000000212e21723e */ /* 0x000fe200048070ff */
[----:B------:R-:W-:Y:S01]  /*136c0*/  HADD2.F32 R49, -RZ, R0.H1_H1 ;  /* 0x30000000ff317230 */ /* 0x000fe20000004100 */
[----:B------:R-:W-:Y:S01]  /*136d0*/  F2FP.SATFINITE.E4M3.F32.PACK_AB_MERGE_C R11, R11, R44, RZ ;  /* 0x0000002c0b0b723e */ /* 0x000fe200048070ff */
[----:B------:R-:W-:Y:S02]  /*136e0*/  HADD2.F32 R29, -RZ, R29.H1_H1 ;  /* 0x3000001dff1d7230 */ /* 0x000fe40000004100 */
[----:B------:R-:W-:Y:S01]  /*136f0*/  FMUL.FTZ R7, R48, R3 ;  /* 0x0000000330077220 */ /* 0x000fe20000410000 */
[----:B------:R-:W-:-:S02]  /*13700*/  HADD2.F32 R0, -RZ, R27.H0_H0 ;  /* 0x2000001bff007230 */ /* 0x000fc40000004100 */
[C---:B------:R-:W-:Y:S01]  /*13710*/  FMUL.FTZ R3, R50.reuse, R3 ;  /* 0x0000000332037220 */ /* 0x040fe20000410000 */
[----:B------:R-:W-:Y:S02]  /*13720*/  HADD2.F32 R27, -RZ, R27.H1_H1 ;  /* 0x3000001bff1b7230 */ /* 0x000fe40000004100 */
[-C--:B------:R-:W-:Y:S01]  /*13730*/  FMUL.FTZ R26, R49, R29.reuse ;  /* 0x0000001d311a7220 */ /* 0x080fe20000410000 */
[C---:B------:R-:W-:Y:S01]  /*13740*/  FMUL.FTZ R38, R15.reuse, R29 ;  /* 0x0000001d0f267220 */ /* 0x040fe20000410000 */
[-C--:B------:R-:W-:Y:S01]  /*13750*/  FFMA.FTZ R7, R50, R0.reuse, -R7 ;  /* 0x0000000032077223 */ /* 0x080fe20000010807 */
[----:B------:R-:W-:Y:S01]  /*13760*/  FFMA.FTZ R3, R48, R0, R3 ;  /* 0x0000000030037223 */ /* 0x000fe20000010003 */
[-C--:B------:R-:W-:Y:S01]  /*13770*/  FFMA.FTZ R26, R15, R27.reuse, -R26 ;  /* 0x0000001b0f1a7223 */ /* 0x080fe2000001081a */
[----:B------:R-:W-:Y:S01]  /*13780*/  FFMA.FTZ R38, R49, R27, R38 ;  /* 0x0000001b31267223 */ /* 0x000fe20000010026 */
[----:B------:R-:W-:Y:S02]  /*13790*/  F2FP.SATFINITE.E4M3.F32.PACK_AB_MERGE_C R4, R12, R9, R37 ;  /* 0x000000090c04723e */ /* 0x000fe40004807025 */
[----:B------:R-:W-:-:S02]  /*137a0*/  F2FP.SATFINITE.E4M3.F32.PACK_AB_MERGE_C R5, R28, R5, R34 ;  /* 0x000000051c05723e */ /* 0x000fc40004807022 */
[----:B------:R-:W-:Y:S02]  /*137b0*/  F2FP.SATFINITE.E4M3.F32.PACK_AB_MERGE_C R6, R25, R6, R45 ;  /* 0x000000061906723e */ /* 0x000fe4000480702d */
[----:B------:R-:W-:Y:S02]  /*137c0*/  F2FP.SATFINITE.E4M3.F32.PACK_AB_MERGE_C R7, R26, R7, R33 ;  /* 0x000000071a07723e */ /* 0x000fe40004807021 */
[----:B------:R-:W-:Y:S02]  /*137d0*/  F2FP.SATFINITE.E4M3.F32.PACK_AB_MERGE_C R8, R21, R8, R39 ;  /* 0x000000081508723e */ /* 0x000fe40004807027 */
[----:B------:R-:W-:Y:S01]  /*137e0*/  F2FP.SATFINITE.E4M3.F32.PACK_AB_MERGE_C R9, R24, R13, R36 ;  /* 0x0000000d1809723e */ /* 0x000fe20004807024 */
[----:B------:R4:W-:Y:S01]  /*137f0*/  STS.128 [R53+0x20400], R4 ;  /* 0x0204000435007388 */ /* 0x0009e20000000c00 */
[----:B------:R-:W-:Y:S02]  /*13800*/  F2FP.SATFINITE.E4M3.F32.PACK_AB_MERGE_C R10, R35, R10, R14 ;  /* 0x0000000a230a723e */ /* 0x000fe4000480700e */
[----:B------:R-:W-:-:S05]  /*13810*/  F2FP.SATFINITE.E4M3.F32.PACK_AB_MERGE_C R11, R38, R3, R11 ;  /* 0x00000003260b723e */ /* 0x000fca000480700b */
[----:B------:R4:W-:Y:S02]  /*13820*/  STS.128 [R20+0x20400], R8 ;  /* 0x0204000814007388 */ /* 0x0009e40000000c00 */
.L_x_414:
[----:B------:R-:W-:Y:S05]  /*13830*/  BSYNC B0 ;  /* 0x0000000000007941 */ /* 0x000fea0003800000 */
.L_x_392:
[----:B------:R-:W-:Y:S01]  /*13840*/  @!PT LDS RZ, [RZ] ;  /* 0x00000000fffff984 */ /* 0x000fe20000000800 */
[----:B------:R-:W-:Y:S01]  /*13850*/  @!PT LDS RZ, [RZ] ;  /* 0x00000000fffff984 */ /* 0x000fe20000000800 */
[----:B------:R-:W-:Y:S01]  /*13860*/  @!PT LDS RZ, [RZ] ;  /* 0x00000000fffff984 */ /* 0x000fe20000000800 */
[----:B------:R-:W-:Y:S01]  /*13870*/  @!PT LDS RZ, [RZ] ;  /* 0x00000000fffff984 */ /* 0x000fe20000000800 */
[----:B------:R1:W-:Y:S06]  /*13880*/  MEMBAR.ALL.CTA ;  /* 0x0000000000007992 */ /* 0x0003ec0000008000 */
[----:B-1----:R-:W1:Y:S01]  /*13890*/  FENCE.VIEW.ASYNC.S ;  /* 0x00000000000073c6 */ /* 0x002e620000000000 */
[----:B------:R-:W-:Y:S05]  /*138a0*/  WARPSYNC.ALL ;  /* 0x0000000000007948 */ /* 0x000fea0003800000 */
[----:B-1----:R-:W-:Y:S06]  /*138b0*/  BAR.SYNC.DEFER_BLOCKING 0xd, 0x100 ;  /* 0x0344000000007b1d */ /* 0x002fec0000010000 */
.L_x_390:
[----:B0-2---:R-:W-:-:S05]  /*138c0*/  IMAD.U32 R0, RZ, RZ, UR47 ;  /* 0x0000002fff007e24 */ /* 0x005fca000f8e00ff */
[----:B------:R-:W-:-:S13]  /*138d0*/  ISETP.NE.AND P0, PT, R0, 0x3, PT ;  /* 0x000000030000780c */ /* 0x000fda0003f05270 */
[----:B------:R-:W-:Y:S05]  /*138e0*/  @!P0 BRA `(.L_x_429) ;  /* 0x0000000000048947 */ /* 0x000fea0003800000 */
[----:B------:R-:W-:Y:S01]  /*138f0*/  BPT.TRAP 0x1 ;  /* 0x000000040000795c */ /* 0x000fe20000300000 */
.L_x_429:
[----:B------:R-:W2:Y:S01]  /*13900*/  LDL R0, [R1] ;  /* 0x0000000001007983 */ /* 0x000ea20000100800 */
[----:B------:R-:W-:Y:S01]  /*13910*/  IMAD R3, R152, 0x8, R19 ;  /* 0x0000000898037824 */ /* 0x000fe200078e0213 */
[----:B--2---:R-:W-:-:S04]  /*13920*/  SHF.L.U32 R0, R0, 0x1f, RZ ;  /* 0x0000001f00007819 */ /* 0x004fc800000006ff */
[----:B------:R0:W2:Y:S01]  /*13930*/  SYNCS.PHASECHK.TRANS64.TRYWAIT P1, [R3+URZ+0x38830], R0 ;  /* 0x03883000030075a7 */ /* 0x0000a2000802017f */
[----:B------:R-:W-:Y:S05]  /*13940*/  @!P0 BRA `(.L_x_430) ;  /* 0x0000000000048947 */ /* 0x000fea0003800000 */
[----:B------:R-:W-:Y:S01]  /*13950*/  BPT.TRAP 0x1 ;  /* 0x000000040000795c */ /* 0x000fe20000300000 */
.L_x_430:
[----:B------:R-:W-:Y:S02]  /*13960*/  LOP3.LUT R31, R31, 0xffffff80, RZ, 0xc0, !PT ;  /* 0xffffff801f1f7812 */ /* 0x000fe400078ec0ff */
[----:B---34-:R-:W-:-:S03]  /*13970*/  MOV R5, 0xfffffffe ;  /* 0xfffffffe00057802 */ /* 0x018fc60000000f00 */
[----:B------:R-:W-:-:S05]  /*13980*/  IMAD.IADD R31, R30, 0x1, -R31 ;  /* 0x000000011e1f7824 */ /* 0x000fca00078e0a1f */
[----:B------:R-:W-:-:S04]  /*13990*/  SHF.R.S32.HI R4, RZ, 0x1f, R31 ;  /* 0x0000001fff047819 */ /* 0x000fc8000001141f */
[----:B------:R-:W-:-:S04]  /*139a0*/  LEA.HI R4, R4, R31, RZ, 0x2 ;  /* 0x0000001f04047211 */ /* 0x000fc800078f10ff */
[----:B------:R-:W-:-:S05]  /*139b0*/  LOP3.LUT R4, R4, 0x7ffffffc, RZ, 0xc0, !PT ;  /* 0x7ffffffc04047812 */ /* 0x000fca00078ec0ff */
[----:B------:R-:W-:Y:S01]  /*139c0*/  IMAD.IADD R4, R31, 0x1, -R4 ;  /* 0x000000011f047824 */ /* 0x000fe200078e0a04 */
[----:B--2---:R-:W-:Y:S06]  /*139d0*/  @P1 BRA `(.L_x_431) ;  /* 0x0000000000081947 */ /* 0x004fec0003800000 */
[----:B------:R-:W2:Y:S02]  /*139e0*/  SYNCS.PHASECHK.TRANS64.TRYWAIT P1, [R3+URZ+0x38830], R0 ;  /* 0x03883000030075a7 */ /* 0x000ea4000802017f */
[----:B--2---:R-:W-:Y:S05]  /*139f0*/  @!P1 BRA `(.L_x_432) ;  /* 0x0000010400389947 */ /* 0x004fea0003800000 */
.L_x_431:
[----:B------:R-:W3:Y:S01]  /*13a00*/  S2R R6, SR_TID.X ;  /* 0x0000000000067919 */ /* 0x000ee20000002100 */
[----:B------:R-:W-:Y:S05]  /*13a10*/  WARPSYNC.ALL ;  /* 0x0000000000007948 */ /* 0x000fea0003800000 */
[----:B------:R-:W-:Y:S01]  /*13a20*/  IMAD.MOV.U32 R151, RZ, RZ, RZ ;  /* 0x000000ffff977224 */ /* 0x000fe200078e00ff */
[----:B---3--:R-:W-:-:S04]  /*13a30*/  LOP3.LUT R6, R6, 0x7f, RZ, 0xc0, !PT ;  /* 0x0000007f06067812 */ /* 0x008fc800078ec0ff */
[----:B------:R-:W-:Y:S01]  /*13a40*/  ISETP.NE.AND P1, PT, R6, RZ, PT ;  /* 0x000000ff0600720c */ /* 0x000fe20003f25270 */
[----:B------:R-:W-:Y:S02]  /*13a50*/  IMAD R6, R4, R5, 0x80 ;  /* 0x0000008004067424 */ /* 0x000fe400078e0205 */
[----:B0-2---:R-:W-:Y:S01]  /*13a60*/  VIADD R0, R19, 0x28400 ;  /* 0x0002840013007836 */ /* 0x005fe20000000000 */
[----:B------:R-:W-:Y:S01]  /*13a70*/  R2UR UR12, R32 ;  /* 0x00000000200c72ca */ /* 0x000fe200000e0000 */
[----:B------:R-:W-:Y:S01]  /*13a80*/  IMAD.MOV.U32 R5, RZ, RZ, 0x40000040 ;  /* 0x40000040ff057424 */ /* 0x000fe200078e00ff */
[----:B-----5:R-:W-:Y:S01]  /*13a90*/  WARPGROUP.ARRIVE ;  /* 0x00000000000079c5 */ /* 0x020fe20000000000 */
[----:B------:R-:W-:Y:S01]  /*13aa0*/  UMOV UR13, 0x40000040 ;  /* 0x40000040000d7882 */ /* 0x000fe20000000000 */
[----:B------:R-:W-:Y:S01]  /*13ab0*/  SHF.R.U32.HI R0, RZ, 0x4, R0 ;  /* 0x00000004ff007819 */ /* 0x000fe20000011600 */
[----:B------:R-:W-:Y:S01]  /*13ac0*/  IMAD.MOV.U32 R9, RZ, RZ, 0x40000040 ;  /* 0x40000040ff097424 */ /* 0x000fe200078e00ff */
[----:B------:R-:W-:Y:S01]  /*13ad0*/  R2UR UR15, R5 ;  /* 0x00000000050f72ca */ /* 0x000fe200000e0000 */
[----:B------:R-:W-:Y:S01]  /*13ae0*/  UMOV UR9, 0x40000040 ;  /* 0x4000004000097882 */ /* 0x000fe20000000000 */
[----:B------:R-:W-:Y:S01]  /*13af0*/  LOP3.LUT R0, R0, 0x3fff, RZ, 0xc0, !PT ;  /* 0x00003fff00007812 */ /* 0x000fe200078ec0ff */
[----:B------:R-:W-:Y:S01]  /*13b00*/  UMOV UR5, 0x40000040 ;  /* 0x4000004000057882 */ /* 0x000fe20000000000 */
[----:B------:R-:W-:Y:S01]  /*13b10*/  R2UR UR11, R9 ;  /* 0x00000000090b72ca */ /* 0x000fe200000e0000 */
[----:B------:R-:W-:Y:S01]  /*13b20*/  IMAD.MOV.U32 R9, RZ, RZ, 0x40000040 ;  /* 0x40000040ff097424 */ /* 0x000fe200078e00ff */
[----:B-1----:R-:W-:Y:S01]  /*13b30*/  LOP3.LUT R14, R0, 0x10000, RZ, 0xfc, !PT ;  /* 0x00010000000e7812 */ /* 0x002fe200078efcff */
[----:B------:R-:W-:Y:S01]  /*13b40*/  ULOP3.LUT UR12, UR12, 0x10000, URZ, 0xfc, !UPT ;  /* 0x000100000c0c7892 */ /* 0x000fe2000f8efc3f */
[----:B------:R-:W-:Y:S01]  /*13b50*/  IMAD.MOV.U32 R5, RZ, RZ, 0x40000040 ;  /* 0x40000040ff057424 */ /* 0x000fe200078e00ff */
[----:B------:R-:W-:Y:S01]  /*13b60*/  UMOV UR17, 0x40000040 ;  /* 0x4000004000117882 */ /* 0x000fe20000000000 */
[----:B------:R-:W-:Y:S01]  /*13b70*/  LEA R4, R152, R14, 0xb ;  /* 0x0000000e98047211 */ /* 0x000fe200078e58ff */
[----:B------:R-:W-:Y:S01]  /*13b80*/  UIADD3 UR8, UR12, 0x2, URZ ;  /* 0x000000020c087890 */ /* 0x000fe2000fffe03f */
[----:B------:R-:W-:Y:S01]  /*13b90*/  R2UR UR7, R9 ;  /* 0x00000000090772ca */ /* 0x000fe200000e0000 */
[----:B------:R-:W-:Y:S01]  /*13ba0*/  UIADD3 UR4, UR12, 0x4, URZ ;  /* 0x000000040c047890 */ /* 0x000fe2000fffe03f */
[C---:B------:R-:W-:Y:S01]  /*13bb0*/  R2UR UR14, R4.reuse ;  /* 0x00000000040e72ca */ /* 0x040fe200000e0000 */
[----:B------:R-:W-:Y:S01]  /*13bc0*/  VIADD R8, R4, 0x2 ;  /* 0x0000000204087836 */ /* 0x000fe20000000000 */
[----:B------:R-:W-:Y:S01]  /*13bd0*/  UIADD3 UR16, UR12, 0x6, URZ ;  /* 0x000000060c107890 */ /* 0x000fe2000fffe03f */
[----:B------:R-:W-:Y:S01]  /*13be0*/  IMAD.MOV.U32 R9, RZ, RZ, 0x40000040 ;  /* 0x40000040ff097424 */ /* 0x000fe200078e00ff */
[----:B------:R-:W-:Y:S01]  /*13bf0*/  UIADD3 UR20, UR12, 0x400, URZ ;  /* 0x000004000c147890 */ /* 0x000fe2000fffe03f */
[----:B------:R-:W-:Y:S01]  /*13c00*/  R2UR UR35, R5 ;  /* 0x00000000052372ca */ /* 0x000fe200000e0000 */
[----:B------:R-:W-:Y:S01]  /*13c10*/  UMOV UR21, 0x40000040 ;  /* 0x4000004000157882 */ /* 0x000fe20000000000 */
[----:B------:R-:W-:Y:S01]  /*13c20*/  R2UR UR10, R8 ;  /* 0x00000000080a72ca */ /* 0x000fe200000e0000 */
[----:B------:R-:W-:Y:S01]  /*13c30*/  UIADD3 UR24, UR12, 0x402, URZ ;  /* 0x000004020c187890 */ /* 0x000fe2000fffe03f */
[----:B------:R-:W-:Y:S01]  /*13c40*/  IADD3 R8, R4, 0x4, RZ ;  /* 0x0000000404087810 */ /* 0x000fe20007ffe0ff */
[----:B------:R-:W-:Y:S01]  /*13c50*/  UMOV UR25, 0x40000040 ;  /* 0x4000004000197882 */ /* 0x000fe20000000000 */
[----:B------:R-:W-:Y:S01]  /*13c60*/  R2UR UR19, R9 ;  /* 0x00000000091372ca */ /* 0x000fe200000e0000 */
[----:B------:R-:W-:Y:S01]  /*13c70*/  IMAD.MOV.U32 R9, RZ, RZ, 0x40000040 ;  /* 0x40000040ff097424 */ /* 0x000fe200078e00ff */
[----:B------:R-:W-:Y:S01]  /*13c80*/  QGMMA.64x128x32.F32.E4M3.E4M3 R24, gdesc[UR12], RZ, !UPT, gsb0 ;  /* 0x01e000000c1879f3 */ /* 0x000fe2000c0008ff */
[----:B------:R-:W-:Y:S01]  /*13c90*/  R2UR UR6, R8 ;  /* 0x00000000080672ca */ /* 0x000fe200000e0000 */
[----:B------:R-:W-:Y:S01]  /*13ca0*/  VIADD R8, R4, 0x6 ;  /* 0x0000000604087836 */ /* 0x000fe20000000000 */
[----:B------:R-:W-:Y:S01]  /*13cb0*/  UIADD3 UR28, UR12, 0x404, URZ ;  /* 0x000004040c1c7890 */ /* 0x000fe2000fffe03f */
[----:B------:R-:W-:Y:S01]  /*13cc0*/  R2UR UR23, R9 ;  /* 0x00000000091772ca */ /* 0x000fe200000e0000 */
[----:B------:R-:W-:Y:S01]  /*13cd0*/  IMAD.MOV.U32 R9, RZ, RZ, 0x40000040 ;  /* 0x40000040ff097424 */ /* 0x000fe200078e00ff */
[----:B------:R-:W-:Y:S01]  /*13ce0*/  UMOV UR29, 0x40000040 ;  /* 0x40000040001d7882 */ /* 0x000fe20000000000 */
[----:B------:R-:W-:Y:S01]  /*13cf0*/  R2UR UR18, R8 ;  /* 0x00000000081272ca */ /* 0x000fe200000e0000 */
[----:B------:R-:W-:Y:S01]  /*13d00*/  UIADD3 UR32, UR12, 0x406, URZ ;  /* 0x000004060c207890 */ /* 0x000fe2000fffe03f */
[----:B------:R-:W-:Y:S01]  /*13d10*/  IADD3 R8, R4, 0x400, RZ ;  /* 0x0000040004087810 */ /* 0x000fe20007ffe0ff */
[----:B------:R-:W-:Y:S01]  /*13d20*/  UMOV UR33, 0x40000040 ;  /* 0x4000004000217882 */ /* 0x000fe20000000000 */
[----:B------:R-:W-:Y:S01]  /*13d30*/  R2UR UR27, R9 ;  /* 0x00000000091b72ca */ /* 0x000fe200000e0000 */
[----:B------:R-:W-:Y:S01]  /*13d40*/  IMAD.MOV.U32 R9, RZ, RZ, 0x40000040 ;  /* 0x40000040ff097424 */ /* 0x000fe200078e00ff */
[----:B------:R-:W-:Y:S01]  /*13d50*/  R2UR UR22, R8 ;  /* 0x00000000081672ca */ /* 0x000fe200000e0000 */
[----:B------:R-:W-:Y:S01]  /*13d60*/  VIADD R8, R4, 0x402 ;  /* 0x0000040204087836 */ /* 0x000fe20000000000 */
[----:B------:R-:W-:Y:S01]  /*13d70*/  IADD3 R0, R6, R127, RZ ;  /* 0x0000007f06007210 */ /* 0x000fe20007ffe0ff */
[--C-:B------:R-:W-:Y:S01]  /*13d80*/  IMAD.MOV.U32 R150, RZ, RZ, R151.reuse ;  /* 0x000000ffff967224 */ /* 0x100fe200078e0097 */
[----:B------:R-:W-:Y:S01]  /*13d90*/  R2UR UR31, R9 ;  /* 0x00000000091f72ca */ /* 0x000fe200000e0000 */
[--C-:B------:R-:W-:Y:S01]  /*13da0*/  IMAD.MOV.U32 R146, RZ, RZ, R151.reuse ;  /* 0x000000ffff927224 */ /* 0x100fe200078e0097 */
[----:B------:R-:W-:Y:S01]  /*13db0*/  R2UR UR26, R8 ;  /* 0x00000000081a72ca */ /* 0x000fe200000e0000 */
[--C-:B------:R-:W-:Y:S01]  /*13dc0*/  IMAD.MOV.U32 R142, RZ, RZ, R151.reuse ;  /* 0x000000ffff8e7224 */ /* 0x100fe200078e0097 */
[C---:B------:R-:W-:Y:S01]  /*13dd0*/  IADD3 R8, R4.reuse, 0x404, RZ ;  /* 0x0000040404087810 */ /* 0x040fe20007ffe0ff */
[----:B------:R-:W-:Y:S01]  /*13de0*/  VIADD R4, R4, 0x406 ;  /* 0x0000040604047836 */ /* 0x000fe20000000000 */
[----:B------:R-:W-:Y:S01]  /*13df0*/  P2R R88, PR, RZ, 0x2 ;  /* 0x00000002ff587803 */ /* 0x000fe20000000000 */
[--C-:B------:R-:W-:Y:S01]  /*13e00*/  IMAD.MOV.U32 R138, RZ, RZ, R151.reuse ;  /* 0x000000ffff8a7224 */ /* 0x100fe200078e0097 */
[----:B------:R-:W-:Y:S01]  /*13e10*/  R2UR UR30, R8 ;  /* 0x00000000081e72ca */ /* 0x000fe200000e0000 */
[--C-:B------:R-:W-:Y:S01]  /*13e20*/  IMAD.MOV.U32 R134, RZ, RZ, R151.reuse ;  /* 0x000000ffff867224 */ /* 0x100fe200078e0097 */
[----:B------:R-:W-:Y:S01]  /*13e30*/  R2UR UR34, R4 ;  /* 0x00000000042272ca */ /* 0x000fe200000e0000 */
[----:B------:R-:W-:Y:S01]  /*13e40*/  IMAD R4, R153, -0x80, R0 ;  /* 0xffffff8099047824 */ /* 0x000fe200078e0200 */
[----:B------:R-:W-:Y:S01]  /*13e50*/  P2R R90, PR, RZ, 0x1 ;  /* 0x00000001ff5a7803 */ /* 0x000fe20000000000 */
[--C-:B------:R-:W-:Y:S01]  /*13e60*/  IMAD.MOV.U32 R130, RZ, RZ, R151.reuse ;  /* 0x000000ffff827224 */ /* 0x100fe200078e0097 */
[----:B------:R-:W-:Y:S01]  /*13e70*/  MOV R148, R151 ;  /* 0x0000009700947202 */ /* 0x000fe20000000f00 */
[--C-:B------:R-:W-:Y:S01]  /*13e80*/  IMAD.MOV.U32 R126, RZ, RZ, R151.reuse ;  /* 0x000000ffff7e7224 */ /* 0x100fe200078e0097 */
[C---:B------:R-:W-:Y:S01]  /*13e90*/  ISETP.GT.AND P5, PT, R4.reuse, RZ, PT ;  /* 0x000000ff0400720c */ /* 0x040fe20003fa4270 */
[--C-:B------:R-:W-:Y:S01]  /*13ea0*/  IMAD.MOV.U32 R122, RZ, RZ, R151.reuse ;  /* 0x000000ffff7a7224 */ /* 0x100fe200078e0097 */
[C---:B------:R-:W-:Y:S01]  /*13eb0*/  ISETP.GT.AND P4, PT, R4.reuse, 0x1, PT ;  /* 0x000000010400780c */ /* 0x040fe20003f84270 */
        /* <DEDUP_REMOVED lines=9> */
[----:B------:R-:W-:Y:S01]  /*13f50*/  ISETP.GT.AND P0, PT, R4, 0x68, PT ;  /* 0x000000680400780c */ /* 0x000fe20003f04270 */
[--C-:B------:R-:W-:Y:S01]  /*13f60*/  IMAD.MOV.U32 R98, RZ, RZ, R151.reuse ;  /* 0x000000ffff627224 */ /* 0x100fe200078e0097 */
[----:B------:R-:W-:Y:S01]  /*13f70*/  P2R R20, PR, RZ, 0x2 ;  /* 0x00000002ff147803 */ /* 0x000fe20000000000 */
[----:B------:R-:W-:Y:S01]  /*13f80*/  IMAD.MOV.U32 R94, RZ, RZ, R151 ;  /* 0x000000ffff5e7224 */ /* 0x000fe200078e0097 */
[----:B------:R-:W-:-:S02]  /*13f90*/  P2R R12, PR, RZ, 0x1 ;  /* 0x00000001ff0c7803 */ /* 0x000fc40000000000 */
[-C--:B------:R-:W-:Y:S02]  /*13fa0*/  MOV R144, R151.reuse ;  /* 0x0000009700907202 */ /* 0x080fe40000000f00 */
[-C--:B------:R-:W-:Y:S02]  /*13fb0*/  MOV R140, R151.reuse ;  /* 0x00000097008c7202 */ /* 0x080fe40000000f00 */
[-C--:B------:R-:W-:Y:S02]  /*13fc0*/  MOV R136, R151.reuse ;  /* 0x0000009700887202 */ /* 0x080fe40000000f00 */
[-C--:B------:R-:W-:Y:S02]  /*13fd0*/  MOV R132, R151.reuse ;  /* 0x0000009700847202 */ /* 0x080fe40000000f00 */
[-C--:B------:R-:W-:Y:S02]  /*13fe0*/  MOV R128, R151.reuse ;  /* 0x0000009700807202 */ /* 0x080fe40000000f00 */
[----:B------:R-:W-:-:S02]  /*13ff0*/  MOV R124, R151 ;  /* 0x00000097007c7202 */ /* 0x000fc40000000f00 */
[-C--:B------:R-:W-:Y:S02]  /*14000*/  MOV R120, R151.reuse ;  /* 0x0000009700787202 */ /* 0x080fe40000000f00 */
[-C--:B------:R-:W-:Y:S02]  /*14010*/  MOV R116, R151.reuse ;  /* 0x0000009700747202 */ /* 0x080fe40000000f00 */
[-C--:B------:R-:W-:Y:S02]  /*14020*/  MOV R112, R151.reuse ;  /* 0x0000009700707202 */ /* 0x080fe40000000f00 */
[-C--:B------:R-:W-:Y:S02]  /*14030*/  MOV R108, R151.reuse ;  /* 0x00000097006c7202 */ /* 0x080fe40000000f00 */
[-C--:B------:R-:W-:Y:S02]  /*14040*/  MOV R104, R151.reuse ;  /* 0x0000009700687202 */ /* 0x080fe40000000f00 */
[----:B------:R-:W-:-:S02]  /*14050*/  MOV R100, R151 ;  /* 0x0000009700647202 */ /* 0x000fc40000000f00 */
[-C--:B------:R-:W-:Y:S02]  /*14060*/  MOV R96, R151.reuse ;  /* 0x0000009700607202 */ /* 0x080fe40000000f00 */
[----:B------:R-:W-:Y:S01]  /*14070*/  MOV R92, R151 ;  /* 0x00000097005c7202 */ /* 0x000fe20000000f00 */
        /* <DEDUP_REMOVED lines=27> */
[C---:B------:R-:W-:Y:S02]  /*14230*/  ISETP.GT.AND P5, PT, R4.reuse, 0x10, PT ;  /* 0x000000100400780c */ /* 0x040fe40003fa4270 */
        /* <DEDUP_REMOVED lines=89> */
[----:B------:R-:W-:Y:S02]  /*147d0*/  FSEL R143, R77, -INF , P2 ;  /* 0xff8000004d8f7808 */ /* 0x000fe40001000000 */
[----:B------:R-:W-:Y:S02]  /*147e0*/  FMNMX.FTZ R0, R141, R0, !PT ;  /* 0x000000008d007209 */ /* 0x000fe40007810000 */
[----:B------:R-:W-:Y:S02]  /*147f0*/  ISETP.GT.AND P3, PT, R4, 0x70, PT ;  /* 0x000000700400780c */ /* 0x000fe40003f64270 */
[----:B------:R-:W-:Y:S02]  /*14800*/  FSEL R67, R67, -INF , P4 ;  /* 0xff80000043437808 */ /* 0x000fe40002000000 */
[----:B------:R-:W-:-:S02]  /*14810*/  FSEL R145, R80, -INF , P3 ;  /* 0xff80000050917808 */ /* 0x000fc40001800000 */
[----:B------:R-:W-:Y:S02]  /*14820*/  FMNMX.FTZ R0, R143, R0, !PT ;  /* 0x000000008f007209 */ /* 0x000fe40007810000 */
[----:B------:R-:W-:Y:S02]  /*14830*/  ISETP.GT.AND P4, PT, R4, 0x71, PT ;  /* 0x000000710400780c */ /* 0x000fe40003f84270 */
[----:B------:R-:W-:Y:S02]  /*14840*/  FSEL R37, R66, -INF , P5 ;  /* 0xff80000042257808 */ /* 0x000fe40002800000 */
[----:B------:R-:W-:Y:S02]  /*14850*/  FSEL R147, R81, -INF , P4 ;  /* 0xff80000051937808 */ /* 0x000fe40002000000 */
[----:B------:R-:W-:Y:S02]  /*14860*/  FMNMX.FTZ R0, R145, R0, !PT ;  /* 0x0000000091007209 */ /* 0x000fe40007810000 */
[----:B------:R-:W-:-:S02]  /*14870*/  ISETP.GT.AND P5, PT, R4, 0x78, PT ;  /* 0x000000780400780c */ /* 0x000fc40003fa4270 */
[----:B------:R-:W-:Y:S02]  /*14880*/  FMNMX.FTZ R0, R147, R0, !PT ;  /* 0x0000000093007209 */ /* 0x000fe40007810000 */
[----:B------:R-:W-:Y:S02]  /*14890*/  FSEL R149, R84, -INF , P5 ;  /* 0xff80000054957808 */ /* 0x000fe40002800000 */
[C---:B------:R-:W-:Y:S02]  /*148a0*/  ISETP.GT.AND P6, PT, R4.reuse, 0x79, PT ;  /* 0x000000790400780c */ /* 0x040fe40003fc4270 */
[----:B------:R-:W-:Y:S02]  /*148b0*/  FMNMX.FTZ R0, R149, R0, !PT ;  /* 0x0000000095007209 */ /* 0x000fe40007810000 */
[----:B------:R-:W-:Y:S02]  /*148c0*/  FSEL R155, R85, -INF , P6 ;  /* 0xff800000559b7808 */ /* 0x000fe40003000000 */
[----:B------:R-:W-:-:S02]  /*148d0*/  ISETP.GT.AND P1, PT, R4, 0x60, PT ;  /* 0x000000600400780c */ /* 0x000fc40003f24270 */
[----:B------:R-:W-:Y:S02]  /*148e0*/  FMNMX.FTZ R6, R155, R0, !PT ;  /* 0x000000009b067209 */ /* 0x000fe40007810000 */
[----:B------:R-:W-:Y:S02]  /*148f0*/  FSEL R79, R79, -INF , P2 ;  /* 0xff8000004f4f7808 */ /* 0x000fe40001000000 */
[-C--:B------:R-:W-:Y:S01]  /*14900*/  MOV R84, R151.reuse ;  /* 0x0000009700547202 */ /* 0x080fe20000000f00 */
[----:B------:R-:W0:Y:S01]  /*14910*/  SHFL.BFLY PT, R45, R6, 0x2, 0x1f ;  /* 0x0c401f00062d7f89 */ /* 0x000e2200000e0000 */
[-C--:B------:R-:W-:Y:S02]  /*14920*/  MOV R80, R151.reuse ;  /* 0x0000009700507202 */ /* 0x080fe40000000f00 */
[----:B------:R-:W-:Y:S02]  /*14930*/  MOV R76, R151 ;  /* 0x00000097004c7202 */ /* 0x000fe40000000f00 */
[----:B0-----:R-:W-:-:S05]  /*14940*/  FMNMX.FTZ R10, R6, R45, !PT ;  /* 0x0000002d060a7209 */ /* 0x001fca0007810000 */
[----:B------:R-:W0:Y:S02]  /*14950*/  SHFL.BFLY PT, R45, R10, 0x1, 0x1f ;  /* 0x0c201f000a2d7f89 */ /* 0x000e2400000e0000 */
[----:B0-----:R-:W-:Y:S02]  /*14960*/  FMNMX.FTZ R0, R10, R45, !PT ;  /* 0x0000002d0a007209 */ /* 0x001fe40007810000 */
[----:B------:R-:W-:Y:S02]  /*14970*/  FSEL R45, R74, -INF , P1 ;  /* 0xff8000004a2d7808 */ /* 0x000fe40000800000 */
[----:B------:R-:W-:Y:S01]  /*14980*/  FSETP.NEU.FTZ.AND P0, PT, R0, -INF , PT ;  /* 0xff8000000000780b */ /* 0x000fe20003f1d000 */
[----:B------:R-:W-:-:S01]  /*14990*/  FFMA.FTZ R4, R2, R0, -8 ;  /* 0xc100000002047423 */ /* 0x000fc20000010000 */
[----:B------:R-:W-:-:S04]  /*149a0*/  ISETP.NE.AND P1, PT, R20, RZ, PT ;  /* 0x000000ff1400720c */ /* 0x000fc80003f25270 */
[----:B------:R-:W-:Y:S02]  /*149b0*/  FSEL R157, R4, RZ, P0 ;  /* 0x000000ff049d7208 */ /* 0x000fe40000000000 */
[----:B------:R-:W-:Y:S02]  /*149c0*/  FMNMX.FTZ R4, R5, R27, !PT ;  /* 0x0000001b05047209 */ /* 0x000fe40007810000 */
[----:B------:R-:W-:Y:S01]  /*149d0*/  ISETP.NE.AND P0, PT, R12, RZ, PT ;  /* 0x000000ff0c00720c */ /* 0x000fe20003f05270 */
[----:B------:R-:W-:-:S01]  /*149e0*/  FFMA.FTZ R12, R2, R99, -R157 ;  /* 0x00000063020c7223 */ /* 0x000fc2000001089d */
[----:B------:R-:W-:Y:S01]  /*149f0*/  FMNMX.FTZ R4, R7, R4, !PT ;  /* 0x0000000407047209 */ /* 0x000fe20007810000 */
[----:B------:R-:W-:-:S01]  /*14a00*/  FFMA.FTZ R65, R2, R101, -R157 ;  /* 0x0000006502417223 */ /* 0x000fc2000001089d */
[----:B------:R-:W-:Y:S01]  /*14a10*/  FSEL R75, R75, -INF , P1 ;  /* 0xff8000004b4b7808 */ /* 0x000fe20000800000 */
        /* <DEDUP_REMOVED lines=12> */
[----:B------:R-:W-:Y:S01]  /*14ae0*/  MUFU.EX2 R6, R6 ;  /* 0x0000000600067308 */ /* 0x000fe20000000800 */
[----:B------:R-:W-:Y:S01]  /*14af0*/  FMNMX.FTZ R4, R11, R4, !PT ;  /* 0x000000040b047209 */ /* 0x000fe20007810000 */
[--C-:B------:R-:W-:Y:S01]  /*14b00*/  FFMA.FTZ R10, R2, R95, -R157.reuse ;  /* 0x0000005f020a7223 */ /* 0x100fe2000001089d */
[----:B------:R-:W-:Y:S01]  /*14b10*/  FSEL R103, R86, -INF , P5 ;  /* 0xff80000056677808 */ /* 0x000fe20002800000 */
[C-C-:B------:R-:W-:Y:S01]  /*14b20*/  FFMA.FTZ R61, R2.reuse, R97, -R157.reuse ;  /* 0x00000061023d7223 */ /* 0x140fe2000001089d */
[----:B------:R-:W-:Y:S01]  /*14b30*/  FMNMX.FTZ R4, R39, R4, !PT ;  /* 0x0000000427047209 */ /* 0x000fe20007810000 */
[C-C-:B------:R-:W-:Y:S01]  /*14b40*/  FFMA.FTZ R24, R2.reuse, R107, -R157.reuse ;  /* 0x0000006b02187223 */ /* 0x140fe2000001089d */
[----:B------:R-:W-:Y:S01]  /*14b50*/  FSEL R105, R87, -INF , P6 ;  /* 0xff80000057697808 */ /* 0x000fe20003000000 */
[----:B------:R-:W-:Y:S01]  /*14b60*/  MUFU.EX2 R53, R53 ;  /* 0x0000003500357308 */ /* 0x000fe20000000800 */
[----:B------:R-:W-:Y:S01]  /*14b70*/  FMNMX.FTZ R4, R13, R4, !PT ;  /* 0x000000040d047209 */ /* 0x000fe20007810000 */
[--C-:B------:R-:W-:Y:S01]  /*14b80*/  FFMA.FTZ R73, R2, R109, -R157.reuse ;  /* 0x0000006d02497223 */ /* 0x100fe2000001089d */
[----:B------:R-:W-:Y:S01]  /*14b90*/  ISETP.NE.AND P1, PT, R88, RZ, PT ;  /* 0x000000ff5800720c */ /* 0x000fe20003f25270 */
[C-C-:B------:R-:W-:Y:S01]  /*14ba0*/  FFMA.FTZ R26, R2.reuse, R111, -R157.reuse ;  /* 0x0000006f021a7223 */ /* 0x140fe2000001089d */
[----:B------:R-:W-:Y:S01]  /*14bb0*/  FMNMX.FTZ R4, R43, R4, !PT ;  /* 0x000000042b047209 */ /* 0x000fe20007810000 */
[C-C-:B------:R-:W-:Y:S01]  /*14bc0*/  FFMA.FTZ R77, R2.reuse, R113, -R157.reuse ;  /* 0x00000071024d7223 */ /* 0x140fe2000001089d */
[----:B------:R-:W-:-:S01]  /*14bd0*/  FFMA.FTZ R28, R2, R115, -R157 ;  /* 0x00000073021c7223 */ /* 0x000fc2000001089d */
[----:B------:R-:W-:Y:S01]  /*14be0*/  MUFU.EX2 R8, R8 ;  /* 0x0000000800087308 */ /* 0x000fe20000000800 */
[----:B------:R-:W-:Y:S01]  /*14bf0*/  FMNMX.FTZ R4, R15, R4, !PT ;  /* 0x000000040f047209 */ /* 0x000fe20007810000 */
[C-C-:B------:R-:W-:Y:S01]  /*14c00*/  FFMA.FTZ R81, R2.reuse, R117, -R157.reuse ;  /* 0x0000007502517223 */ /* 0x140fe2000001089d */
[----:B------:R-:W-:-:S01]  /*14c10*/  FFMA.FTZ R30, R2, R119, -R157 ;  /* 0x00000077021e7223 */ /* 0x000fc2000001089d */
[C-C-:B------:R-:W-:Y:S01]  /*14c20*/  FFMA.FTZ R83, R2.reuse, R121, -R157.reuse ;  /* 0x0000007902537223 */ /* 0x140fe2000001089d */
[----:B------:R-:W-:Y:S01]  /*14c30*/  FMNMX.FTZ R4, R47, R4, !PT ;  /* 0x000000042f047209 */ /* 0x000fe20007810000 */
[C-C-:B------:R-:W-:Y:S01]  /*14c40*/  FFMA.FTZ R34, R2.reuse, R123, -R157.reuse ;  /* 0x0000007b02227223 */ /* 0x140fe2000001089d */
[----:B------:R-:W-:-:S01]  /*14c50*/  FFMA.FTZ R97, R2, R125, -R157 ;  /* 0x0000007d02617223 */ /* 0x000fc2000001089d */
[----:B------:R-:W0:Y:S01]  /*14c60*/  MUFU.EX2 R57, R57 ;  /* 0x0000003900397308 */ /* 0x000e220000000800 */
[----:B------:R-:W-:Y:S01]  /*14c70*/  FMNMX.FTZ R4, R21, R4, !PT ;  /* 0x0000000415047209 */ /* 0x000fe20007810000 */
[----:B------:R-:W-:-:S02]  /*14c80*/  @!P1 VIADD R3, R3, 0x38840 ;  /* 0x0003884003039836 */ /* 0x000fc40000000000 */
[----:B------:R-:W-:-:S01]  /*14c90*/  FFMA.FTZ R32, R2, R129, -R157 ;  /* 0x0000008102207223 */ /* 0x000fc2000001089d */
[C-C-:B------:R-:W-:Y:S01]  /*14ca0*/  FFMA.FTZ R85, R2.reuse, R131, -R157.reuse ;  /* 0x0000008302557223 */ /* 0x140fe2000001089d */
[----:B------:R-:W-:Y:S01]  /*14cb0*/  FMNMX.FTZ R4, R51, R4, !PT ;  /* 0x0000000433047209 */ /* 0x000fe20007810000 */
[C---:B------:R-:W-:Y:S01]  /*14cc0*/  FFMA.FTZ R36, R2.reuse, R133, -R157 ;  /* 0x0000008502247223 */ /* 0x040fe2000001089d */
[----:B------:R-:W-:Y:S01]  /*14cd0*/  @!P1 PRMT R3, RZ, 0x654, R3 ;  /* 0x00000654ff039816 */ /* 0x000fe20000000003 */
[----:B------:R-:W-:Y:S01]  /*14ce0*/  MUFU.EX2 R10, R10 ;  /* 0x0000000a000a7308 */ /* 0x000fe20000000800 */
[----:B------:R-:W-:Y:S01]  /*14cf0*/  FMNMX.FTZ R4, R25, R4, !PT ;  /* 0x0000000419047209 */ /* 0x000fe20007810000 */
[C-C-:B------:R-:W-:Y:S01]  /*14d00*/  FFMA.FTZ R87, R2.reuse, R135, -R157.reuse ;  /* 0x0000008702577223 */ /* 0x140fe2000001089d */
[----:B------:R1:W-:Y:S01]  /*14d10*/  @!P1 SYNCS.ARRIVE.TRANS64.RED.A1T0 RZ, [R3+URZ], RZ ;  /* 0x000000ff03ff99a7 */ /* 0x0003e2000810043f */
[----:B------:R-:W-:-:S01]  /*14d20*/  FFMA.FTZ R40, R2, R141, -R157 ;  /* 0x0000008d02287223 */ /* 0x000fc2000001089d */
[----:B------:R-:W-:Y:S01]  /*14d30*/  FMNMX.FTZ R4, R55, R4, !PT ;  /* 0x0000000437047209 */ /* 0x000fe20007810000 */
[----:B------:R-:W-:-:S01]  /*14d40*/  FFMA.FTZ R91, R2, R143, -R157 ;  /* 0x0000008f025b7223 */ /* 0x000fc2000001089d */
[C-C-:B------:R-:W-:Y:S01]  /*14d50*/  FFMA.FTZ R38, R2.reuse, R137, -R157.reuse ;  /* 0x0000008902267223 */ /* 0x140fe2000001089d */
[----:B------:R-:W-:Y:S01]  /*14d60*/  MUFU.EX2 R61, R61 ;  /* 0x0000003d003d7308 */ /* 0x000fe20000000800 */
[----:B------:R-:W-:Y:S01]  /*14d70*/  FMNMX.FTZ R4, R29, R4, !PT ;  /* 0x000000041d047209 */ /* 0x000fe20007810000 */
[C-C-:B------:R-:W-:Y:S01]  /*14d80*/  FFMA.FTZ R95, R2.reuse, R155, -R157.reuse ;  /* 0x0000009b025f7223 */ /* 0x140fe2000001089d */
[----:B0-----:R-:W-:Y:S01]  /*14d90*/  F2FP.SATFINITE.E4M3.F32.PACK_AB_MERGE_C R228, R57, R8, RZ ;  /* 0x0000000839e4723e */ /* 0x001fe200048070ff */
[C-C-:B------:R-:W-:Y:S01]  /*14da0*/  FFMA.FTZ R42, R2.reuse, R145, -R157.reuse ;  /* 0x00000091022a7223 */ /* 0x140fe2000001089d */
[----:B------:R-:W-:Y:S01]  /*14db0*/  FMNMX.FTZ R4, R59, R4, !PT ;  /* 0x000000043b047209 */ /* 0x000fe20007810000 */
[----:B------:R-:W-:Y:S01]  /*14dc0*/  FFMA.FTZ R147, R2, R147, -R157 ;  /* 0x0000009302937223 */ /* 0x000fe2000001089d */
[----:B------:R-:W-:Y:S01]  /*14dd0*/  F2FP.SATFINITE.E4M3.F32.PACK_AB_MERGE_C R228, R53, R6, R228 ;  /* 0x0000000635e4723e */ /* 0x000fe200048070e4 */
[----:B------:R-:W-:Y:S01]  /*14de0*/  MUFU.EX2 R12, R12 ;  /* 0x0000000c000c7308 */ /* 0x000fe20000000800 */
[----:B------:R-:W-:Y:S01]  /*14df0*/  FMNMX.FTZ R4, R33, R4, !PT ;  /* 0x0000000421047209 */ /* 0x000fe20007810000 */
[--C-:B------:R-:W-:Y:S01]  /*14e00*/  IMAD.MOV.U32 R145, RZ, RZ, R151.reuse ;  /* 0x000000ffff917224 */ /* 0x100fe200078e0097 */
[----:B------:R-:W-:Y:S01]  /*14e10*/  ISETP.NE.AND P0, PT, R90, RZ, PT ;  /* 0x000000ff5a00720c */ /* 0x000fe20003f05270 */
[--C-:B------:R-:W-:Y:S01]  /*14e20*/  IMAD.MOV.U32 R143, RZ, RZ, R151.reuse ;  /* 0x000000ffff8f7224 */ /* 0x100fe200078e0097 */
[----:B------:R-:W-:Y:S01]  /*14e30*/  FMNMX.FTZ R4, R63, R4, !PT ;  /* 0x000000043f047209 */ /* 0x000fe20007810000 */
[--C-:B------:R-:W-:Y:S01]  /*14e40*/  IMAD.MOV.U32 R141, RZ, RZ, R151.reuse ;  /* 0x000000ffff8d7224 */ /* 0x100fe200078e0097 */
[----:B------:R-:W-:Y:S01]  /*14e50*/  MOV R88, R151 ;  /* 0x0000009700587202 */ /* 0x000fe20000000f00 */
[----:B------:R-:W0:Y:S01]  /*14e60*/  MUFU.EX2 R65, R65 ;  /* 0x0000004100417308 */ /* 0x000e220000000800 */
[----:B------:R-:W-:Y:S01]  /*14e70*/  FMNMX.FTZ R4, R37, R4, !PT ;  /* 0x0000000425047209 */ /* 0x000fe20007810000 */
[----:B------:R-:W-:-:S02]  /*14e80*/  IMAD.MOV.U32 R137, RZ, RZ, R151 ;  /* 0x000000ffff897224 */ /* 0x000fc400078e0097 */
[--C-:B------:R-:W-:Y:S01]  /*14e90*/  IMAD.MOV.U32 R135, RZ, RZ, R151.reuse ;  /* 0x000000ffff877224 */ /* 0x100fe200078e0097 */
[----:B------:R-:W-:Y:S01]  /*14ea0*/  FMNMX.FTZ R4, R67, R4, !PT ;  /* 0x0000000443047209 */ /* 0x000fe20007810000 */
[--C-:B------:R-:W-:Y:S02]  /*14eb0*/  IMAD.MOV.U32 R133, RZ, RZ, R151.reuse ;  /* 0x000000ffff857224 */ /* 0x100fe400078e0097 */
[----:B------:R-:W-:Y:S01]  /*14ec0*/  MUFU.EX2 R20, R20 ;  /* 0x0000001400147308 */ /* 0x000fe20000000800 */
[----:B------:R-:W-:Y:S01]  /*14ed0*/  FMNMX.FTZ R4, R41, R4, !PT ;  /* 0x0000000429047209 */ /* 0x000fe20007810000 */
[--C-:B------:R-:W-:Y:S02]  /*14ee0*/  IMAD.MOV.U32 R131, RZ, RZ, R151.reuse ;  /* 0x000000ffff837224 */ /* 0x100fe400078e0097 */
[--C-:B------:R-:W-:Y:S01]  /*14ef0*/  IMAD.MOV.U32 R129, RZ, RZ, R151.reuse ;  /* 0x000000ffff817224 */ /* 0x100fe200078e0097 */
[----:B------:R-:W-:Y:S01]  /*14f00*/  FMNMX.FTZ R4, R71, R4, !PT ;  /* 0x0000000447047209 */ /* 0x000fe20007810000 */
[----:B------:R-:W-:-:S02]  /*14f10*/  IMAD.MOV.U32 R125, RZ, RZ, R151 ;  /* 0x000000ffff7d7224 */ /* 0x000fc400078e0097 */
[----:B------:R-:W-:Y:S01]  /*14f20*/  MUFU.EX2 R69, R69 ;  /* 0x0000004500457308 */ /* 0x000fe20000000800 */
[----:B------:R-:W-:Y:S01]  /*14f30*/  FMNMX.FTZ R4, R45, R4, !PT ;  /* 0x000000042d047209 */ /* 0x000fe20007810000 */
[--C-:B------:R-:W-:Y:S01]  /*14f40*/  IMAD.MOV.U32 R123, RZ, RZ, R151.reuse ;  /* 0x000000ffff7b7224 */ /* 0x100fe200078e0097 */
        /* <DEDUP_REMOVED lines=8> */
[--C-:B------:R-:W-:Y:S01]  /*14fd0*/  IMAD.MOV.U32 R115, RZ, RZ, R151.reuse ;  /* 0x000000ffff737224 */ /* 0x100fe200078e0097 */
[----:B------:R-:W-:Y:S01]  /*14fe0*/  FMNMX.FTZ R4, R79, R4, !PT ;  /* 0x000000044f047209 */ /* 0x000fe20007810000 */
[--C-:B------:R-:W-:Y:S02]  /*14ff0*/  IMAD.MOV.U32 R113, RZ, RZ, R151.reuse ;  /* 0x000000ffff717224 */ /* 0x100fe400078e0097 */
[----:B------:R-:W0:Y:S01]  /*15000*/  MUFU.EX2 R73, R73 ;  /* 0x0000004900497308 */ /* 0x000e220000000800 */
[----:B------:R-:W-:Y:S01]  /*15010*/  FMNMX.FTZ R4, R99, R4, !PT ;  /* 0x0000000463047209 */ /* 0x000fe20007810000 */
[--C-:B------:R-:W-:Y:S02]  /*15020*/  IMAD.MOV.U32 R111, RZ, RZ, R151.reuse ;  /* 0x000000ffff6f7224 */ /* 0x100fe400078e0097 */
[--C-:B------:R-:W-:Y:S01]  /*15030*/  IMAD.MOV.U32 R109, RZ, RZ, R151.reuse ;  /* 0x000000ffff6d7224 */ /* 0x100fe200078e0097 */
[----:B------:R-:W-:Y:S01]  /*15040*/  FMNMX.FTZ R4, R101, R4, !PT ;  /* 0x0000000465047209 */ /* 0x000fe20007810000 */
[----:B------:R-:W-:-:S02]  /*15050*/  IMAD.MOV.U32 R107, RZ, RZ, R151 ;  /* 0x000000ffff6b7224 */ /* 0x000fc400078e0097 */
[----:B------:R-:W-:Y:S01]  /*15060*/  MUFU.EX2 R26, R26 ;  /* 0x0000001a001a7308 */ /* 0x000fe20000000800 */
[----:B------:R-:W-:Y:S01]  /*15070*/  FMNMX.FTZ R4, R103, R4, !PT ;  /* 0x0000000467047209 */ /* 0x000fe20007810000 */
[--C-:B------:R-:W-:Y:S02]  /*15080*/  IMAD.MOV.U32 R90, RZ, RZ, R151.reuse ;  /* 0x000000ffff5a7224 */ /* 0x100fe400078e0097 */
[--C-:B------:R-:W-:Y:S01]  /*15090*/  IMAD.MOV.U32 R86, RZ, RZ, R151.reuse ;  /* 0x000000ffff567224 */ /* 0x100fe200078e0097 */
[----:B------:R-:W-:Y:S01]  /*150a0*/  FMNMX.FTZ R4, R105, R4, !PT ;  /* 0x0000000469047209 */ /* 0x000fe20007810000 */
[--C-:B------:R-:W-:Y:S02]  /*150b0*/  IMAD.MOV.U32 R82, RZ, RZ, R151.reuse ;  /* 0x000000ffff527224 */ /* 0x100fe400078e0097 */
[----:B------:R-:W-:Y:S01]  /*150c0*/  MUFU.EX2 R77, R77 ;  /* 0x0000004d004d7308 */ /* 0x000fe20000000800 */
[----:B0-----:R-:W-:Y:S01]  /*150d0*/  F2FP.SATFINITE.E4M3.F32.PACK_AB_MERGE_C R224, R73, R24, RZ ;  /* 0x0000001849e0723e */ /* 0x001fe200048070ff */
[----:B------:R-:W0:Y:S01]  /*150e0*/  SHFL.BFLY PT, R89, R4, 0x2, 0x1f ;  /* 0x0c401f0004597f89 */ /* 0x000e2200000e0000 */
[----:B------:R-:W-:-:S02]  /*150f0*/  IMAD.MOV.U32 R78, RZ, RZ, R151 ;  /* 0x000000ffff4e7224 */ /* 0x000fc400078e0097 */
[----:B------:R-:W-:-:S03]  /*15100*/  F2FP.SATFINITE.E4M3.F32.PACK_AB_MERGE_C R224, R69, R20, R224 ;  /* 0x0000001445e0723e */ /* 0x000fc600048070e0 */
[----:B------:R-:W-:Y:S08]  /*15110*/  MUFU.EX2 R28, R28 ;  /* 0x0000001c001c7308 */ /* 0x000ff00000000800 */
[----:B------:R-:W2:Y:S08]  /*15120*/  MUFU.EX2 R81, R81 ;  /* 0x0000005100517308 */ /* 0x000eb00000000800 */
[----:B------:R-:W-:Y:S01]  /*15130*/  MUFU.EX2 R30, R30 ;  /* 0x0000001e001e7308 */ /* 0x000fe20000000800 */
[----:B0-----:R-:W-:Y:S01]  /*15140*/  FMNMX.FTZ R44, R4, R89, !PT ;  /* 0x00000059042c7209 */ /* 0x001fe20007810000 */
[----:B------:R-:W-:Y:S01]  /*15150*/  FFMA.FTZ R89, R2, R139, -R157 ;  /* 0x0000008b02597223 */ /* 0x000fe2000001089d */
[----:B------:R-:W-:-:S03]  /*15160*/  IMAD.MOV.U32 R139, RZ, RZ, R151 ;  /* 0x000000ffff8b7224 */ /* 0x000fc600078e0097 */
[----:B------:R-:W0:Y:S02]  /*15170*/  SHFL.BFLY PT, R93, R44, 0x1, 0x1f ;  /* 0x0c201f002c5d7f89 */ /* 0x000e2400000e0000 */
[----:B------:R-:W-:Y:S01]  /*15180*/  MUFU.EX2 R83, R83 ;  /* 0x0000005300537308 */ /* 0x000fe20000000800 */
[----:B--2---:R-:W-:-:S04]  /*15190*/  F2FP.SATFINITE.E4M3.F32.PACK_AB_MERGE_C R226, R81, R28, RZ ;  /* 0x0000001c51e2723e */ /* 0x004fc800048070ff */
[----:B------:R-:W-:-:S03]  /*151a0*/  F2FP.SATFINITE.E4M3.F32.PACK_AB_MERGE_C R226, R77, R26, R226 ;  /* 0x0000001a4de2723e */ /* 0x000fc600048070e2 */
[----:B------:R-:W-:Y:S08]  /*151b0*/  MUFU.EX2 R34, R34 ;  /* 0x0000002200227308 */ /* 0x000ff00000000800 */
[----:B------:R-:W2:Y:S01]  /*151c0*/  MUFU.EX2 R97, R97 ;  /* 0x0000006100617308 */ /* 0x000ea20000000800 */
[----:B0-----:R-:W-:-:S07]  /*151d0*/  FMNMX.FTZ R4, R44, R93, !PT ;  /* 0x0000005d2c047209 */ /* 0x001fce0007810000 */
[----:B------:R-:W-:Y:S01]  /*151e0*/  MUFU.EX2 R32, R32 ;  /* 0x0000002000207308 */ /* 0x000fe20000000800 */
[----:B------:R-:W-:-:S01]  /*151f0*/  FFMA.FTZ R44, R2, R149, -R157 ;  /* 0x00000095022c7223 */ /* 0x000fc2000001089d */
[----:B------:R-:W-:Y:S01]  /*15200*/  IMAD.MOV.U32 R149, RZ, RZ, R151 ;  /* 0x000000ffff957224 */ /* 0x000fe200078e0097 */
[----:B------:R-:W-:Y:S01]  /*15210*/  FSETP.NEU.FTZ.AND P2, PT, R4, -INF , PT ;  /* 0xff8000000400780b */ /* 0x000fe20003f5d000 */
[----:B------:R-:W-:-:S04]  /*15220*/  FFMA.FTZ R46, R2, R4, -8 ;  /* 0xc1000000022e7423 */ /* 0x000fc80000010004 */
[----:B------:R-:W-:Y:S01]  /*15230*/  MUFU.EX2 R85, R85 ;  /* 0x0000005500557308 */ /* 0x000fe20000000800 */
[----:B------:R-:W-:Y:S02]  /*15240*/  FSEL R46, R46, RZ, P2 ;  /* 0x000000ff2e2e7208 */ /* 0x000fe40001000000 */
[----:B--2---:R-:W-:Y:S02]  /*15250*/  F2FP.SATFINITE.E4M3.F32.PACK_AB_MERGE_C R216, R97, R34, RZ ;  /* 0x0000002261d8723e */ /* 0x004fe400048070ff */
[----:B------:R-:W-:Y:S01]  /*15260*/  ISETP.GE.AND P2, PT, R127, 0x81, PT ;  /* 0x000000817f00780c */ /* 0x000fe20003f46270 */
[C-C-:B------:R-:W-:Y:S01]  /*15270*/  FFMA.FTZ R5, R2.reuse, R5, -R46.reuse ;  /* 0x0000000502057223 */ /* 0x140fe2000001082e */
[----:B------:R-:W-:-:S01]  /*15280*/  FFMA.FTZ R27, R2, R27, -R46 ;  /* 0x0000001b021b7223 */ /* 0x000fc2000001082e */
[C-C-:B------:R-:W-:Y:S01]  /*15290*/  FFMA.FTZ R7, R2.reuse, R7, -R46.reuse ;  /* 0x0000000702077223 */ /* 0x140fe2000001082e */
[----:B------:R-:W-:-:S01]  /*152a0*/  FFMA.FTZ R31, R2, R31, -R46 ;  /* 0x0000001f021f7223 */ /* 0x000fc2000001082e */
[C-C-:B------:R-:W-:Y:S01]  /*152b0*/  FFMA.FTZ R9, R2.reuse, R9, -R46.reuse ;  /* 0x0000000902097223 */ /* 0x140fe2000001082e */
[----:B------:R0:W-:Y:S01]  /*152c0*/  MUFU.EX2 R48, R27 ;  /* 0x0000001b00307308 */ /* 0x0001e20000000800 */
[----:B------:R-:W-:-:S01]  /*152d0*/  FFMA.FTZ R35, R2, R35, -R46 ;  /* 0x0000002302237223 */ /* 0x000fc2000001082e */
[C-C-:B------:R-:W-:Y:S01]  /*152e0*/  FFMA.FTZ R11, R2.reuse, R11, -R46.reuse ;  /* 0x0000000b020b7223 */ /* 0x140fe2000001082e */
[----:B------:R-:W-:-:S01]  /*152f0*/  FFMA.FTZ R39, R2, R39, -R46 ;  /* 0x0000002702277223 */ /* 0x000fc2000001082e */
[C-C-:B------:R-:W-:Y:S01]  /*15300*/  FFMA.FTZ R13, R2.reuse, R13, -R46.reuse ;  /* 0x0000000d020d7223 */ /* 0x140fe2000001082e */
[----:B------:R-:W-:-:S01]  /*15310*/  FFMA.FTZ R43, R2, R43, -R46 ;  /* 0x0000002b022b7223 */ /* 0x000fc2000001082e */
[C-C-:B------:R-:W-:Y:S01]  /*15320*/  FFMA.FTZ R15, R2.reuse, R15, -R46.reuse ;  /* 0x0000000f020f7223 */ /* 0x140fe2000001082e */
[----:B------:R-:W-:-:S01]  /*15330*/  FFMA.FTZ R47, R2, R47, -R46 ;  /* 0x0000002f022f7223 */ /* 0x000fc2000001082e */
[----:B------:R-:W2:Y:S01]  /*15340*/  MUFU.EX2 R5, R5 ;  /* 0x0000000500057308 */ /* 0x000ea20000000800 */
[----:B0-----:R-:W-:-:S01]  /*15350*/  FADD.FTZ R27, R6, R53 ;  /* 0x00000035061b7221 */ /* 0x001fc20000010000 */
[C-C-:B------:R-:W-:Y:S01]  /*15360*/  FFMA.FTZ R21, R2.reuse, R21, -R46.reuse ;  /* 0x0000001502157223 */ /* 0x140fe2000001082e */
[----:B------:R-:W-:-:S01]  /*15370*/  FFMA.FTZ R51, R2, R51, -R46 ;  /* 0x0000003302337223 */ /* 0x000fc2000001082e */
[----:B------:R-:W-:Y:S01]  /*15380*/  FFMA.FTZ R25, R2, R25, -R46 ;  /* 0x0000001902197223 */ /* 0x000fe2000001082e */
[----:B------:R-:W-:-:S01]  /*15390*/  FADD.FTZ R70, R8, R27 ;  /* 0x0000001b08467221 */ /* 0x000fc20000010000 */
[C-C-:B------:R-:W-:Y:S01]  /*153a0*/  FFMA.FTZ R55, R2.reuse, R55, -R46.reuse ;  /* 0x0000003702377223 */ /* 0x140fe2000001082e */
[----:B------:R-:W-:-:S01]  /*153b0*/  FFMA.FTZ R29, R2, R29, -R46 ;  /* 0x0000001d021d7223 */ /* 0x000fc2000001082e */
[----:B------:R-:W0:Y:S01]  /*153c0*/  MUFU.EX2 R7, R7 ;  /* 0x0000000700077308 */ /* 0x000e220000000800 */
[----:B------:R-:W-:-:S01]  /*153d0*/  FFMA.FTZ R59, R2, R59, -R46 ;  /* 0x0000003b023b7223 */ /* 0x000fc2000001082e */
[C-C-:B------:R-:W-:Y:S01]  /*153e0*/  FFMA.FTZ R33, R2.reuse, R33, -R46.reuse ;  /* 0x0000002102217223 */ /* 0x140fe2000001082e */
[----:B------:R-:W-:-:S01]  /*153f0*/  FFMA.FTZ R63, R2, R63, -R46 ;  /* 0x0000003f023f7223 */ /* 0x000fc2000001082e */
[C-C-:B------:R-:W-:Y:S01]  /*15400*/  FFMA.FTZ R37, R2.reuse, R37, -R46.reuse ;  /* 0x0000002502257223 */ /* 0x140fe2000001082e */
[----:B------:R-:W-:-:S01]  /*15410*/  FFMA.FTZ R67, R2, R67, -R46 ;  /* 0x0000004302437223 */ /* 0x000fc2000001082e */
[C-C-:B------:R-:W-:Y:S01]  /*15420*/  FFMA.FTZ R41, R2.reuse, R41, -R46.reuse ;  /* 0x0000002902297223 */ /* 0x140fe2000001082e */
[----:B------:R-:W-:-:S01]  /*15430*/  FFMA.FTZ R71, R2, R71, -R46 ;  /* 0x0000004702477223 */ /* 0x000fc2000001082e */
[----:B------:R3:W4:Y:S01]  /*15440*/  MUFU.EX2 R50, R31 ;  /* 0x0000001f00327308 */ /* 0x0007220000000800 */
[----:B--2---:R-:W-:-:S01]  /*15450*/  FADD.FTZ R68, R5, R48 ;  /* 0x0000003005447221 */ /* 0x004fc20000010000 */
        /* <DEDUP_REMOVED lines=8> */
[----:B---3--:R-:W-:Y:S01]  /*154e0*/  FADD.FTZ R31, R57, R70 ;  /* 0x00000046391f7221 */ /* 0x008fe20000010000 */
[----:B------:R-:W-:-:S01]  /*154f0*/  FFMA.FTZ R103, R2, R103, -R46 ;  /* 0x0000006702677223 */ /* 0x000fc2000001082e */
[----:B------:R-:W-:Y:S01]  /*15500*/  FFMA.FTZ R46, R2, R105, -R46 ;  /* 0x00000069022e7223 */ /* 0x000fe2000001082e */
[----:B------:R-:W-:Y:S01]  /*15510*/  F2FP.SATFINITE.E4M3.F32.PACK_AB_MERGE_C R216, R83, R30, R216 ;  /* 0x0000001e53d8723e */ /* 0x000fe200048070d8 */
[----:B------:R-:W-:Y:S01]  /*15520*/  FADD.FTZ R70, R10, R31 ;  /* 0x0000001f0a467221 */ /* 0x000fe20000010000 */
[----:B------:R-:W-:Y:S01]  /*15530*/  IMAD.MOV.U32 R127, RZ, RZ, R151 ;  /* 0x000000ffff7f7224 */ /* 0x000fe200078e0097 */
[----:B------:R-:W0:Y:S01]  /*15540*/  MUFU.EX2 R52, R35 ;  /* 0x0000002300347308 */ /* 0x000e220000000800 */
[----:B----4-:R-:W-:-:S01]  /*15550*/  FADD.FTZ R68, R50, R27 ;  /* 0x0000001b32447221 */ /* 0x010fc20000010000 */
[----:B------:R-:W-:Y:S01]  /*15560*/  FADD.FTZ R31, R61, R70 ;  /* 0x000000463d1f7221 */ /* 0x000fe20000010000 */
[----:B------:R-:W-:Y:S01]  /*15570*/  F2FP.SATFINITE.E4M3.F32.PACK_AB_MERGE_C R229, R50, R7, RZ ;  /* 0x0000000732e5723e */ /* 0x000fe200048070ff */
[----:B------:R-:W-:-:S02]  /*15580*/  IMAD.MOV.U32 R105, RZ, RZ, R151 ;  /* 0x000000ffff697224 */ /* 0x000fc400078e0097 */
[----:B------:R-:W-:-:S01]  /*15590*/  FADD.FTZ R72, R12, R31 ;  /* 0x0000001f0c487221 */ /* 0x000fc20000010000 */
[----:B------:R-:W-:Y:S01]  /*155a0*/  F2FP.SATFINITE.E4M3.F32.PACK_AB_MERGE_C R229, R48, R5, R229 ;  /* 0x0000000530e5723e */ /* 0x000fe200048070e5 */
[----:B------:R-:W1:Y:S01]  /*155b0*/  MUFU.EX2 R11, R11 ;  /* 0x0000000b000b7308 */ /* 0x000e620000000800 */
[----:B--2---:R-:W-:-:S01]  /*155c0*/  FADD.FTZ R27, R9, R68 ;  /* 0x00000044091b7221 */ /* 0x004fc20000010000 */
[--C-:B------:R-:W-:Y:S01]  /*155d0*/  IMAD.MOV.U32 R61, RZ, RZ, R151.reuse ;  /* 0x000000ffff3d7224 */ /* 0x100fe200078e0097 */
[----:B------:R-:W-:Y:S01]  /*155e0*/  MOV R48, R151 ;  /* 0x0000009700307202 */ /* 0x000fe20000000f00 */
[--C-:B------:R-:W-:Y:S02]  /*155f0*/  IMAD.MOV.U32 R57, RZ, RZ, R151.reuse ;  /* 0x000000ffff397224 */ /* 0x100fe400078e0097 */
[----:B------:R-:W-:Y:S02]  /*15600*/  IMAD.MOV.U32 R53, RZ, RZ, R151 ;  /* 0x000000ffff357224 */ /* 0x000fe400078e0097 */
[----:B------:R2:W3:Y:S01]  /*15610*/  MUFU.EX2 R54, R39 ;  /* 0x0000002700367308 */ /* 0x0004e20000000800 */
[----:B0-----:R-:W-:-:S01]  /*15620*/  FADD.FTZ R70, R52, R27 ;  /* 0x0000001b34467221 */ /* 0x001fc20000010000 */
[----:B------:R-:W-:Y:S01]  /*15630*/  FADD.FTZ R27, R65, R72 ;  /* 0x00000048411b7221 */ /* 0x000fe20000010000 */
[----:B------:R-:W-:-:S02]  /*15640*/  IMAD.MOV.U32 R65, RZ, RZ, R151 ;  /* 0x000000ffff417224 */ /* 0x000fc400078e0097 */
[----:B------:R-:W-:Y:S02]  /*15650*/  IMAD.MOV.U32 R50, RZ, RZ, R151 ;  /* 0x000000ffff327224 */ /* 0x000fe400078e0097 */
[----:B------:R-:W-:-:S01]  /*15660*/  FADD.FTZ R72, R20, R27 ;  /* 0x0000001b14487221 */ /* 0x000fc20000010000 */
[----:B------:R-:W-:Y:S01]  /*15670*/  IMAD.MOV.U32 R35, RZ, RZ, R151 ;  /* 0x000000ffff237224 */ /* 0x000fe200078e0097 */
[----:B------:R-:W0:Y:S01]  /*15680*/  MUFU.EX2 R13, R13 ;  /* 0x0000000d000d7308 */ /* 0x000e220000000800 */
[----:B-1----:R-:W-:-:S01]  /*15690*/  FADD.FTZ R3, R11, R70 ;  /* 0x000000460b037221 */ /* 0x002fc20000010000 */
[----:B------:R-:W-:Y:S01]  /*156a0*/  FADD.FTZ R27, R69, R72 ;  /* 0x00000048451b7221 */ /* 0x000fe20000010000 */
[--C-:B------:R-:W-:Y:S02]  /*156b0*/  IMAD.MOV.U32 R69, RZ, RZ, R151.reuse ;  /* 0x000000ffff457224 */ /* 0x100fe400078e0097 */
[----:B--2---:R-:W-:Y:S02]  /*156c0*/  IMAD.MOV.U32 R39, RZ, RZ, R151 ;  /* 0x000000ffff277224 */ /* 0x004fe400078e0097 */
[----:B------:R-:W-:-:S01]  /*156d0*/  FADD.FTZ R74, R24, R27 ;  /* 0x0000001b184a7221 */ /* 0x000fc20000010000 */
[----:B------:R-:W-:Y:S01]  /*156e0*/  IMAD.MOV.U32 R31, RZ, RZ, R151 ;  /* 0x000000ffff1f7224 */ /* 0x000fe200078e0097 */
[----:B------:R-:W1:Y:S01]  /*156f0*/  MUFU.EX2 R56, R43 ;  /* 0x0000002b00387308 */ /* 0x000e620000000800 */
[----:B---3--:R-:W-:-:S01]  /*15700*/  FADD.FTZ R70, R54, R3 ;  /* 0x0000000336467221 */ /* 0x008fc20000010000 */
[----:B------:R-:W-:Y:S01]  /*15710*/  FADD.FTZ R27, R73, R74 ;  /* 0x0000004a491b7221 */ /* 0x000fe20000010000 */
[----:B------:R-:W-:Y:S01]  /*15720*/  F2FP.SATFINITE.E4M3.F32.PACK_AB_MERGE_C R11, R54, R11, RZ ;  /* 0x0000000b360b723e */ /* 0x000fe200048070ff */
[----:B------:R-:W-:-:S02]  /*15730*/  IMAD.MOV.U32 R73, RZ, RZ, R151 ;  /* 0x000000ffff497224 */ /* 0x000fc400078e0097 */
[----:B------:R-:W-:-:S01]  /*15740*/  FADD.FTZ R74, R26, R27 ;  /* 0x0000001b1a4a7221 */ /* 0x000fc20000010000 */
[----:B------:R-:W-:Y:S01]  /*15750*/  F2FP.SATFINITE.E4M3.F32.PACK_AB_MERGE_C R231, R52, R9, R11 ;  /* 0x0000000934e7723e */ /* 0x000fe2000480700b */
[----:B------:R-:W2:Y:S01]  /*15760*/  MUFU.EX2 R15, R15 ;  /* 0x0000000f000f7308 */ /* 0x000ea20000000800 */
[----:B0-----:R-:W-:-:S01]  /*15770*/  FADD.FTZ R3, R13, R70 ;  /* 0x000000460d037221 */ /* 0x001fc20000010000 */
[----:B------:R-:W-:Y:S01]  /*15780*/  FADD.FTZ R27, R77, R74 ;  /* 0x0000004a4d1b7221 */ /* 0x000fe20000010000 */
[--C-:B------:R-:W-:Y:S01]  /*15790*/  IMAD.MOV.U32 R77, RZ, RZ, R151.reuse ;  /* 0x000000ffff4d7224 */ /* 0x100fe200078e0097 */
[----:B------:R-:W-:Y:S01]  /*157a0*/  MOV R52, R151 ;  /* 0x0000009700347202 */ /* 0x000fe20000000f00 */
[--C-:B------:R-:W-:Y:S02]  /*157b0*/  IMAD.MOV.U32 R74, RZ, RZ, R151.reuse ;  /* 0x000000ffff4a7224 */ /* 0x100fe400078e0097 */
[----:B------:R-:W-:Y:S01]  /*157c0*/  IMAD.MOV.U32 R54, RZ, RZ, R151 ;  /* 0x000000ffff367224 */ /* 0x000fe200078e0097 */
[----:B------:R0:W3:Y:S01]  /*157d0*/  MUFU.EX2 R58, R47 ;  /* 0x0000002f003a7308 */ /* 0x0000e20000000800 */
[----:B-1----:R-:W-:-:S01]  /*157e0*/  FADD.FTZ R72, R56, R3 ;  /* 0x0000000338487221 */ /* 0x002fc20000010000 */
[----:B------:R-:W-:-:S02]  /*157f0*/  IMAD.MOV.U32 R43, RZ, RZ, R151 ;  /* 0x000000ffff2b7224 */ /* 0x000fc400078e0097 */
[----:B------:R-:W-:-:S04]  /*15800*/  IMAD.MOV.U32 R26, RZ, RZ, R151 ;  /* 0x000000ffff1a7224 */ /* 0x000fc800078e0097 */
[----:B------:R-:W1:Y:S01]  /*15810*/  MUFU.EX2 R21, R21 ;  /* 0x0000001500157308 */ /* 0x000e620000000800 */
[----:B--2---:R-:W-:-:S01]  /*15820*/  FADD.FTZ R3, R15, R72 ;  /* 0x000000480f037221 */ /* 0x004fc20000010000 */
[----:B0-----:R-:W-:-:S06]  /*15830*/  IMAD.MOV.U32 R47, RZ, RZ, R151 ;  /* 0x000000ffff2f7224 */ /* 0x001fcc00078e0097 */
[----:B------:R0:W2:Y:S01]  /*15840*/  MUFU.EX2 R60, R51 ;  /* 0x00000033003c7308 */ /* 0x0000a20000000800 */
[----:B---3--:R-:W-:-:S01]  /*15850*/  FADD.FTZ R72, R58, R3 ;  /* 0x000000033a487221 */ /* 0x008fc20000010000 */
[----:B------:R-:W-:Y:S01]  /*15860*/  F2FP.SATFINITE.E4M3.F32.PACK_AB_MERGE_C R15, R58, R15, RZ ;  /* 0x0000000f3a0f723e */ /* 0x000fe200048070ff */
[----:B------:R-:W-:-:S03]  /*15870*/  IMAD.MOV.U32 R58, RZ, RZ, R151 ;  /* 0x000000ffff3a7224 */ /* 0x000fc600078e0097 */
[----:B------:R-:W-:Y:S02]  /*15880*/  F2FP.SATFINITE.E4M3.F32.PACK_AB_MERGE_C R225, R56, R13, R15 ;  /* 0x0000000d38e1723e */ /* 0x000fe4000480700f */
[----:B------:R-:W3:Y:S01]  /*15890*/  MUFU.EX2 R25, R25 ;  /* 0x0000001900197308 */ /* 0x000ee20000000800 */
[----:B-1----:R-:W-:-:S01]  /*158a0*/  FADD.FTZ R3, R21, R72 ;  /* 0x0000004815037221 */ /* 0x002fc20000010000 */
[----:B------:R-:W-:Y:S01]  /*158b0*/  FADD.FTZ R72, R28, R27 ;  /* 0x0000001b1c487221 */ /* 0x000fe20000010000 */
[----:B------:R-:W-:Y:S01]  /*158c0*/  MOV R56, R151 ;  /* 0x0000009700387202 */ /* 0x000fe20000000f00 */
[----:B0-----:R-:W-:Y:S02]  /*158d0*/  IMAD.MOV.U32 R51, RZ, RZ, R151 ;  /* 0x000000ffff337224 */ /* 0x001fe400078e0097 */
[----:B------:R-:W-:-:S01]  /*158e0*/  FADD.FTZ R81, R81, R72 ;  /* 0x0000004851517221 */ /* 0x000fc20000010000 */
[----:B------:R-:W-:Y:S01]  /*158f0*/  MOV R72, R151 ;  /* 0x0000009700487202 */ /* 0x000fe20000000f00 */
[----:B------:R0:W1:Y:S01]  /*15900*/  MUFU.EX2 R62, R55 ;  /* 0x00000037003e7308 */ /* 0x0000620000000800 */
[----:B--2---:R-:W-:-:S01]  /*15910*/  FADD.FTZ R12, R60, R3 ;  /* 0x000000033c0c7221 */ /* 0x004fc20000010000 */
[----:B------:R-:W-:Y:S01]  /*15920*/  FADD.FTZ R24, R30, R81 ;  /* 0x000000511e187221 */ /* 0x000fe20000010000 */
[----:B------:R-:W-:-:S02]  /*15930*/  IMAD.MOV.U32 R81, RZ, RZ, R151 ;  /* 0x000000ffff517224 */ /* 0x000fc400078e0097 */
[----:B------:R-:W-:Y:S02]  /*15940*/  IMAD.MOV.U32 R30, RZ, RZ, R151 ;  /* 0x000000ffff1e7224 */ /* 0x000fe400078e0097 */
[----:B------:R-:W-:-:S01]  /*15950*/  FADD.FTZ R7, R83, R24 ;  /* 0x0000001853077221 */ /* 0x000fc20000010000 */
[----:B------:R-:W-:Y:S01]  /*15960*/  IMAD.MOV.U32 R83, RZ, RZ, R151 ;  /* 0x000000ffff537224 */ /* 0x000fe200078e0097 */
[----:B------:R-:W2:Y:S01]  /*15970*/  MUFU.EX2 R29, R29 ;  /* 0x0000001d001d7308 */ /* 0x000ea20000000800 */
[----:B---3--:R-:W-:-:S01]  /*15980*/  FADD.FTZ R3, R25, R12 ;  /* 0x0000000c19037221 */ /* 0x008fc20000010000 */
[----:B------:R-:W-:Y:S01]  /*15990*/  FADD.FTZ R28, R34, R7 ;  /* 0x00000007221c7221 */ /* 0x000fe20000010000 */
[--C-:B0-----:R-:W-:Y:S02]  /*159a0*/  IMAD.MOV.U32 R55, RZ, RZ, R151.reuse ;  /* 0x000000ffff377224 */ /* 0x101fe400078e0097 */
[----:B------:R-:W-:Y:S02]  /*159b0*/  IMAD.MOV.U32 R34, RZ, RZ, R151 ;  /* 0x000000ffff227224 */ /* 0x000fe400078e0097 */
[----:B------:R-:W-:-:S01]  /*159c0*/  FADD.FTZ R97, R97, R28 ;  /* 0x0000001c61617221 */ /* 0x000fc20000010000 */
[----:B------:R-:W-:Y:S01]  /*159d0*/  MOV R28, R151 ;  /* 0x00000097001c7202 */ /* 0x000fe20000000f00 */
[----:B------:R0:W3:Y:S01]  /*159e0*/  MUFU.EX2 R64, R59 ;  /* 0x0000003b00407308 */ /* 0x0000e20000000800 */
[----:B-1----:R-:W-:-:S01]  /*159f0*/  FADD.FTZ R12, R62, R3 ;  /* 0x000000033e0c7221 */ /* 0x002fc20000010000 */
        /* <DEDUP_REMOVED lines=9> */
[--C-:B0-----:R-:W-:Y:S02]  /*15a90*/  IMAD.MOV.U32 R59, RZ, RZ, R151.reuse ;  /* 0x000000ffff3b7224 */ /* 0x101fe400078e0097 */
[----:B------:R-:W-:Y:S02]  /*15aa0*/  IMAD.MOV.U32 R27, RZ, RZ, R151 ;  /* 0x000000ffff1b7224 */ /* 0x000fe400078e0097 */
[----:B------:R0:W2:Y:S01]  /*15ab0*/  MUFU.EX2 R66, R63 ;  /* 0x0000003f00427308 */ /* 0x0000a20000000800 */
[----:B---3--:R-:W-:-:S01]  /*15ac0*/  FADD.FTZ R24, R64, R3 ;  /* 0x0000000340187221 */ /* 0x008fc20000010000 */
[----:B------:R-:W-:-:S06]  /*15ad0*/  IMAD.MOV.U32 R25, RZ, RZ, R151 ;  /* 0x000000ffff197224 */ /* 0x000fcc00078e0097 */
[----:B------:R-:W3:Y:S01]  /*15ae0*/  MUFU.EX2 R37, R37 ;  /* 0x0000002500257308 */ /* 0x000ee20000000800 */
[----:B-1----:R-:W-:-:S01]  /*15af0*/  FADD.FTZ R3, R33, R24 ;  /* 0x0000001821037221 */ /* 0x002fc20000010000 */
[----:B0-----:R-:W-:Y:S01]  /*15b00*/  IMAD.MOV.U32 R63, RZ, RZ, R151 ;  /* 0x000000ffff3f7224 */ /* 0x001fe200078e0097 */
[----:B------:R-:W-:-:S05]  /*15b10*/  MOV R24, R151 ;  /* 0x0000009700187202 */ /* 0x000fca0000000f00 */
[----:B------:R0:W1:Y:S01]  /*15b20*/  MUFU.EX2 R68, R67 ;  /* 0x0000004300447308 */ /* 0x0000620000000800 */
[C---:B--2---:R-:W-:Y:S01]  /*15b30*/  F2FP.SATFINITE.E4M3.F32.PACK_AB_MERGE_C R33, R66.reuse, R33, RZ ;  /* 0x000000214221723e */ /* 0x044fe200048070ff */
[----:B------:R-:W-:-:S03]  /*15b40*/  FADD.FTZ R66, R66, R3 ;  /* 0x0000000342427221 */ /* 0x000fc60000010000 */
[----:B------:R-:W-:Y:S01]  /*15b50*/  F2FP.SATFINITE.E4M3.F32.PACK_AB_MERGE_C R217, R64, R29, R33 ;  /* 0x0000001d40d9723e */ /* 0x000fe20004807021 */
[----:B------:R-:W-:Y:S01]  /*15b60*/  IMAD.MOV.U32 R33, RZ, RZ, R151 ;  /* 0x000000ffff217224 */ /* 0x000fe200078e0097 */
[----:B------:R-:W-:Y:S01]  /*15b70*/  MOV R64, R151 ;  /* 0x0000009700407202 */ /* 0x000fe20000000f00 */
[----:B------:R-:W2:Y:S01]  /*15b80*/  MUFU.EX2 R36, R36 ;  /* 0x0000002400247308 */ /* 0x000ea20000000800 */
[----:B---3--:R-:W-:-:S01]  /*15b90*/  FADD.FTZ R3, R37, R66 ;  /* 0x0000004225037221 */ /* 0x008fc20000010000 */
[--C-:B0-----:R-:W-:Y:S02]  /*15ba0*/  IMAD.MOV.U32 R67, RZ, RZ, R151.reuse ;  /* 0x000000ffff437224 */ /* 0x101fe400078e0097 */
[--C-:B------:R-:W-:Y:S02]  /*15bb0*/  IMAD.MOV.U32 R66, RZ, RZ, R151.reuse ;  /* 0x000000ffff427224 */ /* 0x100fe400078e0097 */
[----:B------:R-:W-:Y:S02]  /*15bc0*/  IMAD.MOV.U32 R29, RZ, RZ, R151 ;  /* 0x000000ffff1d7224 */ /* 0x000fe400078e0097 */
[----:B------:R-:W0:Y:S01]  /*15bd0*/  MUFU.EX2 R41, R41 ;  /* 0x0000002900297308 */ /* 0x000e220000000800 */
[----:B-1----:R-:W-:-:S07]  /*15be0*/  FADD.FTZ R10, R68, R3 ;  /* 0x00000003440a7221 */ /* 0x002fce0000010000 */
[----:B------:R-:W1:Y:S01]  /*15bf0*/  MUFU.EX2 R87, R87 ;  /* 0x0000005700577308 */ /* 0x000e620000000800 */
[----:B--2---:R-:W-:-:S07]  /*15c00*/  FADD.FTZ R20, R36, R7 ;  /* 0x0000000724147221 */ /* 0x004fce0000010000 */
[----:B------:R2:W3:Y:S01]  /*15c10*/  MUFU.EX2 R70, R71 ;  /* 0x0000004700467308 */ /* 0x0004e20000000800 */
[----:B0-----:R-:W-:-:S07]  /*15c20*/  FADD.FTZ R3, R41, R10 ;  /* 0x0000000a29037221 */ /* 0x001fce0000010000 */
[----:B------:R-:W-:Y:S01]  /*15c30*/  MUFU.EX2 R40, R40 ;  /* 0x0000002800287308 */ /* 0x000fe20000000800 */
[C---:B-1----:R-:W-:Y:S01]  /*15c40*/  F2FP.SATFINITE.E4M3.F32.PACK_AB_MERGE_C R218, R87.reuse, R36, RZ ;  /* 0x0000002457da723e */ /* 0x042fe200048070ff */
[----:B------:R-:W-:Y:S01]  /*15c50*/  FADD.FTZ R87, R87, R20 ;  /* 0x0000001457577221 */ /* 0x000fe20000010000 */
[--C-:B--2---:R-:W-:Y:S01]  /*15c60*/  IMAD.MOV.U32 R71, RZ, RZ, R151.reuse ;  /* 0x000000ffff477224 */ /* 0x104fe200078e0097 */
[----:B------:R-:W-:Y:S02]  /*15c70*/  MOV R36, R151 ;  /* 0x0000009700247202 */ /* 0x000fe40000000f00 */
[----:B------:R-:W-:Y:S01]  /*15c80*/  F2FP.SATFINITE.E4M3.F32.PACK_AB_MERGE_C R218, R85, R32, R218 ;  /* 0x0000002055da723e */ /* 0x000fe200048070da */
[----:B------:R-:W-:Y:S01]  /*15c90*/  IMAD.MOV.U32 R85, RZ, RZ, R151 ;  /* 0x000000ffff557224 */ /* 0x000fe200078e0097 */
[----:B------:R-:W0:Y:S01]  /*15ca0*/  MUFU.EX2 R91, R91 ;  /* 0x0000005b005b7308 */ /* 0x000e220000000800 */
[C---:B---3--:R-:W-:Y:S01]  /*15cb0*/  F2FP.SATFINITE.E4M3.F32.PACK_AB_MERGE_C R41, R70.reuse, R41, RZ ;  /* 0x000000294629723e */ /* 0x048fe200048070ff */
[----:B------:R-:W-:Y:S01]  /*15cc0*/  FADD.FTZ R70, R70, R3 ;  /* 0x0000000346467221 */ /* 0x000fe20000010000 */
[----:B------:R-:W-:-:S02]  /*15cd0*/  MOV R32, R151 ;  /* 0x0000009700207202 */ /* 0x000fc40000000f00 */
[----:B------:R-:W-:Y:S01]  /*15ce0*/  F2FP.SATFINITE.E4M3.F32.PACK_AB_MERGE_C R219, R68, R37, R41 ;  /* 0x0000002544db723e */ /* 0x000fe20004807029 */
[--C-:B------:R-:W-:Y:S01]  /*15cf0*/  IMAD.MOV.U32 R41, RZ, RZ, R151.reuse ;  /* 0x000000ffff297224 */ /* 0x100fe200078e0097 */
[----:B------:R-:W-:Y:S01]  /*15d00*/  MOV R68, R151 ;  /* 0x0000009700447202 */ /* 0x000fe20000000f00 */
[----:B------:R-:W1:Y:S01]  /*15d10*/  MUFU.EX2 R38, R38 ;  /* 0x0000002600267308 */ /* 0x000e620000000800 */
[----:B------:R-:W-:-:S07]  /*15d20*/  IMAD.MOV.U32 R37, RZ, RZ, R151 ;  /* 0x000000ffff257224 */ /* 0x000fce00078e0097 */
[----:B------:R-:W2:Y:S01]  /*15d30*/  MUFU.EX2 R45, R45 ;  /* 0x0000002d002d7308 */ /* 0x000ea20000000800 */
[----:B0-----:R-:W-:-:S07]  /*15d40*/  F2FP.SATFINITE.E4M3.F32.PACK_AB_MERGE_C R220, R91, R40, RZ ;  /* 0x000000285bdc723e */ /* 0x001fce00048070ff */
[----:B------:R-:W0:Y:S01]  /*15d50*/  MUFU.EX2 R89, R89 ;  /* 0x0000005900597308 */ /* 0x000e220000000800 */
[----:B-1----:R-:W-:-:S01]  /*15d60*/  FADD.FTZ R10, R38, R87 ;  /* 0x00000057260a7221 */ /* 0x002fc20000010000 */
[----:B------:R-:W-:-:S06]  /*15d70*/  IMAD.MOV.U32 R87, RZ, RZ, R151 ;  /* 0x000000ffff577224 */ /* 0x000fcc00078e0097 */
[----:B------:R1:W3:Y:S01]  /*15d80*/  MUFU.EX2 R8, R75 ;  /* 0x0000004b00087308 */ /* 0x0002e20000000800 */
[----:B--2---:R-:W-:-:S01]  /*15d90*/  FADD.FTZ R3, R45, R70 ;  /* 0x000000462d037221 */ /* 0x004fc20000010000 */
[----:B------:R-:W-:-:S06]  /*15da0*/  IMAD.MOV.U32 R70, RZ, RZ, R151 ;  /* 0x000000ffff467224 */ /* 0x000fcc00078e0097 */
[----:B------:R-:W2:Y:S01]  /*15db0*/  MUFU.EX2 R49, R49 ;  /* 0x0000003100317308 */ /* 0x000ea20000000800 */
[C---:B0-----:R-:W-:Y:S01]  /*15dc0*/  F2FP.SATFINITE.E4M3.F32.PACK_AB_MERGE_C R220, R89.reuse, R38, R220 ;  /* 0x0000002659dc723e */ /* 0x041fe200048070dc */
[----:B------:R-:W-:Y:S01]  /*15dd0*/  FADD.FTZ R89, R89, R10 ;  /* 0x0000000a59597221 */ /* 0x000fe20000010000 */
[--C-:B-1----:R-:W-:Y:S02]  /*15de0*/  IMAD.MOV.U32 R75, RZ, RZ, R151.reuse ;  /* 0x000000ffff4b7224 */ /* 0x102fe400078e0097 */
[----:B------:R-:W-:Y:S02]  /*15df0*/  IMAD.MOV.U32 R38, RZ, RZ, R151 ;  /* 0x000000ffff267224 */ /* 0x000fe400078e0097 */
[----:B------:R-:W-:-:S01]  /*15e00*/  FADD.FTZ R40, R40, R89 ;  /* 0x0000005928287221 */ /* 0x000fc20000010000 */
[----:B------:R-:W-:Y:S01]  /*15e10*/  IMAD.MOV.U32 R89, RZ, RZ, R151 ;  /* 0x000000ffff597224 */ /* 0x000fe200078e0097 */
[----:B------:R0:W1:Y:S01]  /*15e20*/  MUFU.EX2 R12, R79 ;  /* 0x0000004f000c7308 */ /* 0x0000620000000800 */
[----:B---3--:R-:W-:-:S01]  /*15e30*/  FADD.FTZ R10, R8, R3 ;  /* 0x00000003080a7221 */ /* 0x008fc20000010000 */
[----:B------:R-:W-:Y:S01]  /*15e40*/  FADD.FTZ R91, R91, R40 ;  /* 0x000000285b5b7221 */ /* 0x000fe20000010000 */
[----:B------:R-:W-:-:S05]  /*15e50*/  MOV R40, R151 ;  /* 0x0000009700287202 */ /* 0x000fca0000000f00 */
[----:B------:R-:W-:Y:S01]  /*15e60*/  MUFU.EX2 R44, R44 ;  /* 0x0000002c002c7308 */ /* 0x000fe20000000800 */
[----:B--2---:R-:W-:-:S01]  /*15e70*/  FADD.FTZ R3, R49, R10 ;  /* 0x0000000a31037221 */ /* 0x004fc20000010000 */
[----:B0-----:R-:W-:-:S06]  /*15e80*/  IMAD.MOV.U32 R79, RZ, RZ, R151 ;  /* 0x000000ffff4f7224 */ /* 0x001fcc00078e0097 */
[----:B------:R-:W0:Y:S01]  /*15e90*/  MUFU.EX2 R95, R95 ;  /* 0x0000005f005f7308 */ /* 0x000e220000000800 */
[C---:B-1----:R-:W-:Y:S01]  /*15ea0*/  F2FP.SATFINITE.E4M3.F32.PACK_AB_MERGE_C R49, R12.reuse, R49, RZ ;  /* 0x000000310c31723e */ /* 0x042fe200048070ff */
[----:B------:R-:W-:-:S03]  /*15eb0*/  FADD.FTZ R12, R12, R3 ;  /* 0x000000030c0c7221 */ /* 0x000fc60000010000 */
[----:B------:R-:W-:Y:S01]  /*15ec0*/  F2FP.SATFINITE.E4M3.F32.PACK_AB_MERGE_C R221, R8, R45, R49 ;  /* 0x0000002d08dd723e */ /* 0x000fe20004807031 */
[--C-:B------:R-:W-:Y:S02]  /*15ed0*/  IMAD.MOV.U32 R49, RZ, RZ, R151.reuse ;  /* 0x000000ffff317224 */ /* 0x100fe400078e0097 */
[----:B------:R-:W1:Y:S01]  /*15ee0*/  MUFU.EX2 R42, R42 ;  /* 0x0000002a002a7308 */ /* 0x000e620000000800 */
[----:B------:R-:W-:-:S07]  /*15ef0*/  IMAD.MOV.U32 R45, RZ, RZ, R151 ;  /* 0x000000ffff2d7224 */ /* 0x000fce00078e0097 */
[----:B------:R-:W2:Y:S01]  /*15f00*/  MUFU.EX2 R99, R99 ;  /* 0x0000006300637308 */ /* 0x000ea20000000800 */
[----:B0-----:R-:W-:-:S07]  /*15f10*/  F2FP.SATFINITE.E4M3.F32.PACK_AB_MERGE_C R5, R95, R44, RZ ;  /* 0x0000002c5f05723e */ /* 0x001fce00048070ff */
[----:B------:R0:W3:Y:S01]  /*15f20*/  MUFU.EX2 R93, R147 ;  /* 0x00000093005d7308 */ /* 0x0000e20000000800 */
[----:B-1----:R-:W-:-:S01]  /*15f30*/  FADD.FTZ R10, R42, R91 ;  /* 0x0000005b2a0a7221 */ /* 0x002fc20000010000 */
[----:B------:R-:W-:-:S06]  /*15f40*/  IMAD.MOV.U32 R91, RZ, RZ, R151 ;  /* 0x000000ffff5b7224 */ /* 0x000fcc00078e0097 */
[----:B------:R1:W4:Y:S01]  /*15f50*/  MUFU.EX2 R6, R101 ;  /* 0x0000006500067308 */ /* 0x0003220000000800 */
[----:B--2---:R-:W-:-:S01]  /*15f60*/  FADD.FTZ R3, R99, R12 ;  /* 0x0000000c63037221 */ /* 0x004fc20000010000 */
[----:B0-----:R-:W-:-:S06]  /*15f70*/  IMAD.MOV.U32 R147, RZ, RZ, R151 ;  /* 0x000000ffff937224 */ /* 0x001fcc00078e0097 */
[----:B------:R-:W0:Y:S01]  /*15f80*/  MUFU.EX2 R103, R103 ;  /* 0x0000006700677308 */ /* 0x000e220000000800 */
[C---:B---3--:R-:W-:Y:S01]  /*15f90*/  F2FP.SATFINITE.E4M3.F32.PACK_AB_MERGE_C R222, R93.reuse, R42, R5 ;  /* 0x0000002a5dde723e */ /* 0x048fe20004807005 */
[----:B------:R-:W-:Y:S01]  /*15fa0*/  FADD.FTZ R93, R93, R10 ;  /* 0x0000000a5d5d7221 */ /* 0x000fe20000010000 */
[--C-:B-1----:R-:W-:Y:S02]  /*15fb0*/  IMAD.MOV.U32 R101, RZ, RZ, R151.reuse ;  /* 0x000000ffff657224 */ /* 0x102fe400078e0097 */
[----:B------:R-:W-:Y:S02]  /*15fc0*/  IMAD.MOV.U32 R42, RZ, RZ, R151 ;  /* 0x000000ffff2a7224 */ /* 0x000fe400078e0097 */
[----:B------:R-:W-:-:S01]  /*15fd0*/  FADD.FTZ R44, R44, R93 ;  /* 0x0000005d2c2c7221 */ /* 0x000fc20000010000 */
[----:B------:R-:W-:Y:S01]  /*15fe0*/  IMAD.MOV.U32 R93, RZ, RZ, R151 ;  /* 0x000000ffff5d7224 */ /* 0x000fe200078e0097 */
[----:B------:R-:W1:Y:S01]  /*15ff0*/  MUFU.EX2 R46, R46 ;  /* 0x0000002e002e7308 */ /* 0x000e620000000800 */
[----:B----4-:R-:W-:-:S04]  /*16000*/  FADD.FTZ R10, R6, R3 ;  /* 0x00000003060a7221 */ /* 0x010fc80000010000 */
[----:B0-----:R-:W-:Y:S01]  /*16010*/  FADD.FTZ R7, R103, R10 ;  /* 0x0000000a67077221 */ /* 0x001fe20000010000 */
[----:B-1----:R-:W-:-:S03]  /*16020*/  F2FP.SATFINITE.E4M3.F32.PACK_AB_MERGE_C R3, R46, R103, RZ ;  /* 0x000000672e03723e */ /* 0x002fc600048070ff */
[----:B------:R-:W-:Y:S01]  /*16030*/  FADD.FTZ R7, R46, R7 ;  /* 0x000000072e077221 */ /* 0x000fe20000010000 */
[----:B------:R-:W-:Y:S01]  /*16040*/  IMAD.MOV.U32 R103, RZ, RZ, R151 ;  /* 0x000000ffff677224 */ /* 0x000fe200078e0097 */
[----:B------:R-:W-:Y:S01]  /*16050*/  F2FP.SATFINITE.E4M3.F32.PACK_AB_MERGE_C R223, R6, R99, R3 ;  /* 0x0000006306df723e */ /* 0x000fe20004807003 */
[----:B------:R-:W-:-:S01]  /*16060*/  FADD.FTZ R6, R95, R44 ;  /* 0x0000002c5f067221 */ /* 0x000fc20000010000 */
[--C-:B------:R-:W-:Y:S01]  /*16070*/  IMAD.MOV.U32 R99, RZ, RZ, R151.reuse ;  /* 0x000000ffff637224 */ /* 0x100fe200078e0097 */
[----:B------:R-:W-:Y:S01]  /*16080*/  MOV R44, R151 ;  /* 0x00000097002c7202 */ /* 0x000fe20000000f00 */
[--C-:B------:R-:W-:Y:S02]  /*16090*/  IMAD.MOV.U32 R95, RZ, RZ, R151.reuse ;  /* 0x000000ffff5f7224 */ /* 0x100fe400078e0097 */
[----:B------:R-:W-:Y:S01]  /*160a0*/  IMAD.MOV.U32 R46, RZ, RZ, R151 ;  /* 0x000000ffff2e7224 */ /* 0x000fe200078e0097 */
[----:B------:R-:W-:Y:S06]  /*160b0*/  @!P2 BRA `(.L_x_433) ;  /* 0x000000280038a947 */ /* 0x000fec0003800000 */
[----:B------:R0:W5:Y:S01]  /*160c0*/  LDL.LU R5, [R1] ;  /* 0x0000000001057983 */ /* 0x0001620000300800 */
[----:B------:R-:W-:Y:S01]  /*160d0*/  VIADD R10, R153, 0xfffffffe ;  /* 0xfffffffe990a7836 */ /* 0x000fe20000000000 */
[----:B------:R-:W-:Y:S01]  /*160e0*/  MOV R11, R152 ;  /* 0x00000098000b7202 */ /* 0x000fe20000000f00 */
[----:B------:R-:W-:Y:S01]  /*160f0*/  IMAD.MOV.U32 R13, RZ, RZ, R4 ;  /* 0x000000ffff0d7224 */ /* 0x000fe200078e0004 */
[----:B------:R-:W-:Y:S01]  /*16100*/  CS2R R150, SRZ ;  /* 0x0000000000967805 */ /* 0x000fe2000001ff00 */
[----:B------:R-:W-:Y:S01]  /*16110*/  IMAD.MOV.U32 R3, RZ, RZ, R0 ;  /* 0x000000ffff037224 */ /* 0x000fe200078e0000 */
        /* <DEDUP_REMOVED lines=62> */
[----:B0-----:R-:W-:-:S07]  /*16500*/  CS2R R24, SRZ ;  /* 0x0000000000187805 */ /* 0x001fce000001ff00 */
.L_x_444:
[----:B------:R-:W2:Y:S01]  /*16510*/  LDL R4, [R1+0x8] ;  /* 0x0000080001047983 */ /* 0x000ea20000100800 */
[----:B------:R-:W-:Y:S01]  /*16520*/  ISETP.NE.AND P1, PT, R11, 0x1, PT ;  /* 0x000000010b00780c */ /* 0x000fe20003f25270 */
[----:B------:R-:W-:Y:S05]  /*16530*/  YIELD ;  /* 0x0000000000007946 */ /* 0x000fea0003800000 */
[----:B------:R-:W-:Y:S02]  /*16540*/  SEL R0, RZ, 0x1, P1 ;  /* 0x00000001ff007807 */ /* 0x000fe40000800000 */
[----:B--2---:R-:W-:Y:S02]  /*16550*/  ISETP.NE.AND P1, PT, R4, RZ, PT ;  /* 0x000000ff0400720c */ /* 0x004fe40003f25270 */
[----:B-----5:R-:W-:-:S05]  /*16560*/  LOP3.LUT R4, R5, R0, RZ, 0x3c, !PT ;  /* 0x0000000005047212 */ /* 0x020fca00078e3cff */
[----:B------:R0:W-:Y:S06]  /*16570*/  STL [R1], R4 ;  /* 0x0000000401007387 */ /* 0x0001ec0000100800 */
[----:B------:R-:W-:Y:S05]  /*16580*/  @P1 BRA `(.L_x_434) ;  /* 0x00000000003c1947 */ /* 0x000fea0003800000 */
[----:B------:R-:W-:Y:S05]  /*16590*/  @!P0 BRA `(.L_x_435) ;  /* 0x0000000000048947 */ /* 0x000fea0003800000 */
[----:B------:R-:W-:Y:S01]  /*165a0*/  BPT.TRAP 0x1 ;  /* 0x000000040000795c */ /* 0x000fe20000300000 */
.L_x_435:
[----:B------:R-:W-:Y:S01]  /*165b0*/  VIADD R0, R11, 0x1 ;  /* 0x000000010b007836 */ /* 0x000fe20000000000 */
[----:B------:R-:W-:-:S04]  /*165c0*/  SHF.L.U32 R9, R4, 0x1f, RZ ;  /* 0x0000001f04097819 */ /* 0x000fc800000006ff */
[----:B------:R-:W-:-:S04]  /*165d0*/  ISETP.NE.AND P2, PT, R0, 0x2, PT ;  /* 0x000000020000780c */ /* 0x000fc80003f45270 */
[----:B------:R-:W-:-:S05]  /*165e0*/  SEL R0, R0, RZ, P2 ;  /* 0x000000ff00007207 */ /* 0x000fca0001000000 */
[----:B------:R-:W-:-:S04]  /*165f0*/  IMAD R0, R0, 0x8, R19 ;  /* 0x0000000800007824 */ /* 0x000fc800078e0213 */
[----:B------:R1:W2:Y:S01]  /*16600*/  SYNCS.PHASECHK.TRANS64.TRYWAIT P2, [R0+URZ+0x38830], R9 ;  /* 0x03883009000075a7 */ /* 0x0002a2000804017f */
[----:B------:R-:W-:Y:S05]  /*16610*/  @!P0 BRA `(.L_x_436) ;  /* 0x0000000000048947 */ /* 0x000fea0003800000 */
[----:B------:R-:W-:Y:S01]  /*16620*/  BPT.TRAP 0x1 ;  /* 0x000000040000795c */ /* 0x000fe20000300000 */
.L_x_436:
[----:B------:R-:W-:Y:S04]  /*16630*/  BSSY B0, `(.L_x_434) ;  /* 0x0000004000007945 */ /* 0x000fe80003800000 */
[----:B--2---:R-:W-:Y:S05]  /*16640*/  @P2 BRA `(.L_x_437) ;  /* 0x0000000000082947 */ /* 0x004fea0003800000 */
[----:B------:R-:W2:Y:S02]  /*16650*/  SYNCS.PHASECHK.TRANS64.TRYWAIT P2, [R0+URZ+0x38830], R9 ;  /* 0x03883009000075a7 */ /* 0x000ea4000804017f */
[----:B--2---:R-:W-:Y:S05]  /*16660*/  @!P2 BRA `(.L_x_438) ;  /* 0x000000d80030a947 */ /* 0x004fea0003800000 */
.L_x_437:
[----:B------:R-:W-:Y:S05]  /*16670*/  BSYNC B0 ;  /* 0x0000000000007941 */ /* 0x000fea0003800000 */
.L_x_434:
[----:B-12---:R-:W1:Y:S01]  /*16680*/  S2R R0, SR_TID.X ;  /* 0x0000000000007919 */ /* 0x006e620000002100 */
[----:B------:R-:W-:Y:S01]  /*16690*/  VIADD R12, R11, 0x1 ;  /* 0x000000010b0c7836 */ /* 0x000fe20000000000 */
[----:B------:R-:W-:Y:S05]  /*166a0*/  WARPSYNC.ALL ;  /* 0x0000000000007948 */ /* 0x000fea0003800000 */
[C---:B------:R-:W-:Y:S01]  /*166b0*/  ISETP.NE.AND P2, PT, R12.reuse, 0x2, PT ;  /* 0x000000020c00780c */ /* 0x040fe20003f45270 */
[----:B------:R-:W-:Y:S01]  /*166c0*/  IMAD.MOV.U32 R153, RZ, RZ, 0x40000040 ;  /* 0x40000040ff997424 */ /* 0x000fe200078e00ff */
[----:B------:R-:W-:Y:S01]  /*166d0*/  MOV R9, 0x40000040 ;  /* 0x4000004000097802 */ /* 0x000fe20000000f00 */
[----:B------:R-:W-:Y:S01]  /*166e0*/  IMAD.MOV.U32 R155, RZ, RZ, 0x40000040 ;  /* 0x40000040ff9b7424 */ /* 0x000fe200078e00ff */
[----:B------:R-:W-:Y:S01]  /*166f0*/  SEL R12, R12, RZ, P2 ;  /* 0x000000ff0c0c7207 */ /* 0x000fe20001000000 */
[----:B------:R-:W-:Y:S01]  /*16700*/  IMAD.MOV.U32 R21, RZ, RZ, 0x40000040 ;  /* 0x40000040ff157424 */ /* 0x000fe200078e00ff */
[----:B------:R-:W-:-:S02]  /*16710*/  R2UR UR15, R9 ;  /* 0x00000000090f72ca */ /* 0x000fc400000e0000 */
[----:B------:R-:W-:Y:S01]  /*16720*/  R2UR UR7, R153 ;  /* 0x00000000990772ca */ /* 0x000fe200000e0000 */
[----:B------:R-:W-:Y:S01]  /*16730*/  IMAD R8, R12, 0x800, R14 ;  /* 0x000008000c087824 */ /* 0x000fe200078e020e */
[----:B------:R-:W-:Y:S02]  /*16740*/  R2UR UR19, R155 ;  /* 0x000000009b1372ca */ /* 0x000fe400000e0000 */
[----:B------:R-:W-:Y:S01]  /*16750*/  R2UR UR27, R153 ;  /* 0x00000000991b72ca */ /* 0x000fe200000e0000 */
[C---:B------:R-:W-:Y:S01]  /*16760*/  VIADD R152, R8.reuse, 0x4 ;  /* 0x0000000408987836 */ /* 0x040fe20000000000 */
[C---:B------:R-:W-:Y:S01]  /*16770*/  R2UR UR14, R8.reuse ;  /* 0x00000000080e72ca */ /* 0x040fe200000e0000 */
[C---:B------:R-:W-:Y:S01]  /*16780*/  VIADD R154, R8.reuse, 0x6 ;  /* 0x00000006089a7836 */ /* 0x040fe20000000000 */
[----:B------:R-:W-:Y:S01]  /*16790*/  R2UR UR31, R155 ;  /* 0x000000009b1f72ca */ /* 0x000fe200000e0000 */
[----:B------:R-:W-:Y:S01]  /*167a0*/  VIADD R20, R8, 0x2 ;  /* 0x0000000208147836 */ /* 0x000fe20000000000 */
[----:B------:R-:W-:Y:S01]  /*167b0*/  R2UR UR6, R152 ;  /* 0x00000000980672ca */ /* 0x000fe200000e0000 */
[----:B------:R-:W-:Y:S01]  /*167c0*/  VIADD R152, R8, 0x402 ;  /* 0x0000040208987836 */ /* 0x000fe20000000000 */
[----:B------:R-:W-:Y:S01]  /*167d0*/  R2UR UR18, R154 ;  /* 0x000000009a1272ca */ /* 0x000fe200000e0000 */
[----:B------:R-:W-:Y:S01]  /*167e0*/  VIADD R154, R8, 0x404 ;  /* 0x00000404089a7836 */ /* 0x000fe20000000000 */
[----:B------:R-:W-:-:S02]  /*167f0*/  R2UR UR10, R20 ;  /* 0x00000000140a72ca */ /* 0x000fc400000e0000 */
[----:B------:R-:W-:Y:S02]  /*16800*/  R2UR UR26, R152 ;  /* 0x00000000981a72ca */ /* 0x000fe400000e0000 */
[----:B-1----:R-:W-:Y:S02]  /*16810*/  SHF.R.U32.HI R0, RZ, 0x7, R0 ;  /* 0x00000007ff007819 */ /* 0x002fe40000011600 */
[----:B------:R-:W-:Y:S02]  /*16820*/  R2UR UR30, R154 ;  /* 0x000000009a1e72ca */ /* 0x000fe400000e0000 */
[----:B------:R-:W-:Y:S02]  /*16830*/  IADD3 R0, R0, 0x8, RZ ;  /* 0x0000000800007810 */ /* 0x000fe40007ffe0ff */
[C---:B------:R-:W-:Y:S02]  /*16840*/  R2UR UR11, R21.reuse ;  /* 0x00000000150b72ca */ /* 0x040fe400000e0000 */
[----:B------:R-:W-:Y:S01]  /*16850*/  IADD3 R20, R8, 0x400, RZ ;  /* 0x0000040008147810 */ /* 0x000fe20007ffe0ff */
[----:B------:R1:W-:Y:S01]  /*16860*/  BAR.SYNC.DEFER_BLOCKING R0, 0x100 ;  /* 0x000400000000751d */ /* 0x0003e20000010000 */
[----:B------:R-:W-:-:S02]  /*16870*/  R2UR UR23, R21 ;  /* 0x00000000151772ca */ /* 0x000fc400000e0000 */
[----:B------:R-:W-:Y:S02]  /*16880*/  R2UR UR22, R20 ;  /* 0x00000000141672ca */ /* 0x000fe400000e0000 */
[----:B------:R-:W-:Y:S02]  /*16890*/  IADD3 R8, R8, 0x406, RZ ;  /* 0x0000040608087810 */ /* 0x000fe40007ffe0ff */
[----:B------:R-:W-:Y:S02]  /*168a0*/  R2UR UR35, R9 ;  /* 0x00000000092372ca */ /* 0x000fe400000e0000 */
[----:B------:R-:W-:Y:S01]  /*168b0*/  R2UR UR34, R8 ;  /* 0x00000000082272ca */ /* 0x000fe200000e0000 */
[----:B------:R-:W-:-:S06]  /*168c0*/  WARPGROUP.ARRIVE ;  /* 0x00000000000079c5 */ /* 0x000fcc0000000000 */
        /* <DEDUP_REMOVED lines=26> */
.L_x_440:
[----:B------:R-:W-:Y:S01]  /*16a70*/  SHF.L.U32 R0, R5, 0x1f, RZ ;  /* 0x0000001f05007819 */ /* 0x000fe200000006ff */
[----:B0-----:R-:W-:-:S04]  /*16a80*/  IMAD R4, R11, 0x8, R19 ;  /* 0x000000080b047824 */ /* 0x001fc800078e0213 */
[----:B------:R0:W1:Y:S01]  /*16a90*/  SYNCS.PHASECHK.TRANS64.TRYWAIT P1, [R4+URZ+0x38850], R0 ;  /* 0x03885000040075a7 */ /* 0x000062000802017f */
[----:B------:R-:W-:Y:S05]  /*16aa0*/  @!P0 BRA `(.L_x_441) ;  /* 0x0000000000048947 */ /* 0x000fea0003800000 */
[----:B------:R-:W-:Y:S01]  /*16ab0*/  BPT.TRAP 0x1 ;  /* 0x000000040000795c */ /* 0x000fe20000300000 */
.L_x_441:
[----:B-1----:R-:W-:Y:S05]  /*16ac0*/  @P1 BRA `(.L_x_439) ;  /* 0x0000000000081947 */ /* 0x002fea0003800000 */
[----:B------:R-:W1:Y:S02]  /*16ad0*/  SYNCS.PHASECHK.TRANS64.TRYWAIT P1, [R4+URZ+0x38850], R0 ;  /* 0x03885000040075a7 */ /* 0x000e64000802017f */
[----:B-1----:R-:W-:Y:S05]  /*16ae0*/  @!P1 BRA `(.L_x_442) ;  /* 0x000000d400249947 */ /* 0x002fea0003800000 */
.L_x_439:
[----:B01----:R-:W-:Y:S01]  /*16af0*/  VIADD R0, R19, 0x400 ;  /* 0x0000040013007836 */ /* 0x003fe20000000000 */
[----:B------:R-:W-:Y:S01]  /*16b00*/  MOV R5, 0x40000040 ;  /* 0x4000004000057802 */ /* 0x000fe20000000f00 */
[----:B------:R-:W-:Y:S05]  /*16b10*/  WARPSYNC.ALL ;  /* 0x0000000000007948 */ /* 0x000fea0003800000 */
[----:B------:R-:W-:Y:S01]  /*16b20*/  SHF.R.U32.HI R0, RZ, 0x4, R0 ;  /* 0x00000004ff007819 */ /* 0x000fe20000011600 */
[----:B------:R-:W-:Y:S01]  /*16b30*/  WARPGROUP.ARRIVE ;  /* 0x00000000000079c5 */ /* 0x000fe20000000000 */
[----:B------:R-:W-:Y:S01]  /*16b40*/  R2UR UR7, R5 ;  /* 0x00000000050772ca */ /* 0x000fe200000e0000 */
[----:B------:R-:W-:Y:S01]  /*16b50*/  IMAD.MOV.U32 R9, RZ, RZ, 0x40000040 ;  /* 0x40000040ff097424 */ /* 0x000fe200078e00ff */
[----:B------:R-:W-:-:S04]  /*16b60*/  LOP3.LUT R0, R0, 0x3fff, RZ, 0xc0, !PT ;  /* 0x00003fff00007812 */ /* 0x000fc800078ec0ff */
[----:B------:R-:W-:-:S05]  /*16b70*/  LOP3.LUT R0, R0, 0x10000, RZ, 0xfc, !PT ;  /* 0x0001000000007812 */ /* 0x000fca00078efcff */
[----:B------:R-:W-:Y:S01]  /*16b80*/  IMAD R4, R11, 0x800, R0 ;  /* 0x000008000b047824 */ /* 0x000fe200078e0200 */
[----:B------:R-:W-:-:S03]  /*16b90*/  FMNMX.FTZ R0, R152, R3, !PT ;  /* 0x0000000398007209 */ /* 0x000fc60007810000 */
[C---:B------:R-:W-:Y:S01]  /*16ba0*/  VIADD R8, R4.reuse, 0x2 ;  /* 0x0000000204087836 */ /* 0x040fe20000000000 */
[----:B------:R-:W-:Y:S02]  /*16bb0*/  R2UR UR6, R4 ;  /* 0x00000000040672ca */ /* 0x000fe400000e0000 */
[----:B------:R-:W-:-:S04]  /*16bc0*/  FMNMX.FTZ R0, R153, R0, !PT ;  /* 0x0000000099007209 */ /* 0x000fc80007810000 */
[----:B------:R-:W-:-:S04]  /*16bd0*/  FMNMX.FTZ R0, R156, R0, !PT ;  /* 0x000000009c007209 */ /* 0x000fc80007810000 */
[----:B------:R-:W-:-:S03]  /*16be0*/  FMNMX.FTZ R0, R157, R0, !PT ;  /* 0x000000009d007209 */ /* 0x000fc60007810000 */
[----:B------:R-:W-:Y:S01]  /*16bf0*/  QGMMA.64x256x32.F32.E4M3.E4M3 R24, R228, gdesc[UR4], R24, gsb0 ;  /* 0x03e00004e4187df3 */ /* 0x000fe20008000818 */
[----:B------:R-:W-:Y:S01]  /*16c00*/  R2UR UR6, R8 ;  /* 0x00000000080672ca */ /* 0x000fe200000e0000 */
[C---:B------:R-:W-:Y:S01]  /*16c10*/  VIADD R8, R4.reuse, 0x4 ;  /* 0x0000000404087836 */ /* 0x040fe20000000000 */
[----:B------:R-:W-:Y:S01]  /*16c20*/  R2UR UR7, R9 ;  /* 0x00000000090772ca */ /* 0x000fe200000e0000 */
[----:B------:R-:W-:Y:S01]  /*16c30*/  VIADD R4, R4, 0x6 ;  /* 0x0000000604047836 */ /* 0x000fe20000000000 */
[----:B------:R-:W-:Y:S02]  /*16c40*/  MOV R9, 0x40000040 ;  /* 0x4000004000097802 */ /* 0x000fe40000000f00 */
[----:B------:R-:W-:-:S04]  /*16c50*/  FMNMX.FTZ R0, R160, R0, !PT ;  /* 0x00000000a0007209 */ /* 0x000fc80007810000 */
        /* <DEDUP_REMOVED lines=26> */
[----:B------:R-:W-:-:S05]  /*16e00*/  FMNMX.FTZ R0, R213, R0, !PT ;  /* 0x00000000d5007209 */ /* 0x000fca0007810000 */
[----:B------:R-:W0:Y:S02]  /*16e10*/  SHFL.BFLY PT, R5, R0, 0x2, 0x1f ;  /* 0x0c401f0000057f89 */ /* 0x000e2400000e0000 */
[----:B0-----:R-:W-:Y:S01]  /*16e20*/  FMNMX.FTZ R0, R0, R5, !PT ;  /* 0x0000000500007209 */ /* 0x001fe20007810000 */
[----:B------:R-:W-:Y:S01]  /*16e30*/  IMAD.MOV.U32 R5, RZ, RZ, 0x40000040 ;  /* 0x40000040ff057424 */ /* 0x000fe200078e00ff */
[----:B------:R-:W-:Y:S02]  /*16e40*/  WARPGROUP.DEPBAR.LE gsb0, 0x0 ;  /* 0x00008000000079c5 */ /* 0x000fe40000010000 */
[----:B------:R-:W-:-:S06]  /*16e50*/  WARPGROUP.ARRIVE ;  /* 0x00000000000079c5 */ /* 0x000fcc0000000000 */
[----:B------:R-:W0:Y:S01]  /*16e60*/  S2R R231, SR_TID.X ;  /* 0x0000000000e77919 */ /* 0x000e220000002100 */
[----:B------:R-:W-:Y:S01]  /*16e70*/  QGMMA.64x256x32.F32.E4M3.E4M3 R24, R224, gdesc[UR4], R24, gsb0 ;  /* 0x03e00004e0187df3 */ /* 0x000fe20008000818 */
[----:B------:R-:W-:Y:S02]  /*16e80*/  R2UR UR6, R8 ;  /* 0x00000000080672ca */ /* 0x000fe400000e0000 */
[----:B------:R-:W-:Y:S02]  /*16e90*/  R2UR UR7, R9 ;  /* 0x00000000090772ca */ /* 0x000fe400000e0000 */
[----:B------:R-:W-:-:S04]  /*16ea0*/  FMNMX.FTZ R8, R154, R13, !PT ;  /* 0x0000000d9a087209 */ /* 0x000fc80007810000 */
[----:B------:R-:W-:-:S04]  /*16eb0*/  FMNMX.FTZ R8, R155, R8, !PT ;  /* 0x000000089b087209 */ /* 0x000fc80007810000 */
[----:B------:R-:W-:-:S04]  /*16ec0*/  FMNMX.FTZ R8, R158, R8, !PT ;  /* 0x000000089e087209 */ /* 0x000fc80007810000 */
[----:B------:R-:W-:-:S04]  /*16ed0*/  FMNMX.FTZ R8, R159, R8, !PT ;  /* 0x000000089f087209 */ /* 0x000fc80007810000 */
[----:B------:R-:W-:-:S04]  /*16ee0*/  FMNMX.FTZ R8, R162, R8, !PT ;  /* 0x00000008a2087209 */ /* 0x000fc80007810000 */
[----:B------:R-:W-:Y:S02]  /*16ef0*/  FMNMX.FTZ R8, R163, R8, !PT ;  /* 0x00000008a3087209 */ /* 0x000fe40007810000 */
[----:B0-----:R-:W-:Y:S02]  /*16f00*/  LOP3.LUT R231, R231, 0x7f, RZ, 0xc0, !PT ;  /* 0x0000007fe7e77812 */ /* 0x001fe400078ec0ff */
[----:B------:R-:W-:Y:S02]  /*16f10*/  FMNMX.FTZ R8, R166, R8, !PT ;  /* 0x00000008a6087209 */ /* 0x000fe40007810000 */
[----:B------:R-:W-:Y:S02]  /*16f20*/  ISETP.NE.AND P1, PT, R231, RZ, PT ;  /* 0x000000ffe700720c */ /* 0x000fe40003f25270 */
[----:B------:R-:W-:Y:S01]  /*16f30*/  FMNMX.FTZ R8, R167, R8, !PT ;  /* 0x00000008a7087209 */ /* 0x000fe20007810000 */
[----:B------:R-:W0:Y:S03]  /*16f40*/  S2R R231, SR_TID.X ;  /* 0x0000000000e77919 */ /* 0x000e260000002100 */
[----:B------:R-:W-:-:S04]  /*16f50*/  FMNMX.FTZ R8, R170, R8, !PT ;  /* 0x00000008aa087209 */ /* 0x000fc80007810000 */
[----:B------:R-:W-:-:S04]  /*16f60*/  FMNMX.FTZ R8, R171, R8, !PT ;  /* 0x00000008ab087209 */ /* 0x000fc80007810000 */
[----:B------:R-:W-:-:S04]  /*16f70*/  FMNMX.FTZ R8, R174, R8, !PT ;  /* 0x00000008ae087209 */ /* 0x000fc80007810000 */
[----:B------:R-:W-:-:S04]  /*16f80*/  FMNMX.FTZ R8, R175, R8, !PT ;  /* 0x00000008af087209 */ /* 0x000fc80007810000 */
[----:B------:R-:W-:-:S04]  /*16f90*/  FMNMX.FTZ R8, R178, R8, !PT ;  /* 0x00000008b2087209 */ /* 0x000fc80007810000 */
[----:B------:R-:W-:-:S04]  /*16fa0*/  FMNMX.FTZ R8, R179, R8, !PT ;  /* 0x00000008b3087209 */ /* 0x000fc80007810000 */
[----:B------:R-:W-:-:S04]  /*16fb0*/  FMNMX.FTZ R8, R182, R8, !PT ;  /* 0x00000008b6087209 */ /* 0x000fc80007810000 */
[----:B------:R-:W-:Y:S02]  /*16fc0*/  FMNMX.FTZ R8, R183, R8, !PT ;  /* 0x00000008b7087209 */ /* 0x000fe40007810000 */
[----:B0-----:R-:W-:Y:S02]  /*16fd0*/  SHF.R.U32.HI R231, RZ, 0x7, R231 ;  /* 0x00000007ffe77819 */ /* 0x001fe400000116e7 */
        /* <DEDUP_REMOVED lines=18> */
[----:B------:R-:W-:Y:S02]  /*17100*/  WARPGROUP.DEPBAR.LE gsb0, 0x0 ;  /* 0x00008000000079c5 */ /* 0x000fe40000010000 */
[----:B------:R-:W-:-:S06]  /*17110*/  WARPGROUP.ARRIVE ;  /* 0x00000000000079c5 */ /* 0x000fcc0000000000 */
[----:B------:R-:W-:Y:S01]  /*17120*/  QGMMA.64x256x32.F32.E4M3.E4M3 R24, R216, gdesc[UR4], R24, gsb0 ;  /* 0x03e00004d8187df3 */ /* 0x000fe20008000818 */
[----:B------:R-:W-:Y:S02]  /*17130*/  R2UR UR6, R4 ;  /* 0x00000000040672ca */ /* 0x000fe400000e0000 */
[----:B------:R-:W-:Y:S01]  /*17140*/  R2UR UR7, R5 ;  /* 0x00000000050772ca */ /* 0x000fe200000e0000 */
[----:B------:R-:W0:Y:S04]  /*17150*/  SHFL.BFLY PT, R4, R9, 0x1, 0x1f ;  /* 0x0c201f0009047f89 */ /* 0x000e2800000e0000 */
[----:B------:R-:W1:Y:S01]  /*17160*/  SHFL.BFLY PT, R5, R0, 0x1, 0x1f ;  /* 0x0c201f0000057f89 */ /* 0x000e6200000e0000 */
[----:B0-----:R-:W-:Y:S02]  /*17170*/  FMNMX.FTZ R4, R9, R4, !PT ;  /* 0x0000000409047209 */ /* 0x001fe40007810000 */
[----:B-1----:R-:W-:-:S05]  /*17180*/  FMNMX.FTZ R0, R0, R5, !PT ;  /* 0x0000000500007209 */ /* 0x002fca0007810000 */
[----:B------:R-:W-:-:S04]  /*17190*/  FADD.FTZ R3, -R0, R3 ;  /* 0x0000000300037221 */ /* 0x000fc80000010100 */
[----:B------:R-:W-:Y:S01]  /*171a0*/  FMUL.FTZ R5, R2, R3 ;  /* 0x0000000302057220 */ /* 0x000fe20000410000 */
[----:B------:R-:W-:-:S01]  /*171b0*/  FADD.FTZ R3, -R4, R13 ;  /* 0x0000000d04037221 */ /* 0x000fc20000010100 */
[----:B------:R-:W-:-:S03]  /*171c0*/  FFMA.FTZ R13, R2, R0, -8 ;  /* 0xc1000000020d7423 */ /* 0x000fc60000010000 */
[C---:B------:R-:W-:Y:S01]  /*171d0*/  FMUL.FTZ R3, R2.reuse, R3 ;  /* 0x0000000302037220 */ /* 0x040fe20000410000 */
[----:B------:R-:W-:-:S01]  /*171e0*/  FFMA.FTZ R15, R2, R156, -R13 ;  /* 0x0000009c020f7223 */ /* 0x000fc2000001080d */
[C-C-:B------:R-:W-:Y:S01]  /*171f0*/  FFMA.FTZ R156, R2.reuse, R165, -R13.reuse ;  /* 0x000000a5029c7223 */ /* 0x140fe2000001080d */
[----:B------:R-:W-:-:S01]  /*17200*/  FFMA.FTZ R165, R2, R176, -R13 ;  /* 0x000000b002a57223 */ /* 0x000fc2000001080d */
[C-C-:B------:R-:W-:Y:S01]  /*17210*/  FFMA.FTZ R176, R2.reuse, R185, -R13.reuse ;  /* 0x000000b902b07223 */ /* 0x140fe2000001080d */
[----:B------:R-:W-:-:S01]  /*17220*/  FFMA.FTZ R185, R2, R196, -R13 ;  /* 0x000000c402b97223 */ /* 0x000fc2000001080d */
[C---:B------:R-:W-:Y:S01]  /*17230*/  FFMA.FTZ R196, R2.reuse, R205, -R13 ;  /* 0x000000cd02c47223 */ /* 0x040fe2000001080d */
[----:B------:R-:W-:-:S01]  /*17240*/  FFMA.FTZ R205, R2, R4, -8 ;  /* 0xc100000002cd7423 */ /* 0x000fc20000010004 */
[C-C-:B------:R-:W-:Y:S01]  /*17250*/  FFMA.FTZ R8, R2.reuse, R152, -R13.reuse ;  /* 0x0000009802087223 */ /* 0x140fe2000001080d */
[----:B------:R-:W-:-:S01]  /*17260*/  FFMA.FTZ R9, R2, R153, -R13 ;  /* 0x0000009902097223 */ /* 0x000fc2000001080d */
[C---:B------:R-:W-:Y:S01]  /*17270*/  FFMA.FTZ R153, R2.reuse, R164, -R13 ;  /* 0x000000a402997223 */ /* 0x040fe2000001080d */
[----:B------:R-:W-:-:S01]  /*17280*/  FFMA.FTZ R154, R2, R154, -R205 ;  /* 0x0000009a029a7223 */ /* 0x000fc200000108cd */
[C---:B------:R-:W-:Y:S01]  /*17290*/  FFMA.FTZ R155, R2.reuse, R155, -R205 ;  /* 0x0000009b029b7223 */ /* 0x040fe200000108cd */
[----:B------:R-:W-:Y:S01]  /*172a0*/  MUFU.EX2 R5, R5 ;  /* 0x0000000500057308 */ /* 0x000fe20000000800 */
[----:B------:R-:W-:-:S01]  /*172b0*/  FFMA.FTZ R164, R2, R173, -R13 ;  /* 0x000000ad02a47223 */ /* 0x000fc2000001080d */
[C-C-:B------:R-:W-:Y:S01]  /*172c0*/  FFMA.FTZ R173, R2.reuse, R184, -R13.reuse ;  /* 0x000000b802ad7223 */ /* 0x140fe2000001080d */
[----:B------:R-:W-:-:S01]  /*172d0*/  FFMA.FTZ R184, R2, R193, -R13 ;  /* 0x000000c102b87223 */ /* 0x000fc2000001080d */
[C---:B------:R-:W-:Y:S01]  /*172e0*/  FFMA.FTZ R193, R2.reuse, R204, -R13 ;  /* 0x000000cc02c17223 */ /* 0x040fe2000001080d */
[----:B------:R-:W-:-:S01]  /*172f0*/  FFMA.FTZ R158, R2, R158, -R205 ;  /* 0x0000009e029e7223 */ /* 0x000fc200000108cd */
[----:B------:R-:W-:-:S02]  /*17300*/  @!P1 IMAD R204, R12, 0x8, R19 ;  /* 0x000000080ccc9824 */ /* 0x000fc400078e0213 */
[----:B------:R-:W-:-:S01]  /*17310*/  FFMA.FTZ R20, R2, R157, -R13 ;  /* 0x0000009d02147223 */ /* 0x000fc2000001080d */
[----:B------:R-:W0:Y:S01]  /*17320*/  MUFU.EX2 R8, R8 ;  /* 0x0000000800087308 */ /* 0x000e220000000800 */
[----:B------:R-:W-:-:S01]  /*17330*/  FFMA.FTZ R157, R2, R168, -R13 ;  /* 0x000000a8029d7223 */ /* 0x000fc2000001080d */
[C---:B------:R-:W-:Y:S01]  /*17340*/  FFMA.FTZ R168, R2.reuse, R177, -R13 ;  /* 0x000000b102a87223 */ /* 0x040fe2000001080d */
[----:B------:R-:W-:-:S01]  /*17350*/  FFMA.FTZ R159, R2, R159, -R205 ;  /* 0x0000009f029f7223 */ /* 0x000fc200000108cd */
[C-C-:B------:R-:W-:Y:S01]  /*17360*/  FFMA.FTZ R177, R2.reuse, R188, -R13.reuse ;  /* 0x000000bc02b17223 */ /* 0x140fe2000001080d */
[----:B------:R-:W-:-:S01]  /*17370*/  FFMA.FTZ R188, R2, R197, -R13 ;  /* 0x000000c502bc7223 */ /* 0x000fc2000001080d */
[----:B------:R-:W-:Y:S01]  /*17380*/  @!P1 IADD3 R204, R204, 0x38840, RZ ;  /* 0x00038840cccc9810 */ /* 0x000fe20007ffe0ff */
[----:B------:R-:W-:-:S01]  /*17390*/  FFMA.FTZ R21, R2, R160, -R13 ;  /* 0x000000a002157223 */ /* 0x000fc2000001080d */
[----:B------:R-:W-:Y:S01]  /*173a0*/  MUFU.EX2 R3, R3 ;  /* 0x0000000300037308 */ /* 0x000fe20000000800 */
[----:B------:R-:W-:-:S01]  /*173b0*/  FFMA.FTZ R197, R2, R208, -R13 ;  /* 0x000000d002c57223 */ /* 0x000fc2000001080d */
[C---:B------:R-:W-:Y:S01]  /*173c0*/  FFMA.FTZ R162, R2.reuse, R162, -R205 ;  /* 0x000000a202a27223 */ /* 0x040fe200000108cd */
[----:B------:R-:W-:Y:S01]  /*173d0*/  IADD3 R208, -R231, 0xb, RZ ;  /* 0x0000000be7d07810 */ /* 0x000fe20007ffe1ff */
[C---:B------:R-:W-:Y:S01]  /*173e0*/  FFMA.FTZ R152, R2.reuse, R161, -R13 ;  /* 0x000000a102987223 */ /* 0x040fe2000001080d */
[----:B------:R-:W-:Y:S01]  /*173f0*/  @!P1 PRMT R204, RZ, 0x654, R204 ;  /* 0x00000654ffcc9816 */ /* 0x000fe200000000cc */
[C---:B------:R-:W-:Y:S01]  /*17400*/  FFMA.FTZ R163, R2.reuse, R163, -R205 ;  /* 0x000000a302a37223 */ /* 0x040fe200000108cd */
[----:B------:R-:W-:-:S01]  /*17410*/  FFMA.FTZ R160, R2, R169, -R13 ;  /* 0x000000a902a07223 */ /* 0x000fc2000001080d */
[----:B------:R-:W-:Y:S01]  /*17420*/  MUFU.EX2 R154, R154 ;  /* 0x0000009a009a7308 */ /* 0x000fe20000000800 */
[----:B0-----:R-:W-:-:S01]  /*17430*/  FFMA.FTZ R6, R5, R6, R8 ;  /* 0x0000000605067223 */ /* 0x001fc20000010008 */
[C-C-:B------:R-:W-:Y:S01]  /*17440*/  FFMA.FTZ R169, R2.reuse, R180, -R13.reuse ;  /* 0x000000b402a97223 */ /* 0x140fe2000001080d */
[----:B------:R-:W-:-:S01]  /*17450*/  FFMA.FTZ R180, R2, R189, -R13 ;  /* 0x000000bd02b47223 */ /* 0x000fc2000001080d */
[C---:B------:R-:W-:Y:S01]  /*17460*/  FFMA.FTZ R166, R2.reuse, R166, -R205 ;  /* 0x000000a602a67223 */ /* 0x040fe200000108cd */
[----:B------:R-:W-:-:S01]  /*17470*/  FFMA.FTZ R189, R2, R200, -R13 ;  /* 0x000000c802bd7223 */ /* 0x000fc2000001080d */
[C---:B------:R-:W-:Y:S01]  /*17480*/  FFMA.FTZ R200, R2.reuse, R209, -R13 ;  /* 0x000000d102c87223 */ /* 0x040fe2000001080d */
[----:B------:R-:W-:-:S01]  /*17490*/  FFMA.FTZ R167, R2, R167, -R205 ;  /* 0x000000a702a77223 */ /* 0x000fc200000108cd */
[----:B------:R-:W0:Y:S01]  /*174a0*/  MUFU.EX2 R9, R9 ;  /* 0x0000000900097308 */ /* 0x000e220000000800 */
[----:B------:R-:W-:-:S01]  /*174b0*/  FFMA.FTZ R170, R2, R170, -R205 ;  /* 0x000000aa02aa7223 */ /* 0x000fc200000108cd */
[C---:B------:R-:W-:Y:S01]  /*174c0*/  FFMA.FTZ R171, R2.reuse, R171, -R205 ;  /* 0x000000ab02ab7223 */ /* 0x040fe200000108cd */
[----:B------:R-:W-:-:S01]  /*174d0*/  FFMA.FTZ R161, R2, R172, -R13 ;  /* 0x000000ac02a17223 */ /* 0x000fc2000001080d */
[C-C-:B------:R-:W-:Y:S01]  /*174e0*/  FFMA.FTZ R174, R2.reuse, R174, -R205.reuse ;  /* 0x000000ae02ae7223 */ /* 0x140fe200000108cd */
[----:B------:R-:W-:-:S01]  /*174f0*/  FFMA.FTZ R175, R2, R175, -R205 ;  /* 0x000000af02af7223 */ /* 0x000fc200000108cd */
[C-C-:B------:R-:W-:Y:S01]  /*17500*/  FFMA.FTZ R178, R2.reuse, R178, -R205.reuse ;  /* 0x000000b202b27223 */ /* 0x140fe200000108cd */
[----:B------:R-:W-:-:S01]  /*17510*/  FFMA.FTZ R179, R2, R179, -R205 ;  /* 0x000000b302b37223 */ /* 0x000fc200000108cd */
[----:B------:R-:W-:Y:S01]  /*17520*/  MUFU.EX2 R155, R155 ;  /* 0x0000009b009b7308 */ /* 0x000fe20000000800 */
[----:B------:R-:W-:-:S01]  /*17530*/  FFMA.FTZ R182, R2, R182, -R205 ;  /* 0x000000b602b67223 */ /* 0x000fc200000108cd */
[C---:B------:R-:W-:Y:S01]  /*17540*/  FFMA.FTZ R172, R2.reuse, R181, -R13 ;  /* 0x000000b502ac7223 */ /* 0x040fe2000001080d */
[----:B------:R-:W-:-:S01]  /*17550*/  FFMA.FTZ R183, R2, R183, -R205 ;  /* 0x000000b702b77223 */ /* 0x000fc200000108cd */
[C-C-:B------:R-:W-:Y:S01]  /*17560*/  FFMA.FTZ R186, R2.reuse, R186, -R205.reuse ;  /* 0x000000ba02ba7223 */ /* 0x140fe200000108cd */
[----:B------:R-:W-:-:S01]  /*17570*/  FFMA.FTZ R187, R2, R187, -R205 ;  /* 0x000000bb02bb7223 */ /* 0x000fc200000108cd */
[C-C-:B------:R-:W-:Y:S01]  /*17580*/  FFMA.FTZ R190, R2.reuse, R190, -R205.reuse ;  /* 0x000000be02be7223 */ /* 0x140fe200000108cd */
[----:B------:R-:W-:-:S01]  /*17590*/  FFMA.FTZ R191, R2, R191, -R205 ;  /* 0x000000bf02bf7223 */ /* 0x000fc200000108cd */
[----:B------:R-:W1:Y:S01]  /*175a0*/  MUFU.EX2 R15, R15 ;  /* 0x0000000f000f7308 */ /* 0x000e620000000800 */
[----:B0-----:R-:W-:-:S01]  /*175b0*/  FADD.FTZ R6, R9, R6 ;  /* 0x0000000609067221 */ /* 0x001fc20000010000 */
        /* <DEDUP_REMOVED lines=8> */
[C-C-:B------:R-:W-:Y:S01]  /*17640*/  FFMA.FTZ R203, R2.reuse, R203, -R205.reuse ;  /* 0x000000cb02cb7223 */ /* 0x140fe200000108cd */
[----:B------:R-:W-:-:S01]  /*17650*/  FFMA.FTZ R206, R2, R206, -R205 ;  /* 0x000000ce02ce7223 */ /* 0x000fc200000108cd */
[C-C-:B------:R-:W-:Y:S01]  /*17660*/  FFMA.FTZ R207, R2.reuse, R207, -R205.reuse ;  /* 0x000000cf02cf7223 */ /* 0x140fe200000108cd */
[----:B------:R-:W-:-:S01]  /*17670*/  FFMA.FTZ R210, R2, R210, -R205 ;  /* 0x000000d202d27223 */ /* 0x000fc200000108cd */
[C---:B------:R-:W-:Y:S01]  /*17680*/  FFMA.FTZ R211, R2.reuse, R211, -R205 ;  /* 0x000000d302d37223 */ /* 0x040fe200000108cd */
[----:B------:R-:W-:-:S01]  /*17690*/  FFMA.FTZ R201, R2, R212, -R13 ;  /* 0x000000d402c97223 */ /* 0x000fc2000001080d */
[----:B------:R-:W0:Y:S01]  /*176a0*/  MUFU.EX2 R20, R20 ;  /* 0x0000001400147308 */ /* 0x000e220000000800 */
[----:B------:R-:W-:-:S01]  /*176b0*/  FFMA.FTZ R214, R2, R214, -R205 ;  /* 0x000000d602d67223 */ /* 0x000fc200000108cd */
[C---:B------:R-:W-:Y:S01]  /*176c0*/  FFMA.FTZ R13, R2.reuse, R213, -R13 ;  /* 0x000000d5020d7223 */ /* 0x040fe2000001080d */
[----:B------:R-:W-:-:S05]  /*176d0*/  FFMA.FTZ R205, R2, R215, -R205 ;  /* 0x000000d702cd7223 */ /* 0x000fca00000108cd */
[----:B------:R-:W-:Y:S08]  /*176e0*/  MUFU.EX2 R159, R159 ;  /* 0x0000009f009f7308 */ /* 0x000ff00000000800 */
[----:B------:R-:W2:Y:S08]  /*176f0*/  MUFU.EX2 R21, R21 ;  /* 0x0000001500157308 */ /* 0x000eb00000000800 */
[----:B------:R-:W-:Y:S08]  /*17700*/  MUFU.EX2 R162, R162 ;  /* 0x000000a200a27308 */ /* 0x000ff00000000800 */
[----:B------:R-:W3:Y:S08]  /*17710*/  MUFU.EX2 R152, R152 ;  /* 0x0000009800987308 */ /* 0x000ef00000000800 */
[----:B------:R-:W-:Y:S08]  /*17720*/  MUFU.EX2 R163, R163 ;  /* 0x000000a300a37308 */ /* 0x000ff00000000800 */
[----:B------:R-:W4:Y:S08]  /*17730*/  MUFU.EX2 R153, R153 ;  /* 0x0000009900997308 */ /* 0x000f300000000800 */
[----:B------:R-:W-:Y:S08]  /*17740*/  MUFU.EX2 R166, R166 ;  /* 0x000000a600a67308 */ /* 0x000ff00000000800 */
[----:B------:R-:W5:Y:S08]  /*17750*/  MUFU.EX2 R156, R156 ;  /* 0x0000009c009c7308 */ /* 0x000f700000000800 */
        /* <DEDUP_REMOVED lines=9> */
[----:B------:R-:W5:Y:S01]  /*177f0*/  MUFU.EX2 R165, R165 ;  /* 0x000000a500a57308 */ /* 0x000f620000000800 */
[----:B------:R-:W-:-:S02]  /*17800*/  WARPGROUP.DEPBAR.LE gsb0, 0x0 ;  /* 0x00008000000079c5 */ /* 0x000fc40000010000 */
[----:B------:R-:W-:-:S05]  /*17810*/  WARPGROUP.ARRIVE ;  /* 0x00000000000079c5 */ /* 0x000fca0000000000 */
[----:B------:R-:W-:Y:S01]  /*17820*/  MUFU.EX2 R178, R178 ;  /* 0x000000b200b27308 */ /* 0x000fe20000000800 */
[----:B------:R-:W-:Y:S07]  /*17830*/  QGMMA.64x256x32.F32.E4M3.E4M3 R24, R220, gdesc[UR4], R24, gsb0 ;  /* 0x03e00004dc187df3 */ /* 0x000fee0008000818 */
        /* <DEDUP_REMOVED lines=33> */
[----:B------:R-:W-:Y:S01]  /*17a50*/  MUFU.EX2 R211, R211 ;  /* 0x000000d300d37308 */ /* 0x000fe20000000800 */
[----:B------:R-:W-:-:S02]  /*17a60*/  WARPGROUP.DEPBAR.LE gsb0, 0x0 ;  /* 0x00008000000079c5 */ /* 0x000fc40000010000 */
[----:B------:R5:W-:Y:S06]  /*17a70*/  BAR.ARV R208, 0x100 ;  /* 0x000400d00000751d */ /* 0x000bec0000002000 */
[----:B------:R1:W-:Y:S01]  /*17a80*/  @!P1 SYNCS.ARRIVE.TRANS64.RED.A1T0 RZ, [R204+URZ], RZ ;  /* 0x000000ffccff99a7 */ /* 0x0003e2000810043f */
[----:B------:R-:W5:Y:S01]  /*17a90*/  MUFU.EX2 R201, R201 ;  /* 0x000000c900c97308 */ /* 0x000f620000000800 */
[----:B-1----:R-:W-:-:S01]  /*17aa0*/  FFMA.FTZ R204, R3, R7, R154 ;  /* 0x0000000703cc7223 */ /* 0x002fc2000001009a */
[----:B------:R-:W-:-:S06]  /*17ab0*/  FADD.FTZ R7, R15, R6 ;  /* 0x000000060f077221 */ /* 0x000fcc0000010000 */
[----:B------:R-:W-:Y:S01]  /*17ac0*/  MUFU.EX2 R214, R214 ;  /* 0x000000d600d67308 */ /* 0x000fe20000000800 */
[----:B------:R-:W-:-:S01]  /*17ad0*/  FADD.FTZ R209, R155, R204 ;  /* 0x000000cc9bd17221 */ /* 0x000fc20000010000 */
[----:B0-----:R-:W-:-:S03]  /*17ae0*/  FADD.FTZ R204, R20, R7 ;  /* 0x0000000714cc7221 */ /* 0x001fc60000010000 */
[----:B------:R-:W-:Y:S01]  /*17af0*/  FADD.FTZ R6, R158, R209 ;  /* 0x000000d19e067221 */ /* 0x000fe20000010000 */
[----:B--2---:R-:W-:-:S02]  /*17b00*/  FADD.FTZ R7, R21, R204 ;  /* 0x000000cc15077221 */ /* 0x004fc40000010000 */
[----:B------:R-:W0:Y:S01]  /*17b10*/  MUFU.EX2 R13, R13 ;  /* 0x0000000d000d7308 */ /* 0x000e220000000800 */
[----:B------:R-:W-:-:S01]  /*17b20*/  FADD.FTZ R209, R159, R6 ;  /* 0x000000069fd17221 */ /* 0x000fc20000010000 */
[----:B---3--:R-:W-:-:S03]  /*17b30*/  FADD.FTZ R204, R152, R7 ;  /* 0x0000000798cc7221 */ /* 0x008fc60000010000 */
[----:B------:R-:W-:Y:S01]  /*17b40*/  FADD.FTZ R6, R162, R209 ;  /* 0x000000d1a2067221 */ /* 0x000fe20000010000 */
[----:B----4-:R-:W-:-:S02]  /*17b50*/  FADD.FTZ R7, R153, R204 ;  /* 0x000000cc99077221 */ /* 0x010fc40000010000 */
[----:B------:R-:W1:Y:S01]  /*17b60*/  MUFU.EX2 R205, R205 ;  /* 0x000000cd00cd7308 */ /* 0x000e620000000800 */
[----:B------:R-:W-:-:S01]  /*17b70*/  FADD.FTZ R209, R163, R6 ;  /* 0x00000006a3d17221 */ /* 0x000fc20000010000 */
[----:B-----5:R-:W-:-:S03]  /*17b80*/  FADD.FTZ R204, R156, R7 ;  /* 0x000000079ccc7221 */ /* 0x020fc60000010000 */
[----:B------:R-:W-:Y:S01]  /*17b90*/  FADD.FTZ R6, R166, R209 ;  /* 0x000000d1a6067221 */ /* 0x000fe20000010000 */
[----:B------:R-:W-:-:S03]  /*17ba0*/  FADD.FTZ R7, R157, R204 ;  /* 0x000000cc9d077221 */ /* 0x000fc60000010000 */
        /* <DEDUP_REMOVED lines=45> */
[----:B0-----:R-:W-:-:S03]  /*17e80*/  FADD.FTZ R6, R13, R204 ;  /* 0x000000cc0d067221 */ /* 0x001fc60000010000 */
[----:B------:R-:W-:-:S04]  /*17e90*/  FADD.FTZ R208, R214, R7 ;  /* 0x00000007d6d07221 */ /* 0x000fc80000010000 */
[----:B-1----:R-:W-:Y:S01]  /*17ea0*/  FADD.FTZ R7, R205, R208 ;  /* 0x000000d0cd077221 */ /* 0x002fe20000010000 */
[----:B------:R-:W-:Y:S06]  /*17eb0*/  @!P0 BRA `(.L_x_443) ;  /* 0x0000000000048947 */ /* 0x000fec0003800000 */
[----:B------:R-:W-:Y:S01]  /*17ec0*/  BPT.TRAP 0x1 ;  /* 0x000000040000795c */ /* 0x000fe20000300000 */
.L_x_443:
        /* <DEDUP_REMOVED lines=64> */
[----:B------:R-:W-:Y:S01]  /*182d0*/  IMAD R11, R11, 0x8, R19 ;  /* 0x000000080b0b7824 */ /* 0x000fe200078e0213 */
[----:B------:R0:W5:Y:S01]  /*182e0*/  LDL R5, [R1] ;  /* 0x0000000001057983 */ /* 0x0001620000100800 */
[----:B------:R-:W-:Y:S01]  /*182f0*/  ISETP.GT.AND P1, PT, R10, RZ, PT ;  /* 0x000000ff0a00720c */ /* 0x000fe20003f24270 */
[----:B------:R-:W-:Y:S01]  /*18300*/  IMAD.U32 R204, RZ, RZ, UR44 ;  /* 0x0000002cffcc7e24 */ /* 0x000fe2000f8e00ff */
[----:B------:R-:W-:Y:S01]  /*18310*/  F2FP.SATFINITE.E4M3.F32.PACK_AB_MERGE_C R13, R13, R201, RZ ;  /* 0x000000c90d0d723e */ /* 0x000fe200048070ff */
[----:B------:R-:W-:Y:S01]  /*18320*/  VIADD R11, R11, 0x38860 ;  /* 0x000388600b0b7836 */ /* 0x000fe20000000000 */
[----:B------:R-:W-:Y:S01]  /*18330*/  F2FP.SATFINITE.E4M3.F32.PACK_AB_MERGE_C R15, R20, R15, RZ ;  /* 0x0000000f140f723e */ /* 0x000fe200048070ff */
[-C--:B------:R-:W-:Y:S01]  /*18340*/  FMUL.FTZ R26, R26, R3.reuse ;  /* 0x000000031a1a7220 */ /* 0x080fe20000410000 */
[----:B------:R-:W-:Y:S01]  /*18350*/  F2FP.SATFINITE.E4M3.F32.PACK_AB_MERGE_C R158, R159, R158, RZ ;  /* 0x0000009e9f9e723e */ /* 0x000fe200048070ff */
[-C--:B------:R-:W-:Y:S01]  /*18360*/  FMUL.FTZ R27, R27, R3.reuse ;  /* 0x000000031b1b7220 */ /* 0x080fe20000410000 */
[----:B------:R-:W-:Y:S01]  /*18370*/  PRMT R11, R204, 0x654, R11 ;  /* 0x00000654cc0b7816 */ /* 0x000fe2000000000b */
[----:B------:R-:W-:Y:S01]  /*18380*/  FMUL.FTZ R30, R30, R3 ;  /* 0x000000031e1e7220 */ /* 0x000fe20000410000 */
[----:B------:R-:W-:Y:S01]  /*18390*/  F2FP.SATFINITE.E4M3.F32.PACK_AB_MERGE_C R153, R156, R153, RZ ;  /* 0x000000999c99723e */ /* 0x000fe200048070ff */
[----:B------:R-:W-:Y:S01]  /*183a0*/  FMUL.FTZ R31, R31, R3 ;  /* 0x000000031f1f7220 */ /* 0x000fe20000410000 */
[----:B------:R-:W-:Y:S01]  /*183b0*/  F2FP.SATFINITE.E4M3.F32.PACK_AB_MERGE_C R166, R167, R166, RZ ;  /* 0x000000a6a7a6723e */ /* 0x000fe200048070ff */
[----:B------:R1:W-:Y:S01]  /*183c0*/  SYNCS.ARRIVE.TRANS64.RED.A1T0 RZ, [R11+URZ], RZ ;  /* 0x000000ff0bff79a7 */ /* 0x0003e2000810043f */
[----:B------:R-:W-:Y:S01]  /*183d0*/  F2FP.SATFINITE.E4M3.F32.PACK_AB_MERGE_C R161, R164, R161, RZ ;  /* 0x000000a1a4a1723e */ /* 0x000fe200048070ff */
[-C--:B------:R-:W-:Y:S01]  /*183e0*/  FMUL.FTZ R34, R34, R3.reuse ;  /* 0x0000000322227220 */ /* 0x080fe20000410000 */
[----:B------:R-:W-:Y:S01]  /*183f0*/  F2FP.SATFINITE.E4M3.F32.PACK_AB_MERGE_C R174, R175, R174, RZ ;  /* 0x000000aeafae723e */ /* 0x000fe200048070ff */
[----:B------:R-:W-:Y:S01]  /*18400*/  FMUL.FTZ R35, R35, R3 ;  /* 0x0000000323237220 */ /* 0x000fe20000410000 */
        /* <DEDUP_REMOVED lines=15> */
[-C--:B------:R-:W-:Y:S01]  /*18500*/  FMUL.FTZ R51, R51, R3.reuse ;  /* 0x0000000333337220 */ /* 0x080fe20000410000 */
[----:B------:R-:W-:Y:S01]  /*18510*/  F2FP.SATFINITE.E4M3.F32.PACK_AB_MERGE_C R205, R205, R214, RZ ;  /* 0x000000d6cdcd723e */ /* 0x000fe200048070ff */
        /* <DEDUP_REMOVED lines=55> */
[----:B------:R-:W-:Y:S01]  /*18890*/  F2FP.SATFINITE.E4M3.F32.PACK_AB_MERGE_C R230, R152, R21, R153 ;  /* 0x0000001598e6723e */ /* 0x000fe20004807099 */
[----:B-1----:R-:W-:Y:S01]  /*188a0*/  IMAD.MOV.U32 R11, RZ, RZ, R12 ;  /* 0x000000ffff0b7224 */ /* 0x002fe200078e000c */
        /* <DEDUP_REMOVED lines=12> */
[----:B------:R-:W-:Y:S01]  /*18970*/  IADD3 R10, R10, -0x1, RZ ;  /* 0xffffffff0a0a7810 */ /* 0x000fe20007ffe0ff */
[----:B0-----:R-:W-:Y:S06]  /*18980*/  @P1 BRA `(.L_x_444) ;  /* 0xffffffd800e01947 */ /* 0x001fec000383ffff */
[----:B------:R-:W-:-:S07]  /*18990*/  MOV R152, R12 ;  /* 0x0000000c00987202 */ /* 0x000fce0000000f00 */
.L_x_433:
[----:B------:R-:W-:Y:S05]  /*189a0*/  WARPSYNC.ALL ;  /* 0x0000000000007948 */ /* 0x000fea0003800000 */
[----:B------:R-:W-:Y:S06]  /*189b0*/  BAR.ARV 0x8, 0x120 ;  /* 0x0204800000007b1d */ /* 0x000fec0000002000 */
[----:B------:R-:W-:Y:S05]  /*189c0*/  @!P0 BRA `(.L_x_445) ;  /* 0x0000000000048947 */ /* 0x000fea0003800000 */
[----:B------:R-:W-:Y:S01]  /*189d0*/  BPT.TRAP 0x1 ;  /* 0x000000040000795c */ /* 0x000fe20000300000 */
.L_x_445:
[----:B------:R-:W2:Y:S01]  /*189e0*/  LDL R3, [R1] ;  /* 0x0000000001037983 */ /* 0x000ea20000100800 */
[----:B------:R-:W-:Y:S01]  /*189f0*/  IMAD R20, R152, 0x8, R19 ;  /* 0x0000000898147824 */ /* 0x000fe200078e0213 */
[----:B--2---:R-:W-:-:S04]  /*18a00*/  SHF.L.U32 R3, R3, 0x1f, RZ ;  /* 0x0000001f03037819 */ /* 0x004fc800000006ff */
[----:B------:R0:W1:Y:S01]  /*18a10*/  SYNCS.PHASECHK.TRANS64.TRYWAIT P1, [R20+URZ+0x38850], R3 ;  /* 0x03885003140075a7 */ /* 0x000062000802017f */
[----:B------:R-:W-:Y:S05]  /*18a20*/  @!P0 BRA `(.L_x_446) ;  /* 0x0000000000048947 */ /* 0x000fea0003800000 */
[----:B------:R-:W-:Y:S01]  /*18a30*/  BPT.TRAP 0x1 ;  /* 0x000000040000795c */ /* 0x000fe20000300000 */
.L_x_446:
[----:B------:R-:W-:-:S05]  /*18a40*/  VIADD R19, R19, 0x400 ;  /* 0x0000040013137836 */ /* 0x000fca0000000000 */
[----:B------:R-:W-:-:S04]  /*18a50*/  SHF.R.U32.HI R19, RZ, 0x4, R19 ;  /* 0x00000004ff137819 */ /* 0x000fc80000011613 */
[----:B------:R-:W-:-:S04]  /*18a60*/  LOP3.LUT R19, R19, 0x3fff, RZ, 0xc0, !PT ;  /* 0x00003fff13137812 */ /* 0x000fc800078ec0ff */
[----:B------:R-:W-:Y:S01]  /*18a70*/  LOP3.LUT R19, R19, 0x10000, RZ, 0xfc, !PT ;  /* 0x0001000013137812 */ /* 0x000fe200078efcff */
[----:B-1----:R-:W-:Y:S06]  /*18a80*/  @P1 BRA `(.L_x_447) ;  /* 0x0000000000081947 */ /* 0x002fec0003800000 */
[----:B------:R-:W1:Y:S02]  /*18a90*/  SYNCS.PHASECHK.TRANS64.TRYWAIT P1, [R20+URZ+0x38850], R3 ;  /* 0x03885003140075a7 */ /* 0x000e64000802017f */
[----:B-1----:R-:W-:Y:S05]  /*18aa0*/  @!P1 BRA `(.L_x_448) ;  /* 0x000000b400489947 */ /* 0x002fea0003800000 */
.L_x_447:
[----:B------:R-:W-:Y:S01]  /*18ab0*/  IMAD R8, R152, 0x800, R19 ;  /* 0x0000080098087824 */ /* 0x000fe200078e0213 */
[----:B------:R-:W-:Y:S01]  /*18ac0*/  MOV R9, 0x40000040 ;  /* 0x4000004000097802 */ /* 0x000fe20000000f00 */
[----:B------:R-:W-:Y:S05]  /*18ad0*/  WARPSYNC.ALL ;  /* 0x0000000000007948 */ /* 0x000fea0003800000 */
[----:B------:R-:W-:Y:S01]  /*18ae0*/  R2UR UR6, R8 ;  /* 0x00000000080672ca */ /* 0x000fe200000e0000 */
[----:B-----5:R-:W2:Y:S01]  /*18af0*/  LDL R5, [R1+0x2c] ;  /* 0x00002c0001057983 */ /* 0x020ea20000100800 */
[----:B------:R-:W-:Y:S01]  /*18b00*/  R2UR UR7, R9 ;  /* 0x00000000090772ca */ /* 0x000fe200000e0000 */
[----:B------:R-:W-:-:S02]  /*18b10*/  WARPGROUP.ARRIVE ;  /* 0x00000000000079c5 */ /* 0x000fc40000000000 */
[----:B------:R-:W3:Y:S01]  /*18b20*/  LDL R153, [R1+0x14] ;  /* 0x0000140001997983 */ /* 0x000ee20000100800 */
[C---:B------:R-:W-:Y:S01]  /*18b30*/  VIADD R10, R8.reuse, 0x2 ;  /* 0x00000002080a7836 */ /* 0x040fe20000000000 */
[----:B------:R-:W-:Y:S02]  /*18b40*/  ULDC.64 UR4, c[0x0][0x9a0] ;  /* 0x0002680000047ab9 */ /* 0x000fe40000000a00 */
[----:B------:R-:W0:Y:S01]  /*18b50*/  LDL.LU R21, [R1+0x30] ;  /* 0x0000300001157983 */ /* 0x000e220000300800 */
[----:B------:R-:W-:Y:S01]  /*18b60*/  IMAD.MOV.U32 R11, RZ, RZ, 0x40000040 ;  /* 0x40000040ff0b7424 */ /* 0x000fe200078e00ff */
[----:B------:R-:W-:Y:S01]  /*18b70*/  ISETP.NE.U32.AND P1, PT, RZ, UR4, PT ;  /* 0x00000004ff007c0c */ /* 0x000fe2000bf25070 */
[----:B------:R-:W-:Y:S01]  /*18b80*/  VIADD R154, R8, 0x4 ;  /* 0x00000004089a7836 */ /* 0x000fe20000000000 */
[----:B------:R-:W-:Y:S02]  /*18b90*/  MOV R155, 0x40000040 ;  /* 0x40000040009b7802 */ /* 0x000fe40000000f00 */
[----:B------:R-:W-:Y:S01]  /*18ba0*/  QGMMA.64x256x32.F32.E4M3.E4M3 R24, R228, gdesc[UR4], R24, gsb0 ;  /* 0x03e00004e4187df3 */ /* 0x000fe20008000818 */
[----:B------:R-:W-:-:S02]  /*18bb0*/  R2UR UR6, R10 ;  /* 0x000000000a0672ca */ /* 0x000fc400000e0000 */
[----:B------:R-:W-:Y:S02]  /*18bc0*/  R2UR UR7, R11 ;  /* 0x000000000b0772ca */ /* 0x000fe400000e0000 */
[----:B------:R-:W-:-:S13]  /*18bd0*/  ISETP.NE.AND.EX P1, PT, RZ, UR5, PT, P1 ;  /* 0x00000005ff007c0c */ /* 0x000fda000bf25310 */
[----:B------:R-:W2:Y:S08]  /*18be0*/  @P1 LDC.64 R12, c[0x0][0x9c8] ;  /* 0x00027200ff0c1b82 */ /* 0x000eb00000000a00 */
[----:B------:R-:W4:Y:S01]  /*18bf0*/  @P1 LDC.64 R14, c[0x0][0x9d0] ;  /* 0x00027400ff0e1b82 */ /* 0x000f220000000a00 */
[----:B------:R-:W-:Y:S02]  /*18c00*/  WARPGROUP.DEPBAR.LE gsb0, 0x0 ;  /* 0x00008000000079c5 */ /* 0x000fe40000010000 */
[----:B------:R-:W-:-:S06]  /*18c10*/  WARPGROUP.ARRIVE ;  /* 0x00000000000079c5 */ /* 0x000fcc0000000000 */
[----:B------:R-:W-:Y:S01]  /*18c20*/  QGMMA.64x256x32.F32.E4M3.E4M3 R24, R224, gdesc[UR4], R24, gsb0 ;  /* 0x03e00004e0187df3 */ /* 0x000fe20008000818 */
[----:B------:R-:W-:Y:S02]  /*18c30*/  R2UR UR6, R154 ;  /* 0x000000009a0672ca */ /* 0x000fe400000e0000 */
[----:B------:R-:W-:Y:S01]  /*18c40*/  R2UR UR7, R155 ;  /* 0x000000009b0772ca */ /* 0x000fe200000e0000 */
[----:B--2---:R-:W-:-:S04]  /*18c50*/  @P1 IMAD R10, R5, R12, RZ ;  /* 0x0000000c050a1224 */ /* 0x004fc800078e02ff */
[C---:B---3--:R-:W-:Y:S02]  /*18c60*/  @P1 IMAD R5, R153.reuse, R13, R10 ;  /* 0x0000000d99051224 */ /* 0x048fe400078e020a */
[----:B------:R-:W-:Y:S01]  /*18c70*/  @P1 IMAD.WIDE.U32 R10, R153, R12, RZ ;  /* 0x0000000c990a1225 */ /* 0x000fe200078e00ff */
[----:B01----:R-:W-:-:S03]  /*18c80*/  @P1 SHF.R.S32.HI R3, RZ, 0x1f, R21 ;  /* 0x0000001fff031819 */ /* 0x003fc60000011415 */
[----:B------:R-:W-:Y:S02]  /*18c90*/  @P1 IMAD.IADD R11, R11, 0x1, R5 ;  /* 0x000000010b0b1824 */ /* 0x000fe400078e0205 */
[-C--:B----4-:R-:W-:Y:S02]  /*18ca0*/  @P1 IMAD R12, R3, R14.reuse, RZ ;  /* 0x0000000e030c1224 */ /* 0x090fe400078e02ff */
[----:B------:R-:W-:-:S04]  /*18cb0*/  @P1 IMAD.WIDE.U32 R10, R21, R14, R10 ;  /* 0x0000000e150a1225 */ /* 0x000fc800078e000a */
[----:B------:R-:W-:Y:S01]  /*18cc0*/  @P1 IMAD R3, R21, R15, R12 ;  /* 0x0000000f15031224 */ /* 0x000fe200078e020c */
[----:B------:R-:W-:-:S03]  /*18cd0*/  @P1 LEA R12, P2, R10, UR4, 0x2 ;  /* 0x000000040a0c1c11 */ /* 0x000fc6000f8410ff */
[----:B------:R-:W-:-:S05]  /*18ce0*/  @P1 IMAD.IADD R3, R11, 0x1, R3 ;  /* 0x000000010b031824 */ /* 0x000fca00078e0203 */
[----:B------:R-:W-:Y:S01]  /*18cf0*/  @P1 LEA.HI.X R13, R10, UR5, R3, 0x2, P2 ;  /* 0x000000050a0d1c11 */ /* 0x000fe200090f1403 */
[----:B------:R-:W-:-:S06]  /*18d00*/  IMAD.MOV.U32 R3, RZ, RZ, 0x3f800000 ;  /* 0x3f800000ff037424 */ /* 0x000fcc00078e00ff */
[----:B------:R0:W2:Y:S01]  /*18d10*/  @P1 LDG.E R3, desc[UR42][R12.64] ;  /* 0x0000002a0c031981 */ /* 0x0000a2000c1e1900 */
[----:B------:R-:W-:Y:S01]  /*18d20*/  IMAD.MOV.U32 R9, RZ, RZ, 0x40000040 ;  /* 0x40000040ff097424 */ /* 0x000fe200078e00ff */
[----:B------:R-:W-:Y:S01]  /*18d30*/  IADD3 R8, R8, 0x6, RZ ;  /* 0x0000000608087810 */ /* 0x000fe20007ffe0ff */
[----:B------:R-:W-:Y:S02]  /*18d40*/  WARPGROUP.DEPBAR.LE gsb0, 0x0 ;  /* 0x00008000000079c5 */ /* 0x000fe40000010000 */
[----:B------:R-:W-:-:S06]  /*18d50*/  WARPGROUP.ARRIVE ;  /* 0x00000000000079c5 */ /* 0x000fcc0000000000 */
[----:B------:R-:W-:Y:S01]  /*18d60*/  QGMMA.64x256x32.F32.E4M3.E4M3 R24, R216, gdesc[UR4], R24, gsb0 ;  /* 0x03e00004d8187df3 */ /* 0x000fe20008000818 */
[----:B------:R-:W-:Y:S02]  /*18d70*/  R2UR UR6, R8 ;  /* 0x00000000080672ca */ /* 0x000fe400000e0000 */
[----:B------:R-:W-:Y:S01]  /*18d80*/  R2UR UR7, R9 ;  /* 0x00000000090772ca */ /* 0x000fe200000e0000 */
[----:B------:R-:W1:Y:S04]  /*18d90*/  SHFL.BFLY PT, R5, R6, 0x2, 0x1f ;  /* 0x0c401f0006057f89 */ /* 0x000e6800000e0000 */
[----:B------:R-:W3:Y:S01]  /*18da0*/  SHFL.BFLY PT, R10, R7, 0x2, 0x1f ;  /* 0x0c401f00070a7f89 */ /* 0x000ee200000e0000 */
[----:B-1----:R-:W-:-:S01]  /*18db0*/  FADD.FTZ R5, R5, R6 ;  /* 0x0000000605057221 */ /* 0x002fc20000010000 */
[----:B---3--:R-:W-:-:S04]  /*18dc0*/  FADD.FTZ R10, R10, R7 ;  /* 0x000000070a0a7221 */ /* 0x008fc80000010000 */
[----:B------:R-:W1:Y:S04]  /*18dd0*/  SHFL.BFLY PT, R8, R5, 0x1, 0x1f ;  /* 0x0c201f0005087f89 */ /* 0x000e6800000e0000 */
[----:B------:R-:W0:Y:S01]  /*18de0*/  SHFL.BFLY PT, R9, R10, 0x1, 0x1f ;  /* 0x0c201f000a097f89 */ /* 0x000e2200000e0000 */
[----:B------:R-:W-:Y:S02]  /*18df0*/  IMAD.MOV.U32 R6, RZ, RZ, RZ ;  /* 0x000000ffff067224 */ /* 0x000fe400078e00ff */
[----:B-1----:R-:W-:Y:S01]  /*18e00*/  FADD.FTZ R11, R5, R8 ;  /* 0x00000008050b7221 */ /* 0x002fe20000010000 */
[----:B0-----:R-:W-:-:S04]  /*18e10*/  FADD.FTZ R12, R10, R9 ;  /* 0x000000090a0c7221 */ /* 0x001fc80000010000 */
        /* <DEDUP_REMOVED lines=8> */
[----:B------:R-:W0:Y:S08]  /*18ea0*/  @P2 MUFU.LG2 R7, R13 ;  /* 0x0000000d00072308 */ /* 0x000e300000000c00 */
[----:B------:R-:W1:Y:S08]  /*18eb0*/  @P3 MUFU.LG2 R9, R14 ;  /* 0x0000000e00093308 */ /* 0x000e700000000c00 */
[----:B------:R-:W3:Y:S01]  /*18ec0*/  @P1 MUFU.RCP R8, R12 ;  /* 0x0000000c00081308 */ /* 0x000ee20000001000 */
[C---:B------:R-:W-:Y:S01]  /*18ed0*/  @P2 FMUL.FTZ R5, R2.reuse, 0.69314718246459960938 ;  /* 0x3f31721802052820 */ /* 0x040fe20000410000 */
[----:B------:R-:W-:Y:S01]  /*18ee0*/  @P3 FMUL.FTZ R10, R2, 0.69314718246459960938 ;  /* 0x3f317218020a3820 */ /* 0x000fe20000410000 */
[----:B0-----:R-:W-:Y:S01]  /*18ef0*/  @P2 FMUL.FTZ R2, R7, 0.69314718246459960938 ;  /* 0x3f31721807022820 */ /* 0x001fe20000410000 */
[----:B------:R-:W-:-:S02]  /*18f00*/  WARPGROUP.DEPBAR.LE gsb0, 0x0 ;  /* 0x00008000000079c5 */ /* 0x000fc40000010000 */
[----:B------:R-:W-:-:S06]  /*18f10*/  WARPGROUP.ARRIVE ;  /* 0x00000000000079c5 */ /* 0x000fcc0000000000 */
[----:B------:R-:W-:Y:S01]  /*18f20*/  QGMMA.64x256x32.F32.E4M3.E4M3 R24, R220, gdesc[UR4], R24, gsb0 ;  /* 0x03e00004dc187df3 */ /* 0x000fe20008000818 */
[----:B-1----:R-:W-:Y:S01]  /*18f30*/  @P3 FMUL.FTZ R9, R9, 0.69314718246459960938 ;  /* 0x3f31721809093820 */ /* 0x002fe20000410000 */
[----:B------:R-:W-:Y:S01]  /*18f40*/  MOV R154, 0xff800000 ;  /* 0xff800000009a7802 */ /* 0x000fe20000000f00 */
[----:B------:R-:W-:Y:S02]  /*18f50*/  IMAD.MOV.U32 R155, RZ, RZ, -0x800000 ;  /* 0xff800000ff9b7424 */ /* 0x000fe400078e00ff */
[----:B------:R-:W-:Y:S01]  /*18f60*/  @P2 FFMA.FTZ R154, R5, R0, R2 ;  /* 0x00000000059a2223 */ /* 0x000fe20000010002 */
[----:B------:R-:W-:-:S01]  /*18f70*/  @P3 FFMA.FTZ R155, R10, R4, R9 ;  /* 0x000000040a9b3223 */ /* 0x000fc20000010009 */
[-C--:B--2---:R-:W-:Y:S01]  /*18f80*/  FMUL.FTZ R153, R6, R3.reuse ;  /* 0x0000000306997220 */ /* 0x084fe20000410000 */
[----:B---3--:R-:W-:Y:S01]  /*18f90*/  FMUL.FTZ R2, R8, R3 ;  /* 0x0000000308027220 */ /* 0x008fe20000410000 */
[----:B------:R-:W-:Y:S02]  /*18fa0*/  WARPGROUP.DEPBAR.LE gsb0, 0x0 ;  /* 0x00008000000079c5 */ /* 0x000fe40000010000 */
[----:B------:R-:W-:Y:S05]  /*18fb0*/  @!P0 BRA `(.L_x_449) ;  /* 0x0000000000048947 */ /* 0x000fea0003800000 */
[----:B------:R-:W-:Y:S01]  /*18fc0*/  BPT.TRAP 0x1 ;  /* 0x000000040000795c */ /* 0x000fe20000300000 */
.L_x_449:
[----:B------:R-:W2:Y:S01]  /*18fd0*/  LDL.LU R167, [R1] ;  /* 0x0000000001a77983 */ /* 0x000ea20000300800 */
[----:B------:R-:W-:Y:S01]  /*18fe0*/  VIADD R4, R20, 0x38860 ;  /* 0x0003886014047836 */ /* 0x000fe20000000000 */
[----:B------:R-:W-:Y:S01]  /*18ff0*/  IADD3 R152, R152, 0x1, RZ ;  /* 0x0000000198987810 */ /* 0x000fe20007ffe0ff */
[----:B------:R-:W-:Y:S02]  /*19000*/  IMAD.U32 R19, RZ, RZ, UR44 ;  /* 0x0000002cff137e24 */ /* 0x000fe4000f8e00ff */
[-C--:B------:R-:W-:Y:S01]  /*19010*/  FMUL.FTZ R3, R25, R153.reuse ;  /* 0x0000009919037220 */ /* 0x080fe20000410000 */
[-C--:B------:R-:W-:Y:S01]  /*19020*/  FMUL.FTZ R25, R53, R153.reuse ;  /* 0x0000009935197220 */ /* 0x080fe20000410000 */
[----:B------:R-:W-:Y:S01]  /*19030*/  ISETP.NE.AND P1, PT, R152, 0x2, PT ;  /* 0x000000029800780c */ /* 0x000fe20003f25270 */
        /* <DEDUP_REMOVED lines=13> */
[----:B0-----:R-:W-:Y:S01]  /*19110*/  SEL R19, RZ, 0x1, P1 ;  /* 0x00000001ff137807 */ /* 0x001fe20000800000 */
        /* <DEDUP_REMOVED lines=112> */
[----:B------:R-:W-:Y:S01]  /*19820*/  PLOP3.LUT P0, PT, PT, PT, PT, 0x8, 0x0 ;  /* 0x000000000000781c */ /* 0x000fe20003f0e170 */
[-C--:B------:R-:W-:Y:S01]  /*19830*/  FMUL.FTZ R90, R147, R2.reuse ;  /* 0x00000002935a7220 */ /* 0x080fe20000410000 */
[-C--:B------:R-:W-:Y:S01]  /*19840*/  FMUL.FTZ R102, R150, R2.reuse ;  /* 0x0000000296667220 */ /* 0x080fe20000410000 */
[----:B------:R-:W-:Y:S01]  /*19850*/  FMUL.FTZ R151, R151, R2 ;  /* 0x0000000297977220 */ /* 0x000fe20000410000 */
[----:B------:R-:W-:Y:S01]  /*19860*/  SEL R152, R152, RZ, P1 ;  /* 0x000000ff98987207 */ /* 0x000fe20000800000 */
[----:B------:R-:W-:Y:S01]  /*19870*/  UIADD3 UR45, UR45, 0x1, URZ ;  /* 0x000000012d2d7890 */ /* 0x000fe2000fffe03f */
[----:B--2---:R-:W-:-:S05]  /*19880*/  LOP3.LUT R167, R167, R19, RZ, 0x3c, !PT ;  /* 0x00000013a7a77212 */ /* 0x004fca00078e3cff */
[----:B------:R0:W-:Y:S06]  /*19890*/  STL [R1], R167 ;  /* 0x000000a701007387 */ /* 0x0001ec0000100800 */
.L_x_383:
[----:B------:R-:W-:Y:S05]  /*198a0*/  WARPSYNC.ALL ;  /* 0x0000000000007948 */ /* 0x000fea0003800000 */
[----:B------:R-:W1:Y:S08]  /*198b0*/  S2UR UR44, SR_CgaCtaId ;  /* 0x00000000002c79c3 */ /* 0x000e700000008800 */
[----:B------:R-:W-:Y:S06]  /*198c0*/  BAR.SYNC.DEFER_BLOCKING 0x5, 0x180 ;  /* 0x0146000000007b1d */ /* 0x000fec0000010000 */
[----:B------:R-:W-:Y:S01]  /*198d0*/  UMOV UR4, 0x400 ;  /* 0x0000040000047882 */ /* 0x000fe20000000000 */
[----:B------:R-:W-:Y:S01]  /*198e0*/  BSSY B0, `(.L_x_450) ;  /* 0x000036d000007945 */ /* 0x000fe20003800000 */
[----:B-1----:R-:W-:-:S06]  /*198f0*/  ULEA UR4, UR44, UR4, 0x18 ;  /* 0x000000042c047291 */ /* 0x002fcc000f8ec03f */
[----:B------:R-:W-:-:S05]  /*19900*/  IMAD.U32 R19, RZ, RZ, UR4 ;  /* 0x00000004ff137e24 */ /* 0x000fca000f8e00ff */
[----:B------:R1:W2:Y:S01]  /*19910*/  LDS.128 R124, [R19+0x388d0] ;  /* 0x0388d000137c7984 */ /* 0x0002a20000000c00 */
[----:B------:R-:W-:Y:S06]  /*19920*/  BAR.ARV 0x4, 0x180 ;  /* 0x0106000000007b1d */ /* 0x000fec0000002000 */
[----:B------:R-:W-:Y:S05]  /*19930*/  @P0 BRA `(.L_x_451) ;  /* 0x0000002800c00947 */ /* 0x000fea0003800000 */
[----:B------:R-:W3:Y:S04]  /*19940*/  LDL R142, [R1+0x48] ;  /* 0x00004800018e7983 */ /* 0x000ee80000100800 */
[----:B------:R-:W4:Y:S04]  /*19950*/  LDL R134, [R1+0x2c] ;  /* 0x00002c0001867983 */ /* 0x000f280000100800 */
[----:B------:R-:W4:Y:S01]  /*19960*/  LDL R132, [R1+0x14] ;  /* 0x0000140001847983 */ /* 0x000f220000100800 */
[----:B------:R-:W-:Y:S01]  /*19970*/  F2FP.BF16.F32.PACK_AB R130, R9, R0 ;  /* 0x000000000982723e */ /* 0x000fe200000010ff */
[----:B------:R-:W-:Y:S01]  /*19980*/  ULDC.64 UR4, c[0x4][0x38] ;  /* 0x01000e0000047ab9 */ /* 0x000fe20000000a00 */
[----:B------:R-:W-:-:S02]  /*19990*/  F2FP.BF16.F32.PACK_AB R0, R160, R31 ;  /* 0x0000001fa000723e */ /* 0x000fc400000010ff */
[----:B------:R-:W-:Y:S02]  /*199a0*/  F2FP.BF16.F32.PACK_AB R31, R13, R4 ;  /* 0x000000040d1f723e */ /* 0x000fe400000010ff */
[----:B------:R-:W0:Y:S01]  /*199b0*/  S2R R4, SR_SWINHI ;  /* 0x0000000000047919 */ /* 0x000e220000002f00 */
[----:B------:R-:W1:Y:S01]  /*199c0*/  S2R R138, SR_TID.X ;  /* 0x00000000008a7919 */ /* 0x000e620000002100 */
[----:B------:R-:W-:Y:S02]  /*199d0*/  F2FP.BF16.F32.PACK_AB R24, R24, R11 ;  /* 0x0000000b1818723e */ /* 0x000fe400000010ff */
[----:B------:R-:W-:Y:S02]  /*199e0*/  F2FP.BF16.F32.PACK_AB R11, R141, R34 ;  /* 0x000000228d0b723e */ /* 0x000fe400000010ff */
[----:B------:R-:W-:Y:S02]  /*199f0*/  F2FP.BF16.F32.PACK_AB R34, R123, R58 ;  /* 0x0000003a7b22723e */ /* 0x000fe400000010ff */
[----:B-----5:R-:W-:-:S02]  /*19a00*/  F2FP.BF16.F32.PACK_AB R121, R114, R59 ;  /* 0x0000003b7279723e */ /* 0x020fc400000010ff */
[----:B--2---:R-:W-:Y:S02]  /*19a10*/  F2FP.BF16.F32.PACK_AB R124, R77, R72 ;  /* 0x000000484d7c723e */ /* 0x004fe400000010ff */
[----:B------:R-:W-:Y:S02]  /*19a20*/  F2FP.BF16.F32.PACK_AB R77, R99, R54 ;  /* 0x00000036634d723e */ /* 0x000fe400000010ff */
[----:B------:R-:W-:Y:S02]  /*19a30*/  F2FP.BF16.F32.PACK_AB R119, R106, R55 ;  /* 0x000000376a77723e */ /* 0x000fe400000010ff */
[----:B------:R-:W-:Y:S02]  /*19a40*/  F2FP.BF16.F32.PACK_AB R143, R8, R3 ;  /* 0x00000003088f723e */ /* 0x000fe400000010ff */
[----:B------:R-:W-:Y:S02]  /*19a50*/  F2FP.BF16.F32.PACK_AB R8, R14, R7 ;  /* 0x000000070e08723e */ /* 0x000fe400000010ff */
[----:B------:R-:W-:-:S02]  /*19a60*/  F2FP.BF16.F32.PACK_AB R7, R137, R120 ;  /* 0x000000788907723e */ /* 0x000fc400000010ff */
[----:B------:R-:W-:Y:S02]  /*19a70*/  MOV R58, R19 ;  /* 0x00000013003a7202 */ /* 0x000fe40000000f00 */
[----:B0-----:R-:W-:Y:S02]  /*19a80*/  MOV R59, R4 ;  /* 0x00000004003b7202 */ /* 0x001fe40000000f00 */
[----:B------:R-:W-:Y:S02]  /*19a90*/  F2FP.BF16.F32.PACK_AB R120, R61, R56 ;  /* 0x000000383d78723e */ /* 0x000fe400000010ff */
[----:B------:R-:W-:Y:S02]  /*19aa0*/  F2FP.BF16.F32.PACK_AB R135, R68, R65 ;  /* 0x000000414487723e */ /* 0x000fe400000010ff */
[----:B------:R-:W-:Y:S02]  /*19ab0*/  F2FP.BF16.F32.PACK_AB R137, R76, R73 ;  /* 0x000000494c89723e */ /* 0x000fe400000010ff */
[----:B------:R-:W-:-:S02]  /*19ac0*/  F2FP.BF16.F32.PACK_AB R139, R84, R81 ;  /* 0x00000051548b723e */ /* 0x000fc400000010ff */
[----:B------:R-:W-:Y:S02]  /*19ad0*/  F2FP.BF16.F32.PACK_AB R122, R69, R64 ;  /* 0x00000040457a723e */ /* 0x000fe400000010ff */
[----:B------:R-:W-:Y:S02]  /*19ae0*/  F2FP.BF16.F32.PACK_AB R66, R162, R133 ;  /* 0x00000085a242723e */ /* 0x000fe400000010ff */
[----:B------:R-:W-:Y:S02]  /*19af0*/  F2FP.BF16.F32.PACK_AB R133, R60, R57 ;  /* 0x000000393c85723e */ /* 0x000fe400000010ff */
[----:B------:R-:W-:Y:S01]  /*19b00*/  F2FP.BF16.F32.PACK_AB R76, R85, R80 ;  /* 0x00000050554c723e */ /* 0x000fe200000010ff */
[----:B-1----:R-:W-:Y:S01]  /*19b10*/  IMAD.SHL.U32 R2, R138, 0x4, RZ ;  /* 0x000000048a027824 */ /* 0x002fe200078e00ff */
[----:B------:R-:W-:Y:S02]  /*19b20*/  F2FP.BF16.F32.PACK_AB R14, R15, R6 ;  /* 0x000000060f0e723e */ /* 0x000fe400000010ff */
[----:B------:R-:W-:-:S02]  /*19b30*/  F2FP.BF16.F32.PACK_AB R15, R136, R35 ;  /* 0x00000023880f723e */ /* 0x000fc400000010ff */
[----:B------:R-:W-:Y:S02]  /*19b40*/  LOP3.LUT R2, R2, 0xc, RZ, 0xc0, !PT ;  /* 0x0000000c02027812 */ /* 0x000fe400078ec0ff */
        /* <DEDUP_REMOVED lines=8> */
[----:B------:R-:W-:Y:S02]  /*19bd0*/  IADD3 R26, P0, R2, UR4, RZ ;  /* 0x00000004021a7c10 */ /* 0x000fe4000ff1e0ff */
[----:B------:R-:W-:Y:S02]  /*19be0*/  F2FP.BF16.F32.PACK_AB R6, R157, R46 ;  /* 0x0000002e9d06723e */ /* 0x000fe400000010ff */
[----:B------:R-:W-:Y:S01]  /*19bf0*/  F2FP.BF16.F32.PACK_AB R115, R95, R50 ;  /* 0x000000325f73723e */ /* 0x000fe200000010ff */
[----:B------:R-:W-:Y:S01]  /*19c00*/  IMAD.X R27, RZ, RZ, UR5, P0 ;  /* 0x00000005ff1b7e24 */ /* 0x000fe200080e06ff */
[----:B------:R-:W-:-:S02]  /*19c10*/  F2FP.BF16.F32.PACK_AB R74, R164, R43 ;  /* 0x0000002ba44a723e */ /* 0x000fc400000010ff */
[----:B------:R-:W-:Y:S02]  /*19c20*/  F2FP.BF16.F32.PACK_AB R43, R28, R21 ;  /* 0x000000151c2b723e */ /* 0x000fe400000010ff */
[----:B------:R0:W5:Y:S01]  /*19c30*/  LDG.E.CONSTANT R2, desc[UR42][R26.64] ;  /* 0x0000002a1a027981 */ /* 0x000162000c1e9900 */
[----:B------:R-:W-:Y:S02]  /*19c40*/  F2FP.BF16.F32.PACK_AB R78, R78, R39 ;  /* 0x000000274e4e723e */ /* 0x000fe400000010ff */
[----:B------:R-:W-:Y:S02]  /*19c50*/  F2FP.BF16.F32.PACK_AB R48, R48, R41 ;  /* 0x000000293030723e */ /* 0x000fe400000010ff */
[----:B------:R-:W-:Y:S02]  /*19c60*/  F2FP.BF16.F32.PACK_AB R32, R37, R32 ;  /* 0x000000202520723e */ /* 0x000fe400000010ff */
[----:B0-----:R-:W-:Y:S02]  /*19c70*/  F2FP.BF16.F32.PACK_AB R27, R12, R5 ;  /* 0x000000050c1b723e */ /* 0x001fe400000010ff */
[----:B------:R-:W-:-:S02]  /*19c80*/  F2FP.BF16.F32.PACK_AB R12, R29, R20 ;  /* 0x000000141d0c723e */ /* 0x000fc400000010ff */
[----:B------:R-:W-:Y:S02]  /*19c90*/  F2FP.BF16.F32.PACK_AB R49, R49, R40 ;  /* 0x000000283131723e */ /* 0x000fe400000010ff */
[----:B------:R-:W-:Y:S02]  /*19ca0*/  F2FP.BF16.F32.PACK_AB R26, R161, R38 ;  /* 0x00000026a11a723e */ /* 0x000fe400000010ff */
[----:B------:R-:W-:Y:S02]  /*19cb0*/  F2FP.BF16.F32.PACK_AB R33, R36, R33 ;  /* 0x000000212421723e */ /* 0x000fe400000010ff */
[----:B------:R-:W-:Y:S01]  /*19cc0*/  LOP3.LUT P0, R4, R138, 0x3, RZ, 0xc0, !PT ;  /* 0x000000038a047812 */ /* 0x000fe2000780c0ff */
[----:B------:R-:W-:Y:S01]  /*19cd0*/  UMOV UR4, 0xffffffff ;  /* 0xffffffff00047882 */ /* 0x000fe20000000000 */
[----:B------:R-:W-:Y:S02]  /*19ce0*/  F2FP.BF16.F32.PACK_AB R114, R118, R63 ;  /* 0x0000003f7672723e */ /* 0x000fe400000010ff */
[----:B------:R-:W-:-:S02]  /*19cf0*/  ISETP.EQ.OR P0, PT, R4, 0x3, !P0 ;  /* 0x000000030400780c */ /* 0x000fc40004702670 */
        /* <DEDUP_REMOVED lines=20> */
[----:B------:R-:W-:Y:S02]  /*19e40*/  SEL R13, R130, R143, P0 ;  /* 0x0000008f820d7207 */ /* 0x000fe40000000000 */
[----:B------:R-:W-:Y:S01]  /*19e50*/  SEL R4, R143, R130, P0 ;  /* 0x000000828f047207 */ /* 0x000fe20000000000 */
[----:B---3--:R-:W-:-:S03]  /*19e60*/  IMAD.WIDE R54, R142, 0x2, R58 ;  /* 0x000000028e367825 */ /* 0x008fc600078e023a */
[C---:B------:R-:W-:Y:S02]  /*19e70*/  IADD3 R81, P3, R54.reuse, 0xc060, RZ ;  /* 0x0000c06036517810 */ /* 0x040fe40007f7e0ff */
[C---:B------:R-:W-:Y:S02]  /*19e80*/  IADD3 R73, P2, R54.reuse, 0xc040, RZ ;  /* 0x0000c04036497810 */ /* 0x040fe40007f5e0ff */
[C---:B------:R-:W-:Y:S02]  /*19e90*/  IADD3 R65, P5, R54.reuse, 0xc000, RZ ;  /* 0x0000c00036417810 */ /* 0x040fe40007fbe0ff */
[C---:B------:R-:W-:Y:S02]  /*19ea0*/  IADD3 R61, P4, R54.reuse, 0x8060, RZ ;  /* 0x00008060363d7810 */ /* 0x040fe40007f9e0ff */
[----:B------:R-:W-:Y:S02]  /*19eb0*/  IADD3 R69, P1, R54, 0xc020, RZ ;  /* 0x0000c02036457810 */ /* 0x000fe40007f3e0ff */
[----:B------:R-:W-:-:S02]  /*19ec0*/  LOP3.LUT R80, R81, 0x380, RZ, 0xc0, !PT ;  /* 0x0000038051507812 */ /* 0x000fc400078ec0ff */
[----:B------:R-:W-:Y:S02]  /*19ed0*/  LOP3.LUT R72, R73, 0x380, RZ, 0xc0, !PT ;  /* 0x0000038049487812 */ /* 0x000fe400078ec0ff */
[----:B------:R-:W-:Y:S02]  /*19ee0*/  LOP3.LUT R64, R65, 0x380, RZ, 0xc0, !PT ;  /* 0x0000038041407812 */ /* 0x000fe400078ec0ff */
[----:B------:R-:W-:Y:S02]  /*19ef0*/  LOP3.LUT R60, R61, 0x380, RZ, 0xc0, !PT ;  /* 0x000003803d3c7812 */ /* 0x000fe400078ec0ff */
[----:B------:R-:W-:Y:S02]  /*19f00*/  LOP3.LUT R68, R69, 0x380, RZ, 0xc0, !PT ;  /* 0x0000038045447812 */ /* 0x000fe400078ec0ff */
[----:B------:R-:W-:Y:S02]  /*19f10*/  SHF.R.U64 R80, R80, 0x3, RZ ;  /* 0x0000000350507819 */ /* 0x000fe400000012ff */
[----:B------:R-:W-:-:S02]  /*19f20*/  SHF.R.U64 R72, R72, 0x3, RZ ;  /* 0x0000000348487819 */ /* 0x000fc400000012ff */
[----:B------:R-:W-:Y:S02]  /*19f30*/  SHF.R.U64 R64, R64, 0x3, RZ ;  /* 0x0000000340407819 */ /* 0x000fe400000012ff */
[----:B------:R-:W-:Y:S02]  /*19f40*/  SHF.R.U64 R60, R60, 0x3, RZ ;  /* 0x000000033c3c7819 */ /* 0x000fe400000012ff */
[----:B------:R-:W-:Y:S02]  /*19f50*/  SHF.R.U64 R68, R68, 0x3, RZ ;  /* 0x0000000344447819 */ /* 0x000fe400000012ff */
[----:B------:R-:W-:Y:S02]  /*19f60*/  LOP3.LUT R80, R80, R81, RZ, 0x3c, !PT ;  /* 0x0000005150507212 */ /* 0x000fe400078e3cff */
[----:B------:R-:W-:Y:S01]  /*19f70*/  LOP3.LUT R72, R72, R73, RZ, 0x3c, !PT ;  /* 0x0000004948487212 */ /* 0x000fe200078e3cff */
[--C-:B------:R-:W-:Y:S01]  /*19f80*/  IMAD.X R73, RZ, RZ, R55.reuse, P2 ;  /* 0x000000ffff497224 */ /* 0x100fe200010e0637 */
[----:B------:R-:W-:Y:S01]  /*19f90*/  LOP3.LUT R64, R64, R65, RZ, 0x3c, !PT ;  /* 0x0000004140407212 */ /* 0x000fe200078e3cff */
[----:B------:R-:W-:Y:S01]  /*19fa0*/  IMAD.X R65, RZ, RZ, R55, P5 ;  /* 0x000000ffff417224 */ /* 0x000fe200028e0637 */
[----:B------:R-:W-:-:S02]  /*19fb0*/  LOP3.LUT R60, R60, R61, RZ, 0x3c, !PT ;  /* 0x0000003d3c3c7212 */ /* 0x000fc400078e3cff */
[----:B------:R-:W-:Y:S01]  /*19fc0*/  LOP3.LUT R68, R68, R69, RZ, 0x3c, !PT ;  /* 0x0000004544447212 */ /* 0x000fe200078e3cff */
[----:B------:R-:W-:Y:S01]  /*19fd0*/  IMAD.X R69, RZ, RZ, R55, P1 ;  /* 0x000000ffff457224 */ /* 0x000fe200008e0637 */
[-C--:B------:R-:W-:Y:S02]  /*19fe0*/  IADD3.X R81, RZ, R55.reuse, RZ, P3, !PT ;  /* 0x00000037ff517210 */ /* 0x080fe40001ffe4ff */
[----:B------:R-:W-:Y:S02]  /*19ff0*/  IADD3.X R61, RZ, R55, RZ, P4, !PT ;  /* 0x00000037ff3d7210 */ /* 0x000fe400027fe4ff */
[C---:B------:R-:W-:Y:S02]  /*1a000*/  IADD3 R57, P3, R54.reuse, 0x8040, RZ ;  /* 0x0000804036397810 */ /* 0x040fe40007f7e0ff */
[C---:B------:R-:W-:Y:S02]  /*1a010*/  IADD3 R53, P2, R54.reuse, 0x8020, RZ ;  /* 0x0000802036357810 */ /* 0x040fe40007f5e0ff */
[----:B------:R-:W-:-:S02]  /*1a020*/  IADD3 R47, P5, R54, 0x4060, RZ ;  /* 0x00004060362f7810 */ /* 0x000fc40007fbe0ff */
[C---:B------:R-:W-:Y:S02]  /*1a030*/  IADD3 R45, P4, R54.reuse, 0x4040, RZ ;  /* 0x00004040362d7810 */ /* 0x040fe40007f9e0ff */
[----:B------:R-:W-:Y:S02]  /*1a040*/  IADD3 R51, P1, R54, 0x8000, RZ ;  /* 0x0000800036337810 */ /* 0x000fe40007f3e0ff */
[----:B------:R-:W-:Y:S02]  /*1a050*/  LOP3.LUT R56, R57, 0x380, RZ, 0xc0, !PT ;  /* 0x0000038039387812 */ /* 0x000fe400078ec0ff */
[----:B------:R-:W-:Y:S02]  /*1a060*/  LOP3.LUT R52, R53, 0x380, RZ, 0xc0, !PT ;  /* 0x0000038035347812 */ /* 0x000fe400078ec0ff */
[----:B------:R-:W-:Y:S02]  /*1a070*/  LOP3.LUT R46, R47, 0x380, RZ, 0xc0, !PT ;  /* 0x000003802f2e7812 */ /* 0x000fe400078ec0ff */
[----:B------:R-:W-:-:S02]  /*1a080*/  LOP3.LUT R44, R45, 0x380, RZ, 0xc0, !PT ;  /* 0x000003802d2c7812 */ /* 0x000fc400078ec0ff */
[----:B------:R-:W-:Y:S02]  /*1a090*/  LOP3.LUT R50, R51, 0x380, RZ, 0xc0, !PT ;  /* 0x0000038033327812 */ /* 0x000fe400078ec0ff */
[----:B------:R-:W-:Y:S02]  /*1a0a0*/  SHF.R.U64 R56, R56, 0x3, RZ ;  /* 0x0000000338387819 */ /* 0x000fe400000012ff */
[----:B------:R-:W-:Y:S02]  /*1a0b0*/  SHF.R.U64 R52, R52, 0x3, RZ ;  /* 0x0000000334347819 */ /* 0x000fe400000012ff */
[----:B------:R-:W-:Y:S02]  /*1a0c0*/  SHF.R.U64 R46, R46, 0x3, RZ ;  /* 0x000000032e2e7819 */ /* 0x000fe400000012ff */
[----:B------:R-:W-:Y:S02]  /*1a0d0*/  SHF.R.U64 R44, R44, 0x3, RZ ;  /* 0x000000032c2c7819 */ /* 0x000fe400000012ff */
[----:B------:R-:W-:-:S02]  /*1a0e0*/  SHF.R.U64 R50, R50, 0x3, RZ ;  /* 0x0000000332327819 */ /* 0x000fc400000012ff */
[----:B------:R-:W-:Y:S01]  /*1a0f0*/  LOP3.LUT R56, R56, R57, RZ, 0x3c, !PT ;  /* 0x0000003938387212 */ /* 0x000fe200078e3cff */
[--C-:B------:R-:W-:Y:S01]  /*1a100*/  IMAD.X R57, RZ, RZ, R55.reuse, P3 ;  /* 0x000000ffff397224 */ /* 0x100fe200018e0637 */
[----:B------:R-:W-:Y:S01]  /*1a110*/  LOP3.LUT R52, R52, R53, RZ, 0x3c, !PT ;  /* 0x0000003534347212 */ /* 0x000fe200078e3cff */
[--C-:B------:R-:W-:Y:S01]  /*1a120*/  IMAD.X R53, RZ, RZ, R55.reuse, P2 ;  /* 0x000000ffff357224 */ /* 0x100fe200010e0637 */
[----:B------:R-:W-:Y:S02]  /*1a130*/  LOP3.LUT R46, R46, R47, RZ, 0x3c, !PT ;  /* 0x0000002f2e2e7212 */ /* 0x000fe400078e3cff */
[----:B------:R-:W-:Y:S01]  /*1a140*/  LOP3.LUT R44, R44, R45, RZ, 0x3c, !PT ;  /* 0x0000002d2c2c7212 */ /* 0x000fe200078e3cff */
[--C-:B------:R-:W-:Y:S01]  /*1a150*/  IMAD.X R45, RZ, RZ, R55.reuse, P4 ;  /* 0x000000ffff2d7224 */ /* 0x100fe200020e0637 */
[----:B------:R-:W-:Y:S01]  /*1a160*/  LOP3.LUT R50, R50, R51, RZ, 0x3c, !PT ;  /* 0x0000003332327212 */ /* 0x000fe200078e3cff */
[----:B------:R-:W-:Y:S01]  /*1a170*/  IMAD.X R51, RZ, RZ, R55, P1 ;  /* 0x000000ffff337224 */ /* 0x000fe200008e0637 */
[----:B------:R-:W-:-:S02]  /*1a180*/  IADD3.X R47, RZ, R55, RZ, P5, !PT ;  /* 0x00000037ff2f7210 */ /* 0x000fc40002ffe4ff */
        /* <DEDUP_REMOVED lines=10> */
[----:B------:R-:W-:Y:S02]  /*1a230*/  LOP3.LUT R5, R54, 0x380, RZ, 0xc0, !PT ;  /* 0x0000038036057812 */ /* 0x000fe400078ec0ff */
[----:B------:R-:W-:-:S02]  /*1a240*/  SHF.R.U64 R40, R40, 0x3, RZ ;  /* 0x0000000328287819 */ /* 0x000fc400000012ff */
[----:B------:R-:W-:Y:S02]  /*1a250*/  SHF.R.U64 R38, R38, 0x3, RZ ;  /* 0x0000000326267819 */ /* 0x000fe400000012ff */
[----:B------:R-:W-:Y:S02]  /*1a260*/  SHF.R.U64 R28, R28, 0x3, RZ ;  /* 0x000000031c1c7819 */ /* 0x000fe400000012ff */
[----:B------:R-:W-:Y:S02]  /*1a270*/  SHF.R.U64 R20, R20, 0x3, RZ ;  /* 0x0000000314147819 */ /* 0x000fe400000012ff */
[----:B------:R-:W-:Y:S02]  /*1a280*/  SHF.R.U64 R36, R36, 0x3, RZ ;  /* 0x0000000324247819 */ /* 0x000fe400000012ff */
[----:B------:R-:W-:Y:S02]  /*1a290*/  SHF.R.U64 R5, R5, 0x3, RZ ;  /* 0x0000000305057819 */ /* 0x000fe400000012ff */
[----:B------:R-:W-:Y:S01]  /*1a2a0*/  LOP3.LUT R40, R40, R41, RZ, 0x3c, !PT ;  /* 0x0000002928287212 */ /* 0x000fe200078e3cff */
[--C-:B------:R-:W-:Y:S01]  /*1a2b0*/  IMAD.X R41, RZ, RZ, R55.reuse, P3 ;  /* 0x000000ffff297224 */ /* 0x100fe200018e0637 */
[----:B------:R-:W-:Y:S01]  /*1a2c0*/  LOP3.LUT R38, R38, R39, RZ, 0x3c, !PT ;  /* 0x0000002726267212 */ /* 0x000fe200078e3cff */
[--C-:B------:R-:W-:Y:S01]  /*1a2d0*/  IMAD.X R39, RZ, RZ, R55.reuse, P2 ;  /* 0x000000ffff277224 */ /* 0x100fe200010e0637 */
[----:B------:R-:W-:Y:S01]  /*1a2e0*/  LOP3.LUT R28, R28, R29, RZ, 0x3c, !PT ;  /* 0x0000001d1c1c7212 */ /* 0x000fe200078e3cff */
[--C-:B------:R-:W-:Y:S01]  /*1a2f0*/  IMAD.X R29, RZ, RZ, R55.reuse, P5 ;  /* 0x000000ffff1d7224 */ /* 0x100fe200028e0637 */
[----:B------:R-:W-:Y:S01]  /*1a300*/  LOP3.LUT R20, R20, R21, RZ, 0x3c, !PT ;  /* 0x0000001514147212 */ /* 0x000fe200078e3cff */
[----:B------:R-:W-:Y:S01]  /*1a310*/  IMAD.X R21, RZ, RZ, R55, P4 ;  /* 0x000000ffff157224 */ /* 0x000fe200020e0637 */
[----:B------:R-:W-:-:S02]  /*1a320*/  LOP3.LUT R36, R36, R37, RZ, 0x3c, !PT ;  /* 0x0000002524247212 */ /* 0x000fc400078e3cff */
[----:B------:R-:W-:Y:S02]  /*1a330*/  LOP3.LUT R54, R5, R54, RZ, 0x3c, !PT ;  /* 0x0000003605367212 */ /* 0x000fe400078e3cff */
[----:B------:R-:W-:Y:S01]  /*1a340*/  IADD3.X R37, RZ, R55, RZ, P1, !PT ;  /* 0x00000037ff257210 */ /* 0x000fe20000ffe4ff */
[----:B----4-:R-:W-:Y:S01]  /*1a350*/  IMAD.SHL.U32 R93, R132, 0x4, RZ ;  /* 0x00000004845d7824 */ /* 0x010fe200078e00ff */
[----:B------:R-:W-:Y:S02]  /*1a360*/  MOV R91, R80 ;  /* 0x00000050005b7202 */ /* 0x000fe40000000f00 */
[----:B------:R-:W-:Y:S02]  /*1a370*/  MOV R108, R54 ;  /* 0x00000036006c7202 */ /* 0x000fe40000000f00 */
[----:B------:R-:W-:Y:S02]  /*1a380*/  MOV R89, R72 ;  /* 0x0000004800597202 */ /* 0x000fe40000000f00 */
[----:B------:R-:W-:-:S02]  /*1a390*/  MOV R87, R68 ;  /* 0x0000004400577202 */ /* 0x000fc40000000f00 */
[----:B------:R-:W-:Y:S02]  /*1a3a0*/  MOV R85, R64 ;  /* 0x0000004000557202 */ /* 0x000fe40000000f00 */
[----:B------:R-:W-:Y:S02]  /*1a3b0*/  MOV R107, R60 ;  /* 0x0000003c006b7202 */ /* 0x000fe40000000f00 */
        /* <DEDUP_REMOVED lines=10> */
[----:B------:R-:W-:Y:S01]  /*1a460*/  SHF.L.U64.HI R106, R132, 0x2, R134 ;  /* 0x00000002846a7819 */ /* 0x000fe20000010286 */
[----:B------:R-:W-:Y:S06]  /*1a470*/  BRA.DIV UR4, `(.L_x_452) ;  /* 0x0000009a04e87947 */ /* 0x000fec000b800000 */
        /* <DEDUP_REMOVED lines=8> */
[----:B------:R-:W-:Y:S02]  /*1a500*/  SEL R27, R24, R35, P0 ;  /* 0x00000023181b7207 */ /* 0x000fe40000000000 */
[----:B------:R-:W-:Y:S01]  /*1a510*/  SEL R31, R32, R33, P0 ;  /* 0x00000021201f7207 */ /* 0x000fe20000000000 */
[----:B-----5:R-:W-:Y:S01]  /*1a520*/  SHFL.IDX PT, R43, R43, R2, 0x1c1f ;  /* 0x001c1f022b2b7589 */ /* 0x020fe200000e0000 */
[----:B------:R-:W-:Y:S02]  /*1a530*/  SEL R37, R120, R133, P0 ;  /* 0x0000008578257207 */ /* 0x000fe40000000000 */
[----:B------:R-:W-:Y:S01]  /*1a540*/  SEL R44, R133, R120, P0 ;  /* 0x00000078852c7207 */ /* 0x000fe20000000000 */
[----:B------:R-:W-:Y:S01]  /*1a550*/  SHFL.IDX PT, R38, R31, R2, 0x1c1f ;  /* 0x001c1f021f267589 */ /* 0x000fe200000e0000 */
[----:B------:R-:W-:-:S02]  /*1a560*/  SEL R55, R0, R7, P0 ;  /* 0x0000000700377207 */ /* 0x000fc40000000000 */
[----:B------:R-:W-:Y:S01]  /*1a570*/  SEL R64, R7, R0, P0 ;  /* 0x0000000007407207 */ /* 0x000fe20000000000 */
[----:B------:R-:W-:Y:S01]  /*1a580*/  SHFL.IDX PT, R37, R37, R2, 0x1c1f ;  /* 0x001c1f0225257589 */ /* 0x000fe200000e0000 */
[----:B------:R-:W-:Y:S02]  /*1a590*/  SEL R65, R10, R67, P0 ;  /* 0x000000430a417207 */ /* 0x000fe40000000000 */
[----:B------:R-:W-:Y:S01]  /*1a5a0*/  SEL R76, R67, R10, P0 ;  /* 0x0000000a434c7207 */ /* 0x000fe20000000000 */
[----:B------:R-:W-:Y:S01]  /*1a5b0*/  SHFL.IDX PT, R55, R55, R2, 0x1c1f ;  /* 0x001c1f0237377589 */ /* 0x000fe200000e0000 */
        /* <DEDUP_REMOVED lines=13> */
[----:B------:R-:W-:Y:S01]  /*1a690*/  LOP3.LUT R7, R2, 0x2, RZ, 0x3c, !PT ;  /* 0x0000000202077812 */ /* 0x000fe200078e3cff */
        /* <DEDUP_REMOVED lines=15> */
[----:B------:R-:W0:Y:S01]  /*1a790*/  SHFL.IDX PT, R40, R36, R7, 0x1c1f ;  /* 0x001c1f0724287589 */ /* 0x000e2200000e0000 */
        /* <DEDUP_REMOVED lines=23> */
[----:B------:R-:W1:Y:S01]  /*1a910*/  SHFL.IDX PT, R31, R32, R7, 0x1c1f ;  /* 0x001c1f07201f7589 */ /* 0x000e6200000e0000 */
        /* <DEDUP_REMOVED lines=8> */
[----:B------:R-:W2:Y:S01]  /*1a9a0*/  SHFL.IDX PT, R6, R13, R2, 0x1c1f ;  /* 0x001c1f020d067589 */ /* 0x000ea200000e0000 */
[----:B------:R-:W-:Y:S02]  /*1a9b0*/  SEL R111, R94, R131, P0 ;  /* 0x000000835e6f7207 */ /* 0x000fe40000000000 */
[----:B------:R-:W-:Y:S01]  /*1a9c0*/  SEL R116, R131, R94, P0 ;  /* 0x0000005e83747207 */ /* 0x000fe20000000000 */
[----:B------:R-:W3:Y:S01]  /*1a9d0*/  SHFL.IDX PT, R29, R28, R7, 0x1c1f ;  /* 0x001c1f071c1d7589 */ /* 0x000ee200000e0000 */
[----:B------:R-:W-:-:S02]  /*1a9e0*/  SEL R5, R3, R90, P0 ;  /* 0x0000005a03057207 */ /* 0x000fc40000000000 */
[----:B------:R-:W-:Y:S01]  /*1a9f0*/  SEL R66, R15, R66, P0 ;  /* 0x000000420f427207 */ /* 0x000fe20000000000 */
[----:B------:R-:W4:Y:S01]  /*1aa00*/  SHFL.IDX PT, R42, R42, R7, 0x1c1f ;  /* 0x001c1f072a2a7589 */ /* 0x000f2200000e0000 */
[----:B------:R-:W-:Y:S02]  /*1aa10*/  SEL R3, R90, R3, P0 ;  /* 0x000000035a037207 */ /* 0x000fe40000000000 */
[----:B0-----:R-:W-:Y:S01]  /*1aa20*/  SEL R12, R33, R40, P0 ;  /* 0x00000028210c7207 */ /* 0x001fe20000000000 */
[----:B------:R-:W-:Y:S01]  /*1aa30*/  SHFL.IDX PT, R48, R48, R7, 0x1c1f ;  /* 0x001c1f0730307589 */ /* 0x000fe200000e0000 */
[----:B------:R-:W-:Y:S02]  /*1aa40*/  SEL R14, R40, R33, P0 ;  /* 0x00000021280e7207 */ /* 0x000fe40000000000 */
[----:B-1----:R-:W-:Y:S01]  /*1aa50*/  SEL R36, R38, R31, P0 ;  /* 0x0000001f26247207 */ /* 0x002fe20000000000 */
[----:B------:R-:W-:Y:S01]  /*1aa60*/  SHFL.IDX PT, R90, R76, R7, 0x1c1f ;  /* 0x001c1f074c5a7589 */ /* 0x000fe200000e0000 */
[----:B------:R-:W-:-:S03]  /*1aa70*/  SEL R38, R31, R38, P0 ;  /* 0x000000261f267207 */ /* 0x000fc60000000000 */
[----:B------:R-:W0:Y:S04]  /*1aa80*/  SHFL.IDX PT, R92, R78, R7, 0x1c1f ;  /* 0x001c1f074e5c7589 */ /* 0x000e2800000e0000 */
[----:B------:R-:W-:Y:S01]  /*1aa90*/  SHFL.IDX PT, R49, R49, R2, 0x1c1f ;  /* 0x001c1f0231317589 */ /* 0x000fe200000e0000 */
[----:B--2---:R-:W-:Y:S02]  /*1aaa0*/  SEL R4, R6, R9, P0 ;  /* 0x0000000906047207 */ /* 0x004fe40000000000 */
[----:B------:R-:W-:Y:S01]  /*1aab0*/  SEL R6, R9, R6, P0 ;  /* 0x0000000609067207 */ /* 0x000fe20000000000 */
[----:B------:R-:W-:Y:S01]  /*1aac0*/  SHFL.IDX PT, R51, R51, R2, 0x1c1f ;  /* 0x001c1f0233337589 */ /* 0x000fe200000e0000 */
[----:B---3--:R-:W-:Y:S02]  /*1aad0*/  SEL R32, R34, R29, P0 ;  /* 0x0000001d22207207 */ /* 0x008fe40000000000 */
[----:B------:R-:W-:Y:S01]  /*1aae0*/  SEL R34, R29, R34, P0 ;  /* 0x000000221d227207 */ /* 0x000fe20000000000 */
[----:B------:R-:W-:Y:S01]  /*1aaf0*/  SHFL.IDX PT, R73, R73, R2, 0x1c1f ;  /* 0x001c1f0249497589 */ /* 0x000fe200000e0000 */
[----:B----4-:R-:W-:-:S02]  /*1ab00*/  SEL R40, R35, R42, P0 ;  /* 0x0000002a23287207 */ /* 0x010fc40000000000 */
[----:B------:R-:W-:Y:S01]  /*1ab10*/  SEL R42, R42, R35, P0 ;  /* 0x000000232a2a7207 */ /* 0x000fe20000000000 */
[----:B------:R-:W-:Y:S04]  /*1ab20*/  SHFL.IDX PT, R75, R75, R2, 0x1c1f ;  /* 0x001c1f024b4b7589 */ /* 0x000fe800000e0000 */
[----:B------:R1:W2:Y:S04]  /*1ab30*/  SHFL.IDX PT, R27, R24, R7, 0x1c1f ;  /* 0x001c1f07181b7589 */ /* 0x0002a800000e0000 */
[----:B------:R-:W-:Y:S01]  /*1ab40*/  SHFL.IDX PT, R50, R50, R7, 0x1c1f ;  /* 0x001c1f0732327589 */ /* 0x000fe200000e0000 */
[----:B0-----:R-:W-:-:S02]  /*1ab50*/  SEL R13, R67, R92, P0 ;  /* 0x0000005c430d7207 */ /* 0x001fc40000000000 */
[----:B------:R-:W-:Y:S01]  /*1ab60*/  SEL R15, R92, R67, P0 ;  /* 0x000000435c0f7207 */ /* 0x000fe20000000000 */
[----:B------:R-:W0:Y:S01]  /*1ab70*/  SHFL.IDX PT, R56, R56, R7, 0x1c1f ;  /* 0x001c1f0738387589 */ /* 0x000e2200000e0000 */
[----:B-1----:R-:W-:-:S03]  /*1ab80*/  SEL R24, R26, R25, P0 ;  /* 0x000000191a187207 */ /* 0x002fc60000000000 */
[----:B------:R1:W-:Y:S01]  /*1ab90*/  SHFL.IDX PT, R20, R60, R7, 0x1c1f ;  /* 0x001c1f073c147589 */ /* 0x0003e200000e0000 */
[----:B------:R-:W-:-:S03]  /*1aba0*/  SEL R26, R25, R26, P0 ;  /* 0x0000001a191a7207 */ /* 0x000fc60000000000 */
[----:B------:R-:W-:Y:S04]  /*1abb0*/  SHFL.IDX PT, R98, R98, R7, 0x1c1f ;  /* 0x001c1f0762627589 */ /* 0x000fe800000e0000 */
[----:B------:R-:W3:Y:S01]  /*1abc0*/  SHFL.IDX PT, R100, R100, R7, 0x1c1f ;  /* 0x001c1f0764647589 */ /* 0x000ee200000e0000 */
[----:B-1----:R-:W-:-:S03]  /*1abd0*/  SEL R60, R37, R44, P0 ;  /* 0x0000002c253c7207 */ /* 0x002fc60000000000 */
[----:B------:R-:W-:Y:S01]  /*1abe0*/  SHFL.IDX PT, R53, R53, R2, 0x1c1f ;  /* 0x001c1f0235357589 */ /* 0x000fe200000e0000 */
[----:B--2---:R-:W-:Y:S02]  /*1abf0*/  SEL R28, R30, R27, P0 ;  /* 0x0000001b1e1c7207 */ /* 0x004fe40000000000 */
[----:B------:R-:W-:Y:S01]  /*1ac00*/  SEL R30, R27, R30, P0 ;  /* 0x0000001e1b1e7207 */ /* 0x000fe20000000000 */
[----:B------:R-:W-:Y:S04]  /*1ac10*/  SHFL.IDX PT, R61, R61, R2, 0x1c1f ;  /* 0x001c1f023d3d7589 */ /* 0x000fe800000e0000 */
[----:B------:R-:W-:Y:S01]  /*1ac20*/  SHFL.IDX PT, R63, R63, R2, 0x1c1f ;  /* 0x001c1f023f3f7589 */ /* 0x000fe200000e0000 */
[----:B0-----:R-:W-:Y:S02]  /*1ac30*/  SEL R76, R49, R56, P0 ;  /* 0x00000038314c7207 */ /* 0x001fe40000000000 */
[----:B------:R-:W-:Y:S01]  /*1ac40*/  SEL R78, R56, R49, P0 ;  /* 0x00000031384e7207 */ /* 0x000fe20000000000 */
[----:B------:R-:W-:Y:S04]  /*1ac50*/  SHFL.IDX PT, R77, R77, R2, 0x1c1f ;  /* 0x001c1f024d4d7589 */ /* 0x000fe800000e0000 */
[----:B------:R-:W-:Y:S04]  /*1ac60*/  SHFL.IDX PT, R79, R79, R2, 0x1c1f ;  /* 0x001c1f024f4f7589 */ /* 0x000fe800000e0000 */
[----:B------:R-:W0:Y:S01]  /*1ac70*/  SHFL.IDX PT, R21, R8, R7, 0x1c1f ;  /* 0x001c1f0708157589 */ /* 0x000e2200000e0000 */
[----:B---3--:R-:W-:-:S03]  /*1ac80*/  SEL R67, R100, R75, P0 ;  /* 0x0000004b64437207 */ /* 0x008fc60000000000 */
[----:B------:R1:W-:Y:S04]  /*1ac90*/  SHFL.IDX PT, R68, R62, R7, 0x1c1f ;  /* 0x001c1f073e447589 */ /* 0x0003e800000e0000 */
[----:B------:R2:W3:Y:S04]  /*1aca0*/  SHFL.IDX PT, R70, R64, R7, 0x1c1f ;  /* 0x001c1f0740467589 */ /* 0x0004e800000e0000 */
[----:B------:R4:W3:Y:S01]  /*1acb0*/  SHFL.IDX PT, R86, R72, R7, 0x1c1f ;  /* 0x001c1f0748567589 */ /* 0x0008e200000e0000 */
[----:B-1----:R-:W-:-:S03]  /*1acc0*/  SEL R62, R44, R37, P0 ;  /* 0x000000252c3e7207 */ /* 0x002fc60000000000 */
[----:B------:R1:W3:Y:S01]  /*1acd0*/  SHFL.IDX PT, R88, R74, R7, 0x1c1f ;  /* 0x001c1f074a587589 */ /* 0x0002e200000e0000 */
[----:B------:R-:W-:Y:S02]  /*1ace0*/  SEL R44, R39, R46, P0 ;  /* 0x0000002e272c7207 */ /* 0x000fe40000000000 */
[----:B------:R-:W-:Y:S01]  /*1acf0*/  SEL R46, R46, R39, P0 ;  /* 0x000000272e2e7207 */ /* 0x000fe20000000000 */
[----:B------:R-:W3:Y:S01]  /*1ad00*/  SHFL.IDX PT, R110, R110, R7, 0x1c1f ;  /* 0x001c1f076e6e7589 */ /* 0x000ee200000e0000 */
[----:B--2---:R-:W-:Y:S02]  /*1ad10*/  SEL R64, R41, R48, P0 ;  /* 0x0000003029407207 */ /* 0x004fe40000000000 */
[----:B----4-:R-:W-:Y:S01]  /*1ad20*/  SEL R72, R45, R52, P0 ;  /* 0x000000342d487207 */ /* 0x010fe20000000000 */
[----:B------:R-:W2:Y:S01]  /*1ad30*/  SHFL.IDX PT, R112, R112, R7, 0x1c1f ;  /* 0x001c1f0770707589 */ /* 0x000ea200000e0000 */
[----:B------:R-:W-:Y:S02]  /*1ad40*/  SEL R37, R65, R90, P0 ;  /* 0x0000005a41257207 */ /* 0x000fe40000000000 */
[----:B-1----:R-:W-:Y:S01]  /*1ad50*/  SEL R74, R52, R45, P0 ;  /* 0x0000002d344a7207 */ /* 0x002fe20000000000 */
        /* <DEDUP_REMOVED lines=10> */
[----:B0-----:R-:W-:-:S02]  /*1ae00*/  SEL R8, R10, R21, P0 ;  /* 0x000000150a087207 */ /* 0x001fc40000000000 */
[----:B---3--:R-:W-:Y:S01]  /*1ae10*/  SEL R9, R55, R70, P0 ;  /* 0x0000004637097207 */ /* 0x008fe20000000000 */
[----:B------:R-:W-:Y:S01]  /*1ae20*/  SHFL.IDX PT, R111, R111, R2, 0x1c1f ;  /* 0x001c1f026f6f7589 */ /* 0x000fe200000e0000 */
[----:B------:R-:W-:Y:S02]  /*1ae30*/  SEL R11, R70, R55, P0 ;  /* 0x00000037460b7207 */ /* 0x000fe40000000000 */
[----:B------:R-:W-:Y:S01]  /*1ae40*/  SEL R29, R61, R86, P0 ;  /* 0x000000563d1d7207 */ /* 0x000fe20000000000 */
[----:B------:R0:W1:Y:S01]  /*1ae50*/  SHFL.IDX PT, R84, R66, R7, 0x1c1f ;  /* 0x001c1f0742547589 */ /* 0x00006200000e0000 */
[----:B------:R-:W-:Y:S02]  /*1ae60*/  SEL R31, R86, R61, P0 ;  /* 0x0000003d561f7207 */ /* 0x000fe40000000000 */
[----:B------:R-:W-:Y:S01]  /*1ae70*/  SEL R33, R63, R88, P0 ;  /* 0x000000583f217207 */ /* 0x000fe20000000000 */
[----:B------:R3:W4:Y:S01]  /*1ae80*/  SHFL.IDX PT, R94, R80, R7, 0x1c1f ;  /* 0x001c1f07505e7589 */ /* 0x00072200000e0000 */
[----:B------:R-:W-:-:S02]  /*1ae90*/  SEL R35, R88, R63, P0 ;  /* 0x0000003f58237207 */ /* 0x000fc40000000000 */
[----:B------:R-:W-:Y:S01]  /*1aea0*/  SEL R49, R77, R110, P0 ;  /* 0x0000006e4d317207 */ /* 0x000fe20000000000 */
[----:B------:R3:W4:Y:S01]  /*1aeb0*/  SHFL.IDX PT, R96, R82, R7, 0x1c1f ;  /* 0x001c1f0752607589 */ /* 0x00072200000e0000 */
[----:B--2---:R-:W-:Y:S02]  /*1aec0*/  SEL R73, R79, R112, P0 ;  /* 0x000000704f497207 */ /* 0x004fe40000000000 */
[----:B0-----:R-:W-:Y:S01]  /*1aed0*/  SEL R66, R48, R41, P0 ;  /* 0x0000002930427207 */ /* 0x001fe20000000000 */
[----:B------:R-:W0:Y:S01]  /*1aee0*/  SHFL.IDX PT, R114, R114, R7, 0x1c1f ;  /* 0x001c1f0772727589 */ /* 0x000e2200000e0000 */
[----:B------:R-:W-:Y:S02]  /*1aef0*/  SEL R48, R43, R50, P0 ;  /* 0x000000322b307207 */ /* 0x000fe40000000000 */
[----:B---3--:R-:W-:Y:S01]  /*1af00*/  SEL R80, R51, R20, P0 ;  /* 0x0000001433507207 */ /* 0x008fe20000000000 */
[----:B------:R-:W2:Y:S01]  /*1af10*/  SHFL.IDX PT, R116, R116, R7, 0x1c1f ;  /* 0x001c1f0774747589 */ /* 0x000ea200000e0000 */
[----:B------:R-:W-:-:S02]  /*1af20*/  SEL R50, R50, R43, P0 ;  /* 0x0000002b32327207 */ /* 0x000fc40000000000 */
[----:B------:R-:W-:Y:S01]  /*1af30*/  SEL R82, R20, R51, P0 ;  /* 0x0000003314527207 */ /* 0x000fe20000000000 */
[----:B------:R3:W2:Y:S01]  /*1af40*/  SHFL.IDX PT, R0, R5, R2, 0x1c1f ;  /* 0x001c1f0205007589 */ /* 0x0006a200000e0000 */
[----:B------:R-:W-:Y:S02]  /*1af50*/  SEL R51, R110, R77, P0 ;  /* 0x0000004d6e337207 */ /* 0x000fe40000000000 */
[----:B------:R-:W-:Y:S01]  /*1af60*/  SEL R75, R112, R79, P0 ;  /* 0x0000004f704b7207 */ /* 0x000fe20000000000 */
[----:B------:R0:W2:Y:S01]  /*1af70*/  SHFL.IDX PT, R3, R3, R7, 0x1c1f ;  /* 0x001c1f0703037589 */ /* 0x0000a200000e0000 */
[----:B------:R-:W-:Y:S02]  /*1af80*/  SEL R10, R21, R10, P0 ;  /* 0x0000000a150a7207 */ /* 0x000fe40000000000 */
[----:B-1----:R-:W-:Y:S02]  /*1af90*/  SEL R25, R57, R84, P0 ;  /* 0x0000005439197207 */ /* 0x002fe40000000000 */
[----:B------:R-:W-:-:S02]  /*1afa0*/  SEL R27, R84, R57, P0 ;  /* 0x00000039541b7207 */ /* 0x000fc40000000000 */
[----:B---3--:R-:W-:Y:S02]  /*1afb0*/  SEL R5, R53, R68, P0 ;  /* 0x0000004435057207 */ /* 0x008fe40000000000 */
[----:B----4-:R-:W-:Y:S02]  /*1afc0*/  SEL R41, R69, R94, P0 ;  /* 0x0000005e45297207 */ /* 0x010fe40000000000 */
[----:B0-----:R-:W-:Y:S02]  /*1afd0*/  SEL R7, R68, R53, P0 ;  /* 0x0000003544077207 */ /* 0x001fe40000000000 */
[----:B------:R-:W-:Y:S02]  /*1afe0*/  SEL R43, R94, R69, P0 ;  /* 0x000000455e2b7207 */ /* 0x000fe40000000000 */
[----:B------:R-:W-:Y:S02]  /*1aff0*/  SEL R61, R71, R96, P0 ;  /* 0x00000060473d7207 */ /* 0x000fe40000000000 */
[----:B------:R-:W-:-:S02]  /*1b000*/  SEL R63, R96, R71, P0 ;  /* 0x00000047603f7207 */ /* 0x000fc40000000000 */
[----:B------:R-:W-:Y:S02]  /*1b010*/  SEL R53, R109, R114, P0 ;  /* 0x000000726d357207 */ /* 0x000fe40000000000 */
[----:B------:R-:W-:Y:S02]  /*1b020*/  SEL R55, R114, R109, P0 ;  /* 0x0000006d72377207 */ /* 0x000fe40000000000 */
[----:B--2---:R-:W-:Y:S02]  /*1b030*/  SEL R77, R111, R116, P0 ;  /* 0x000000746f4d7207 */ /* 0x004fe40000000000 */
[----:B------:R-:W-:Y:S02]  /*1b040*/  SEL R79, R116, R111, P0 ;  /* 0x0000006f744f7207 */ /* 0x000fe40000000000 */
[----:B------:R-:W-:-:S07]  /*1b050*/  MOV R2, RZ ;  /* 0x000000ff00027202 */ /* 0x000fce0000000f00 */
.L_x_694:
[----:B------:R-:W-:Y:S05]  /*1b060*/  WARPSYNC.ALL ;  /* 0x0000000000007948 */ /* 0x000fea0003800000 */
[----:B------:R-:W-:Y:S06]  /*1b070*/  BAR.SYNC.DEFER_BLOCKING 0x1, 0x100 ;  /* 0x0044000000007b1d */ /* 0x000fec0000010000 */
[----:B------:R-:W-:-:S02]  /*1b080*/  ULDC.64 UR4, c[0x0][0xbd8] ;  /* 0x0002f60000047ab9 */ /* 0x000fc40000000a00 */
[----:B------:R-:W-:Y:S02]  /*1b090*/  ISETP.NE.U32.AND P1, PT, RZ, UR4, PT ;  /* 0x00000004ff007c0c */ /* 0x000fe4000bf25070 */
[----:B------:R-:W-:Y:S02]  /*1b0a0*/  IADD3 R20, P2, R93, UR4, RZ ;  /* 0x000000045d147c10 */ /* 0x000fe4000ff5e0ff */
[----:B------:R-:W-:Y:S02]  /*1b0b0*/  ISETP.NE.AND.EX P1, PT, RZ, UR5, PT, P1 ;  /* 0x00000005ff007c0c */ /* 0x000fe4000bf25310 */
[----:B------:R-:W-:Y:S01]  /*1b0c0*/  IADD3.X R21, R106, UR5, RZ, P2, !PT ;  /* 0x000000056a157c10 */ /* 0x000fe200097fe4ff */
[----:B------:R-:W-:Y:S01]  /*1b0d0*/  ULDC.64 UR4, c[0x0][0xbe0] ;  /* 0x0002f80000047ab9 */ /* 0x000fe20000000a00 */
[----:B------:R-:W-:Y:S04]  /*1b0e0*/  STSM.16.M88.4 [R108], R4 ;  /* 0x000000046c007844 */ /* 0x000fe80000000200 */
[----:B------:R0:W-:Y:S04]  /*1b0f0*/  STSM.16.M88.4 [R81], R8 ;  /* 0x0000000851007844 */ /* 0x0001e80000000200 */
[----:B------:R1:W-:Y:S04]  /*1b100*/  STSM.16.M88.4 [R83], R24 ;  /* 0x0000001853007844 */ /* 0x0003e80000000200 */
[----:B------:R2:W-:Y:S04]  /*1b110*/  STSM.16.M88.4 [R95], R28 ;  /* 0x0000001c5f007844 */ /* 0x0005e80000000200 */
[----:B------:R2:W-:Y:S04]  /*1b120*/  STSM.16.M88.4 [R97], R32 ;  /* 0x0000002061007844 */ /* 0x0005e80000000200 */
[----:B------:R2:W-:Y:S01]  /*1b130*/  STSM.16.M88.4 [R99], R36 ;  /* 0x0000002463007844 */ /* 0x0005e20000000200 */
[----:B0-----:R-:W-:-:S03]  /*1b140*/  SEL R81, R0, R3, P0 ;  /* 0x0000000300517207 */ /* 0x001fc60000000000 */
[----:B------:R2:W-:Y:S01]  /*1b150*/  STSM.16.M88.4 [R101], R12 ;  /* 0x0000000c65007844 */ /* 0x0005e20000000200 */
[----:B-1----:R-:W-:-:S03]  /*1b160*/  SEL R83, R3, R0, P0 ;  /* 0x0000000003537207 */ /* 0x002fc60000000000 */
[----:B------:R2:W-:Y:S04]  /*1b170*/  STSM.16.M88.4 [R102], R40 ;  /* 0x0000002866007844 */ /* 0x0005e80000000200 */
[----:B------:R2:W-:Y:S04]  /*1b180*/  STSM.16.M88.4 [R103], R60 ;  /* 0x0000003c67007844 */ /* 0x0005e80000000200 */
[----:B------:R2:W-:Y:S04]  /*1b190*/  STSM.16.M88.4 [R104], R44 ;  /* 0x0000002c68007844 */ /* 0x0005e80000000200 */
[----:B------:R2:W-:Y:S01]  /*1b1a0*/  STSM.16.M88.4 [R105], R64 ;  /* 0x0000004069007844 */ /* 0x0005e20000000200 */
[----:B------:R-:W-:-:S03]  /*1b1b0*/  ISETP.NE.U32.AND P0, PT, RZ, UR4, PT ;  /* 0x00000004ff007c0c */ /* 0x000fc6000bf05070 */
[----:B------:R2:W-:Y:S01]  /*1b1c0*/  STSM.16.M88.4 [R107], R48 ;  /* 0x000000306b007844 */ /* 0x0005e20000000200 */
[----:B------:R-:W-:-:S03]  /*1b1d0*/  VIADD R0, R138, 0xffffff80 ;  /* 0xffffff808a007836 */ /* 0x000fc60000000000 */
[----:B------:R2:W-:Y:S04]  /*1b1e0*/  STSM.16.M88.4 [R85], R72 ;  /* 0x0000004855007844 */ /* 0x0005e80000000200 */
[----:B------:R2:W-:Y:S04]  /*1b1f0*/  STSM.16.M88.4 [R87], R52 ;  /* 0x0000003457007844 */ /* 0x0005e80000000200 */
[----:B------:R2:W-:Y:S01]  /*1b200*/  STSM.16.M88.4 [R89], R76 ;  /* 0x0000004c59007844 */ /* 0x0005e20000000200 */
[----:B------:R-:W-:-:S03]  /*1b210*/  ISETP.NE.AND.EX P0, PT, RZ, UR5, PT, P0 ;  /* 0x00000005ff007c0c */ /* 0x000fc6000bf05300 */
[----:B------:R2:W-:Y:S01]  /*1b220*/  STSM.16.M88.4 [R91], R80 ;  /* 0x000000505b007844 */ /* 0x0005e20000000200 */
[----:B------:R-:W-:Y:S01]  /*1b230*/  BAR.SYNC.DEFER_BLOCKING 0x1, 0x100 ;  /* 0x0044000000007b1d */ /* 0x000fe20000010000 */
[----:B------:R-:W-:-:S04]  /*1b240*/  SHF.R.S32.HI R3, RZ, 0x1f, R0 ;  /* 0x0000001fff037819 */ /* 0x000fc80000011400 */
[----:B------:R-:W-:-:S04]  /*1b250*/  LEA.HI R6, R3, R0, RZ, 0x7 ;  /* 0x0000000003067211 */ /* 0x000fc800078f38ff */
[----:B------:R-:W-:Y:S02]  /*1b260*/  LOP3.LUT R3, R6, 0xffffff80, RZ, 0xc0, !PT ;  /* 0xffffff8006037812 */ /* 0x000fe400078ec0ff */
[----:B------:R-:W-:Y:S01]  /*1b270*/  @P0 IADD3 R4, P2, R93, UR4, RZ ;  /* 0x000000045d040c10 */ /* 0x000fe2000ff5e0ff */
[----:B------:R-:W-:Y:S02]  /*1b280*/  ULDC UR4, c[0x0][0xa88] ;  /* 0x0002a20000047ab9 */ /* 0x000fe40000000800 */
[----:B------:R-:W-:Y:S01]  /*1b290*/  IMAD.IADD R10, R0, 0x1, -R3 ;  /* 0x00000001000a7824 */ /* 0x000fe200078e0a03 */
[----:B------:R-:W-:Y:S01]  /*1b2a0*/  @P0 IADD3.X R5, R106, UR5, RZ, P2, !PT ;  /* 0x000000056a050c10 */ /* 0x000fe200097fe4ff */
[----:B------:R-:W-:Y:S01]  /*1b2b0*/  IMAD.U32 R0, RZ, RZ, UR4 ;  /* 0x00000004ff007e24 */ /* 0x000fe2000f8e00ff */
[----:B------:R2:W5:Y:S02]  /*1b2c0*/  @P1 LDG.E R2, desc[UR42][R20.64] ;  /* 0x0000002a14021981 */ /* 0x000564000c1e1900 */
[----:B------:R-:W-:-:S03]  /*1b2d0*/  SHF.R.S32.HI R7, RZ, 0x1f, R10 ;  /* 0x0000001fff077819 */ /* 0x000fc6000001140a */
[----:B------:R2:W5:Y:S01]  /*1b2e0*/  @P0 LDG.E R0, desc[UR42][R4.64] ;  /* 0x0000002a04000981 */ /* 0x000562000c1e1900 */
[----:B------:R-:W-:-:S04]  /*1b2f0*/  LEA.HI R3, R7, R10, RZ, 0x2 ;  /* 0x0000000a07037211 */ /* 0x000fc800078f10ff */
[--C-:B------:R-:W-:Y:S02]  /*1b300*/  SHF.R.S32.HI R8, RZ, 0x2, R3.reuse ;  /* 0x00000002ff087819 */ /* 0x100fe40000011403 */
[----:B------:R-:W-:-:S04]  /*1b310*/  SHF.R.S32.HI R3, RZ, 0x1f, R3 ;  /* 0x0000001fff037819 */ /* 0x000fc80000011403 */
[----:B------:R-:W-:Y:S01]  /*1b320*/  LEA.HI R9, R3, R8, RZ, 0x3 ;  /* 0x0000000803097211 */ /* 0x000fe200078f18ff */
[----:B--2---:R-:W-:Y:S06]  /*1b330*/  @P0 BRA `(.L_x_453) ;  /* 0x0000000000100947 */ /* 0x004fec0003800000 */
[----:B------:R-:W-:Y:S05]  /*1b340*/  @!P1 BRA `(.L_x_453) ;  /* 0x00000000000c9947 */ /* 0x000fea0003800000 */
[----:B------:R-:W2:Y:S04]  /*1b350*/  LDG.E R3, desc[UR42][R20.64] ;  /* 0x0000002a14037981 */ /* 0x000ea8000c1e1900 */
[----:B-----5:R-:W2:Y:S02]  /*1b360*/  LDG.E R0, desc[UR42][R20.64+0x4] ;  /* 0x0000042a14007981 */ /* 0x020ea4000c1e1900 */
[----:B--2---:R-:W-:-:S07]  /*1b370*/  IADD3 R0, -R3, R0, RZ ;  /* 0x0000000003007210 */ /* 0x004fce0007ffe1ff */
.L_x_453:
[----:B------:R-:W2:Y:S01]  /*1b380*/  LDL.LU R79, [R1+0x28] ;  /* 0x00002800014f7983 */ /* 0x000ea20000300800 */
[----:B------:R-:W-:Y:S01]  /*1b390*/  SHF.R.S32.HI R11, RZ, 0x7, R6 ;  /* 0x00000007ff0b7819 */ /* 0x000fe20000011406 */
[----:B------:R-:W-:Y:S02]  /*1b3a0*/  ULDC.64 UR4, c[0x0][0xb70] ;  /* 0x0002dc0000047ab9 */ /* 0x000fe40000000a00 */
[----:B------:R-:W3:Y:S01]  /*1b3b0*/  LDL.LU R80, [R1+0x34] ;  /* 0x0000340001507983 */ /* 0x000ee20000300800 */
[----:B------:R-:W-:Y:S02]  /*1b3c0*/  LOP3.LUT R9, R9, 0xfffffff8, RZ, 0xc0, !PT ;  /* 0xfffffff809097812 */ /* 0x000fe400078ec0ff */
[----:B------:R-:W-:Y:S02]  /*1b3d0*/  LEA.HI R6, R6, R11, RZ, 0x1 ;  /* 0x0000000b06067211 */ /* 0x000fe400078f08ff */
[----:B------:R-:W-:Y:S01]  /*1b3e0*/  LEA.HI R7, R7, R10, RZ, 0x5 ;  /* 0x0000000a07077211 */ /* 0x000fe200078f28ff */
[----:B------:R-:W-:Y:S01]  /*1b3f0*/  IMAD.IADD R13, R8, 0x1, -R9 ;  /* 0x00000001080d7824 */ /* 0x000fe200078e0a09 */
[----:B-----5:R-:W-:-:S02]  /*1b400*/  SHF.R.S32.HI R3, RZ, 0x1f, R2 ;  /* 0x0000001fff037819 */ /* 0x020fc40000011402 */
[----:B------:R-:W-:Y:S02]  /*1b410*/  LOP3.LUT R6, R6, 0x3fffffe, RZ, 0xc0, !PT ;  /* 0x03fffffe06067812 */ /* 0x000fe400078ec0ff */
[----:B------:R-:W-:Y:S01]  /*1b420*/  SHF.R.S32.HI R8, RZ, 0x5, R7 ;  /* 0x00000005ff087819 */ /* 0x000fe20000011407 */
[----:B------:R-:W-:Y:S01]  /*1b430*/  IMAD R7, R22, 0x40, R18 ;  /* 0x0000004016077824 */ /* 0x000fe200078e0212 */
[----:B------:R-:W-:Y:S01]  /*1b440*/  SEL R78, R134, RZ, !P1 ;  /* 0x000000ff864e7207 */ /* 0x000fe20004800000 */
[----:B------:R-:W-:Y:S01]  /*1b450*/  IMAD.IADD R6, R11, 0x1, -R6 ;  /* 0x000000010b067824 */ /* 0x000fe200078e0a06 */
[----:B------:R-:W-:Y:S01]  /*1b460*/  LEA R13, R8, R13, 0x4 ;  /* 0x0000000d080d7211 */ /* 0x000fe200078e20ff */
[----:B------:R-:W-:Y:S01]  /*1b470*/  IMAD.WIDE R58, R7, 0x2, R58 ;  /* 0x00000002073a7825 */ /* 0x000fe200078e023a */
[----:B------:R-:W-:-:S03]  /*1b480*/  SEL R81, R132, RZ, !P1 ;  /* 0x000000ff84517207 */ /* 0x000fc60004800000 */
[----:B------:R-:W-:Y:S01]  /*1b490*/  IMAD R11, R6, 0x40, R13 ;  /* 0x00000040060b7824 */ /* 0x000fe200078e020d */
[C---:B------:R-:W-:Y:S02]  /*1b4a0*/  IADD3 R13, P5, R58.reuse, 0x2000, RZ ;  /* 0x000020003a0d7810 */ /* 0x040fe40007fbe0ff */
[C---:B------:R-:W-:Y:S02]  /*1b4b0*/  IADD3 R25, P4, R58.reuse, 0x3000, RZ ;  /* 0x000030003a197810 */ /* 0x040fe40007f9e0ff */
[----:B------:R-:W-:Y:S02]  /*1b4c0*/  IADD3 R29, P3, R58, 0x4000, RZ ;  /* 0x000040003a1d7810 */ /* 0x000fe40007f7e0ff */
[----:B------:R-:W-:Y:S02]  /*1b4d0*/  LOP3.LUT R12, R13, 0x380, RZ, 0xc0, !PT ;  /* 0x000003800d0c7812 */ /* 0x000fe400078ec0ff */
[----:B------:R-:W-:Y:S02]  /*1b4e0*/  LOP3.LUT R24, R25, 0x380, RZ, 0xc0, !PT ;  /* 0x0000038019187812 */ /* 0x000fe400078ec0ff */
[----:B------:R-:W-:-:S02]  /*1b4f0*/  LOP3.LUT R28, R29, 0x380, RZ, 0xc0, !PT ;  /* 0x000003801d1c7812 */ /* 0x000fc400078ec0ff */
        /* <DEDUP_REMOVED lines=8> */
[----:B------:R-:W-:Y:S01]  /*1b580*/  IMAD.X R29, RZ, RZ, R59, P3 ;  /* 0x000000ffff1d7224 */ /* 0x000fe200018e063b */
[----:B------:R-:W-:-:S02]  /*1b590*/  IADD3 R41, P5, R58, 0x7000, RZ ;  /* 0x000070003a297810 */ /* 0x000fc40007fbe0ff */
[C---:B------:R-:W-:Y:S02]  /*1b5a0*/  IADD3 R45, P4, R58.reuse, 0x8000, RZ ;  /* 0x000080003a2d7810 */ /* 0x040fe40007f9e0ff */
[----:B------:R-:W-:Y:S02]  /*1b5b0*/  IADD3 R49, P3, R58, 0x9000, RZ ;  /* 0x000090003a317810 */ /* 0x000fe40007f7e0ff */
[----:B------:R-:W-:Y:S02]  /*1b5c0*/  LOP3.LUT R40, R41, 0x380, RZ, 0xc0, !PT ;  /* 0x0000038029287812 */ /* 0x000fe400078ec0ff */
[----:B------:R-:W-:Y:S02]  /*1b5d0*/  LOP3.LUT R44, R45, 0x380, RZ, 0xc0, !PT ;  /* 0x000003802d2c7812 */ /* 0x000fe400078ec0ff */
[----:B------:R-:W-:Y:S02]  /*1b5e0*/  LOP3.LUT R48, R49, 0x380, RZ, 0xc0, !PT ;  /* 0x0000038031307812 */ /* 0x000fe400078ec0ff */
[----:B------:R-:W-:-:S02]  /*1b5f0*/  SHF.R.U64 R40, R40, 0x3, RZ ;  /* 0x0000000328287819 */ /* 0x000fc400000012ff */
[----:B------:R-:W-:Y:S02]  /*1b600*/  SHF.R.U64 R44, R44, 0x3, RZ ;  /* 0x000000032c2c7819 */ /* 0x000fe400000012ff */
[----:B------:R-:W-:Y:S02]  /*1b610*/  SHF.R.U64 R48, R48, 0x3, RZ ;  /* 0x0000000330307819 */ /* 0x000fe400000012ff */
[----:B------:R-:W-:Y:S01]  /*1b620*/  LOP3.LUT R40, R40, R41, RZ, 0x3c, !PT ;  /* 0x0000002928287212 */ /* 0x000fe200078e3cff */
[--C-:B------:R-:W-:Y:S01]  /*1b630*/  IMAD.X R41, RZ, RZ, R59.reuse, P5 ;  /* 0x000000ffff297224 */ /* 0x100fe200028e063b */
[----:B------:R-:W-:Y:S01]  /*1b640*/  LOP3.LUT R44, R44, R45, RZ, 0x3c, !PT ;  /* 0x0000002d2c2c7212 */ /* 0x000fe200078e3cff */
[----:B------:R-:W-:Y:S01]  /*1b650*/  IMAD.X R45, RZ, RZ, R59, P4 ;  /* 0x000000ffff2d7224 */ /* 0x000fe200020e063b */
[----:B------:R-:W-:Y:S02]  /*1b660*/  LOP3.LUT R48, R48, R49, RZ, 0x3c, !PT ;  /* 0x0000003130307212 */ /* 0x000fe400078e3cff */
[----:B------:R-:W-:-:S02]  /*1b670*/  IADD3.X R49, RZ, R59, RZ, P3, !PT ;  /* 0x0000003bff317210 */ /* 0x000fc40001ffe4ff */
        /* <DEDUP_REMOVED lines=14> */
[----:B------:R-:W-:Y:S01]  /*1b760*/  IADD3.X R73, RZ, R59, RZ, P5, !PT ;  /* 0x0000003bff497210 */ /* 0x000fe20002ffe4ff */
[----:B------:R-:W-:Y:S01]  /*1b770*/  BSSY B1, `(.L_x_454) ;  /* 0x000007e000017945 */ /* 0x000fe20003800000 */
[----:B--2---:R-:W-:Y:S01]  /*1b780*/  SHF.R.S32.HI R76, RZ, 0x1f, R79 ;  /* 0x0000001fff4c7819 */ /* 0x004fe2000001144f */
[----:B---3--:R-:W-:-:S04]  /*1b790*/  IMAD R11, R80, 0x80, R11 ;  /* 0x00000080500b7824 */ /* 0x008fc800078e020b */
[----:B------:R-:W-:Y:S01]  /*1b7a0*/  IMAD R4, R76, UR4, RZ ;  /* 0x000000044c047c24 */ /* 0x000fe2000f8e02ff */
[----:B------:R-:W-:-:S03]  /*1b7b0*/  SHF.R.S32.HI R7, RZ, 0x1f, R11 ;  /* 0x0000001fff077819 */ /* 0x000fc6000001140b */
[C---:B------:R-:W-:Y:S02]  /*1b7c0*/  IMAD R9, R79.reuse, UR5, R4 ;  /* 0x000000054f097c24 */ /* 0x040fe4000f8e0204 */
[----:B------:R-:W-:Y:S01]  /*1b7d0*/  IMAD.WIDE.U32 R4, R79, UR4, R2 ;  /* 0x000000044f047c25 */ /* 0x000fe2000f8e0002 */
[----:B------:R-:W-:-:S03]  /*1b7e0*/  ULDC.64 UR4, c[0x0][0xb78] ;  /* 0x0002de0000047ab9 */ /* 0x000fc60000000a00 */
[----:B------:R-:W-:Y:S01]  /*1b7f0*/  IMAD.IADD R5, R5, 0x1, R9 ;  /* 0x0000000105057824 */ /* 0x000fe200078e0209 */
[----:B------:R-:W-:Y:S01]  /*1b800*/  IADD3 R9, P2, R58, 0x1000, RZ ;  /* 0x000010003a097810 */ /* 0x000fe20007f5e0ff */
[----:B------:R-:W-:Y:S02]  /*1b810*/  IMAD R6, R78, UR4, RZ ;  /* 0x000000044e067c24 */ /* 0x000fe4000f8e02ff */
[----:B------:R-:W-:Y:S01]  /*1b820*/  IMAD.WIDE.U32 R4, R81, UR4, R4 ;  /* 0x0000000451047c25 */ /* 0x000fe2000f8e0004 */
[----:B------:R-:W-:-:S03]  /*1b830*/  LOP3.LUT R8, R9, 0x380, RZ, 0xc0, !PT ;  /* 0x0000038009087812 */ /* 0x000fc600078ec0ff */
[----:B------:R-:W-:Y:S01]  /*1b840*/  IMAD R6, R81, UR5, R6 ;  /* 0x0000000551067c24 */ /* 0x000fe2000f8e0206 */
[----:B------:R-:W-:Y:S01]  /*1b850*/  IADD3 R4, P0, R11, R4, RZ ;  /* 0x000000040b047210 */ /* 0x000fe20007f1e0ff */
[----:B------:R-:W-:Y:S01]  /*1b860*/  ULDC.64 UR4, c[0x0][0xb40] ;  /* 0x0002d00000047ab9 */ /* 0x000fe20000000a00 */
[----:B------:R-:W-:Y:S02]  /*1b870*/  SHF.R.U64 R8, R8, 0x3, RZ ;  /* 0x0000000308087819 */ /* 0x000fe400000012ff */
[----:B------:R-:W-:Y:S01]  /*1b880*/  IADD3.X R7, R7, R5, R6, P0, !PT ;  /* 0x0000000507077210 */ /* 0x000fe200007fe406 */
[----:B------:R-:W-:Y:S01]  /*1b890*/  VIADD R5, R11, 0x8 ;  /* 0x000000080b057836 */ /* 0x000fe20000000000 */
[----:B------:R-:W-:Y:S02]  /*1b8a0*/  LEA R20, P1, R4, UR4, 0x2 ;  /* 0x0000000404147c11 */ /* 0x000fe4000f8210ff */
[----:B------:R-:W-:Y:S02]  /*1b8b0*/  LOP3.LUT R8, R8, R9, RZ, 0x3c, !PT ;  /* 0x0000000908087212 */ /* 0x000fe400078e3cff */
[----:B------:R-:W-:-:S02]  /*1b8c0*/  IADD3.X R9, RZ, R59, RZ, P2, !PT ;  /* 0x0000003bff097210 */ /* 0x000fc400017fe4ff */
[----:B------:R-:W-:Y:S01]  /*1b8d0*/  LEA.HI.X R21, R4, UR5, R7, 0x2, P1 ;  /* 0x0000000504157c11 */ /* 0x000fe200088f1407 */
[----:B------:R-:W-:Y:S01]  /*1b8e0*/  ULDC.64 UR4, c[0x0][0xaa0] ;  /* 0x0002a80000047ab9 */ /* 0x000fe20000000a00 */
[C---:B------:R-:W-:Y:S02]  /*1b8f0*/  IADD3 R37, P2, R58.reuse, 0x6000, RZ ;  /* 0x000060003a257810 */ /* 0x040fe40007f5e0ff */
[----:B------:R-:W-:Y:S02]  /*1b900*/  IADD3 R33, P1, R58, 0x5000, RZ ;  /* 0x000050003a217810 */ /* 0x000fe40007f3e0ff */
[----:B------:R-:W-:Y:S02]  /*1b910*/  LOP3.LUT R36, R37, 0x380, RZ, 0xc0, !PT ;  /* 0x0000038025247812 */ /* 0x000fe400078ec0ff */
[----:B------:R-:W-:Y:S02]  /*1b920*/  LOP3.LUT R32, R33, 0x380, RZ, 0xc0, !PT ;  /* 0x0000038021207812 */ /* 0x000fe400078ec0ff */
[----:B------:R-:W-:-:S02]  /*1b930*/  SHF.R.U64 R36, R36, 0x3, RZ ;  /* 0x0000000324247819 */ /* 0x000fc400000012ff */
[----:B------:R-:W-:Y:S02]  /*1b940*/  SHF.R.U64 R32, R32, 0x3, RZ ;  /* 0x0000000320207819 */ /* 0x000fe400000012ff */
[----:B------:R-:W-:Y:S01]  /*1b950*/  LOP3.LUT R36, R36, R37, RZ, 0x3c, !PT ;  /* 0x0000002524247212 */ /* 0x000fe200078e3cff */
[----:B------:R-:W-:Y:S01]  /*1b960*/  IMAD.X R37, RZ, RZ, R59, P2 ;  /* 0x000000ffff257224 */ /* 0x000fe200010e063b */
[----:B------:R-:W-:Y:S02]  /*1b970*/  LOP3.LUT R32, R32, R33, RZ, 0x3c, !PT ;  /* 0x0000002120207212 */ /* 0x000fe400078e3cff */
[----:B------:R-:W-:Y:S02]  /*1b980*/  IADD3.X R33, RZ, R59, RZ, P1, !PT ;  /* 0x0000003bff217210 */ /* 0x000fe40000ffe4ff */
[C---:B------:R-:W-:Y:S02]  /*1b990*/  IADD3 R57, P2, R58.reuse, 0xb000, RZ ;  /* 0x0000b0003a397810 */ /* 0x040fe40007f5e0ff */
[----:B------:R-:W-:-:S02]  /*1b9a0*/  IADD3 R53, P1, R58, 0xa000, RZ ;  /* 0x0000a0003a357810 */ /* 0x000fc40007f3e0ff */
[----:B------:R-:W-:Y:S02]  /*1b9b0*/  LOP3.LUT R56, R57, 0x380, RZ, 0xc0, !PT ;  /* 0x0000038039387812 */ /* 0x000fe400078ec0ff */
[----:B------:R-:W-:Y:S02]  /*1b9c0*/  LOP3.LUT R52, R53, 0x380, RZ, 0xc0, !PT ;  /* 0x0000038035347812 */ /* 0x000fe400078ec0ff */
[----:B------:R-:W-:Y:S02]  /*1b9d0*/  SHF.R.U64 R56, R56, 0x3, RZ ;  /* 0x0000000338387819 */ /* 0x000fe400000012ff */
[----:B------:R-:W-:Y:S02]  /*1b9e0*/  SHF.R.U64 R52, R52, 0x3, RZ ;  /* 0x0000000334347819 */ /* 0x000fe400000012ff */
[----:B------:R-:W-:Y:S02]  /*1b9f0*/  LOP3.LUT P0, RZ, R10, 0x3, RZ, 0xc0, !PT ;  /* 0x000000030aff7812 */ /* 0x000fe4000780c0ff */
[----:B------:R-:W-:Y:S01]  /*1ba00*/  LOP3.LUT R56, R56, R57, RZ, 0x3c, !PT ;  /* 0x0000003938387212 */ /* 0x000fe200078e3cff */
[--C-:B------:R-:W-:Y:S01]  /*1ba10*/  IMAD.X R57, RZ, RZ, R59.reuse, P2 ;  /* 0x000000ffff397224 */ /* 0x100fe200010e063b */
[----:B------:R-:W-:Y:S01]  /*1ba20*/  LOP3.LUT R52, R52, R53, RZ, 0x3c, !PT ;  /* 0x0000003534347212 */ /* 0x000fe200078e3cff */
[----:B------:R-:W-:Y:S01]  /*1ba30*/  IMAD.X R53, RZ, RZ, R59, P1 ;  /* 0x000000ffff357224 */ /* 0x000fe200008e063b */
[----:B------:R-:W-:-:S02]  /*1ba40*/  LOP3.LUT R4, R58, 0x380, RZ, 0xc0, !PT ;  /* 0x000003803a047812 */ /* 0x000fc400078ec0ff */
[----:B------:R-:W-:Y:S02]  /*1ba50*/  IADD3 R7, P2, R58, 0xf000, RZ ;  /* 0x0000f0003a077810 */ /* 0x000fe40007f5e0ff */
[-C--:B------:R-:W-:Y:S02]  /*1ba60*/  ISETP.GE.OR P1, PT, R11, R0.reuse, P0 ;  /* 0x000000000b00720c */ /* 0x080fe40000726670 */
[----:B------:R-:W-:Y:S01]  /*1ba70*/  ISETP.GE.OR P0, PT, R5, R0, P0 ;  /* 0x000000000500720c */ /* 0x000fe20000706670 */
[----:B------:R-:W-:Y:S01]  /*1ba80*/  IMAD.X R61, RZ, RZ, R59, P2 ;  /* 0x000000ffff3d7224 */ /* 0x000fe200010e063b */
[----:B------:R-:W-:Y:S02]  /*1ba90*/  SHF.R.U64 R5, R4, 0x3, RZ ;  /* 0x0000000304057819 */ /* 0x000fe400000012ff */
[----:B------:R-:W-:Y:S02]  /*1baa0*/  LOP3.LUT R4, R7, 0x380, RZ, 0xc0, !PT ;  /* 0x0000038007047812 */ /* 0x000fe400078ec0ff */
[----:B------:R-:W-:-:S02]  /*1bab0*/  LOP3.LUT R58, R5, R58, RZ, 0x3c, !PT ;  /* 0x0000003a053a7212 */ /* 0x000fc400078e3cff */
[----:B------:R-:W-:-:S03]  /*1bac0*/  SHF.R.U64 R4, R4, 0x3, RZ ;  /* 0x0000000304047819 */ /* 0x000fc600000012ff */
[----:B------:R-:W-:Y:S01]  /*1bad0*/  @!P1 STG.E desc[UR42][R20.64], R154 ;  /* 0x0000009a14009986 */ /* 0x000fe2000c10192a */
[----:B------:R-:W-:-:S03]  /*1bae0*/  LOP3.LUT R60, R4, R7, RZ, 0x3c, !PT ;  /* 0x00000007043c7212 */ /* 0x000fc600078e3cff */
[----:B------:R0:W-:Y:S04]  /*1baf0*/  @!P0 STG.E desc[UR42][R20.64+0x20], R155 ;  /* 0x0000209b14008986 */ /* 0x0001e8000c10192a */
[----:B------:R1:W5:Y:S01]  /*1bb00*/  LD.E.128 R4, desc[UR42][R58.64] ;  /* 0x0000002a3a047980 */ /* 0x000362000c101d00 */
[----:B------:R-:W-:-:S03]  /*1bb10*/  IMAD R3, R3, UR4, RZ ;  /* 0x0000000403037c24 */ /* 0x000fc6000f8e02ff */
[----:B------:R-:W5:Y:S04]  /*1bb20*/  LD.E.128 R8, desc[UR42][R8.64] ;  /* 0x0000002a08087980 */ /* 0x000f68000c101d00 */
[----:B------:R-:W5:Y:S01]  /*1bb30*/  LD.E.128 R12, desc[UR42][R12.64] ;  /* 0x0000002a0c0c7980 */ /* 0x000f62000c101d00 */
[----:B0-----:R-:W-:-:S03]  /*1bb40*/  SHF.R.S32.HI R21, RZ, 0x1f, R18 ;  /* 0x0000001fff157819 */ /* 0x001fc60000011412 */
[----:B------:R-:W5:Y:S01]  /*1bb50*/  LD.E.128 R24, desc[UR42][R24.64] ;  /* 0x0000002a18187980 */ /* 0x000f62000c101d00 */
[----:B------:R-:W-:-:S03]  /*1bb60*/  MOV R20, R18 ;  /* 0x0000001200147202 */ /* 0x000fc60000000f00 */
[----:B------:R-:W5:Y:S04]  /*1bb70*/  LD.E.128 R28, desc[UR42][R28.64] ;  /* 0x0000002a1c1c7980 */ /* 0x000f68000c101d00 */
        /* <DEDUP_REMOVED lines=10> */
[----:B------:R-:W5:Y:S01]  /*1bc20*/  LD.E.128 R60, desc[UR42][R60.64] ;  /* 0x0000002a3c3c7980 */ /* 0x000f62000c101d00 */
[C---:B------:R-:W-:Y:S01]  /*1bc30*/  IMAD.WIDE.U32 R20, R2.reuse, UR4, R20 ;  /* 0x0000000402147c25 */ /* 0x040fe2000f8e0014 */
[----:B------:R-:W-:Y:S01]  /*1bc40*/  @!PT LDS RZ, [RZ] ;  /* 0x00000000fffff984 */ /* 0x000fe20000000800 */
[----:B------:R-:W-:Y:S01]  /*1bc50*/  @!PT LDS RZ, [RZ] ;  /* 0x00000000fffff984 */ /* 0x000fe20000000800 */
[----:B------:R-:W-:Y:S01]  /*1bc60*/  @!PT LDS RZ, [RZ] ;  /* 0x00000000fffff984 */ /* 0x000fe20000000800 */
[----:B------:R-:W-:Y:S01]  /*1bc70*/  @!PT LDS RZ, [RZ] ;  /* 0x00000000fffff984 */ /* 0x000fe20000000800 */
[----:B------:R0:W-:Y:S06]  /*1bc80*/  MEMBAR.ALL.CTA ;  /* 0x0000000000007992 */ /* 0x0001ec0000008000 */
[----:B0-----:R-:W0:Y:S01]  /*1bc90*/  FENCE.VIEW.ASYNC.S ;  /* 0x00000000000073c6 */ /* 0x001e220000000000 */
[----:B------:R-:W-:Y:S01]  /*1bca0*/  IMAD R3, R2, UR5, R3 ;  /* 0x0000000502037c24 */ /* 0x000fe2000f8e0203 */
[----:B------:R-:W-:Y:S01]  /*1bcb0*/  ULDC.64 UR4, c[0x0][0xae0] ;  /* 0x0002b80000047ab9 */ /* 0x000fe20000000a00 */
[----:B------:R-:W-:-:S02]  /*1bcc0*/  IMAD R0, R80, -0x80, R0 ;  /* 0xffffff8050007824 */ /* 0x000fc400078e0200 */
[----:B------:R-:W-:Y:S02]  /*1bcd0*/  IMAD R2, R76, UR4, RZ ;  /* 0x000000044c027c24 */ /* 0x000fe4000f8e02ff */
[----:B------:R-:W-:Y:S01]  /*1bce0*/  IMAD.IADD R21, R21, 0x1, R3 ;  /* 0x0000000115157824 */ /* 0x000fe200078e0203 */
[-C--:B------:R-:W-:Y:S01]  /*1bcf0*/  ISETP.GE.AND P3, PT, R22, R0.reuse, PT ;  /* 0x000000001600720c */ /* 0x080fe20003f66270 */
[C---:B------:R-:W-:Y:S01]  /*1bd00*/  IMAD R77, R79.reuse, UR5, R2 ;  /* 0x000000054f4d7c24 */ /* 0x040fe2000f8e0202 */
[-C--:B------:R-:W-:Y:S01]  /*1bd10*/  ISETP.GE.AND P2, PT, R234, R0.reuse, PT ;  /* 0x00000000ea00720c */ /* 0x080fe20003f46270 */
[----:B------:R-:W-:Y:S01]  /*1bd20*/  IMAD.WIDE.U32 R2, R79, UR4, R20 ;  /* 0x000000044f027c25 */ /* 0x000fe2000f8e0014 */
[-C--:B------:R-:W-:Y:S01]  /*1bd30*/  ISETP.GE.AND P0, PT, R233, R0.reuse, PT ;  /* 0x00000000e900720c */ /* 0x080fe20003f06270 */
[----:B------:R-:W-:Y:S01]  /*1bd40*/  ULDC.64 UR4, c[0x0][0xae8] ;  /* 0x0002ba0000047ab9 */ /* 0x000fe20000000a00 */
[----:B------:R-:W-:Y:S01]  /*1bd50*/  ISETP.GE.AND P1, PT, R235, R0, PT ;  /* 0x00000000eb00720c */ /* 0x000fe20003f26270 */
[----:B------:R-:W-:-:S02]  /*1bd60*/  VIADD R0, R19, 0x38820 ;  /* 0x0003882013007836 */ /* 0x000fc40000000000 */
[----:B------:R-:W-:Y:S02]  /*1bd70*/  IMAD R20, R78, UR4, RZ ;  /* 0x000000044e147c24 */ /* 0x000fe4000f8e02ff */
[----:B------:R-:W-:Y:S01]  /*1bd80*/  IMAD.IADD R3, R3, 0x1, R77 ;  /* 0x0000000103037824 */ /* 0x000fe200078e024d */
[----:B------:R-:W-:Y:S01]  /*1bd90*/  PRMT R0, RZ, 0x654, R0 ;  /* 0x00000654ff007816 */ /* 0x000fe20000000000 */
[C---:B------:R-:W-:Y:S02]  /*1bda0*/  IMAD R79, R81.reuse, UR5, R20 ;  /* 0x00000005514f7c24 */ /* 0x040fe4000f8e0214 */
[----:B------:R-:W-:Y:S01]  /*1bdb0*/  IMAD.WIDE.U32 R76, R81, UR4, R2 ;  /* 0x00000004514c7c25 */ /* 0x000fe2000f8e0002 */
[----:B0-----:R1:W-:Y:S03]  /*1bdc0*/  SYNCS.ARRIVE.TRANS64.RED.A1T0 RZ, [R0+URZ], RZ ;  /* 0x000000ff00ff79a7 */ /* 0x0013e6000810043f */
[----:B------:R-:W-:Y:S01]  /*1bdd0*/  IMAD.WIDE R20, R80, 0x80, R22 ;  /* 0x0000008050147825 */ /* 0x000fe200078e0216 */
[----:B------:R-:W-:Y:S01]  /*1bde0*/  IADD3 R81, R77, R79, RZ ;  /* 0x0000004f4d517210 */ /* 0x000fe20007ffe0ff */
[----:B------:R-:W-:Y:S06]  /*1bdf0*/  @P3 BRA `(.L_x_455) ;  /* 0x0000000000543947 */ /* 0x000fec0003800000 */
[----:B------:R-:W-:Y:S01]  /*1be00*/  ULDC.64 UR6, c[0x0][0xad8] ;  /* 0x0002b60000067ab9 */ /* 0x000fe20000000a00 */
[----:B------:R-:W-:Y:S01]  /*1be10*/  IMAD.MOV.U32 R2, RZ, RZ, R76 ;  /* 0x000000ffff027224 */ /* 0x000fe200078e004c */
[----:B------:R-:W-:Y:S01]  /*1be20*/  ULDC UR4, c[0x0][0xa8c] ;  /* 0x0002a30000047ab9 */ /* 0x000fe20000000800 */
[----:B------:R-:W-:Y:S01]  /*1be30*/  IMAD R79, R21, UR6, RZ ;  /* 0x00000006154f7c24 */ /* 0x000fe2000f8e02ff */
[C---:B------:R-:W-:Y:S01]  /*1be40*/  ISETP.GE.AND P5, PT, R18.reuse, UR4, PT ;  /* 0x0000000412007c0c */ /* 0x040fe2000bfa6270 */
[----:B------:R-:W-:Y:S01]  /*1be50*/  IMAD.MOV.U32 R3, RZ, RZ, R81 ;  /* 0x000000ffff037224 */ /* 0x000fe200078e0051 */
[----:B-1----:R-:W-:Y:S01]  /*1be60*/  IADD3 R0, R18, 0x80, RZ ;  /* 0x0000008012007810 */ /* 0x002fe20007ffe0ff */
[----:B------:R-:W-:Y:S01]  /*1be70*/  IMAD R79, R20, UR7, R79 ;  /* 0x00000007144f7c24 */ /* 0x000fe2000f8e024f */
[----:B------:R-:W-:Y:S01]  /*1be80*/  ISETP.GE.AND P4, PT, R236, UR4, PT ;  /* 0x00000004ec007c0c */ /* 0x000fe2000bf86270 */
[----:B------:R-:W-:Y:S01]  /*1be90*/  IMAD.WIDE.U32 R2, R20, UR6, R2 ;  /* 0x0000000614027c25 */ /* 0x000fe2000f8e0002 */
[----:B------:R-:W-:-:S03]  /*1bea0*/  ULDC.64 UR6, c[0x0][0xa80] ;  /* 0x0002a00000067ab9 */ /* 0x000fc60000000a00 */
[----:B------:R-:W-:Y:S01]  /*1beb0*/  IMAD.IADD R3, R3, 0x1, R79 ;  /* 0x0000000103037824 */ /* 0x000fe200078e024f */
[----:B------:R-:W-:-:S04]  /*1bec0*/  LEA R78, P3, R2, UR6, 0x1 ;  /* 0x00000006024e7c11 */ /* 0x000fc8000f8608ff */
[----:B------:R-:W-:Y:S02]  /*1bed0*/  LEA.HI.X R79, R2, UR7, R3, 0x1, P3 ;  /* 0x00000007024f7c11 */ /* 0x000fe400098f0c03 */
[----:B------:R-:W-:Y:S01]  /*1bee0*/  ISETP.GE.AND P3, PT, R0, UR4, PT ;  /* 0x0000000400007c0c */ /* 0x000fe2000bf66270 */
[----:B------:R-:W-:Y:S02]  /*1bef0*/  VIADD R0, R18, 0xc0 ;  /* 0x000000c012007836 */ /* 0x000fe40000000000 */
[----:B-----5:R0:W-:Y:S03]  /*1bf00*/  @!P5 STG.E.128 desc[UR42][R78.64], R4 ;  /* 0x000000044e00d986 */ /* 0x0201e6000c101d2a */
[----:B------:R-:W-:Y:S01]  /*1bf10*/  ISETP.GE.AND P5, PT, R0, UR4, PT ;  /* 0x0000000400007c0c */ /* 0x000fe2000bfa6270 */
[----:B------:R0:W-:Y:S06]  /*1bf20*/  @!P4 STG.E.128 desc[UR42][R78.64+0x80], R28 ;  /* 0x0000801c4e00c986 */ /* 0x0001ec000c101d2a */
[----:B------:R0:W-:Y:S06]  /*1bf30*/  @!P3 STG.E.128 desc[UR42][R78.64+0x100], R44 ;  /* 0x0001002c4e00b986 */ /* 0x0001ec000c101d2a */
[----:B------:R0:W-:Y:S02]  /*1bf40*/  @!P5 STG.E.128 desc[UR42][R78.64+0x180], R72 ;  /* 0x000180484e00d986 */ /* 0x0001e4000c101d2a */
.L_x_455:
[----:B------:R-:W-:Y:S05]  /*1bf50*/  BSYNC B1 ;  /* 0x0000000000017941 */ /* 0x000fea0003800000 */
.L_x_454:
[----:B------:R-:W-:Y:S04]  /*1bf60*/  BSSY B1, `(.L_x_456) ;  /* 0x0000019000017945 */ /* 0x000fe80003800000 */
[----:B------:R-:W-:Y:S05]  /*1bf70*/  @P2 BRA `(.L_x_457) ;  /* 0x00000000005c2947 */ /* 0x000fea0003800000 */
[----:B0----5:R-:W-:Y:S01]  /*1bf80*/  IADD3 R5, P2, R20, 0x20, RZ ;  /* 0x0000002014057810 */ /* 0x021fe20007f5e0ff */
[----:B------:R-:W-:Y:S01]  /*1bf90*/  ULDC.64 UR4, c[0x0][0xad8] ;  /* 0x0002b60000047ab9 */ /* 0x000fe20000000a00 */
[----:B------:R-:W-:Y:S01]  /*1bfa0*/  MOV R2, R76 ;  /* 0x0000004c00027202 */ /* 0x000fe20000000f00 */
[----:B------:R-:W-:Y:S01]  /*1bfb0*/  IMAD.MOV.U32 R3, RZ, RZ, R81 ;  /* 0x000000ffff037224 */ /* 0x000fe200078e0051 */
[----:B------:R-:W-:Y:S01]  /*1bfc0*/  ULDC.64 UR6, c[0x0][0xa80] ;  /* 0x0002a00000067ab9 */ /* 0x000fe20000000a00 */
[----:B-1----:R-:W-:Y:S02]  /*1bfd0*/  IMAD.X R0, RZ, RZ, R21, P2 ;  /* 0x000000ffff007224 */ /* 0x002fe400010e0615 */
[----:B------:R-:W-:Y:S02]  /*1bfe0*/  VIADD R4, R18, 0x80 ;  /* 0x0000008012047836 */ /* 0x000fe40000000000 */
[----:B------:R-:W-:Y:S02]  /*1bff0*/  IMAD R0, R0, UR4, RZ ;  /* 0x0000000400007c24 */ /* 0x000fe4000f8e02ff */
[----:B------:R-:W-:Y:S01]  /*1c000*/  IMAD.WIDE.U32 R2, R5, UR4, R2 ;  /* 0x0000000405027c25 */ /* 0x000fe2000f8e0002 */
[----:B------:R-:W-:-:S02]  /*1c010*/  ULDC UR4, c[0x0][0xa8c] ;  /* 0x0002a30000047ab9 */ /* 0x000fc40000000800 */
[----:B------:R-:W-:Y:S01]  /*1c020*/  ISETP.GE.AND P2, PT, R4, UR4, PT ;  /* 0x0000000404007c0c */ /* 0x000fe2000bf46270 */
[----:B------:R-:W-:Y:S01]  /*1c030*/  IMAD R5, R5, UR5, R0 ;  /* 0x0000000505057c24 */ /* 0x000fe2000f8e0200 */
[----:B------:R-:W-:Y:S01]  /*1c040*/  LEA R4, P5, R2, UR6, 0x1 ;  /* 0x0000000602047c11 */ /* 0x000fe2000f8a08ff */
[C---:B------:R-:W-:Y:S01]  /*1c050*/  VIADD R0, R18.reuse, 0xc0 ;  /* 0x000000c012007836 */ /* 0x040fe20000000000 */
[----:B------:R-:W-:Y:S01]  /*1c060*/  ISETP.GE.AND P4, PT, R18, UR4, PT ;  /* 0x0000000412007c0c */ /* 0x000fe2000bf86270 */
[----:B------:R-:W-:Y:S01]  /*1c070*/  IMAD.IADD R3, R3, 0x1, R5 ;  /* 0x0000000103037824 */ /* 0x000fe200078e0205 */
[----:B------:R-:W-:-:S04]  /*1c080*/  ISETP.GE.AND P3, PT, R236, UR4, PT ;  /* 0x00000004ec007c0c */ /* 0x000fc8000bf66270 */
[----:B------:R-:W-:Y:S02]  /*1c090*/  LEA.HI.X R5, R2, UR7, R3, 0x1, P5 ;  /* 0x0000000702057c11 */ /* 0x000fe4000a8f0c03 */
[----:B------:R-:W-:-:S03]  /*1c0a0*/  ISETP.GE.AND P5, PT, R0, UR4, PT ;  /* 0x0000000400007c0c */ /* 0x000fc6000bfa6270 */
[----:B------:R2:W-:Y:S04]  /*1c0b0*/  @!P2 STG.E.128 desc[UR42][R4.64+0x100], R48 ;  /* 0x000100300400a986 */ /* 0x0005e8000c101d2a */
[----:B------:R2:W-:Y:S04]  /*1c0c0*/  @!P4 STG.E.128 desc[UR42][R4.64], R8 ;  /* 0x000000080400c986 */ /* 0x0005e8000c101d2a */
[----:B------:R2:W-:Y:S04]  /*1c0d0*/  @!P3 STG.E.128 desc[UR42][R4.64+0x80], R32 ;  /* 0x000080200400b986 */ /* 0x0005e8000c101d2a */
[----:B------:R2:W-:Y:S02]  /*1c0e0*/  @!P5 STG.E.128 desc[UR42][R4.64+0x180], R68 ;  /* 0x000180440400d986 */ /* 0x0005e4000c101d2a */
.L_x_457:
[----:B------:R-:W-:Y:S05]  /*1c0f0*/  BSYNC B1 ;  /* 0x0000000000017941 */ /* 0x000fea0003800000 */
.L_x_456:
[----:B------:R-:W-:Y:S04]  /*1c100*/  BSSY B1, `(.L_x_458) ;  /* 0x0000019000017945 */ /* 0x000fe80003800000 */
[----:B------:R-:W-:Y:S05]  /*1c110*/  @P0 BRA `(.L_x_459) ;  /* 0x00000000005c0947 */ /* 0x000fea0003800000 */
[----:B0-2--5:R-:W-:Y:S01]  /*1c120*/  IADD3 R5, P0, R20, 0x40, RZ ;  /* 0x0000004014057810 */ /* 0x025fe20007f1e0ff */
[C---:B------:R-:W-:Y:S01]  /*1c130*/  VIADD R3, R18.reuse, 0xc0 ;  /* 0x000000c012037836 */ /* 0x040fe20000000000 */
[----:B------:R-:W-:Y:S01]  /*1c140*/  IADD3 R2, R18, 0x80, RZ ;  /* 0x0000008012027810 */ /* 0x000fe20007ffe0ff */
[----:B------:R-:W-:Y:S01]  /*1c150*/  ULDC UR4, c[0x0][0xa8c] ;  /* 0x0002a30000047ab9 */ /* 0x000fe20000000800 */
[----:B------:R-:W-:Y:S01]  /*1c160*/  ULDC.64 UR6, c[0x0][0xad8] ;  /* 0x0002b60000067ab9 */ /* 0x000fe20000000a00 */
[----:B-1----:R-:W-:Y:S01]  /*1c170*/  IMAD.X R0, RZ, RZ, R21, P0 ;  /* 0x000000ffff007224 */ /* 0x002fe200000e0615 */
[----:B------:R-:W-:Y:S02]  /*1c180*/  ISETP.GE.AND P5, PT, R3, UR4, PT ;  /* 0x0000000403007c0c */ /* 0x000fe4000bfa6270 */
[----:B------:R-:W-:Y:S01]  /*1c190*/  ISETP.GE.AND P4, PT, R2, UR4, PT ;  /* 0x0000000402007c0c */ /* 0x000fe2000bf86270 */
[----:B------:R-:W-:Y:S01]  /*1c1a0*/  IMAD.MOV.U32 R2, RZ, RZ, R76 ;  /* 0x000000ffff027224 */ /* 0x000fe200078e004c */
[----:B------:R-:W-:Y:S01]  /*1c1b0*/  MOV R3, R81 ;  /* 0x0000005100037202 */ /* 0x000fe20000000f00 */
[----:B------:R-:W-:Y:S01]  /*1c1c0*/  IMAD R0, R0, UR6, RZ ;  /* 0x0000000600007c24 */ /* 0x000fe2000f8e02ff */
[----:B------:R-:W-:-:S02]  /*1c1d0*/  ISETP.GE.AND P2, PT, R18, UR4, PT ;  /* 0x0000000412007c0c */ /* 0x000fc4000bf46270 */
[----:B------:R-:W-:Y:S01]  /*1c1e0*/  ISETP.GE.AND P3, PT, R236, UR4, PT ;  /* 0x00000004ec007c0c */ /* 0x000fe2000bf66270 */
[----:B------:R-:W-:-:S04]  /*1c1f0*/  IMAD.WIDE.U32 R2, R5, UR6, R2 ;  /* 0x0000000605027c25 */ /* 0x000fc8000f8e0002 */
        /* <DEDUP_REMOVED lines=9> */
.L_x_459:
[----:B------:R-:W-:Y:S05]  /*1c290*/  BSYNC B1 ;  /* 0x0000000000017941 */ /* 0x000fea0003800000 */
.L_x_458:
[----:B------:R-:W-:Y:S05]  /*1c2a0*/  @P1 BRA `(.L_x_460) ;  /* 0x0000000c00401947 */ /* 0x000fea0003800000 */
[----:B0-23-5:R-:W-:Y:S01]  /*1c2b0*/  IADD3 R5, P0, R20, 0x60, RZ ;  /* 0x0000006014057810 */ /* 0x02dfe20007f1e0ff */
[----:B------:R-:W-:Y:S01]  /*1c2c0*/  ULDC.64 UR6, c[0x0][0xad8] ;  /* 0x0002b60000067ab9 */ /* 0x000fe20000000a00 */
[----:B------:R-:W-:Y:S01]  /*1c2d0*/  MOV R2, R76 ;  /* 0x0000004c00027202 */ /* 0x000fe20000000f00 */
[----:B------:R-:W-:Y:S01]  /*1c2e0*/  IMAD.MOV.U32 R3, RZ, RZ, R81 ;  /* 0x000000ffff037224 */ /* 0x000fe200078e0051 */
[----:B------:R-:W-:Y:S01]  /*1c2f0*/  ULDC UR4, c[0x0][0xa8c] ;  /* 0x0002a30000047ab9 */ /* 0x000fe20000000800 */
[----:B------:R-:W-:Y:S01]  /*1c300*/  IMAD.X R20, RZ, RZ, R21, P0 ;  /* 0x000000ffff147224 */ /* 0x000fe200000e0615 */
[C---:B------:R-:W-:Y:S01]  /*1c310*/  ISETP.GE.AND P1, PT, R18.reuse, UR4, PT ;  /* 0x0000000412007c0c */ /* 0x040fe2000bf26270 */
[----:B-1----:R-:W-:Y:S01]  /*1c320*/  VIADD R0, R18, 0x80 ;  /* 0x0000008012007836 */ /* 0x002fe20000000000 */
[----:B------:R-:W-:Y:S01]  /*1c330*/  ISETP.GE.AND P2, PT, R236, UR4, PT ;  /* 0x00000004ec007c0c */ /* 0x000fe2000bf46270 */
[----:B------:R-:W-:Y:S02]  /*1c340*/  IMAD R20, R20, UR6, RZ ;  /* 0x0000000614147c24 */ /* 0x000fe4000f8e02ff */
[----:B------:R-:W-:Y:S01]  /*1c350*/  IMAD.WIDE.U32 R2, R5, UR6, R2 ;  /* 0x0000000605027c25 */ /* 0x000fe2000f8e0002 */
[----:B------:R-:W-:-:S03]  /*1c360*/  ISETP.GE.AND P3, PT, R0, UR4, PT ;  /* 0x0000000400007c0c */ /* 0x000fc6000bf66270 */
        /* <DEDUP_REMOVED lines=13> */
.L_x_451:
[----:B------:R-:W3:Y:S01]  /*1c440*/  LDL R11, [R1+0x14] ;  /* 0x00001400010b7983 */ /* 0x000ee20000100800 */
[----:B------:R-:W-:-:S03]  /*1c450*/  ULDC.64 UR4, c[0x0][0xbd8] ;  /* 0x0002f60000047ab9 */ /* 0x000fc60000000a00 */
[----:B------:R-:W4:Y:S01]  /*1c460*/  LDL R9, [R1+0x2c] ;  /* 0x00002c0001097983 */ /* 0x000f220000100800 */
[----:B------:R-:W-:Y:S01]  /*1c470*/  ISETP.NE.U32.AND P0, PT, RZ, UR4, PT ;  /* 0x00000004ff007c0c */ /* 0x000fe2000bf05070 */
[----:B------:R-:W-:-:S03]  /*1c480*/  IMAD.MOV.U32 R7, RZ, RZ, RZ ;  /* 0x000000ffff077224 */ /* 0x000fc600078e00ff */
[----:B------:R-:W-:Y:S02]  /*1c490*/  ISETP.NE.AND.EX P0, PT, RZ, UR5, PT, P0 ;  /* 0x00000005ff007c0c */ /* 0x000fe4000bf05300 */
[C---:B---3--:R-:W-:Y:S02]  /*1c4a0*/  SHF.L.U32 R4, R11.reuse, 0x2, RZ ;  /* 0x000000020b047819 */ /* 0x048fe400000006ff */
[----:B----4-:R-:W-:Y:S02]  /*1c4b0*/  SHF.L.U64.HI R0, R11, 0x2, R9 ;  /* 0x000000020b007819 */ /* 0x010fe40000010209 */
[----:B------:R-:W-:-:S04]  /*1c4c0*/  IADD3 R2, P1, R4, UR4, RZ ;  /* 0x0000000404027c10 */ /* 0x000fc8000ff3e0ff */
[----:B------:R-:W-:Y:S01]  /*1c4d0*/  IADD3.X R3, R0, UR5, RZ, P1, !PT ;  /* 0x0000000500037c10 */ /* 0x000fe20008ffe4ff */
[----:B------:R-:W-:Y:S02]  /*1c4e0*/  ULDC.64 UR4, c[0x0][0xbe0] ;  /* 0x0002f80000047ab9 */ /* 0x000fe40000000a00 */
[----:B------:R-:W-:Y:S02]  /*1c4f0*/  ISETP.NE.U32.AND P1, PT, RZ, UR4, PT ;  /* 0x00000004ff007c0c */ /* 0x000fe4000bf25070 */
[----:B------:R3:W5:Y:S02]  /*1c500*/  @P0 LDG.E R7, desc[UR42][R2.64] ;  /* 0x0000002a02070981 */ /* 0x000764000c1e1900 */
[----:B------:R-:W-:Y:S01]  /*1c510*/  ISETP.NE.AND.EX P1, PT, RZ, UR5, PT, P1 ;  /* 0x00000005ff007c0c */ /* 0x000fe2000bf25310 */
[----:B------:R-:W4:-:S12]  /*1c520*/  S2R R14, SR_TID.X ;  /* 0x00000000000e7919 */ /* 0x000f180000002100 */
[----:B------:R-:W-:Y:S01]  /*1c530*/  @P1 IADD3 R4, P2, R4, UR4, RZ ;  /* 0x0000000404041c10 */ /* 0x000fe2000ff5e0ff */
[----:B------:R-:W-:-:S03]  /*1c540*/  ULDC UR4, c[0x0][0xa88] ;  /* 0x0002a20000047ab9 */ /* 0x000fc60000000800 */
[----:B------:R-:W-:Y:S01]  /*1c550*/  @P1 IADD3.X R5, R0, UR5, RZ, P2, !PT ;  /* 0x0000000500051c10 */ /* 0x000fe200097fe4ff */
[----:B------:R-:W-:-:S06]  /*1c560*/  IMAD.U32 R0, RZ, RZ, UR4 ;  /* 0x00000004ff007e24 */ /* 0x000fcc000f8e00ff */
[----:B------:R3:W5:Y:S01]  /*1c570*/  @P1 LDG.E R0, desc[UR42][R4.64] ;  /* 0x0000002a04001981 */ /* 0x000762000c1e1900 */
[----:B----4-:R-:W-:-:S05]  /*1c580*/  VIADD R6, R14, 0xffffff80 ;  /* 0xffffff800e067836 */ /* 0x010fca0000000000 */
[----:B------:R-:W-:Y:S01]  /*1c590*/  ISETP.GE.AND P2, PT, R6, 0x80, PT ;  /* 0x000000800600780c */ /* 0x000fe20003f46270 */
[----:B---3--:R-:W-:-:S12]  /*1c5a0*/  @P1 BRA `(.L_x_461) ;  /* 0x0000000000101947 */ /* 0x008fd80003800000 */
[----:B------:R-:W-:Y:S05]  /*1c5b0*/  @!P0 BRA `(.L_x_461) ;  /* 0x00000000000c8947 */ /* 0x000fea0003800000 */
[----:B------:R-:W3:Y:S04]  /*1c5c0*/  LDG.E R5, desc[UR42][R2.64] ;  /* 0x0000002a02057981 */ /* 0x000ee8000c1e1900 */
[----:B-----5:R-:W3:Y:S02]  /*1c5d0*/  LDG.E R0, desc[UR42][R2.64+0x4] ;  /* 0x0000042a02007981 */ /* 0x020ee4000c1e1900 */
[----:B---3--:R-:W-:-:S07]  /*1c5e0*/  IADD3 R0, -R5, R0, RZ ;  /* 0x0000000005007210 */ /* 0x008fce0007ffe1ff */
.L_x_461:
[----:B------:R-:W3:Y:S04]  /*1c5f0*/  LDL R12, [R1+0x28] ;  /* 0x00002800010c7983 */ /* 0x000ee80000100800 */
[----:B------:R4:W5:Y:S01]  /*1c600*/  LDL R10, [R1+0x34] ;  /* 0x00003400010a7983 */ /* 0x0009620000100800 */
[----:B------:R-:W-:Y:S01]  /*1c610*/  BSSY B1, `(.L_x_462) ;  /* 0x000001c000017945 */ /* 0x000fe20003800000 */
[----:B------:R-:W-:Y:S02]  /*1c620*/  SHF.R.S32.HI R13, RZ, 0x1f, R18 ;  /* 0x0000001fff0d7819 */ /* 0x000fe40000011412 */
[----:B------:R-:W-:Y:S02]  /*1c630*/  SEL R11, R11, RZ, !P0 ;  /* 0x000000ff0b0b7207 */ /* 0x000fe40004000000 */
[----:B------:R-:W-:-:S02]  /*1c640*/  SEL R9, R9, RZ, !P0 ;  /* 0x000000ff09097207 */ /* 0x000fc40004000000 */
[----:B-----5:R-:W-:Y:S02]  /*1c650*/  SHF.R.S32.HI R6, RZ, 0x1f, R7 ;  /* 0x0000001fff067819 */ /* 0x020fe40000011407 */
[----:B---3--:R-:W-:Y:S01]  /*1c660*/  SHF.R.S32.HI R8, RZ, 0x1f, R12 ;  /* 0x0000001fff087819 */ /* 0x008fe2000001140c */
[----:B----4-:R-:W-:Y:S06]  /*1c670*/  @P2 BRA `(.L_x_463) ;  /* 0x0000000000542947 */ /* 0x010fec0003800000 */
[----:B------:R-:W-:-:S04]  /*1c680*/  IMAD R2, R10, 0x80, R14 ;  /* 0x000000800a027824 */ /* 0x000fc800078e020e */
[----:B------:R-:W-:-:S05]  /*1c690*/  VIADD R3, R2, 0xffffff80 ;  /* 0xffffff8002037836 */ /* 0x000fca0000000000 */
[----:B------:R-:W-:-:S13]  /*1c6a0*/  ISETP.GE.AND P0, PT, R3, R0, PT ;  /* 0x000000000300720c */ /* 0x000fda0003f06270 */
[----:B------:R-:W-:Y:S05]  /*1c6b0*/  @P0 BRA `(.L_x_463) ;  /* 0x0000000000440947 */ /* 0x000fea0003800000 */
[C---:B------:R-:W-:Y:S01]  /*1c6c0*/  IADD3 R2, P0, R3.reuse, R7, RZ ;  /* 0x0000000703027210 */ /* 0x040fe20007f1e0ff */
[----:B------:R-:W-:Y:S02]  /*1c6d0*/  ULDC.64 UR4, c[0x0][0xb70] ;  /* 0x0002dc0000047ab9 */ /* 0x000fe40000000a00 */
[----:B------:R-:W-:Y:S01]  /*1c6e0*/  IMAD R4, R8, UR4, RZ ;  /* 0x0000000408047c24 */ /* 0x000fe2000f8e02ff */
[----:B------:R-:W-:-:S03]  /*1c6f0*/  LEA.HI.X.SX32 R3, R3, R6, 0x1, P0 ;  /* 0x0000000603037211 */ /* 0x000fc600000f0eff */
[C---:B------:R-:W-:Y:S02]  /*1c700*/  IMAD R5, R12.reuse, UR5, R4 ;  /* 0x000000050c057c24 */ /* 0x040fe4000f8e0204 */
[----:B------:R-:W-:Y:S01]  /*1c710*/  IMAD.WIDE.U32 R2, R12, UR4, R2 ;  /* 0x000000040c027c25 */ /* 0x000fe2000f8e0002 */
[----:B------:R-:W-:-:S03]  /*1c720*/  ULDC.64 UR4, c[0x0][0xb78] ;  /* 0x0002de0000047ab9 */ /* 0x000fc60000000a00 */
[----:B------:R-:W-:Y:S02]  /*1c730*/  IMAD R4, R9, UR4, RZ ;  /* 0x0000000409047c24 */ /* 0x000fe4000f8e02ff */
[----:B------:R-:W-:Y:S02]  /*1c740*/  IMAD.IADD R3, R3, 0x1, R5 ;  /* 0x0000000103037824 */ /* 0x000fe400078e0205 */
[C---:B------:R-:W-:Y:S02]  /*1c750*/  IMAD R5, R11.reuse, UR5, R4 ;  /* 0x000000050b057c24 */ /* 0x040fe4000f8e0204 */
[----:B------:R-:W-:Y:S01]  /*1c760*/  IMAD.WIDE.U32 R2, R11, UR4, R2 ;  /* 0x000000040b027c25 */ /* 0x000fe2000f8e0002 */
[----:B------:R-:W-:-:S04]  /*1c770*/  ULDC.64 UR4, c[0x0][0xb40] ;  /* 0x0002d00000047ab9 */ /* 0x000fc80000000a00 */
[----:B------:R-:W-:Y:S02]  /*1c780*/  IADD3 R3, R3, R5, RZ ;  /* 0x0000000503037210 */ /* 0x000fe40007ffe0ff */
[----:B------:R-:W-:-:S04]  /*1c790*/  LEA R4, P0, R2, UR4, 0x2 ;  /* 0x0000000402047c11 */ /* 0x000fc8000f8010ff */
[----:B------:R-:W-:Y:S01]  /*1c7a0*/  LEA.HI.X R5, R2, UR5, R3, 0x2, P0 ;  /* 0x0000000502057c11 */ /* 0x000fe200080f1403 */
[----:B------:R-:W-:-:S05]  /*1c7b0*/  IMAD.MOV.U32 R3, RZ, RZ, -0x800000 ;  /* 0xff800000ff037424 */ /* 0x000fca00078e00ff */
[----:B------:R3:W-:Y:S03]  /*1c7c0*/  STG.E desc[UR42][R4.64], R3 ;  /* 0x0000000304007986 */ /* 0x0007e6000c10192a */
.L_x_463:
[----:B------:R-:W-:Y:S05]  /*1c7d0*/  BSYNC B1 ;  /* 0x0000000000017941 */ /* 0x000fea0003800000 */
.L_x_462:
[----:B------:R-:W-:Y:S01]  /*1c7e0*/  ULDC.64 UR4, c[0x0][0xaa0] ;  /* 0x0002a80000047ab9 */ /* 0x000fe20000000a00 */
[----:B------:R-:W-:Y:S01]  /*1c7f0*/  IMAD.MOV.U32 R2, RZ, RZ, R18 ;  /* 0x000000ffff027224 */ /* 0x000fe200078e0012 */
[----:B------:R-:W-:Y:S01]  /*1c800*/  BSSY B1, `(.L_x_464) ;  /* 0x000002c000017945 */ /* 0x000fe20003800000 */
[----:B---3--:R-:W-:Y:S02]  /*1c810*/  IMAD.MOV.U32 R3, RZ, RZ, R13 ;  /* 0x000000ffff037224 */ /* 0x008fe400078e000d */
[----:B------:R-:W-:Y:S02]  /*1c820*/  IMAD R4, R6, UR4, RZ ;  /* 0x0000000406047c24 */ /* 0x000fe4000f8e02ff */
[----:B------:R-:W-:-:S04]  /*1c830*/  IMAD.WIDE.U32 R2, R7, UR4, R2 ;  /* 0x0000000407027c25 */ /* 0x000fc8000f8e0002 */
[----:B------:R-:W-:Y:S01]  /*1c840*/  IMAD R7, R7, UR5, R4 ;  /* 0x0000000507077c24 */ /* 0x000fe2000f8e0204 */
[----:B------:R-:W-:Y:S02]  /*1c850*/  ULDC.64 UR4, c[0x0][0xae0] ;  /* 0x0002b80000047ab9 */ /* 0x000fe40000000a00 */
[----:B------:R-:W-:Y:S02]  /*1c860*/  IMAD R4, R8, UR4, RZ ;  /* 0x0000000408047c24 */ /* 0x000fe4000f8e02ff */
[----:B------:R-:W-:Y:S01]  /*1c870*/  IMAD R8, R10, -0x80, R0 ;  /* 0xffffff800a087824 */ /* 0x000fe200078e0200 */
[----:B------:R-:W-:Y:S01]  /*1c880*/  IADD3 R3, R3, R7, RZ ;  /* 0x0000000703037210 */ /* 0x000fe20007ffe0ff */
[----:B------:R-:W-:-:S03]  /*1c890*/  IMAD R5, R12, UR5, R4 ;  /* 0x000000050c057c24 */ /* 0x000fc6000f8e0204 */
[-C--:B------:R-:W-:Y:S01]  /*1c8a0*/  ISETP.GE.AND P1, PT, R22, R8.reuse, PT ;  /* 0x000000081600720c */ /* 0x080fe20003f26270 */
[----:B------:R-:W-:Y:S01]  /*1c8b0*/  IMAD.WIDE.U32 R2, R12, UR4, R2 ;  /* 0x000000040c027c25 */ /* 0x000fe2000f8e0002 */
[----:B------:R-:W-:Y:S01]  /*1c8c0*/  ULDC.64 UR4, c[0x0][0xae8] ;  /* 0x0002ba0000047ab9 */ /* 0x000fe20000000a00 */
[----:B------:R-:W-:Y:S02]  /*1c8d0*/  ISETP.GE.AND P0, PT, R234, R8, PT ;  /* 0x00000008ea00720c */ /* 0x000fe40003f06270 */
[----:B------:R-:W-:Y:S02]  /*1c8e0*/  IMAD.IADD R3, R3, 0x1, R5 ;  /* 0x0000000103037824 */ /* 0x000fe400078e0205 */
[----:B------:R-:W-:Y:S02]  /*1c8f0*/  IMAD R0, R9, UR4, RZ ;  /* 0x0000000409007c24 */ /* 0x000fe4000f8e02ff */
[----:B------:R-:W-:-:S04]  /*1c900*/  IMAD.WIDE.U32 R4, R11, UR4, R2 ;  /* 0x000000040b047c25 */ /* 0x000fc8000f8e0002 */
[----:B------:R-:W-:Y:S02]  /*1c910*/  IMAD R9, R11, UR5, R0 ;  /* 0x000000050b097c24 */ /* 0x000fe4000f8e0200 */
[----:B------:R-:W-:Y:S02]  /*1c920*/  IMAD.MOV.U32 R2, RZ, RZ, R22 ;  /* 0x000000ffff027224 */ /* 0x000fe400078e0016 */
[----:B------:R-:W-:Y:S01]  /*1c930*/  IMAD.MOV.U32 R3, RZ, RZ, R23 ;  /* 0x000000ffff037224 */ /* 0x000fe200078e0017 */
[----:B------:R-:W-:Y:S01]  /*1c940*/  IADD3 R11, R5, R9, RZ ;  /* 0x00000009050b7210 */ /* 0x000fe20007ffe0ff */
[----:B------:R-:W-:Y:S01]  /*1c950*/  IMAD.WIDE R6, R10, 0x80, R2 ;  /* 0x000000800a067825 */ /* 0x000fe200078e0202 */
[----:B------:R-:W-:Y:S06]  /*1c960*/  @P1 BRA `(.L_x_465) ;  /* 0x0000000000541947 */ /* 0x000fec0003800000 */
[C---:B------:R-:W-:Y:S01]  /*1c970*/  VIADD R2, R18.reuse, 0xc0 ;  /* 0x000000c012027836 */ /* 0x040fe20000000000 */
[----:B------:R-:W-:Y:S01]  /*1c980*/  ULDC UR4, c[0x0][0xa8c] ;  /* 0x0002a30000047ab9 */ /* 0x000fe20000000800 */
[----:B------:R-:W-:Y:S01]  /*1c990*/  ULDC.64 UR6, c[0x0][0xad8] ;  /* 0x0002b60000067ab9 */ /* 0x000fe20000000a00 */
[----:B------:R-:W-:Y:S01]  /*1c9a0*/  MOV R3, R11 ;  /* 0x0000000b00037202 */ /* 0x000fe20000000f00 */
[----:B------:R-:W-:Y:S01]  /*1c9b0*/  VIADD R0, R18, 0x80 ;  /* 0x0000008012007836 */ /* 0x000fe20000000000 */
[----:B------:R-:W-:Y:S01]  /*1c9c0*/  ISETP.GE.AND P5, PT, R2, UR4, PT ;  /* 0x0000000402007c0c */ /* 0x000fe2000bfa6270 */
[----:B------:R-:W-:Y:S01]  /*1c9d0*/  IMAD R9, R7, UR6, RZ ;  /* 0x0000000607097c24 */ /* 0x000fe2000f8e02ff */
[----:B------:R-:W-:Y:S01]  /*1c9e0*/  ISETP.GE.AND P2, PT, R18, UR4, PT ;  /* 0x0000000412007c0c */ /* 0x000fe2000bf46270 */
[----:B------:R-:W-:Y:S01]  /*1c9f0*/  IMAD.MOV.U32 R2, RZ, RZ, R4 ;  /* 0x000000ffff027224 */ /* 0x000fe200078e0004 */
[----:B------:R-:W-:Y:S01]  /*1ca00*/  ISETP.GE.AND P4, PT, R0, UR4, PT ;  /* 0x0000000400007c0c */ /* 0x000fe2000bf86270 */
[----:B------:R-:W-:Y:S01]  /*1ca10*/  IMAD R9, R6, UR7, R9 ;  /* 0x0000000706097c24 */ /* 0x000fe2000f8e0209 */
[----:B------:R-:W-:Y:S01]  /*1ca20*/  ISETP.GE.AND P3, PT, R236, UR4, PT ;  /* 0x00000004ec007c0c */ /* 0x000fe2000bf66270 */
        /* <DEDUP_REMOVED lines=9> */
.L_x_465:
[----:B------:R-:W-:Y:S05]  /*1cac0*/  BSYNC B1 ;  /* 0x0000000000017941 */ /* 0x000fea0003800000 */
.L_x_464:
[----:B------:R-:W-:Y:S01]  /*1cad0*/  BSSY B1, `(.L_x_466) ;  /* 0x000001a000017945 */ /* 0x000fe20003800000 */
[----:B------:R-:W-:-:S03]  /*1cae0*/  ISETP.GE.AND P1, PT, R233, R8, PT ;  /* 0x00000008e900720c */ /* 0x000fc60003f26270 */
[----:B------:R-:W-:Y:S10]  /*1caf0*/  @P0 BRA `(.L_x_467) ;  /* 0x00000000005c0947 */ /* 0x000ff40003800000 */
[----:B------:R-:W-:Y:S01]  /*1cb00*/  IADD3 R9, P0, R6, 0x20, RZ ;  /* 0x0000002006097810 */ /* 0x000fe20007f1e0ff */
[C---:B------:R-:W-:Y:S01]  /*1cb10*/  VIADD R2, R18.reuse, 0x80 ;  /* 0x0000008012027836 */ /* 0x040fe20000000000 */
[----:B------:R-:W-:Y:S01]  /*1cb20*/  IADD3 R3, R18, 0xc0, RZ ;  /* 0x000000c012037810 */ /* 0x000fe20007ffe0ff */
[----:B------:R-:W-:Y:S01]  /*1cb30*/  ULDC UR4, c[0x0][0xa8c] ;  /* 0x0002a30000047ab9 */ /* 0x000fe20000000800 */
[----:B------:R-:W-:Y:S01]  /*1cb40*/  ULDC.64 UR6, c[0x0][0xad8] ;  /* 0x0002b60000067ab9 */ /* 0x000fe20000000a00 */
[----:B------:R-:W-:Y:S01]  /*1cb50*/  IMAD.X R0, RZ, RZ, R7, P0 ;  /* 0x000000ffff007224 */ /* 0x000fe200000e0607 */
[----:B------:R-:W-:Y:S01]  /*1cb60*/  ISETP.GE.AND P4, PT, R2, UR4, PT ;  /* 0x0000000402007c0c */ /* 0x000fe2000bf86270 */
[----:B------:R-:W-:Y:S01]  /*1cb70*/  IMAD.MOV.U32 R2, RZ, RZ, R4 ;  /* 0x000000ffff027224 */ /* 0x000fe200078e0004 */
[----:B------:R-:W-:Y:S01]  /*1cb80*/  ISETP.GE.AND P5, PT, R3, UR4, PT ;  /* 0x0000000403007c0c */ /* 0x000fe2000bfa6270 */
[----:B------:R-:W-:Y:S01]  /*1cb90*/  IMAD.MOV.U32 R3, RZ, RZ, R11 ;  /* 0x000000ffff037224 */ /* 0x000fe200078e000b */
[----:B------:R-:W-:Y:S01]  /*1cba0*/  ISETP.GE.AND P2, PT, R18, UR4, PT ;  /* 0x0000000412007c0c */ /* 0x000fe2000bf46270 */
[----:B------:R-:W-:Y:S01]  /*1cbb0*/  IMAD R0, R0, UR6, RZ ;  /* 0x0000000600007c24 */ /* 0x000fe2000f8e02ff */
[----:B------:R-:W-:Y:S01]  /*1cbc0*/  ISETP.GE.AND P3, PT, R236, UR4, PT ;  /* 0x00000004ec007c0c */ /* 0x000fe2000bf66270 */
[----:B------:R-:W-:-:S04]  /*1cbd0*/  IMAD.WIDE.U32 R2, R9, UR6, R2 ;  /* 0x0000000609027c25 */ /* 0x000fc8000f8e0002 */
[----:B------:R-:W-:Y:S01]  /*1cbe0*/  IMAD R9, R9, UR7, R0 ;  /* 0x0000000709097c24 */ /* 0x000fe2000f8e0200 */
[----:B------:R-:W-:Y:S02]  /*1cbf0*/  ULDC.64 UR6, c[0x0][0xa80] ;  /* 0x0002a00000067ab9 */ /* 0x000fe40000000a00 */
[----:B---3--:R-:W-:Y:S01]  /*1cc00*/  LEA R12, P0, R2, UR6, 0x1 ;  /* 0x00000006020c7c11 */ /* 0x008fe2000f8008ff */
[----:B------:R-:W-:-:S05]  /*1cc10*/  IMAD.IADD R3, R3, 0x1, R9 ;  /* 0x0000000103037824 */ /* 0x000fca00078e0209 */
[----:B------:R-:W-:-:S05]  /*1cc20*/  LEA.HI.X R13, R2, UR7, R3, 0x1, P0 ;  /* 0x00000007020d7c11 */ /* 0x000fca00080f0c03 */
[----:B------:R4:W-:Y:S04]  /*1cc30*/  @!P2 STG.E.128 desc[UR42][R12.64], RZ ;  /* 0x000000ff0c00a986 */ /* 0x0009e8000c101d2a */
[----:B------:R4:W-:Y:S04]  /*1cc40*/  @!P3 STG.E.128 desc[UR42][R12.64+0x80], RZ ;  /* 0x000080ff0c00b986 */ /* 0x0009e8000c101d2a */
[----:B------:R4:W-:Y:S04]  /*1cc50*/  @!P4 STG.E.128 desc[UR42][R12.64+0x100], RZ ;  /* 0x000100ff0c00c986 */ /* 0x0009e8000c101d2a */
[----:B------:R4:W-:Y:S02]  /*1cc60*/  @!P5 STG.E.128 desc[UR42][R12.64+0x180], RZ ;  /* 0x000180ff0c00d986 */ /* 0x0009e4000c101d2a */
.L_x_467:
[----:B------:R-:W-:Y:S05]  /*1cc70*/  BSYNC B1 ;  /* 0x0000000000017941 */ /* 0x000fea0003800000 */
.L_x_466:
        /* <DEDUP_REMOVED lines=26> */
.L_x_469:
[----:B------:R-:W-:Y:S05]  /*1ce20*/  BSYNC B1 ;  /* 0x0000000000017941 */ /* 0x000fea0003800000 */
.L_x_468:
[----:B------:R-:W-:Y:S05]  /*1ce30*/  @P0 BRA `(.L_x_460) ;  /* 0x00000000005c0947 */ /* 0x000fea0003800000 */
[----:B------:R-:W-:Y:S01]  /*1ce40*/  IADD3 R5, P0, R6, 0x60, RZ ;  /* 0x0000006006057810 */ /* 0x000fe20007f1e0ff */
[----:B------:R-:W-:Y:S01]  /*1ce50*/  ULDC.64 UR6, c[0x0][0xad8] ;  /* 0x0002b60000067ab9 */ /* 0x000fe20000000a00 */
[----:B------:R-:W-:Y:S01]  /*1ce60*/  IMAD.MOV.U32 R2, RZ, RZ, R4 ;  /* 0x000000ffff027224 */ /* 0x000fe200078e0004 */
[----:B------:R-:W-:Y:S01]  /*1ce70*/  ULDC UR4, c[0x0][0xa8c] ;  /* 0x0002a30000047ab9 */ /* 0x000fe20000000800 */
[----:B------:R-:W-:Y:S01]  /*1ce80*/  IADD3.X R6, RZ, R7, RZ, P0, !PT ;  /* 0x00000007ff067210 */ /* 0x000fe200007fe4ff */
[----:B------:R-:W-:Y:S01]  /*1ce90*/  IMAD.MOV.U32 R3, RZ, RZ, R11 ;  /* 0x000000ffff037224 */ /* 0x000fe200078e000b */
[C---:B------:R-:W-:Y:S01]  /*1cea0*/  ISETP.GE.AND P1, PT, R18.reuse, UR4, PT ;  /* 0x0000000412007c0c */ /* 0x040fe2000bf26270 */
[----:B------:R-:W-:Y:S01]  /*1ceb0*/  VIADD R0, R18, 0x80 ;  /* 0x0000008012007836 */ /* 0x000fe20000000000 */
[----:B------:R-:W-:Y:S01]  /*1cec0*/  ISETP.GE.AND P2, PT, R236, UR4, PT ;  /* 0x00000004ec007c0c */ /* 0x000fe2000bf46270 */
[----:B------:R-:W-:Y:S02]  /*1ced0*/  VIADD R4, R18, 0xc0 ;  /* 0x000000c012047836 */ /* 0x000fe40000000000 */
[----:B------:R-:W-:Y:S01]  /*1cee0*/  IMAD R6, R6, UR6, RZ ;  /* 0x0000000606067c24 */ /* 0x000fe2000f8e02ff */
[----:B------:R-:W-:Y:S01]  /*1cef0*/  ISETP.GE.AND P3, PT, R0, UR4, PT ;  /* 0x0000000400007c0c */ /* 0x000fe2000bf66270 */
[----:B------:R-:W-:Y:S01]  /*1cf00*/  IMAD.WIDE.U32 R2, R5, UR6, R2 ;  /* 0x0000000605027c25 */ /* 0x000fe2000f8e0002 */
[----:B------:R-:W-:-:S03]  /*1cf10*/  ISETP.GE.AND P4, PT, R4, UR4, PT ;  /* 0x0000000404007c0c */ /* 0x000fc6000bf86270 */
        /* <DEDUP_REMOVED lines=9> */
.L_x_460:
[----:B------:R-:W-:Y:S05]  /*1cfb0*/  BSYNC B0 ;  /* 0x0000000000007941 */ /* 0x000fea0003800000 */
.L_x_450:
[----:B------:R-:W-:Y:S02]  /*1cfc0*/  ULDC UR4, c[0x0][0xc14] ;  /* 0x0003050000047ab9 */ /* 0x000fe40000000800 */
[----:B--2---:R-:W-:-:S13]  /*1cfd0*/  ISETP.GE.AND P0, PT, R127, UR4, PT ;  /* 0x000000047f007c0c */ /* 0x004fda000bf06270 */
[----:B------:R-:W-:Y:S05]  /*1cfe0*/  @!P0 BRA `(.L_x_470) ;  /* 0xfffffe4000248947 */ /* 0x000fea000383ffff */
[----:B------:R-:W-:Y:S05]  /*1cff0*/  BRA `(.L_x_289) ;  /* 0x0000006400d07947 */ /* 0x000fea0003800000 */
.L_x_287:
[----:B------:R-:W-:-:S08]  /*1d000*/  NOP ;  /* 0x0000000000007918 */ /* 0x000fd00000000000 */
[----:B------:R-:W0:-:S00]  /*1d010*/  USETMAXREG.DEALLOC.CTAPOOL 0x18 ;  /* 0x00000018000079c8 */ /* 0x000e0000080e0500 */
[----:B0-----:R-:W2:Y:S01]  /*1d020*/  LDL.LU R2, [R1+0x48] ;  /* 0x0000480001027983 */ /* 0x001ea20000300800 */
[----:B------:R-:W-:-:S06]  /*1d030*/  LOP3.LUT R0, R0, 0x3, RZ, 0xc0, !PT ;  /* 0x0000000300007812 */ /* 0x000fcc00078ec0ff */
[----:B------:R-:W0:Y:S02]  /*1d040*/  SHFL.IDX PT, R0, R0, RZ, 0x1f ;  /* 0x00001fff00007589 */ /* 0x000e2400000e0000 */
[----:B0-----:R-:W-:Y:S02]  /*1d050*/  ISETP.NE.AND P0, PT, R0, RZ, PT ;  /* 0x000000ff0000720c */ /* 0x001fe40003f05270 */
[----:B------:R-:W-:Y:S02]  /*1d060*/  MOV R0, RZ ;  /* 0x000000ff00007202 */ /* 0x000fe40000000f00 */
[----:B--2---:R-:W-:-:S09]  /*1d070*/  LOP3.LUT R2, R2, 0xfffffffd, RZ, 0xc0, !PT ;  /* 0xfffffffd02027812 */ /* 0x004fd200078ec0ff */
        /* <DEDUP_REMOVED lines=8> */
[----:B-1----:R1:W-:Y:S04]  /*1d100*/  STL.64 [R1], R4 ;  /* 0x0000000401007387 */ /* 0x0023e80000100a00 */
[----:B------:R1:W-:Y:S01]  /*1d110*/  STL.64 [R1+0x8], R6 ;  /* 0x0000080601007387 */ /* 0x0003e20000100a00 */
[----:B------:R-:W-:Y:S06]  /*1d120*/  BAR.ARV 0x4, 0x180 ;  /* 0x0106000000007b1d */ /* 0x000fec0000002000 */
[----:B------:R-:W-:Y:S05]  /*1d130*/  BRA `(.L_x_472) ;  /* 0x0000000800207947 */ /* 0x000fea0003800000 */
.L_x_471:
[----:B0-----:R-:W0:Y:S01]  /*1d140*/  S2R R2, SR_TID.X ;  /* 0x0000000000027919 */ /* 0x001e220000002100 */
[----:B------:R-:W-:Y:S01]  /*1d150*/  ULDC UR4, c[0x0][0xc14] ;  /* 0x0003050000047ab9 */ /* 0x000fe20000000800 */
[----:B------:R-:W1:Y:S01]  /*1d160*/  S2UR UR6, SR_CTAID.X ;  /* 0x00000000000679c3 */ /* 0x000e620000002500 */
[----:B------:R-:W-:Y:S01]  /*1d170*/  ULDC UR5, c[0x0][0xc10] ;  /* 0x0003040000057ab9 */ /* 0x000fe20000000800 */
        /* <DEDUP_REMOVED lines=21> */
[----:B------:R-:W-:-:S03]  /*1d2d0*/  IMAD.MOV.U32 R4, RZ, RZ, RZ ;  /* 0x000000ffff047224 */ /* 0x000fc600078e00ff */
[----:B------:R-:W0:Y:S02]  /*1d2e0*/  SHFL.UP PT, R2, R3, 0x8, RZ ;  /* 0x0500000003027989 */ /* 0x000e2400000e00ff */
[----:B0-----:R-:W-:-:S04]  /*1d2f0*/  SEL R2, R2, RZ, P4 ;  /* 0x000000ff02027207 */ /* 0x001fc80002000000 */
[----:B------:R-:W-:-:S05]  /*1d300*/  IADD3 R7, R3, R2, RZ ;  /* 0x0000000203077210 */ /* 0x000fca0007ffe0ff */
[----:B------:R-:W0:Y:S02]  /*1d310*/  SHFL.UP PT, R2, R7, 0x10, RZ ;  /* 0x0600000007027989 */ /* 0x000e2400000e00ff */
[----:B0-----:R-:W-:-:S05]  /*1d320*/  SEL R2, R2, RZ, P5 ;  /* 0x000000ff02027207 */ /* 0x001fca0002800000 */
[----:B------:R-:W-:-:S05]  /*1d330*/  IMAD.IADD R2, R7, 0x1, R2 ;  /* 0x0000000107027824 */ /* 0x000fca00078e0202 */
[----:B------:R-:W0:Y:S02]  /*1d340*/  SHFL.IDX PT, R6, R2, 0x1f, 0x1f ;  /* 0x03e01f0002067f89 */ /* 0x000e2400000e0000 */
[----:B0-----:R-:W-:-:S04]  /*1d350*/  IMAD R6, R6, UR5, RZ ;  /* 0x0000000506067c24 */ /* 0x001fc8000f8e02ff */
[----:B------:R-:W-:Y:S01]  /*1d360*/  IMAD.MOV.U32 R9, RZ, RZ, R6 ;  /* 0x000000ffff097224 */ /* 0x000fe200078e0006 */
[----:B-1----:R-:W-:-:S13]  /*1d370*/  ISETP.GT.AND P6, PT, R6, UR6, PT ;  /* 0x0000000606007c0c */ /* 0x002fda000bfc4270 */
[----:B------:R-:W-:Y:S05]  /*1d380*/  @P6 BRA `(.L_x_473) ;  /* 0x0000000000a46947 */ /* 0x000fea0003800000 */
[----:B------:R-:W0:Y:S01]  /*1d390*/  LDC R7, c[0x0][0xc14] ;  /* 0x00030500ff077b82 */ /* 0x000e220000000800 */
[----:B------:R-:W-:Y:S01]  /*1d3a0*/  MOV R6, R9 ;  /* 0x0000000900067202 */ /* 0x000fe20000000f00 */
[----:B------:R-:W-:Y:S01]  /*1d3b0*/  UMOV UR4, URZ ;  /* 0x0000003f00047c82 */ /* 0x000fe20008000000 */
[----:B------:R-:W-:Y:S01]  /*1d3c0*/  ULDC UR7, c[0x0][0xc14] ;  /* 0x0003050000077ab9 */ /* 0x000fe20000000800 */
[----:B------:R-:W-:-:S05]  /*1d3d0*/  ULDC UR5, c[0x0][0xc10] ;  /* 0x0003040000057ab9 */ /* 0x000fca0000000800 */
.L_x_477:
[----:B------:R-:W-:Y:S01]  /*1d3e0*/  IMAD.U32 R0, RZ, RZ, UR7 ;  /* 0x00000007ff007e24 */ /* 0x000fe2000f8e00ff */
[----:B------:R-:W-:-:S04]  /*1d3f0*/  UIADD3 UR4, UR4, 0x1f, URZ ;  /* 0x0000001f04047890 */ /* 0x000fc8000fffe03f */
[----:B------:R1:W-:Y:S02]  /*1d400*/  STL [R1+0xc], R0 ;  /* 0x00000c0001007387 */ /* 0x0003e40000100800 */
[----:B0-----:R-:W-:-:S13]  /*1d410*/  ISETP.LE.AND P6, PT, R7, UR4, PT ;  /* 0x0000000407007c0c */ /* 0x001fda000bfc3270 */
[----:B-1----:R-:W-:Y:S05]  /*1d420*/  @P6 BRA `(.L_x_474) ;  /* 0x00000004002c6947 */ /* 0x002fea0003800000 */
[----:B------:R-:W-:Y:S01]  /*1d430*/  VIADD R8, R5, UR4 ;  /* 0x0000000405087c36 */ /* 0x000fe20008000000 */
[----:B------:R-:W-:Y:S01]  /*1d440*/  BSSY B0, `(.L_x_475) ;  /* 0x0000007000007945 */ /* 0x000fe20003800000 */
[----:B------:R-:W-:-:S03]  /*1d450*/  IMAD.MOV.U32 R0, RZ, RZ, RZ ;  /* 0x000000ffff007224 */ /* 0x000fc600078e00ff */
[----:B------:R-:W-:-:S13]  /*1d460*/  ISETP.GE.OR P6, PT, R8, R7, !P0 ;  /* 0x000000070800720c */ /* 0x000fda00047c6670 */
[----:B------:R-:W-:Y:S05]  /*1d470*/  @P6 BRA `(.L_x_476) ;  /* 0x00000000000c6947 */ /* 0x000fea0003800000 */
[----:B------:R-:W0:Y:S02]  /*1d480*/  LDC.64 R2, c[0x0][0xc58] ;  /* 0x00031600ff027b82 */ /* 0x000e240000000a00 */
[----:B0-----:R-:W-:-:S05]  /*1d490*/  IMAD.WIDE R2, R8, 0x4, R2 ;  /* 0x0000000408027825 */ /* 0x001fca00078e0202 */
[----:B------:R0:W5:Y:S02]  /*1d4a0*/  LDG.E R0, desc[UR42][R2.64] ;  /* 0x0000002a02007981 */ /* 0x000164000c1e1900 */
.L_x_476:
[----:B------:R-:W-:Y:S05]  /*1d4b0*/  BSYNC B0 ;  /* 0x0000000000007941 */ /* 0x000fea0003800000 */
.L_x_475:
[----:B0----5:R-:W0:Y:S02]  /*1d4c0*/  SHFL.UP PT, R2, R0, 0x1, RZ ;  /* 0x0420000000027989 */ /* 0x021e2400000e00ff */
[----:B0-----:R-:W-:-:S04]  /*1d4d0*/  SEL R3, R2, RZ, P1 ;  /* 0x000000ff02037207 */ /* 0x001fc80000800000 */
[----:B------:R-:W-:-:S05]  /*1d4e0*/  IADD3 R3, R0, R3, RZ ;  /* 0x0000000300037210 */ /* 0x000fca0007ffe0ff */
        /* <DEDUP_REMOVED lines=10> */
[----:B0-----:R-:W-:-:S04]  /*1d590*/  SEL R11, R10, RZ, P5 ;  /* 0x000000ff0a0b7207 */ /* 0x001fc80002800000 */
[----:B------:R-:W-:-:S05]  /*1d5a0*/  IADD3 R11, R8, R11, RZ ;  /* 0x0000000b080b7210 */ /* 0x000fca0007ffe0ff */
[----:B------:R-:W0:Y:S02]  /*1d5b0*/  SHFL.IDX PT, R3, R11, 0x1f, 0x1f ;  /* 0x03e01f000b037f89 */ /* 0x000e2400000e0000 */
[----:B0-----:R-:W-:-:S04]  /*1d5c0*/  IMAD R3, R3, UR5, RZ ;  /* 0x0000000503037c24 */ /* 0x001fc8000f8e02ff */
[----:B------:R-:W-:-:S05]  /*1d5d0*/  IMAD.IADD R6, R3, 0x1, R6 ;  /* 0x0000000103067824 */ /* 0x000fca00078e0206 */
[----:B------:R-:W-:-:S13]  /*1d5e0*/  ISETP.GT.AND P6, PT, R6, UR6, PT ;  /* 0x0000000606007c0c */ /* 0x000fda000bfc4270 */
[----:B------:R-:W-:Y:S05]  /*1d5f0*/  @!P6 BRA `(.L_x_477) ;  /* 0xfffffffc0078e947 */ /* 0x000fea000383ffff */
[----:B------:R-:W-:Y:S02]  /*1d600*/  IMAD.MOV.U32 R2, RZ, RZ, R11 ;  /* 0x000000ffff027224 */ /* 0x000fe400078e000b */
[----:B------:R-:W-:-:S07]  /*1d610*/  IMAD.MOV.U32 R9, RZ, RZ, R3 ;  /* 0x000000ffff097224 */ /* 0x000fce00078e0003 */
.L_x_473:
[----:B------:R-:W-:-:S05]  /*1d620*/  IADD3 R9, -R9, R6, RZ ;  /* 0x0000000609097210 */ /* 0x000fca0007ffe1ff */
[----:B------:R-:W-:-:S05]  /*1d630*/  IMAD R3, R2, UR5, R9 ;  /* 0x0000000502037c24 */ /* 0x000fca000f8e0209 */
[----:B------:R-:W-:-:S13]  /*1d640*/  ISETP.GT.AND P0, PT, R3, UR6, PT ;  /* 0x0000000603007c0c */ /* 0x000fda000bf04270 */
[----:B------:R-:W-:-:S04]  /*1d650*/  VOTE.ANY R8, PT, !P0 ;  /* 0x0000000000087806 */ /* 0x000fc800040e0100 */
[----:B------:R-:W0:Y:S01]  /*1d660*/  POPC R7, R8 ;  /* 0x0000000800077309 */ /* 0x000e220000000000 */
[----:B------:R-:W-:Y:S01]  /*1d670*/  ISETP.NE.AND P0, PT, R8, RZ, PT ;  /* 0x000000ff0800720c */ /* 0x000fe20003f05270 */
[----:B0-----:R-:W0:Y:S02]  /*1d680*/  SHFL.IDX PT, R0, R0, R7, 0x1f ;  /* 0x00001f0700007589 */ /* 0x001e2400000e0000 */
[----:B0-----:R-:W-:-:S04]  /*1d690*/  IABS R6, R0 ;  /* 0x0000000000067213 */ /* 0x001fc80000000000 */
[----:B------:R-:W0:Y:S08]  /*1d6a0*/  I2F.RP R10, R6 ;  /* 0x00000006000a7306 */ /* 0x000e300000209400 */
[----:B0-----:R-:W0:Y:S02]  /*1d6b0*/  MUFU.RCP R10, R10 ;  /* 0x0000000a000a7308 */ /* 0x001e240000001000 */
[----:B0-----:R-:W-:-:S06]  /*1d6c0*/  VIADD R3, R10, 0xffffffe ;  /* 0x0ffffffe0a037836 */ /* 0x001fcc0000000000 */
[----:B------:R-:W0:Y:S02]  /*1d6d0*/  F2I.FTZ.U32.TRUNC.NTZ R3, R3 ;  /* 0x0000000300037305 */ /* 0x000e24000021f000 */
[----:B0-----:R-:W-:Y:S01]  /*1d6e0*/  IMAD.MOV R13, RZ, RZ, -R3 ;  /* 0x000000ffff0d7224 */ /* 0x001fe200078e0a03 */
[----:B------:R-:W-:Y:S06]  /*1d6f0*/  @!P0 BRA `(.L_x_478) ;  /* 0x0000000000088947 */ /* 0x000fec0003800000 */
[----:B------:R-:W-:-:S05]  /*1d700*/  VIADD R11, R7, 0xffffffff ;  /* 0xffffffff070b7836 */ /* 0x000fca0000000000 */
[----:B------:R0:W1:Y:S02]  /*1d710*/  SHFL.IDX PT, R4, R2, R11, 0x1f ;  /* 0x00001f0b02047589 */ /* 0x00006400000e0000 */
.L_x_478:
[----:B-1----:R-:W-:Y:S01]  /*1d720*/  IMAD R4, R4, UR5, R9 ;  /* 0x0000000504047c24 */ /* 0x002fe2000f8e0209 */
[----:B0-----:R-:W-:Y:S01]  /*1d730*/  MOV R2, RZ ;  /* 0x000000ff00027202 */ /* 0x001fe20000000f00 */
[----:B------:R-:W-:-:S03]  /*1d740*/  IMAD R9, R13, R6, RZ ;  /* 0x000000060d097224 */ /* 0x000fc600078e02ff */
[----:B------:R0:W-:Y:S01]  /*1d750*/  STL [R1], R4 ;  /* 0x0000000401007387 */ /* 0x0001e20000100800 */
[----:B------:R-:W-:Y:S01]  /*1d760*/  IMAD.HI.U32 R2, R3, R9, R2 ;  /* 0x0000000903027227 */ /* 0x000fe200078e0002 */
[----:B------:R-:W-:-:S04]  /*1d770*/  IADD3 R9, -R4, UR6, RZ ;  /* 0x0000000604097c10 */ /* 0x000fc8000fffe1ff */
[----:B------:R-:W-:Y:S02]  /*1d780*/  IABS R3, R9 ;  /* 0x0000000900037213 */ /* 0x000fe40000000000 */
[----:B0-----:R-:W-:-:S03]  /*1d790*/  IABS R4, R0 ;  /* 0x0000000000047213 */ /* 0x001fc60000000000 */
[----:B------:R-:W-:-:S04]  /*1d7a0*/  IMAD.HI.U32 R2, R2, R3, RZ ;  /* 0x0000000302027227 */ /* 0x000fc800078e00ff */
[----:B------:R-:W-:-:S04]  /*1d7b0*/  IMAD.MOV R4, RZ, RZ, -R4 ;  /* 0x000000ffff047224 */ /* 0x000fc800078e0a04 */
        /* <DEDUP_REMOVED lines=8> */
[----:B------:R-:W-:-:S06]  /*1d840*/  @P0 IADD3 R2, R2, 0x1, RZ ;  /* 0x0000000102020810 */ /* 0x000fcc0007ffe0ff */
[----:B------:R-:W-:Y:S01]  /*1d850*/  @!P2 IMAD.MOV R2, RZ, RZ, -R2 ;  /* 0x000000ffff02a224 */ /* 0x000fe200078e0a02 */
[----:B------:R-:W-:-:S05]  /*1d860*/  @!P1 LOP3.LUT R2, RZ, R0, RZ, 0x33, !PT ;  /* 0x00000000ff029212 */ /* 0x000fca00078e33ff */
[----:B------:R-:W-:-:S04]  /*1d870*/  IMAD.MOV R3, RZ, RZ, -R2 ;  /* 0x000000ffff037224 */ /* 0x000fc800078e0a02 */
[----:B------:R-:W-:Y:S02]  /*1d880*/  IMAD R3, R0, R3, R9 ;  /* 0x0000000300037224 */ /* 0x000fe400078e0209 */
[----:B------:R-:W-:-:S03]  /*1d890*/  VIADD R0, R7, UR4 ;  /* 0x0000000407007c36 */ /* 0x000fc60008000000 */
[----:B------:R1:W-:Y:S04]  /*1d8a0*/  STL [R1+0x4], R3 ;  /* 0x0000040301007387 */ /* 0x0003e80000100800 */
[----:B------:R1:W-:Y:S04]  /*1d8b0*/  STL [R1+0x8], R2 ;  /* 0x0000080201007387 */ /* 0x0003e80000100800 */
[----:B------:R1:W-:Y:S01]  /*1d8c0*/  STL [R1+0xc], R0 ;  /* 0x00000c0001007387 */ /* 0x0003e20000100800 */
[----:B------:R-:W-:Y:S05]  /*1d8d0*/  BRA `(.L_x_479) ;  /* 0x0000000000107947 */ /* 0x000fea0003800000 */
.L_x_474:
[----:B------:R-:W-:Y:S01]  /*1d8e0*/  MOV R0, UR6 ;  /* 0x0000000600007c02 */ /* 0x000fe20008000f00 */
[----:B------:R0:W-:Y:S04]  /*1d8f0*/  STL [R1+0x4], RZ ;  /* 0x000004ff01007387 */ /* 0x0001e80000100800 */
[----:B------:R0:W-:Y:S04]  /*1d900*/  STL [R1+0x8], RZ ;  /* 0x000008ff01007387 */ /* 0x0001e80000100800 */
[----:B------:R0:W-:Y:S02]  /*1d910*/  STL [R1], R0 ;  /* 0x0000000001007387 */ /* 0x0001e40000100800 */
.L_x_479:
[----:B------:R-:W2:Y:S04]  /*1d920*/  LDL R8, [R1] ;  /* 0x0000000001087983 */ /* 0x000ea80000100800 */
[----:B------:R-:W2:Y:S04]  /*1d930*/  LDL R9, [R1+0x4] ;  /* 0x0000040001097983 */ /* 0x000ea80000100800 */
[----:B------:R-:W2:Y:S04]  /*1d940*/  LDL R10, [R1+0x8] ;  /* 0x00000800010a7983 */ /* 0x000ea80000100800 */
[----:B------:R-:W2:Y:S01]  /*1d950*/  LDL R11, [R1+0xc] ;  /* 0x00000c00010b7983 */ /* 0x000ea20000100800 */
[----:B------:R-:W-:-:S13]  /*1d960*/  ISETP.NE.AND P0, PT, R5, RZ, PT ;  /* 0x000000ff0500720c */ /* 0x000fda0003f05270 */
[----:B-1----:R-:W1:Y:S01]  /*1d970*/  @!P0 S2R R3, SR_CgaCtaId ;  /* 0x0000000000038919 */ /* 0x002e620000008800 */
[----:B0-----:R-:W-:-:S04]  /*1d980*/  @!P0 MOV R0, 0x400 ;  /* 0x0000040000008802 */ /* 0x001fc80000000f00 */
[----:B-1----:R-:W-:-:S05]  /*1d990*/  @!P0 LEA R0, R3, R0, 0x18 ;  /* 0x0000000003008211 */ /* 0x002fca00078ec0ff */
[----:B--2---:R0:W-:Y:S01]  /*1d9a0*/  @!P0 STS.128 [R0+0x388d0], R8 ;  /* 0x0388d00800008388 */ /* 0x0041e20000000c00 */
[----:B------:R-:W-:Y:S06]  /*1d9b0*/  BAR.ARV 0x5, 0x180 ;  /* 0x0146000000007b1d */ /* 0x000fec0000002000 */
.L_x_472:
[----:B0-----:R-:W2:Y:S01]  /*1d9c0*/  LDL R0, [R1+0xc] ;  /* 0x00000c0001007983 */ /* 0x001ea20000100800 */
[----:B------:R-:W-:-:S03]  /*1d9d0*/  ULDC UR4, c[0x0][0xc14] ;  /* 0x0003050000047ab9 */ /* 0x000fc60000000800 */
[----:B------:R0:W-:Y:S01]  /*1d9e0*/  STL [R1+0x10], RZ ;  /* 0x000010ff01007387 */ /* 0x0001e20000100800 */
[----:B--2---:R-:W-:Y:S01]  /*1d9f0*/  ISETP.GE.AND P0, PT, R0, UR4, PT ;  /* 0x0000000400007c0c */ /* 0x004fe2000bf06270 */
[----:B------:R-:W-:-:S05]  /*1da00*/  IMAD.MOV.U32 R0, RZ, RZ, 0x1 ;  /* 0x00000001ff007424 */ /* 0x000fca00078e00ff */
[----:B------:R0:W-:Y:S04]  /*1da10*/  STL [R1+0x1c], R0 ;  /* 0x00001c0001007387 */ /* 0x0001e80000100800 */
[----:B------:R0:W-:Y:S03]  /*1da20*/  STL [R1+0x4c], RZ ;  /* 0x00004cff01007387 */ /* 0x0001e60000100800 */
[----:B------:R-:W-:Y:S05]  /*1da30*/  @P0 BRA `(.L_x_480) ;  /* 0x00000058003c0947 */ /* 0x000fea0003800000 */
[----:B-1----:R-:W1:Y:S01]  /*1da40*/  S2R R7, SR_TID.X ;  /* 0x0000000000077919 */ /* 0x002e620000002100 */
[----:B------:R-:W-:Y:S01]  /*1da50*/  BSSY B7, `(.L_x_480) ;  /* 0x000058d000077945 */ /* 0x000fe20003800000 */
[----:B------:R-:W-:Y:S01]  /*1da60*/  ULDC UR37, c[0x0][0xc] ;  /* 0x0000030000257ab9 */ /* 0x000fe20000000800 */
[----:B------:R-:W-:Y:S01]  /*1da70*/  ULOP3.LUT UR36, UR40, 0x1, URZ, 0xfc, !UPT ;  /* 0x0000000128247892 */ /* 0x000fe2000f8efc3f */
[----:B------:R-:W2:Y:S01]  /*1da80*/  S2R R3, SR_TID.X ;  /* 0x0000000000037919 */ /* 0x000ea20000002100 */
[----:B------:R-:W-:Y:S01]  /*1da90*/  ULOP3.LUT UR38, UR40, 0x2, URZ, 0xfc, !UPT ;  /* 0x0000000228267892 */ /* 0x000fe2000f8efc3f */
[----:B------:R-:W-:Y:S01]  /*1daa0*/  ULDC.64 UR44, c[0x0][0x198] ;  /* 0x00006600002c7ab9 */ /* 0x000fe20000000a00 */
[C---:B-1----:R-:W-:Y:S01]  /*1dab0*/  IMAD.SHL.U32 R2, R7.reuse, 0x10, RZ ;  /* 0x0000001007027824 */ /* 0x042fe200078e00ff */
[C---:B------:R-:W-:Y:S01]  /*1dac0*/  R2P PR, R7.reuse, 0x6 ;  /* 0x0000000607007804 */ /* 0x040fe20000000000 */
[----:B0-----:R-:W-:Y:S01]  /*1dad0*/  IMAD.SHL.U32 R0, R7, 0x80, RZ ;  /* 0x0000008007007824 */ /* 0x001fe200078e00ff */
[----:B--2---:R-:W-:-:S02]  /*1dae0*/  LOP3.LUT R5, R3, 0x7f, RZ, 0xc0, !PT ;  /* 0x0000007f03057812 */ /* 0x004fc400078ec0ff */
[----:B------:R-:W-:Y:S02]  /*1daf0*/  LOP3.LUT R4, R2, 0x70, RZ, 0xc0, !PT ;  /* 0x0000007002047812 */ /* 0x000fe400078ec0ff */
[----:B------:R-:W-:Y:S02]  /*1db00*/  SHF.R.U32.HI R3, RZ, 0x1, R7 ;  /* 0x00000001ff037819 */ /* 0x000fe40000011607 */
[C---:B------:R-:W-:Y:S02]  /*1db10*/  LOP3.LUT R2, R0.reuse, 0x380, RZ, 0xc0, !PT ;  /* 0x0000038000027812 */ /* 0x040fe400078ec0ff */
[----:B------:R-:W-:Y:S02]  /*1db20*/  SHF.L.U32 R6, R5, 0x6, RZ ;  /* 0x0000000605067819 */ /* 0x000fe400000006ff */
[----:B------:R-:W-:Y:S02]  /*1db30*/  LOP3.LUT R5, R0, 0x400, RZ, 0xc0, !PT ;  /* 0x0000040000057812 */ /* 0x000fe400078ec0ff */
[----:B------:R-:W-:-:S02]  /*1db40*/  LOP3.LUT R3, R2, 0x30, R3, 0xf8, !PT ;  /* 0x0000003002037812 */ /* 0x000fc400078ef803 */
[----:B------:R-:W-:Y:S02]  /*1db50*/  LOP3.LUT R6, R5, 0x1800, R6, 0xf8, !PT ;  /* 0x0000180005067812 */ /* 0x000fe400078ef806 */
[----:B------:R-:W-:Y:S02]  /*1db60*/  LOP3.LUT R5, R2, 0x10, R7, 0xf8, !PT ;  /* 0x0000001002057812 */ /* 0x000fe400078ef807 */
[----:B------:R-:W-:Y:S02]  /*1db70*/  LOP3.LUT R3, R3, R4, RZ, 0x3c, !PT ;  /* 0x0000000403037212 */ /* 0x000fe400078e3cff */
[----:B------:R-:W-:Y:S02]  /*1db80*/  LOP3.LUT R2, R6, R5, R4, 0xf6, !PT ;  /* 0x0000000506027212 */ /* 0x000fe400078ef604 */
[----:B------:R-:W-:-:S03]  /*1db90*/  LOP3.LUT R0, R3, 0xc00, R0, 0xf8, !PT ;  /* 0x00000c0003007812 */ /* 0x000fc600078ef800 */
[----:B------:R0:W-:Y:S04]  /*1dba0*/  STL [R1+0x38], R2 ;  /* 0x0000380201007387 */ /* 0x0001e80000100800 */
[----:B------:R1:W-:Y:S01]  /*1dbb0*/  STL [R1+0x3c], R0 ;  /* 0x00003c0001007387 */ /* 0x0003e20000100800 */
[----:B0-----:R-:W-:Y:S02]  /*1dbc0*/  IMAD.MOV.U32 R2, RZ, RZ, 0x20 ;  /* 0x00000020ff027424 */ /* 0x001fe400078e00ff */
[----:B-1----:R-:W-:-:S03]  /*1dbd0*/  IMAD.MOV.U32 R0, RZ, RZ, 0x40 ;  /* 0x00000040ff007424 */ /* 0x002fc600078e00ff */
[----:B------:R-:W-:Y:S02]  /*1dbe0*/  SEL R2, R2, 0xffffffe0, !P1 ;  /* 0xffffffe002027807 */ /* 0x000fe40004800000 */
[----:B------:R-:W-:Y:S01]  /*1dbf0*/  SEL R3, R0, 0xffffffc0, !P2 ;  /* 0xffffffc000037807 */ /* 0x000fe20005000000 */
[----:B------:R-:W-:-:S04]  /*1dc00*/  IMAD.MOV.U32 R0, RZ, RZ, 0x1 ;  /* 0x00000001ff007424 */ /* 0x000fc800078e00ff */
[----:B------:R0:W-:Y:S04]  /*1dc10*/  STL [R1+0x2c], R3 ;  /* 0x00002c0301007387 */ /* 0x0001e80000100800 */
[----:B------:R0:W-:Y:S04]  /*1dc20*/  STL [R1+0x28], R2 ;  /* 0x0000280201007387 */ /* 0x0001e80000100800 */
[----:B------:R0:W-:Y:S04]  /*1dc30*/  STL [R1+0x4c], RZ ;  /* 0x00004cff01007387 */ /* 0x0001e80000100800 */
[----:B------:R0:W-:Y:S04]  /*1dc40*/  STL [R1+0x20], R0 ;  /* 0x0000200001007387 */ /* 0x0001e80000100800 */
[----:B------:R0:W-:Y:S04]  /*1dc50*/  STL [R1+0x14], RZ ;  /* 0x000014ff01007387 */ /* 0x0001e80000100800 */
[----:B------:R0:W-:Y:S04]  /*1dc60*/  STL [R1+0x10], RZ ;  /* 0x000010ff01007387 */ /* 0x0001e80000100800 */
[----:B------:R0:W-:Y:S02]  /*1dc70*/  STL [R1+0x1c], R0 ;  /* 0x00001c0001007387 */ /* 0x0001e40000100800 */
.L_x_582:
[----:B0-----:R-:W2:Y:S01]  /*1dc80*/  LDL R0, [R1+0xc] ;  /* 0x00000c0001007983 */ /* 0x001ea20000100800 */
[----:B------:R-:W2:Y:S01]  /*1dc90*/  LDC.64 R16, c[0x0][0xc60] ;  /* 0x00031800ff107b82 */ /* 0x000ea20000000a00 */
[----:B------:R-:W-:Y:S05]  /*1dca0*/  YIELD ;  /* 0x0000000000007946 */ /* 0x000fea0003800000 */
[----:B------:R-:W-:Y:S01]  /*1dcb0*/  ULDC.64 UR4, c[0x0][0xa28] ;  /* 0x00028a0000047ab9 */ /* 0x000fe20000000a00 */
[----:B------:R-:W-:Y:S01]  /*1dcc0*/  ULDC.64 UR6, c[0x0][0xa00] ;  /* 0x0002800000067ab9 */ /* 0x000fe20000000a00 */
[----:B------:R-:W-:Y:S01]  /*1dcd0*/  ISETP.NE.U32.AND P0, PT, RZ, UR4, PT ;  /* 0x00000004ff007c0c */ /* 0x000fe2000bf05070 */
[----:B--2---:R-:W-:-:S06]  /*1dce0*/  IMAD.WIDE R16, R0, 0x4, R16 ;  /* 0x0000000400107825 */ /* 0x004fcc00078e0210 */
[----:B------:R-:W2:Y:S01]  /*1dcf0*/  LDG.E R16, desc[UR42][R16.64] ;  /* 0x0000002a10107981 */ /* 0x000ea2000c1e1900 */
[----:B------:R-:W-:Y:S02]  /*1dd00*/  ISETP.NE.AND.EX P0, PT, RZ, UR5, PT, P0 ;  /* 0x00000005ff007c0c */ /* 0x000fe4000bf05300 */
[----:B------:R-:W-:Y:S02]  /*1dd10*/  ISETP.NE.U32.AND P1, PT, RZ, UR6, PT ;  /* 0x00000006ff007c0c */ /* 0x000fe4000bf25070 */
[----:B------:R-:W-:Y:S02]  /*1dd20*/  MOV R0, RZ ;  /* 0x000000ff00007202 */ /* 0x000fe40000000f00 */
[----:B------:R-:W-:Y:S01]  /*1dd30*/  ISETP.NE.AND.EX P1, PT, RZ, UR7, PT, P1 ;  /* 0x00000007ff007c0c */ /* 0x000fe2000bf25310 */
[----:B------:R-:W-:Y:S02]  /*1dd40*/  IMAD.MOV.U32 R4, RZ, RZ, RZ ;  /* 0x000000ffff047224 */ /* 0x000fe400078e00ff */
[----:B------:R-:W-:Y:S01]  /*1dd50*/  IMAD.MOV.U32 R10, RZ, RZ, RZ ;  /* 0x000000ffff0a7224 */ /* 0x000fe200078e00ff */
[----:B------:R-:W-:-:S02]  /*1dd60*/  MOV R8, RZ ;  /* 0x000000ff00087202 */ /* 0x000fc40000000f00 */
[----:B--2---:R-:W-:Y:S02]  /*1dd70*/  SHF.R.S32.HI R18, RZ, 0x1f, R16 ;  /* 0x0000001fff127819 */ /* 0x004fe40000011410 */
[----:B------:R-:W-:-:S04]  /*1dd80*/  @P0 LEA R2, P2, R16, UR4, 0x2 ;  /* 0x0000000410020c11 */ /* 0x000fc8000f8410ff */
[C---:B------:R-:W-:Y:S01]  /*1dd90*/  @P0 LEA.HI.X R3, R16.reuse, UR5, R18, 0x2, P2 ;  /* 0x0000000510030c11 */ /* 0x040fe200090f1412 */
[----:B------:R-:W-:Y:S01]  /*1dda0*/  IMAD.SHL.U32 R17, R16, 0x4, RZ ;  /* 0x0000000410117824 */ /* 0x000fe200078e00ff */
[----:B------:R-:W-:-:S03]  /*1ddb0*/  ULDC.64 UR4, c[0x0][0xa08] ;  /* 0x0002820000047ab9 */ /* 0x000fc60000000a00 */
[----:B------:R0:W5:Y:S02]  /*1ddc0*/  @P0 LDG.E R0, desc[UR42][R2.64] ;  /* 0x0000002a02000981 */ /* 0x000164000c1e1900 */
[----:B0-----:R-:W-:-:S04]  /*1ddd0*/  @P1 LEA R2, P0, R16, UR6, 0x2 ;  /* 0x0000000610021c11 */ /* 0x001fc8000f8010ff */
[----:B------:R-:W-:Y:S01]  /*1dde0*/  @P1 LEA.HI.X R3, R16, UR7, R18, 0x2, P0 ;  /* 0x0000000710031c11 */ /* 0x000fe200080f1412 */
[----:B------:R-:W-:-:S04]  /*1ddf0*/  ULDC.64 UR6, c[0x0][0xa10] ;  /* 0x0002840000067ab9 */ /* 0x000fc80000000a00 */
[----:B------:R0:W2:Y:S01]  /*1de00*/  @P1 LDG.E R4, desc[UR42][R2.64] ;  /* 0x0000002a02041981 */ /* 0x0000a2000c1e1900 */
[----:B------:R-:W-:Y:S02]  /*1de10*/  ISETP.NE.U32.AND P1, PT, RZ, UR6, PT ;  /* 0x00000006ff007c0c */ /* 0x000fe4000bf25070 */
[----:B------:R-:W-:Y:S02]  /*1de20*/  SHF.L.U64.HI R18, R16, 0x2, R18 ;  /* 0x0000000210127819 */ /* 0x000fe40000010212 */
[----:B------:R-:W-:Y:S02]  /*1de30*/  ISETP.NE.AND.EX P1, PT, RZ, UR7, PT, P1 ;  /* 0x00000007ff007c0c */ /* 0x000fe4000bf25310 */
[----:B0-----:R-:W-:-:S04]  /*1de40*/  IADD3 R2, P0, R17, UR6, RZ ;  /* 0x0000000611027c10 */ /* 0x001fc8000ff1e0ff */
[----:B------:R-:W-:Y:S01]  /*1de50*/  IADD3.X R3, R18, UR7, RZ, P0, !PT ;  /* 0x0000000712037c10 */ /* 0x000fe200087fe4ff */
[----:B------:R-:W-:Y:S01]  /*1de60*/  ULDC.64 UR6, c[0x0][0xa20] ;  /* 0x0002880000067ab9 */ /* 0x000fe20000000a00 */
[----:B------:R-:W-:-:S05]  /*1de70*/  ISETP.NE.U32.AND P0, PT, RZ, UR4, PT ;  /* 0x00000004ff007c0c */ /* 0x000fca000bf05070 */
[----:B------:R-:W5:Y:S04]  /*1de80*/  @P1 LDG.E R10, desc[UR42][R2.64] ;  /* 0x0000002a020a1981 */ /* 0x000f68000c1e1900 */
[----:B------:R-:W5:Y:S04]  /*1de90*/  @P1 LDG.E R11, desc[UR42][R2.64] ;  /* 0x0000002a020b1981 */ /* 0x000f68000c1e1900 */
[----:B------:R0:W5:Y:S01]  /*1dea0*/  @P1 LDG.E R9, desc[UR42][R2.64+0x4] ;  /* 0x0000042a02091981 */ /* 0x000162000c1e1900 */
[----:B------:R-:W-:Y:S02]  /*1deb0*/  ISETP.NE.AND.EX P0, PT, RZ, UR5, PT, P0 ;  /* 0x00000005ff007c0c */ /* 0x000fe4000bf05300 */
[----:B0-----:R-:W-:-:S04]  /*1dec0*/  IADD3 R2, P2, R17, UR4, RZ ;  /* 0x0000000411027c10 */ /* 0x001fc8000ff5e0ff */
[----:B------:R-:W-:Y:S01]  /*1ded0*/  IADD3.X R3, R18, UR5, RZ, P2, !PT ;  /* 0x0000000512037c10 */ /* 0x000fe200097fe4ff */
[----:B------:R-:W-:Y:S01]  /*1dee0*/  ULDC.64 UR4, c[0x0][0x3f8] ;  /* 0x0000fe0000047ab9 */ /* 0x000fe20000000a00 */
[----:B------:R-:W-:Y:S01]  /*1def0*/  ISETP.NE.U32.AND P2, PT, RZ, UR6, PT ;  /* 0x00000006ff007c0c */ /* 0x000fe2000bf45070 */
[----:B------:R-:W-:-:S04]  /*1df00*/  UISETP.NE.U32.AND UP0, UPT, UR4, URZ, UPT ;  /* 0x0000003f0400728c */ /* 0x000fc8000bf05070 */
[----:B------:R0:W5:Y:S01]  /*1df10*/  @P0 LDG.E R8, desc[UR42][R2.64] ;  /* 0x0000002a02080981 */ /* 0x000162000c1e1900 */
[----:B------:R-:W-:Y:S01]  /*1df20*/  ISETP.NE.AND.EX P2, PT, RZ, UR7, PT, P2 ;  /* 0x00000007ff007c0c */ /* 0x000fe2000bf45320 */
[----:B------:R-:W-:Y:S01]  /*1df30*/  UISETP.NE.AND.EX UP0, UPT, UR5, URZ, UPT, UP0 ;  /* 0x0000003f0500728c */ /* 0x000fe2000bf05300 */
[----:B------:R-:W-:Y:S02]  /*1df40*/  ULDC UR4, c[0x0][0x404] ;  /* 0x0001010000047ab9 */ /* 0x000fe40000000800 */
[----:B------:R-:W-:Y:S01]  /*1df50*/  ULDC UR5, c[0x0][0x2e0] ;  /* 0x0000b80000057ab9 */ /* 0x000fe20000000800 */
[----:B------:R-:W-:-:S04]  /*1df60*/  USEL UR4, UR4, 0x1, UP0 ;  /* 0x0000000104047887 */ /* 0x000fc80008000000 */
[----:B------:R-:W-:-:S04]  /*1df70*/  UIMAD UR4, UR4, UR5, URZ ;  /* 0x00000005040472a4 */ /* 0x000fc8000f8e023f */
[----:B------:R-:W-:Y:S02]  /*1df80*/  @P2 IADD3 R6, P3, R17, UR6, RZ ;  /* 0x0000000611062c10 */ /* 0x000fe4000ff7e0ff */
[----:B------:R-:W-:Y:S02]  /*1df90*/  IMAD.U32 R5, RZ, RZ, UR4 ;  /* 0x00000004ff057e24 */ /* 0x000fe4000f8e00ff */
[----:B------:R-:W-:-:S05]  /*1dfa0*/  @P2 IADD3.X R7, R18, UR7, RZ, P3, !PT ;  /* 0x0000000712072c10 */ /* 0x000fca0009ffe4ff */
[----:B------:R0:W5:Y:S01]  /*1dfb0*/  @P2 LDG.E R5, desc[UR42][R6.64] ;  /* 0x0000002a06052981 */ /* 0x000162000c1e1900 */
[----:B------:R-:W-:-:S03]  /*1dfc0*/  ULDC UR4, c[0x0][0x338] ;  /* 0x0000ce0000047ab9 */ /* 0x000fc60000000800 */
[----:B--2---:R1:W-:Y:S02]  /*1dfd0*/  STL [R1+0x30], R4 ;  /* 0x0000300401007387 */ /* 0x0043e40000100800 */
[----:B-1----:R-:W-:Y:S01]  /*1dfe0*/  IMAD.U32 R4, RZ, RZ, UR4 ;  /* 0x00000004ff047e24 */ /* 0x002fe2000f8e00ff */
[----:B0-----:R-:W-:Y:S06]  /*1dff0*/  @P2 BRA `(.L_x_481) ;  /* 0x0000000000102947 */ /* 0x001fec0003800000 */
[----:B------:R-:W-:Y:S05]  /*1e000*/  @!P0 BRA `(.L_x_481) ;  /* 0x00000000000c8947 */ /* 0x000fea0003800000 */
[----:B-----5:R-:W2:Y:S04]  /*1e010*/  LDG.E R5, desc[UR42][R2.64] ;  /* 0x0000002a02057981 */ /* 0x020ea8000c1e1900 */
[----:B------:R-:W2:Y:S02]  /*1e020*/  LDG.E R2, desc[UR42][R2.64+0x4] ;  /* 0x0000042a02027981 */ /* 0x000ea4000c1e1900 */
[----:B--2---:R-:W-:-:S07]  /*1e030*/  IMAD.IADD R5, R2, 0x1, -R5 ;  /* 0x0000000102057824 */ /* 0x004fce00078e0a05 */
.L_x_481:
[----:B-----5:R-:W-:Y:S01]  /*1e040*/  @P1 IADD3 R4, -R11, R9, RZ ;  /* 0x000000090b041210 */ /* 0x020fe20007ffe1ff */
[--C-:B------:R-:W-:Y:S01]  /*1e050*/  IMAD.IADD R5, R5, 0x1, -R0.reuse ;  /* 0x0000000105057824 */ /* 0x100fe200078e0a00 */
[----:B------:R-:W-:Y:S01]  /*1e060*/  BSSY B0, `(.L_x_482) ;  /* 0x0000134000007945 */ /* 0x000fe20003800000 */
[----:B------:R-:W-:Y:S02]  /*1e070*/  IMAD.IADD R0, R8, 0x1, R0 ;  /* 0x0000000108007824 */ /* 0x000fe400078e0200 */
[----:B------:R-:W-:-:S04]  /*1e080*/  IMAD.IADD R19, R5, 0x1, R4 ;  /* 0x0000000105137824 */ /* 0x000fc800078e0204 */
[----:B------:R-:W-:-:S05]  /*1e090*/  VIADD R2, R19, 0x7f ;  /* 0x0000007f13027836 */ /* 0x000fca0000000000 */
[----:B------:R-:W-:-:S04]  /*1e0a0*/  SHF.R.S32.HI R3, RZ, 0x1f, R2 ;  /* 0x0000001fff037819 */ /* 0x000fc80000011402 */
[----:B------:R-:W-:Y:S02]  /*1e0b0*/  LEA.HI R6, R3, R2, RZ, 0x7 ;  /* 0x0000000203067211 */ /* 0x000fe400078f38ff */
[----:B------:R-:W-:Y:S02]  /*1e0c0*/  IADD3 R3, -R5, RZ, RZ ;  /* 0x000000ff05037210 */ /* 0x000fe40007ffe1ff */
[----:B------:R-:W-:Y:S01]  /*1e0d0*/  LOP3.LUT R2, R6, 0xffffff80, RZ, 0xc0, !PT ;  /* 0xffffff8006027812 */ /* 0x000fe200078ec0ff */
[----:B------:R0:W-:Y:S01]  /*1e0e0*/  STL [R1+0x18], R6 ;  /* 0x0000180601007387 */ /* 0x0001e20000100800 */
[----:B------:R-:W-:Y:S02]  /*1e0f0*/  VIMNMX R3, RZ, R3, !PT ;  /* 0x00000003ff037248 */ /* 0x000fe40007fe0100 */
[----:B------:R-:W-:Y:S01]  /*1e100*/  VIADDMNMX R4, R2, -R5, R4, PT ;  /* 0x8000000502047246 */ /* 0x000fe20003800104 */
[----:B------:R0:W-:Y:S03]  /*1e110*/  STL [R1+0x34], R0 ;  /* 0x0000340001007387 */ /* 0x0001e60000100800 */
[----:B------:R-:W-:-:S02]  /*1e120*/  ISETP.GT.AND P0, PT, R4, R3, PT ;  /* 0x000000030400720c */ /* 0x000fc40003f04270 */
[----:B------:R-:W-:-:S11]  /*1e130*/  SHF.R.U32.HI R3, RZ, 0x7, R3 ;  /* 0x00000007ff037819 */ /* 0x000fd60000011603 */
[----:B------:R-:W-:-:S05]  /*1e140*/  @P0 VIADD R4, R4, 0x7f ;  /* 0x0000007f04040836 */ /* 0x000fca0000000000 */
[----:B------:R-:W-:-:S04]  /*1e150*/  @P0 SHF.R.S32.HI R2, RZ, 0x1f, R4 ;  /* 0x0000001fff020819 */ /* 0x000fc80000011404 */
[----:B------:R-:W-:Y:S01]  /*1e160*/  @P0 LEA.HI R2, R2, R4, RZ, 0x7 ;  /* 0x0000000402020211 */ /* 0x000fe200078f38ff */
[----:B------:R-:W-:-:S03]  /*1e170*/  IMAD.MOV.U32 R4, RZ, RZ, R3 ;  /* 0x000000ffff047224 */ /* 0x000fc600078e0003 */
[----:B------:R-:W-:Y:S02]  /*1e180*/  @P0 SHF.R.S32.HI R4, RZ, 0x7, R2 ;  /* 0x00000007ff040819 */ /* 0x000fe40000011402 */
[----:B------:R-:W-:Y:S02]  /*1e190*/  PLOP3.LUT P0, PT, PT, PT, PT, 0x80, 0x0 ;  /* 0x000000000000781c */ /* 0x000fe40003f0f070 */
[----:B------:R-:W-:-:S13]  /*1e1a0*/  ISETP.GT.AND P2, PT, R4, R3, PT ;  /* 0x000000030400720c */ /* 0x000fda0003f44270 */
[----:B0-----:R-:W-:Y:S05]  /*1e1b0*/  @!P2 BRA `(.L_x_483) ;  /* 0x000000100078a947 */ /* 0x001fea0003800000 */
[----:B------:R-:W2:Y:S01]  /*1e1c0*/  LDL R6, [R1+0x8] ;  /* 0x0000080001067983 */ /* 0x000ea20000100800 */
[----:B------:R-:W0:Y:S01]  /*1e1d0*/  LDC R0, c[0x0][0x428] ;  /* 0x00010a00ff007b82 */ /* 0x000e220000000800 */
[----:B------:R-:W-:Y:S01]  /*1e1e0*/  UMOV UR4, 0xffffffff ;  /* 0xffffffff00047882 */ /* 0x000fe20000000000 */
[----:B0-----:R-:W-:-:S13]  /*1e1f0*/  ISETP.NE.AND P0, PT, R0, 0x1, PT ;  /* 0x000000010000780c */ /* 0x001fda0003f05270 */
[----:B------:R-:W2:Y:S08]  /*1e200*/  @P0 LDC R0, c[0x0][0x42c] ;  /* 0x00010b00ff000b82 */ /* 0x000eb00000000800 */
[----:B------:R-:W0:Y:S01]  /*1e210*/  @P0 LDC R5, c[0x0][0x430] ;  /* 0x00010c00ff050b82 */ /* 0x000e220000000800 */
[----:B--2---:R-:W-:Y:S01]  /*1e220*/  @P0 IMAD.HI.U32 R0, R6, R0, RZ ;  /* 0x0000000006000227 */ /* 0x004fe200078e00ff */
[----:B------:R-:W-:-:S04]  /*1e230*/  MOV R2, R6 ;  /* 0x0000000600027202 */ /* 0x000fc80000000f00 */
[----:B0-----:R-:W-:Y:S02]  /*1e240*/  @P0 SHF.R.U32.HI R2, RZ, R5, R0 ;  /* 0x00000005ff020219 */ /* 0x001fe40000011600 */
[----:B------:R-:W-:Y:S01]  /*1e250*/  SEL R0, R16, RZ, !P1 ;  /* 0x000000ff10007207 */ /* 0x000fe20004800000 */
[----:B------:R-:W-:Y:S06]  /*1e260*/  BRA.DIV UR4, `(.L_x_484) ;  /* 0x0000007e046c7947 */ /* 0x000fec000b800000 */
[----:B------:R-:W0:Y:S02]  /*1e270*/  S2R R5, SR_TID.X ;  /* 0x0000000000057919 */ /* 0x000e240000002100 */
[----:B0-----:R-:W-:-:S04]  /*1e280*/  SHF.R.U32.HI R5, RZ, 0x5, R5 ;  /* 0x00000005ff057819 */ /* 0x001fc80000011605 */
[----:B------:R-:W-:-:S05]  /*1e290*/  LOP3.LUT R5, R5, 0x3, RZ, 0xc0, !PT ;  /* 0x0000000305057812 */ /* 0x000fca00078ec0ff */
[----:B------:R0:W1:Y:S02]  /*1e2a0*/  SHFL.IDX PT, R14, R5, RZ, 0x1f ;  /* 0x00001fff050e7589 */ /* 0x00006400000e0000 */
.L_x_697:
[----:B-1----:R-:W-:Y:S02]  /*1e2b0*/  ISETP.NE.AND P0, PT, R14, RZ, PT ;  /* 0x000000ff0e00720c */ /* 0x002fe40003f05270 */
[----:B------:R-:W-:-:S11]  /*1e2c0*/  PLOP3.LUT P6, PT, PT, PT, PT, 0x8, 0x0 ;  /* 0x000000000000781c */ /* 0x000fd60003fce170 */
[----:B------:R-:W-:Y:S05]  /*1e2d0*/  @P0 BRA `(.L_x_485) ;  /* 0x00000000000c0947 */ /* 0x000fea0003800000 */
[----:B------:R-:W-:-:S03]  /*1e2e0*/  UMOV UR4, 0xffffffff ;  /* 0xffffffff00047882 */ /* 0x000fc60000000000 */
[----:B------:R-:W-:Y:S05]  /*1e2f0*/  BRA.DIV UR4, `(.L_x_486) ;  /* 0x0000007e047c7947 */ /* 0x000fea000b800000 */
[----:B------:R-:W-:-:S13]  /*1e300*/  ELECT P6, URZ, PT ;  /* 0x00000000003f782f */ /* 0x000fda00038c0000 */
.L_x_485:
[----:B0-----:R-:W2:Y:S01]  /*1e310*/  LDL R5, [R1+0x4c] ;  /* 0x00004c0001057983 */ /* 0x001ea20000100800 */
[----:B------:R-:W-:Y:S01]  /*1e320*/  BSSY B1, `(.L_x_487) ;  /* 0x000000b000017945 */ /* 0x000fe20003800000 */
[----:B------:R-:W0:Y:S01]  /*1e330*/  S2R R11, SR_CgaCtaId ;  /* 0x00000000000b7919 */ /* 0x000e220000008800 */
[----:B--2---:R-:W-:-:S05]  /*1e340*/  VIADD R5, R5, 0x1 ;  /* 0x0000000105057836 */ /* 0x004fca0000000000 */
[----:B------:R-:W-:-:S04]  /*1e350*/  LEA.HI R6, R5, R5, RZ, 0x1 ;  /* 0x0000000505067211 */ /* 0x000fc800078f08ff */
[----:B------:R-:W-:-:S05]  /*1e360*/  LOP3.LUT R6, R6, 0xfffffffe, RZ, 0xc0, !PT ;  /* 0xfffffffe06067812 */ /* 0x000fca00078ec0ff */
[----:B------:R-:W-:Y:S01]  /*1e370*/  IMAD.IADD R5, R5, 0x1, -R6 ;  /* 0x0000000105057824 */ /* 0x000fe200078e0a06 */
[----:B------:R-:W-:-:S04]  /*1e380*/  MOV R6, 0x400 ;  /* 0x0000040000067802 */ /* 0x000fc80000000f00 */
[----:B0-----:R-:W-:Y:S02]  /*1e390*/  LEA R11, R11, R6, 0x18 ;  /* 0x000000060b0b7211 */ /* 0x001fe400078ec0ff */
[----:B------:R-:W-:-:S04]  /*1e3a0*/  SHF.L.U32 R5, R5, 0x1f, RZ ;  /* 0x0000001f05057819 */ /* 0x000fc800000006ff */
[----:B------:R-:W0:Y:S02]  /*1e3b0*/  SYNCS.PHASECHK.TRANS64.TRYWAIT P0, [R11+URZ+0x38820], R5 ;  /* 0x038820050b0075a7 */ /* 0x000e24000800017f */
[----:B0-----:R-:W-:Y:S05]  /*1e3c0*/  @!P0 BRA `(.L_x_488) ;  /* 0x0000007c00688947 */ /* 0x001fea0003800000 */
.L_x_700:
[----:B------:R-:W-:Y:S05]  /*1e3d0*/  BSYNC B1 ;  /* 0x0000000000017941 */ /* 0x000fea0003800000 */
.L_x_487:
[----:B------:R-:W-:Y:S04]  /*1e3e0*/  BSSY B1, `(.L_x_489) ;  /* 0x000006f000017945 */ /* 0x000fe80003800000 */
[----:B------:R-:W-:Y:S05]  /*1e3f0*/  @!P6 BRA `(.L_x_490) ;  /* 0x0000000400b4e947 */ /* 0x000fea0003800000 */
[----:B------:R-:W2:Y:S04]  /*1e400*/  LDL R8, [R1+0x14] ;  /* 0x0000140001087983 */ /* 0x000ea80000100800 */
[----:B------:R-:W3:Y:S01]  /*1e410*/  LDL R7, [R1+0x20] ;  /* 0x0000200001077983 */ /* 0x000ee20000100800 */
[----:B------:R-:W1:Y:S01]  /*1e420*/  S2R R6, SR_TID.X ;  /* 0x0000000000067919 */ /* 0x000e620000002100 */
[----:B------:R-:W-:Y:S01]  /*1e430*/  BSSY B2, `(.L_x_491) ;  /* 0x0000007000027945 */ /* 0x000fe20003800000 */
[----:B-1----:R-:W-:-:S04]  /*1e440*/  LOP3.LUT R6, R6, 0x7f, RZ, 0xc0, !PT ;  /* 0x0000007f06067812 */ /* 0x002fc800078ec0ff */
[----:B------:R-:W-:Y:S01]  /*1e450*/  ISETP.NE.AND P1, PT, R6, RZ, PT ;  /* 0x000000ff0600720c */ /* 0x000fe20003f25270 */
[----:B--2---:R-:W-:Y:S01]  /*1e460*/  IMAD R8, R8, 0x8, R11 ;  /* 0x0000000808087824 */ /* 0x004fe200078e020b */
[----:B---3--:R-:W-:-:S04]  /*1e470*/  SHF.L.U32 R12, R7, 0x1f, RZ ;  /* 0x0000001f070c7819 */ /* 0x008fc800000006ff */
[----:B------:R-:W1:Y:S02]  /*1e480*/  SYNCS.PHASECHK.TRANS64.TRYWAIT P0, [R8+URZ+0x388a0], R12 ;  /* 0x0388a00c080075a7 */ /* 0x000e64000800017f */
[----:B-1----:R-:W-:Y:S05]  /*1e490*/  @!P0 BRA `(.L_x_492) ;  /* 0x0000007c00488947 */ /* 0x002fea0003800000 */
.L_x_701:
[----:B------:R-:W-:Y:S05]  /*1e4a0*/  BSYNC B2 ;  /* 0x0000000000027941 */ /* 0x000fea0003800000 */
.L_x_491:
[----:B------:R-:W-:Y:S04]  /*1e4b0*/  BSSY B2, `(.L_x_493) ;  /* 0x0000009000027945 */ /* 0x000fe80003800000 */
[----:B------:R-:W-:Y:S05]  /*1e4c0*/  @P1 BRA `(.L_x_494) ;  /* 0x00000000001c1947 */ /* 0x000fea0003800000 */
[----:B0-----:R-:W0:Y:S02]  /*1e4d0*/  S2R R5, SR_TID.X ;  /* 0x0000000000057919 */ /* 0x001e240000002100 */
[----:B0-----:R-:W-:Y:S02]  /*1e4e0*/  LOP3.LUT R6, R5, 0x1f, RZ, 0xc0, !PT ;  /* 0x0000001f05067812 */ /* 0x001fe400078ec0ff */
[----:B------:R-:W-:Y:S02]  /*1e4f0*/  MOV R5, 0x8000 ;  /* 0x0000800000057802 */ /* 0x000fe40000000f00 */
[----:B------:R-:W-:Y:S02]  /*1e500*/  ISETP.NE.AND P0, PT, R6, RZ, PT ;  /* 0x000000ff0600720c */ /* 0x000fe40003f05270 */
[----:B------:R2:W-:Y:S11]  /*1e510*/  SYNCS.ARRIVE.TRANS64 RZ, [R8+URZ+0x38890], R5 ;  /* 0x0388900508ff79a7 */ /* 0x0005f6000800003f */
[----:B--2---:R-:W-:Y:S05]  /*1e520*/  @!P0 BRA `(.L_x_494) ;  /* 0x0000000000048947 */ /* 0x004fea0003800000 */
[----:B------:R-:W-:Y:S01]  /*1e530*/  BPT.TRAP 0x1 ;  /* 0x000000040000795c */ /* 0x000fe20000300000 */
.L_x_494:
[----:B------:R-:W-:Y:S05]  /*1e540*/  BSYNC B2 ;  /* 0x0000000000027941 */ /* 0x000fea0003800000 */
.L_x_493:
[----:B0-----:R-:W2:Y:S01]  /*1e550*/  LDL R5, [R1+0x14] ;  /* 0x0000140001057983 */ /* 0x001ea20000100800 */
[----:B------:R-:W-:Y:S01]  /*1e560*/  IMAD.MOV.U32 R15, RZ, RZ, RZ ;  /* 0x000000ffff0f7224 */ /* 0x000fe200078e00ff */
[----:B------:R-:W-:Y:S01]  /*1e570*/  UIADD3 UR4, UP0, UR44, 0x570, URZ ;  /* 0x000005702c047890 */ /* 0x000fe2000ff1e03f */
[----:B------:R-:W-:Y:S01]  /*1e580*/  IMAD R6, R4, 0x80, R10 ;  /* 0x0000008004067824 */ /* 0x000fe200078e020a */
[----:B------:R-:W-:Y:S01]  /*1e590*/  PLOP3.LUT P0, PT, PT, PT, PT, 0x80, 0x0 ;  /* 0x000000000000781c */ /* 0x000fe20003f0f070 */
[----:B------:R-:W-:Y:S01]  /*1e5a0*/  UMOV UR6, 0x0 ;  /* 0x0000000000067882 */ /* 0x000fe20000000000 */
[----:B------:R-:W-:Y:S01]  /*1e5b0*/  R2UR UR10, R15 ;  /* 0x000000000f0a72ca */ /* 0x000fe200000e0000 */
[----:B------:R-:W-:Y:S01]  /*1e5c0*/  UIADD3.X UR5, URZ, UR45, URZ, UP0, !UPT ;  /* 0x0000002d3f057290 */ /* 0x000fe200087fe43f */
[----:B------:R-:W-:Y:S01]  /*1e5d0*/  IADD3 R6, R6, -0x80, RZ ;  /* 0xffffff8006067810 */ /* 0x000fe20007ffe0ff */
[----:B------:R-:W-:Y:S01]  /*1e5e0*/  UMOV UR7, 0x12f00000 ;  /* 0x12f0000000077882 */ /* 0x000fe20000000000 */
[----:B--2---:R-:W-:-:S02]  /*1e5f0*/  IMAD R9, R5, 0x8000, R11 ;  /* 0x0000800005097824 */ /* 0x004fc400078e020b */
[----:B------:R-:W-:Y:S02]  /*1e600*/  VIADD R5, R8, 0x38890 ;  /* 0x0003889008057836 */ /* 0x000fe40000000000 */
[----:B------:R-:W-:-:S07]  /*1e610*/  VIADD R7, R9, 0x28400 ;  /* 0x0002840009077836 */ /* 0x000fce0000000000 */
.L_x_495:
[----:B------:R-:W-:-:S13]  /*1e620*/  @P0 ELECT P2, URZ, PT ;  /* 0x00000000003f082f */ /* 0x000fda0003840000 */
[----:B------:R-:W-:Y:S02]  /*1e630*/  @P2 R2UR UR13, R0 ;  /* 0x00000000000d22ca */ /* 0x000fe400000e0000 */
[----:B------:R-:W-:Y:S02]  /*1e640*/  @P2 R2UR UR12, R2 ;  /* 0x00000000020c22ca */ /* 0x000fe400000e0000 */
[----:B------:R-:W-:Y:S02]  /*1e650*/  @P2 R2UR UR11, R6 ;  /* 0x00000000060b22ca */ /* 0x000fe400000e0000 */
[----:B------:R-:W-:Y:S02]  /*1e660*/  @P2 R2UR UR9, R5 ;  /* 0x00000000050922ca */ /* 0x000fe400000e0000 */
[----:B------:R-:W-:Y:S02]  /*1e670*/  @P2 R2UR UR8, R7 ;  /* 0x00000000070822ca */ /* 0x000fe400000e0000 */
[----:B------:R-:W-:-:S02]  /*1e680*/  @P2 PLOP3.LUT P0, PT, P2, PT, PT, 0x8, 0x0 ;  /* 0x000000000000281c */ /* 0x000fc4000170e170 */
[----:B------:R-:W-:-:S09]  /*1e690*/  PLOP3.LUT P2, PT, PT, PT, PT, 0x8, 0x0 ;  /* 0x000000000000781c */ /* 0x000fd20003f4e170 */
[----:B------:R0:W-:Y:S02]  /*1e6a0*/  UTMALDG.4D [UR8], [UR4], desc[UR6] ;  /* 0x00000608040075b4 */ /* 0x0001e40008019000 */
[----:B0-----:R-:W-:Y:S05]  /*1e6b0*/  @P0 BRA.U.ANY `(.L_x_495) ;  /* 0xfffffffd00d80947 */ /* 0x001fea000393ffff */
[----:B------:R-:W-:Y:S01]  /*1e6c0*/  IMAD.MOV.U32 R14, RZ, RZ, 0x80 ;  /* 0x00000080ff0e7424 */ /* 0x000fe200078e00ff */
[----:B------:R-:W-:Y:S01]  /*1e6d0*/  PLOP3.LUT P0, PT, PT, PT, PT, 0x80, 0x0 ;  /* 0x000000000000781c */ /* 0x000fe20003f0f070 */
[----:B------:R-:W-:Y:S01]  /*1e6e0*/  UMOV UR6, 0x0 ;  /* 0x0000000000067882 */ /* 0x000fe20000000000 */
[----:B------:R-:W-:Y:S01]  /*1e6f0*/  IADD3 R7, R9, 0x2c400, RZ ;  /* 0x0002c40009077810 */ /* 0x000fe20007ffe0ff */
[----:B------:R-:W-:Y:S01]  /*1e700*/  UMOV UR7, 0x12f00000 ;  /* 0x12f0000000077882 */ /* 0x000fe20000000000 */
[----:B------:R-:W-:-:S15]  /*1e710*/  R2UR UR10, R14 ;  /* 0x000000000e0a72ca */ /* 0x000fde00000e0000 */
.L_x_496:
        /* <DEDUP_REMOVED lines=10> */
[----:B------:R-:W0:Y:S01]  /*1e7c0*/  SYNCS.PHASECHK.TRANS64.TRYWAIT P0, [R8+URZ+0x388c0], R12 ;  /* 0x0388c00c080075a7 */ /* 0x000e22000800017f */
[----:B------:R-:W-:Y:S04]  /*1e7d0*/  BSSY B2, `(.L_x_497) ;  /* 0x0000002000027945 */ /* 0x000fe80003800000 */
[----:B0-----:R-:W-:Y:S05]  /*1e7e0*/  @!P0 BRA `(.L_x_498) ;  /* 0x0000007800888947 */ /* 0x001fea0003800000 */
.L_x_702:
[----:B------:R-:W-:Y:S05]  /*1e7f0*/  BSYNC B2 ;  /* 0x0000000000027941 */ /* 0x000fea0003800000 */
.L_x_497:
[----:B------:R-:W-:Y:S01]  /*1e800*/  BSSY B2, `(.L_x_499) ;  /* 0x000000b000027945 */ /* 0x000fe20003800000 */
[----:B01----:R-:W-:Y:S02]  /*1e810*/  IMAD.MOV.U32 R12, RZ, RZ, 0x0 ;  /* 0x00000000ff0c7424 */ /* 0x003fe400078e00ff */
[----:B------:R-:W-:Y:S01]  /*1e820*/  IMAD.MOV.U32 R13, RZ, RZ, 0x12f00000 ;  /* 0x12f00000ff0d7424 */ /* 0x000fe200078e00ff */
[----:B------:R-:W-:Y:S06]  /*1e830*/  @P1 BRA `(.L_x_500) ;  /* 0x00000000001c1947 */ /* 0x000fec0003800000 */
[----:B------:R-:W0:Y:S02]  /*1e840*/  S2R R5, SR_TID.X ;  /* 0x0000000000057919 */ /* 0x000e240000002100 */
[----:B0-----:R-:W-:Y:S01]  /*1e850*/  LOP3.LUT R7, R5, 0x1f, RZ, 0xc0, !PT ;  /* 0x0000001f05077812 */ /* 0x001fe200078ec0ff */
[----:B------:R-:W-:-:S03]  /*1e860*/  IMAD.MOV.U32 R5, RZ, RZ, 0x8000 ;  /* 0x00008000ff057424 */ /* 0x000fc600078e00ff */
[----:B------:R-:W-:Y:S01]  /*1e870*/  ISETP.NE.AND P0, PT, R7, RZ, PT ;  /* 0x000000ff0700720c */ /* 0x000fe20003f05270 */
[----:B------:R0:W-:-:S12]  /*1e880*/  SYNCS.ARRIVE.TRANS64 RZ, [R8+URZ+0x388b0], R5 ;  /* 0x0388b00508ff79a7 */ /* 0x0001d8000800003f */
[----:B0-----:R-:W-:Y:S05]  /*1e890*/  @!P0 BRA `(.L_x_500) ;  /* 0x0000000000048947 */ /* 0x001fea0003800000 */
[----:B------:R-:W-:Y:S01]  /*1e8a0*/  BPT.TRAP 0x1 ;  /* 0x000000040000795c */ /* 0x000fe20000300000 */
.L_x_500:
[----:B------:R-:W-:Y:S05]  /*1e8b0*/  BSYNC B2 ;  /* 0x0000000000027941 */ /* 0x000fea0003800000 */
.L_x_499:
[----:B------:R-:W-:Y:S01]  /*1e8c0*/  R2UR UR10, R15 ;  /* 0x000000000f0a72ca */ /* 0x000fe200000e0000 */
[----:B------:R-:W-:Y:S01]  /*1e8d0*/  UIADD3 UR4, UP0, UR44, 0x670, URZ ;  /* 0x000006702c047890 */ /* 0x000fe2000ff1e03f */
[----:B------:R-:W-:Y:S01]  /*1e8e0*/  R2UR UR6, R12 ;  /* 0x000000000c0672ca */ /* 0x000fe200000e0000 */
[----:B------:R-:W-:Y:S01]  /*1e8f0*/  VIADD R5, R9, 0x10400 ;  /* 0x0001040009057836 */ /* 0x000fe20000000000 */
[----:B------:R-:W-:Y:S01]  /*1e900*/  R2UR UR7, R13 ;  /* 0x000000000d0772ca */ /* 0x000fe200000e0000 */
[----:B------:R-:W-:Y:S01]  /*1e910*/  UIADD3.X UR5, URZ, UR45, URZ, UP0, !UPT ;  /* 0x0000002d3f057290 */ /* 0x000fe200087fe43f */
[----:B------:R-:W-:Y:S02]  /*1e920*/  PLOP3.LUT P0, PT, PT, PT, PT, 0x80, 0x0 ;  /* 0x000000000000781c */ /* 0x000fe40003f0f070 */
[----:B------:R-:W-:-:S11]  /*1e930*/  IADD3 R8, R8, 0x388b0, RZ ;  /* 0x000388b008087810 */ /* 0x000fd60007ffe0ff */
.L_x_501:
        /* <DEDUP_REMOVED lines=10> */
[----:B------:R-:W-:Y:S01]  /*1e9e0*/  R2UR UR10, R14 ;  /* 0x000000000e0a72ca */ /* 0x000fe200000e0000 */
[----:B------:R-:W-:Y:S01]  /*1e9f0*/  VIADD R9, R9, 0x14400 ;  /* 0x0001440009097836 */ /* 0x000fe20000000000 */
[----:B------:R-:W-:Y:S02]  /*1ea00*/  R2UR UR6, R12 ;  /* 0x000000000c0672ca */ /* 0x000fe400000e0000 */
[----:B------:R-:W-:Y:S02]  /*1ea10*/  R2UR UR7, R13 ;  /* 0x000000000d0772ca */ /* 0x000fe400000e0000 */
[----:B------:R-:W-:-:S13]  /*1ea20*/  PLOP3.LUT P0, PT, PT, PT, PT, 0x80, 0x0 ;  /* 0x000000000000781c */ /* 0x000fda0003f0f070 */
.L_x_502:
        /* <DEDUP_REMOVED lines=9> */
[----:B-1----:R-:W-:Y:S05]  /*1eac0*/  @P0 BRA.U.ANY `(.L_x_502) ;  /* 0xfffffffd00d80947 */ /* 0x002fea000393ffff */
.L_x_490:
[----:B------:R-:W-:Y:S05]  /*1ead0*/  BSYNC B1 ;  /* 0x0000000000017941 */ /* 0x000fea0003800000 */
.L_x_489:
[----:B0-----:R-:W2:Y:S04]  /*1eae0*/  LDL.LU R5, [R1+0x14] ;  /* 0x0000140001057983 */ /* 0x001ea80000300800 */
[----:B------:R-:W3:Y:S01]  /*1eaf0*/  LDL.LU R7, [R1+0x20] ;  /* 0x0000200001077983 */ /* 0x000ee20000300800 */
[----:B------:R-:W-:Y:S01]  /*1eb00*/  PLOP3.LUT P0, PT, PT, PT, PT, 0x8, 0x0 ;  /* 0x000000000000781c */ /* 0x000fe20003f0e170 */
[----:B--2---:R-:W-:-:S05]  /*1eb10*/  VIADD R5, R5, 0x1 ;  /* 0x0000000105057836 */ /* 0x004fca0000000000 */
[----:B------:R-:W-:-:S04]  /*1eb20*/  ISETP.NE.AND P1, PT, R5, 0x2, PT ;  /* 0x000000020500780c */ /* 0x000fc80003f25270 */
[----:B------:R-:W-:Y:S02]  /*1eb30*/  SEL R6, RZ, 0x1, P1 ;  /* 0x00000001ff067807 */ /* 0x000fe40000800000 */
[----:B------:R-:W-:Y:S02]  /*1eb40*/  SEL R5, R5, RZ, P1 ;  /* 0x000000ff05057207 */ /* 0x000fe40000800000 */
[----:B---3--:R-:W-:Y:S02]  /*1eb50*/  LOP3.LUT R7, R7, R6, RZ, 0x3c, !PT ;  /* 0x0000000607077212 */ /* 0x008fe400078e3cff */
[----:B------:R-:W-:-:S03]  /*1eb60*/  IADD3 R6, R4, -0x2, RZ ;  /* 0xfffffffe04067810 */ /* 0x000fc60007ffe0ff */
[----:B------:R0:W-:Y:S01]  /*1eb70*/  STL [R1+0x20], R7 ;  /* 0x0000200701007387 */ /* 0x0001e20000100800 */
[----:B------:R-:W-:-:S03]  /*1eb80*/  ISETP.GE.AND P2, PT, R6, R3, PT ;  /* 0x000000030600720c */ /* 0x000fc60003f46270 */
[----:B------:R0:W-:Y:S10]  /*1eb90*/  STL [R1+0x14], R5 ;  /* 0x0000140501007387 */ /* 0x0001f40000100800 */
[----:B0-----:R-:W-:Y:S05]  /*1eba0*/  @!P2 BRA `(.L_x_483) ;  /* 0x0000000400fca947 */ /* 0x001fea0003800000 */
[C---:B------:R-:W-:Y:S02]  /*1ebb0*/  IMAD R8, R4.reuse, 0x80, R10 ;  /* 0x0000008004087824 */ /* 0x040fe400078e020a */
[----:B------:R-:W-:Y:S02]  /*1ebc0*/  VIADD R9, R4, 0xffffffff ;  /* 0xffffffff04097836 */ /* 0x000fe40000000000 */
[----:B------:R-:W-:-:S07]  /*1ebd0*/  VIADD R8, R8, 0xffffff00 ;  /* 0xffffff0008087836 */ /* 0x000fce0000000000 */
.L_x_517:
[----:B------:R-:W-:Y:S05]  /*1ebe0*/  YIELD ;  /* 0x0000000000007946 */ /* 0x000fea0003800000 */
[----:B------:R-:W-:Y:S04]  /*1ebf0*/  BSSY B1, `(.L_x_503) ;  /* 0x000006d000017945 */ /* 0x000fe80003800000 */
[----:B0-----:R-:W-:Y:S05]  /*1ec00*/  @!P6 BRA `(.L_x_504) ;  /* 0x0000000400ace947 */ /* 0x001fea0003800000 */
[----:B------:R-:W2:Y:S04]  /*1ec10*/  LDL R6, [R1+0x14] ;  /* 0x0000140001067983 */ /* 0x000ea80000100800 */
[----:B------:R-:W3:Y:S01]  /*1ec20*/  LDL R5, [R1+0x20] ;  /* 0x0000200001057983 */ /* 0x000ee20000100800 */
[----:B------:R-:W0:Y:S01]  /*1ec30*/  S2R R4, SR_TID.X ;  /* 0x0000000000047919 */ /* 0x000e220000002100 */
[----:B------:R-:W-:Y:S01]  /*1ec40*/  BSSY B2, `(.L_x_505) ;  /* 0x0000007000027945 */ /* 0x000fe20003800000 */
[----:B0-----:R-:W-:-:S04]  /*1ec50*/  LOP3.LUT R4, R4, 0x7f, RZ, 0xc0, !PT ;  /* 0x0000007f04047812 */ /* 0x001fc800078ec0ff */
[----:B------:R-:W-:Y:S02]  /*1ec60*/  ISETP.NE.AND P2, PT, R4, RZ, PT ;  /* 0x000000ff0400720c */ /* 0x000fe40003f45270 */
[----:B--2---:R-:W-:Y:S02]  /*1ec70*/  LEA R7, R6, R11, 0x3 ;  /* 0x0000000b06077211 */ /* 0x004fe400078e18ff */
[----:B---3--:R-:W-:-:S04]  /*1ec80*/  SHF.L.U32 R6, R5, 0x1f, RZ ;  /* 0x0000001f05067819 */ /* 0x008fc800000006ff */
[----:B------:R-:W0:Y:S02]  /*1ec90*/  SYNCS.PHASECHK.TRANS64.TRYWAIT P1, [R7+URZ+0x388a0], R6 ;  /* 0x0388a006070075a7 */ /* 0x000e24000802017f */
[----:B0-----:R-:W-:Y:S05]  /*1eca0*/  @!P1 BRA `(.L_x_506) ;  /* 0x00000074006c9947 */ /* 0x001fea0003800000 */
.L_x_703:
[----:B------:R-:W-:Y:S05]  /*1ecb0*/  BSYNC B2 ;  /* 0x0000000000027941 */ /* 0x000fea0003800000 */
.L_x_505:
[----:B------:R-:W-:Y:S04]  /*1ecc0*/  BSSY B2, `(.L_x_507) ;  /* 0x0000009000027945 */ /* 0x000fe80003800000 */
[----:B------:R-:W-:Y:S05]  /*1ecd0*/  @P2 BRA `(.L_x_508) ;  /* 0x00000000001c2947 */ /* 0x000fea0003800000 */
[----:B------:R-:W1:Y:S02]  /*1ece0*/  S2R R4, SR_TID.X ;  /* 0x0000000000047919 */ /* 0x000e640000002100 */
[----:B-1----:R-:W-:Y:S01]  /*1ecf0*/  LOP3.LUT R5, R4, 0x1f, RZ, 0xc0, !PT ;  /* 0x0000001f04057812 */ /* 0x002fe200078ec0ff */
[----:B------:R-:W-:-:S03]  /*1ed00*/  IMAD.MOV.U32 R4, RZ, RZ, 0x8000 ;  /* 0x00008000ff047424 */ /* 0x000fc600078e00ff */
[----:B------:R-:W-:Y:S01]  /*1ed10*/  ISETP.NE.AND P1, PT, R5, RZ, PT ;  /* 0x000000ff0500720c */ /* 0x000fe20003f25270 */
[----:B------:R1:W-:-:S12]  /*1ed20*/  SYNCS.ARRIVE.TRANS64 RZ, [R7+URZ+0x38890], R4 ;  /* 0x0388900407ff79a7 */ /* 0x0003d8000800003f */
[----:B-1----:R-:W-:Y:S05]  /*1ed30*/  @!P1 BRA `(.L_x_508) ;  /* 0x0000000000049947 */ /* 0x002fea0003800000 */
[----:B------:R-:W-:Y:S01]  /*1ed40*/  BPT.TRAP 0x1 ;  /* 0x000000040000795c */ /* 0x000fe20000300000 */
.L_x_508:
[----:B------:R-:W-:Y:S05]  /*1ed50*/  BSYNC B2 ;  /* 0x0000000000027941 */ /* 0x000fea0003800000 */
.L_x_507:
[----:B------:R-:W2:Y:S01]  /*1ed60*/  LDL R4, [R1+0x14] ;  /* 0x0000140001047983 */ /* 0x000ea20000100800 */
[----:B------:R-:W-:Y:S01]  /*1ed70*/  IMAD.MOV.U32 R14, RZ, RZ, RZ ;  /* 0x000000ffff0e7224 */ /* 0x000fe200078e00ff */
[----:B------:R-:W-:Y:S01]  /*1ed80*/  UIADD3 UR4, UP0, UR44, 0x570, URZ ;  /* 0x000005702c047890 */ /* 0x000fe2000ff1e03f */
[----:B------:R-:W-:Y:S01]  /*1ed90*/  PLOP3.LUT P1, PT, PT, PT, PT, 0x80, 0x0 ;  /* 0x000000000000781c */ /* 0x000fe20003f2f070 */
[----:B------:R-:W-:Y:S01]  /*1eda0*/  UMOV UR6, 0x0 ;  /* 0x0000000000067882 */ /* 0x000fe20000000000 */
[----:B------:R-:W-:Y:S01]  /*1edb0*/  UMOV UR7, 0x12f00000 ;  /* 0x12f0000000077882 */ /* 0x000fe20000000000 */
[----:B------:R-:W-:Y:S01]  /*1edc0*/  R2UR UR10, R14 ;  /* 0x000000000e0a72ca */ /* 0x000fe200000e0000 */
[----:B------:R-:W-:Y:S01]  /*1edd0*/  UIADD3.X UR5, URZ, UR45, URZ, UP0, !UPT ;  /* 0x0000002d3f057290 */ /* 0x000fe200087fe43f */
[----:B--2---:R-:W-:Y:S01]  /*1ede0*/  IMAD R5, R4, 0x8000, R11 ;  /* 0x0000800004057824 */ /* 0x004fe200078e020b */
[----:B------:R-:W-:-:S03]  /*1edf0*/  IADD3 R4, R7, 0x38890, RZ ;  /* 0x0003889007047810 */ /* 0x000fc60007ffe0ff */
[----:B------:R-:W-:-:S09]  /*1ee00*/  VIADD R10, R5, 0x28400 ;  /* 0x00028400050a7836 */ /* 0x000fd20000000000 */
.L_x_509:
        /* <DEDUP_REMOVED lines=10> */
[----:B------:R-:W-:Y:S01]  /*1eeb0*/  IMAD.MOV.U32 R15, RZ, RZ, 0x80 ;  /* 0x00000080ff0f7424 */ /* 0x000fe200078e00ff */
[----:B------:R-:W-:Y:S01]  /*1eec0*/  PLOP3.LUT P1, PT, PT, PT, PT, 0x80, 0x0 ;  /* 0x000000000000781c */ /* 0x000fe20003f2f070 */
[----:B------:R-:W-:Y:S01]  /*1eed0*/  VIADD R10, R5, 0x2c400 ;  /* 0x0002c400050a7836 */ /* 0x000fe20000000000 */
[----:B------:R-:W-:Y:S01]  /*1eee0*/  UMOV UR6, 0x0 ;  /* 0x0000000000067882 */ /* 0x000fe20000000000 */
[----:B------:R-:W-:Y:S01]  /*1eef0*/  UMOV UR7, 0x12f00000 ;  /* 0x12f0000000077882 */ /* 0x000fe20000000000 */
[----:B------:R-:W-:-:S15]  /*1ef00*/  R2UR UR10, R15 ;  /* 0x000000000f0a72ca */ /* 0x000fde00000e0000 */
.L_x_510:
        /* <DEDUP_REMOVED lines=10> */
[----:B------:R-:W1:Y:S01]  /*1efb0*/  SYNCS.PHASECHK.TRANS64.TRYWAIT P1, [R7+URZ+0x388c0], R6 ;  /* 0x0388c006070075a7 */ /* 0x000e62000802017f */
[----:B------:R-:W-:Y:S04]  /*1efc0*/  BSSY B2, `(.L_x_511) ;  /* 0x0000002000027945 */ /* 0x000fe80003800000 */
[----:B-1----:R-:W-:Y:S05]  /*1efd0*/  @!P1 BRA `(.L_x_512) ;  /* 0x0000007000b49947 */ /* 0x002fea0003800000 */
.L_x_704:
[----:B------:R-:W-:Y:S05]  /*1efe0*/  BSYNC B2 ;  /* 0x0000000000027941 */ /* 0x000fea0003800000 */
.L_x_511:
[----:B------:R-:W-:Y:S01]  /*1eff0*/  BSSY B2, `(.L_x_513) ;  /* 0x000000b000027945 */ /* 0x000fe20003800000 */
[----:B------:R-:W-:Y:S01]  /*1f000*/  MOV R12, 0x0 ;  /* 0x00000000000c7802 */ /* 0x000fe20000000f00 */
[----:B------:R-:W-:Y:S02]  /*1f010*/  IMAD.MOV.U32 R13, RZ, RZ, 0x12f00000 ;  /* 0x12f00000ff0d7424 */ /* 0x000fe400078e00ff */
        /* <DEDUP_REMOVED lines=8> */
.L_x_514:
[----:B------:R-:W-:Y:S05]  /*1f0a0*/  BSYNC B2 ;  /* 0x0000000000027941 */ /* 0x000fea0003800000 */
.L_x_513:
[----:B------:R-:W-:Y:S01]  /*1f0b0*/  R2UR UR10, R14 ;  /* 0x000000000e0a72ca */ /* 0x000fe200000e0000 */
[----:B------:R-:W-:Y:S01]  /*1f0c0*/  UIADD3 UR4, UP0, UR44, 0x670, URZ ;  /* 0x000006702c047890 */ /* 0x000fe2000ff1e03f */
[----:B------:R-:W-:Y:S01]  /*1f0d0*/  R2UR UR6, R12 ;  /* 0x000000000c0672ca */ /* 0x000fe200000e0000 */
[----:B01----:R-:W-:Y:S01]  /*1f0e0*/  VIADD R7, R7, 0x388b0 ;  /* 0x000388b007077836 */ /* 0x003fe20000000000 */
[----:B------:R-:W-:Y:S01]  /*1f0f0*/  R2UR UR7, R13 ;  /* 0x000000000d0772ca */ /* 0x000fe200000e0000 */
[----:B------:R-:W-:Y:S01]  /*1f100*/  UIADD3.X UR5, URZ, UR45, URZ, UP0, !UPT ;  /* 0x0000002d3f057290 */ /* 0x000fe200087fe43f */
[----:B------:R-:W-:Y:S02]  /*1f110*/  PLOP3.LUT P1, PT, PT, PT, PT, 0x80, 0x0 ;  /* 0x000000000000781c */ /* 0x000fe40003f2f070 */
[----:B------:R-:W-:-:S11]  /*1f120*/  IADD3 R4, R5, 0x10400, RZ ;  /* 0x0001040005047810 */ /* 0x000fd60007ffe0ff */
.L_x_515:
        /* <DEDUP_REMOVED lines=15> */
.L_x_516:
        /* <DEDUP_REMOVED lines=10> */
.L_x_504:
[----:B------:R-:W-:Y:S05]  /*1f2c0*/  BSYNC B1 ;  /* 0x0000000000017941 */ /* 0x000fea0003800000 */
.L_x_503:
[----:B------:R-:W2:Y:S04]  /*1f2d0*/  LDL.LU R4, [R1+0x14] ;  /* 0x0000140001047983 */ /* 0x000ea80000300800 */
[----:B------:R-:W3:Y:S01]  /*1f2e0*/  LDL.LU R6, [R1+0x20] ;  /* 0x0000200001067983 */ /* 0x000ee20000300800 */
[----:B------:R-:W-:Y:S01]  /*1f2f0*/  VIADD R9, R9, 0xffffffff ;  /* 0xffffffff09097836 */ /* 0x000fe20000000000 */
[----:B------:R-:W-:-:S04]  /*1f300*/  IADD3 R8, R8, -0x80, RZ ;  /* 0xffffff8008087810 */ /* 0x000fc80007ffe0ff */
[----:B------:R-:W-:Y:S01]  /*1f310*/  ISETP.GT.AND P2, PT, R9, R3, PT ;  /* 0x000000030900720c */ /* 0x000fe20003f44270 */
[----:B--2---:R-:W-:-:S05]  /*1f320*/  VIADD R4, R4, 0x1 ;  /* 0x0000000104047836 */ /* 0x004fca0000000000 */
[----:B------:R-:W-:-:S04]  /*1f330*/  ISETP.NE.AND P1, PT, R4, 0x2, PT ;  /* 0x000000020400780c */ /* 0x000fc80003f25270 */
[----:B------:R-:W-:Y:S02]  /*1f340*/  SEL R5, RZ, 0x1, P1 ;  /* 0x00000001ff057807 */ /* 0x000fe40000800000 */
[----:B------:R-:W-:Y:S02]  /*1f350*/  SEL R4, R4, RZ, P1 ;  /* 0x000000ff04047207 */ /* 0x000fe40000800000 */
[----:B---3--:R-:W-:-:S03]  /*1f360*/  LOP3.LUT R6, R6, R5, RZ, 0x3c, !PT ;  /* 0x0000000506067212 */ /* 0x008fc600078e3cff */
[----:B------:R0:W-:Y:S04]  /*1f370*/  STL [R1+0x14], R4 ;  /* 0x0000140401007387 */ /* 0x0001e80000100800 */
[----:B------:R0:W-:Y:S01]  /*1f380*/  STL [R1+0x20], R6 ;  /* 0x0000200601007387 */ /* 0x0001e20000100800 */
[----:B------:R-:W-:Y:S05]  /*1f390*/  @P2 BRA `(.L_x_517) ;  /* 0xfffffff800102947 */ /* 0x000fea000383ffff */
.L_x_483:
[----:B------:R-:W-:Y:S05]  /*1f3a0*/  BSYNC B0 ;  /* 0x0000000000007941 */ /* 0x000fea0003800000 */
.L_x_482:
[----:B------:R-:W-:Y:S05]  /*1f3b0*/  @!P0 WARPSYNC.ALL ;  /* 0x0000000000008948 */ /* 0x000fea0003800000 */
[----:B------:R-:W-:Y:S01]  /*1f3c0*/  @!P0 BAR.SYNC.DEFER_BLOCKING 0xc, 0x180 ;  /* 0x0306000000008b1d */ /* 0x000fe20000010000 */
[----:B------:R-:W-:-:S05]  /*1f3d0*/  ISETP.GT.AND P0, PT, R19, RZ, PT ;  /* 0x000000ff1300720c */ /* 0x000fca0003f04270 */
[----:B------:R-:W-:Y:S08]  /*1f3e0*/  BSSY B6, `(.L_x_518) ;  /* 0x0000341000067945 */ /* 0x000ff00003800000 */
[----:B------:R-:W-:Y:S05]  /*1f3f0*/  @P0 BRA `(.L_x_519) ;  /* 0x0000000000480947 */ /* 0x000fea0003800000 */
[----:B0-----:R-:W0:Y:S02]  /*1f400*/  S2R R4, SR_TID.X ;  /* 0x0000000000047919 */ /* 0x001e240000002100 */
        /* <DEDUP_REMOVED lines=15> */
[----:B------:R0:W-:Y:S01]  /*1f500*/  STL [R1], R0 ;  /* 0x0000000001007387 */ /* 0x0001e20000100800 */
[----:B------:R-:W-:Y:S05]  /*1f510*/  BRA `(.L_x_520) ;  /* 0x0000003000b47947 */ /* 0x000fea0003800000 */
.L_x_519:
[----:B------:R-:W1:Y:S01]  /*1f520*/  S2R R0, SR_CgaCtaId ;  /* 0x0000000000007919 */ /* 0x000e620000008800 */
[----:B------:R-:W-:-:S04]  /*1f530*/  MOV R2, 0x400 ;  /* 0x0000040000027802 */ /* 0x000fc80000000f00 */
[----:B-1----:R-:W-:-:S05]  /*1f540*/  LEA R3, R0, R2, 0x18 ;  /* 0x0000000200037211 */ /* 0x002fca00078ec0ff */
[----:B------:R1:W-:Y:S01]  /*1f550*/  STL [R1+0x40], R3 ;  /* 0x0000400301007387 */ /* 0x0003e20000100800 */
[----:B------:R-:W-:-:S05]  /*1f560*/  VIADD R0, R3, 0x28400 ;  /* 0x0002840003007836 */ /* 0x000fca0000000000 */
[----:B------:R-:W-:-:S13]  /*1f570*/  LOP3.LUT P0, RZ, R0, 0x3ff, RZ, 0xc0, !PT ;  /* 0x000003ff00ff7812 */ /* 0x000fda000780c0ff */
[----:B-1----:R-:W-:Y:S05]  /*1f580*/  @!P0 BRA `(.L_x_521) ;  /* 0x0000000000408947 */ /* 0x002fea0003800000 */
[----:B------:R-:W-:Y:S01]  /*1f590*/  MOV R2, 0x0 ;  /* 0x0000000000027802 */ /* 0x000fe20000000f00 */
[----:B------:R-:W-:Y:S01]  /*1f5a0*/  ULDC.64 UR6, c[0x4][0xc0] ;  /* 0x0100300000067ab9 */ /* 0x000fe20000000a00 */
[----:B------:R-:W-:Y:S01]  /*1f5b0*/  ULDC.64 UR8, c[0x4][0xc8] ;  /* 0x0100320000087ab9 */ /* 0x000fe20000000a00 */
[----:B------:R-:W-:Y:S01]  /*1f5c0*/  ULDC.64 UR4, c[0x4][0x8] ;  /* 0x0100020000047ab9 */ /* 0x000fe20000000a00 */
[----:B0-----:R-:W-:Y:S01]  /*1f5d0*/  IMAD.U32 R4, RZ, RZ, UR6 ;  /* 0x00000006ff047e24 */ /* 0x001fe2000f8e00ff */
[----:B------:R-:W-:Y:S01]  /*1f5e0*/  MOV R6, UR8 ;  /* 0x0000000800067c02 */ /* 0x000fe20008000f00 */
[----:B------:R-:W0:Y:S01]  /*1f5f0*/  LDC.64 R2, c[0x4][R2] ;  /* 0x0100000002027b82 */ /* 0x000e220000000a00 */
[----:B------:R-:W-:Y:S01]  /*1f600*/  IMAD.U32 R5, RZ, RZ, UR7 ;  /* 0x00000007ff057e24 */ /* 0x000fe2000f8e00ff */
[----:B------:R-:W-:Y:S01]  /*1f610*/  MOV R8, 0x70 ;  /* 0x0000007000087802 */ /* 0x000fe20000000f00 */
[----:B------:R-:W-:Y:S02]  /*1f620*/  IMAD.U32 R7, RZ, RZ, UR9 ;  /* 0x00000009ff077e24 */ /* 0x000fe4000f8e00ff */
[----:B------:R-:W-:-:S02]  /*1f630*/  IMAD.U32 R10, RZ, RZ, UR4 ;  /* 0x00000004ff0a7e24 */ /* 0x000fc4000f8e00ff */
[----:B------:R-:W-:Y:S02]  /*1f640*/  IMAD.U32 R11, RZ, RZ, UR5 ;  /* 0x00000005ff0b7e24 */ /* 0x000fe4000f8e00ff */
[----:B------:R-:W-:Y:S02]  /*1f650*/  IMAD.MOV.U32 R12, RZ, RZ, 0x1 ;  /* 0x00000001ff0c7424 */ /* 0x000fe400078e00ff */
[----:B------:R-:W-:-:S07]  /*1f660*/  IMAD.MOV.U32 R13, RZ, RZ, RZ ;  /* 0x000000ffff0d7224 */ /* 0x000fce00078e00ff */
[----:B------:R-:W-:-:S07]  /*1f670*/  LEPC R20, `(.L_x_521) ;  /* 0x000000001014794e */ /* 0x000fce0000000000 */
[----:B0-----:R-:W-:Y:S05]  /*1f680*/  CALL.ABS.NOINC R2 ;  /* 0x0000000002007343 */ /* 0x001fea0003c00000 */
.L_x_521:
[----:B------:R-:W2:Y:S01]  /*1f690*/  LDL.LU R2, [R1+0x48] ;  /* 0x0000480001027983 */ /* 0x000ea20000300800 */
[----:B------:R-:W-:Y:S01]  /*1f6a0*/  MOV R0, 0x400 ;  /* 0x0000040000007802 */ /* 0x000fe20000000f00 */
[----:B------:R-:W1:Y:S03]  /*1f6b0*/  S2R R15, SR_CgaCtaId ;  /* 0x00000000000f7919 */ /* 0x000e660000008800 */
[----:B-1----:R-:W-:-:S05]  /*1f6c0*/  LEA R0, R15, R0, 0x18 ;  /* 0x000000000f007211 */ /* 0x002fca00078ec0ff */
[----:B------:R-:W-:-:S05]  /*1f6d0*/  VIADD R0, R0, 0x10400 ;  /* 0x0001040000007836 */ /* 0x000fca0000000000 */
[----:B------:R-:W-:Y:S01]  /*1f6e0*/  LOP3.LUT P0, RZ, R0, 0x3ff, RZ, 0xc0, !PT ;  /* 0x000003ff00ff7812 */ /* 0x000fe2000780c0ff */
[----:B------:R1:W-:Y:S01]  /*1f6f0*/  STL [R1+0x24], R0 ;  /* 0x0000240001007387 */ /* 0x0003e20000100800 */
[----:B--2---:R-:W-:-:S11]  /*1f700*/  LOP3.LUT R2, R2, 0xfffffffe, RZ, 0xc0, !PT ;  /* 0xfffffffe02027812 */ /* 0x004fd600078ec0ff */
[----:B------:R-:W-:-:S05]  /*1f710*/  @P0 LOP3.LUT R2, R2, 0x1, RZ, 0xfc, !PT ;  /* 0x0000000102020812 */ /* 0x000fca00078efcff */
[----:B------:R1:W-:Y:S01]  /*1f720*/  STL [R1+0x48], R2 ;  /* 0x0000480201007387 */ /* 0x0003e20000100800 */
[----:B------:R-:W-:Y:S05]  /*1f730*/  @!P0 BRA `(.L_x_522) ;  /* 0x0000000000408947 */ /* 0x000fea0003800000 */
[----:B-1----:R-:W-:Y:S01]  /*1f740*/  MOV R2, 0x0 ;  /* 0x0000000000027802 */ /* 0x002fe20000000f00 */
[----:B------:R-:W-:Y:S01]  /*1f750*/  ULDC.64 UR6, c[0x4][0xc0] ;  /* 0x0100300000067ab9 */ /* 0x000fe20000000a00 */
[----:B------:R-:W-:Y:S01]  /*1f760*/  ULDC.64 UR8, c[0x4][0xc8] ;  /* 0x0100320000087ab9 */ /* 0x000fe20000000a00 */
[----:B------:R-:W-:Y:S01]  /*1f770*/  ULDC.64 UR4, c[0x4][0x10] ;  /* 0x0100040000047ab9 */ /* 0x000fe20000000a00 */
[----:B0-----:R-:W-:Y:S01]  /*1f780*/  MOV R4, UR6 ;  /* 0x0000000600047c02 */ /* 0x001fe20008000f00 */
[----:B------:R-:W-:Y:S01]  /*1f790*/  IMAD.U32 R5, RZ, RZ, UR7 ;  /* 0x00000007ff057e24 */ /* 0x000fe2000f8e00ff */
[----:B------:R-:W0:Y:S01]  /*1f7a0*/  LDC.64 R2, c[0x4][R2] ;  /* 0x0100000002027b82 */ /* 0x000e220000000a00 */
[----:B------:R-:W-:Y:S01]  /*1f7b0*/  IMAD.U32 R6, RZ, RZ, UR8 ;  /* 0x00000008ff067e24 */ /* 0x000fe2000f8e00ff */
[----:B------:R-:W-:Y:S01]  /*1f7c0*/  MOV R10, UR4 ;  /* 0x00000004000a7c02 */ /* 0x000fe20008000f00 */
[----:B------:R-:W-:Y:S01]  /*1f7d0*/  IMAD.U32 R7, RZ, RZ, UR9 ;  /* 0x00000009ff077e24 */ /* 0x000fe2000f8e00ff */
[----:B------:R-:W-:Y:S01]  /*1f7e0*/  MOV R13, RZ ;  /* 0x000000ff000d7202 */ /* 0x000fe20000000f00 */
[----:B------:R-:W-:-:S02]  /*1f7f0*/  IMAD.U32 R11, RZ, RZ, UR5 ;  /* 0x00000005ff0b7e24 */ /* 0x000fc4000f8e00ff */
[----:B------:R-:W-:Y:S02]  /*1f800*/  IMAD.MOV.U32 R8, RZ, RZ, 0x70 ;  /* 0x00000070ff087424 */ /* 0x000fe400078e00ff */
[----:B------:R-:W-:-:S07]  /*1f810*/  IMAD.MOV.U32 R12, RZ, RZ, 0x1 ;  /* 0x00000001ff0c7424 */ /* 0x000fce00078e00ff */
[----:B------:R-:W-:-:S07]  /*1f820*/  LEPC R20, `(.L_x_522) ;  /* 0x000000001014794e */ /* 0x000fce0000000000 */
[----:B0-----:R-:W-:Y:S05]  /*1f830*/  CALL.ABS.NOINC R2 ;  /* 0x0000000002007343 */ /* 0x001fea0003c00000 */
.L_x_522:
[----:B-1----:R-:W2:Y:S02]  /*1f840*/  LDL R2, [R1+0x40] ;  /* 0x0000400001027983 */ /* 0x002ea40000100800 */
[----:B--2---:R-:W-:-:S05]  /*1f850*/  VIADD R0, R2, 0x400 ;  /* 0x0000040002007836 */ /* 0x004fca0000000000 */
[----:B------:R-:W-:-:S13]  /*1f860*/  LOP3.LUT P0, RZ, R0, 0x3ff, RZ, 0xc0, !PT ;  /* 0x000003ff00ff7812 */ /* 0x000fda000780c0ff */
[----:B------:R-:W-:Y:S05]  /*1f870*/  @!P0 BRA `(.L_x_523) ;  /* 0x0000000000408947 */ /* 0x000fea0003800000 */
        /* <DEDUP_REMOVED lines=16> */
.L_x_523:
[----:B------:R-:W2:Y:S02]  /*1f980*/  LDL.LU R2, [R1+0x24] ;  /* 0x0000240001027983 */ /* 0x000ea40000300800 */
[----:B--2---:R-:W-:-:S13]  /*1f990*/  LOP3.LUT P6, RZ, R2, 0x3ff, RZ, 0xc0, !PT ;  /* 0x000003ff02ff7812 */ /* 0x004fda00078cc0ff */
        /* <DEDUP_REMOVED lines=9> */
[----:B------:R-:W-:Y:S01]  /*1fa30*/  MOV R11, UR9 ;  /* 0x00000009000b7c02 */ /* 0x000fe20008000f00 */
[----:B------:R-:W-:Y:S02]  /*1fa40*/  IMAD.U32 R7, RZ, RZ, UR7 ;  /* 0x00000007ff077e24 */ /* 0x000fe4000f8e00ff */
[----:B------:R-:W-:-:S02]  /*1fa50*/  IMAD.U32 R10, RZ, RZ, UR8 ;  /* 0x00000008ff0a7e24 */ /* 0x000fc4000f8e00ff */
[----:B------:R-:W-:Y:S02]  /*1fa60*/  IMAD.MOV.U32 R8, RZ, RZ, 0x70 ;  /* 0x00000070ff087424 */ /* 0x000fe400078e00ff */
[----:B------:R-:W-:Y:S02]  /*1fa70*/  IMAD.MOV.U32 R12, RZ, RZ, 0x1 ;  /* 0x00000001ff0c7424 */ /* 0x000fe400078e00ff */
[----:B------:R-:W-:-:S07]  /*1fa80*/  IMAD.MOV.U32 R13, RZ, RZ, RZ ;  /* 0x000000ffff0d7224 */ /* 0x000fce00078e00ff */
[----:B------:R-:W-:-:S07]  /*1fa90*/  LEPC R20, `(.L_x_524) ;  /* 0x000000001014794e */ /* 0x000fce0000000000 */
[----:B0-----:R-:W-:Y:S05]  /*1faa0*/  CALL.ABS.NOINC R2 ;  /* 0x0000000002007343 */ /* 0x001fea0003c00000 */
.L_x_524:
[----:B------:R-:W-:Y:S01]  /*1fab0*/  ULDC.64 UR4, c[0x0][0x9f8] ;  /* 0x00027e0000047ab9 */ /* 0x000fe20000000a00 */
[----:B0-----:R-:W2:Y:S01]  /*1fac0*/  LDL.LU R4, [R1+0x30] ;  /* 0x0000300001047983 */ /* 0x001ea20000300800 */
[----:B------:R-:W-:-:S03]  /*1fad0*/  ISETP.NE.U32.AND P0, PT, RZ, UR4, PT ;  /* 0x00000004ff007c0c */ /* 0x000fc6000bf05070 */
[----:B------:R-:W2:Y:S01]  /*1fae0*/  LDL.LU R0, [R1+0x4] ;  /* 0x0000040001007983 */ /* 0x000ea20000300800 */
[----:B------:R-:W-:Y:S02]  /*1faf0*/  ISETP.NE.AND.EX P0, PT, RZ, UR5, PT, P0 ;  /* 0x00000005ff007c0c */ /* 0x000fe4000bf05300 */
[----:B------:R-:W-:Y:S01]  /*1fb00*/  MOV R5, R16 ;  /* 0x0000001000057202 */ /* 0x000fe20000000f00 */
[----:B------:R-:W3:Y:S10]  /*1fb10*/  LDL R6, [R1+0x8] ;  /* 0x0000080001067983 */ /* 0x000ef40000100800 */
[----:B------:R-:W-:-:S04]  /*1fb20*/  @P0 IADD3 R2, P1, R17, UR4, RZ ;  /* 0x0000000411020c10 */ /* 0x000fc8000ff3e0ff */
[----:B------:R-:W-:Y:S01]  /*1fb30*/  @P0 IADD3.X R3, R18, UR5, RZ, P1, !PT ;  /* 0x0000000512030c10 */ /* 0x000fe20008ffe4ff */
[----:B------:R-:W-:-:S04]  /*1fb40*/  ULDC.64 UR4, c[0x0][0xa00] ;  /* 0x0002800000047ab9 */ /* 0x000fc80000000a00 */
[----:B------:R-:W4:Y:S01]  /*1fb50*/  @P0 LDG.E R5, desc[UR42][R2.64] ;  /* 0x0000002a02050981 */ /* 0x000f22000c1e1900 */
[----:B--2---:R-:W-:Y:S02]  /*1fb60*/  IMAD R4, R0, 0x80, R4 ;  /* 0x0000008000047824 */ /* 0x004fe400078e0204 */
[----:B------:R-:W0:Y:S01]  /*1fb70*/  LDC R0, c[0x0][0x428] ;  /* 0x00010a00ff007b82 */ /* 0x000e220000000800 */
[----:B----4-:R1:W-:Y:S01]  /*1fb80*/  STL [R1+0x24], R5 ;  /* 0x0000240501007387 */ /* 0x0103e20000100800 */
[----:B0-----:R-:W-:Y:S01]  /*1fb90*/  ISETP.NE.AND P0, PT, R0, 0x1, PT ;  /* 0x000000010000780c */ /* 0x001fe20003f05270 */
[----:B---3--:R-:W-:Y:S01]  /*1fba0*/  IMAD.MOV.U32 R0, RZ, RZ, R6 ;  /* 0x000000ffff007224 */ /* 0x008fe200078e0006 */
[----:B-1----:R-:W0:Y:S11]  /*1fbb0*/  S2R R5, SR_TID.X ;  /* 0x0000000000057919 */ /* 0x002e360000002100 */
[----:B------:R-:W1:Y:S08]  /*1fbc0*/  @P0 LDC R2, c[0x0][0x42c] ;  /* 0x00010b00ff020b82 */ /* 0x000e700000000800 */
[----:B------:R-:W2:Y:S01]  /*1fbd0*/  @P0 LDC R3, c[0x0][0x430] ;  /* 0x00010c00ff030b82 */ /* 0x000ea20000000800 */
[----:B-1----:R-:W-:Y:S01]  /*1fbe0*/  @P0 IMAD.HI.U32 R2, R6, R2, RZ ;  /* 0x0000000206020227 */ /* 0x002fe200078e00ff */
[----:B0-----:R-:W-:-:S04]  /*1fbf0*/  LOP3.LUT R5, R5, 0x7f, RZ, 0xc0, !PT ;  /* 0x0000007f05057812 */ /* 0x001fc800078ec0ff */
[----:B------:R-:W-:Y:S02]  /*1fc00*/  ISETP.NE.AND P1, PT, R5, RZ, PT ;  /* 0x000000ff0500720c */ /* 0x000fe40003f25270 */
[----:B--2---:R-:W-:Y:S02]  /*1fc10*/  @P0 SHF.R.U32.HI R0, RZ, R3, R2 ;  /* 0x00000003ff000219 */ /* 0x004fe40000011602 */
[----:B------:R-:W-:Y:S02]  /*1fc20*/  ISETP.NE.U32.AND P0, PT, RZ, UR4, PT ;  /* 0x00000004ff007c0c */ /* 0x000fe4000bf05070 */
[----:B------:R-:W-:Y:S02]  /*1fc30*/  PLOP3.LUT P3, PT, P1, PT, PT, 0x8, 0x0 ;  /* 0x000000000000781c */ /* 0x000fe40000f6e170 */
[----:B------:R-:W-:-:S04]  /*1fc40*/  ISETP.NE.AND.EX P2, PT, RZ, UR5, PT, P0 ;  /* 0x00000005ff007c0c */ /* 0x000fc8000bf45300 */
[----:B------:R-:W-:Y:S01]  /*1fc50*/  SEL R3, R16, RZ, !P2 ;  /* 0x000000ff10037207 */ /* 0x000fe20005000000 */
[----:B------:R-:W-:-:S05]  /*1fc60*/  VOTEU.ALL UP1, P1 ;  /* 0x00000000003f7886 */ /* 0x000fca0000820000 */
[----:B------:R-:W-:-:S04]  /*1fc70*/  @!UP1 UIADD3 UR8, UP0, UR44, 0x270, URZ ;  /* 0x000002702c089890 */ /* 0x000fc8000ff1e03f */
[----:B------:R-:W-:-:S03]  /*1fc80*/  @!UP1 UIADD3.X UR9, URZ, UR45, URZ, UP0, !UPT ;  /* 0x0000002d3f099290 */ /* 0x000fc600087fe43f */
[----:B------:R-:W-:-:S09]  /*1fc90*/  VOTEU.ALL UP0, P1 ;  /* 0x00000000003f7886 */ /* 0x000fd20000800000 */
.L_x_525:
[----:B------:R-:W2:Y:S01]  /*1fca0*/  LDL R2, [R1+0x8] ;  /* 0x0000080001027983 */ /* 0x000ea20000100800 */
[----:B------:R-:W-:Y:S02]  /*1fcb0*/  PLOP3.LUT P0, PT, P0, P3, PT, 0xa2, 0x0 ;  /* 0x000000000000781c */ /* 0x000fe40000707472 */
[----:B------:R-:W-:Y:S01]  /*1fcc0*/  @P3 R2UR P0, UR7, R3 ;  /* 0x00000000030732ca */ /* 0x000fe20000000000 */
[----:B------:R-:W-:-:S07]  /*1fcd0*/  UMOV UR4, URZ ;  /* 0x0000003f00047c82 */ /* 0x000fce0008000000 */
[----:B------:R-:W-:Y:S02]  /*1fce0*/  PLOP3.LUT P0, PT, P0, P3, PT, 0xa2, 0x0 ;  /* 0x000000000000781c */ /* 0x000fe40000707472 */
[----:B--2---:R-:W-:-:S08]  /*1fcf0*/  @P3 R2UR.OR P0, UR6, R2 ;  /* 0x00000000020632ca */ /* 0x004fd00000100000 */
[----:B------:R-:W-:Y:S02]  /*1fd00*/  PLOP3.LUT P0, PT, P0, P3, PT, 0xa2, 0x0 ;  /* 0x000000000000781c */ /* 0x000fe40000707472 */
[----:B------:R-:W-:-:S08]  /*1fd10*/  @P3 R2UR.OR P0, UR5, R4 ;  /* 0x00000000040532ca */ /* 0x000fd00000100000 */
[----:B------:R-:W-:-:S05]  /*1fd20*/  @P3 PLOP3.LUT P3, PT, P0, PT, PT, 0x80, 0x0 ;  /* 0x000000000000381c */ /* 0x000fca000076f070 */
[----:B------:R0:W-:Y:S08]  /*1fd30*/  @!UP0 UTMAPF.L2.4D [UR4], [UR8] ;  /* 0x00000004080085b8 */ /* 0x0001f00008018000 */
[----:B0-----:R-:W-:Y:S05]  /*1fd40*/  @P3 BRA.U.ANY `(.L_x_525) ;  /* 0xfffffffd00d43947 */ /* 0x001fea000393ffff */
[----:B------:R-:W-:Y:S01]  /*1fd50*/  PLOP3.LUT P2, PT, P1, PT, PT, 0x8, 0x0 ;  /* 0x000000000000781c */ /* 0x000fe20000f4e170 */
[----:B------:R-:W-:Y:S01]  /*1fd60*/  VOTEU.ALL UP0, P1 ;  /* 0x00000000003f7886 */ /* 0x000fe20000800000 */
[----:B------:R-:W-:-:S11]  /*1fd70*/  UMOV UR4, 0x80 ;  /* 0x0000008000047882 */ /* 0x000fd60000000000 */
.L_x_526:
[----:B------:R-:W2:Y:S01]  /*1fd80*/  LDL R2, [R1+0x8] ;  /* 0x0000080001027983 */ /* 0x000ea20000100800 */
[----:B------:R-:W-:Y:S02]  /*1fd90*/  PLOP3.LUT P0, PT, P0, P2, PT, 0xa2, 0x0 ;  /* 0x000000000000781c */ /* 0x000fe40000705472 */
[----:B------:R-:W-:-:S08]  /*1fda0*/  @P2 R2UR P0, UR7, R3 ;  /* 0x00000000030722ca */ /* 0x000fd00000000000 */
[----:B------:R-:W-:Y:S02]  /*1fdb0*/  PLOP3.LUT P0, PT, P0, P2, PT, 0xa2, 0x0 ;  /* 0x000000000000781c */ /* 0x000fe40000705472 */
[----:B--2---:R-:W-:-:S08]  /*1fdc0*/  @P2 R2UR.OR P0, UR6, R2 ;  /* 0x00000000020622ca */ /* 0x004fd00000100000 */
[----:B------:R-:W-:Y:S02]  /*1fdd0*/  PLOP3.LUT P0, PT, P0, P2, PT, 0xa2, 0x0 ;  /* 0x000000000000781c */ /* 0x000fe40000705472 */
[----:B------:R-:W-:-:S08]  /*1fde0*/  @P2 R2UR.OR P0, UR5, R4 ;  /* 0x00000000040522ca */ /* 0x000fd00000100000 */
[----:B------:R-:W-:-:S05]  /*1fdf0*/  @P2 PLOP3.LUT P2, PT, P0, PT, PT, 0x80, 0x0 ;  /* 0x000000000000281c */ /* 0x000fca000074f070 */
[----:B------:R0:W-:Y:S08]  /*1fe00*/  @!UP0 UTMAPF.L2.4D [UR4], [UR8] ;  /* 0x00000004080085b8 */ /* 0x0001f00008018000 */
[----:B0-----:R-:W-:Y:S05]  /*1fe10*/  @P2 BRA.U.ANY `(.L_x_526) ;  /* 0xfffffffd00d82947 */ /* 0x001fea000393ffff */
[----:B------:R-:W2:Y:S01]  /*1fe20*/  LDL R16, [R1+0x24] ;  /* 0x0000240001107983 */ /* 0x000ea20000100800 */
[----:B------:R-:W0:Y:S01]  /*1fe30*/  LDC.64 R6, c[0x0][0x3f8] ;  /* 0x0000fe00ff067b82 */ /* 0x000e220000000a00 */
[----:B------:R-:W-:Y:S02]  /*1fe40*/  ULDC.64 UR4, c[0x0][0xa08] ;  /* 0x0002820000047ab9 */ /* 0x000fe40000000a00 */
[----:B0-----:R-:W-:Y:S01]  /*1fe50*/  LOP3.LUT P0, RZ, R6, UR4, RZ, 0xfc, !PT ;  /* 0x0000000406ff7c12 */ /* 0x001fe2000f80fcff */
[----:B------:R-:W-:-:S03]  /*1fe60*/  UMOV UR4, 0xffffffff ;  /* 0xffffffff00047882 */ /* 0x000fc60000000000 */
[----:B------:R-:W-:Y:S02]  /*1fe70*/  LOP3.LUT P0, RZ, R7, UR5, RZ, 0xfc, P0 ;  /* 0x0000000507ff7c12 */ /* 0x000fe4000800fcff */
[----:B--2---:R-:W-:Y:S02]  /*1fe80*/  SHF.R.S32.HI R17, RZ, 0x1f, R16 ;  /* 0x0000001fff117819 */ /* 0x004fe40000011410 */
[----:B------:R-:W-:-:S03]  /*1fe90*/  SEL R2, R16, RZ, !P0 ;  /* 0x000000ff10027207 */ /* 0x000fc60004000000 */
[----:B------:R0:W-:Y:S01]  /*1fea0*/  STL [R1+0x30], R17 ;  /* 0x0000301101007387 */ /* 0x0001e20000100800 */
[----:B------:R-:W-:Y:S05]  /*1feb0*/  BRA.DIV UR4, `(.L_x_527) ;  /* 0x0000006604107947 */ /* 0x000fea000b800000 */
[----:B------:R-:W1:Y:S02]  /*1fec0*/  S2R R5, SR_TID.X ;  /* 0x0000000000057919 */ /* 0x000e640000002100 */
[----:B-1----:R-:W-:-:S04]  /*1fed0*/  SHF.R.U32.HI R5, RZ, 0x5, R5 ;  /* 0x00000005ff057819 */ /* 0x002fc80000011605 */
[----:B------:R-:W-:-:S05]  /*1fee0*/  LOP3.LUT R5, R5, 0x3, RZ, 0xc0, !PT ;  /* 0x0000000305057812 */ /* 0x000fca00078ec0ff */
[----:B------:R1:W2:Y:S02]  /*1fef0*/  SHFL.IDX PT, R14, R5, RZ, 0x1f ;  /* 0x00001fff050e7589 */ /* 0x0002a400000e0000 */
.L_x_707:
[----:B--2---:R-:W-:Y:S02]  /*1ff00*/  ISETP.NE.AND P0, PT, R14, RZ, PT ;  /* 0x000000ff0e00720c */ /* 0x004fe40003f05270 */
[----:B------:R-:W-:-:S11]  /*1ff10*/  PLOP3.LUT P6, PT, PT, PT, PT, 0x8, 0x0 ;  /* 0x000000000000781c */ /* 0x000fd60003fce170 */
[----:B------:R-:W-:Y:S05]  /*1ff20*/  @P0 BRA `(.L_x_528) ;  /* 0x0000000800100947 */ /* 0x000fea0003800000 */
[----:B------:R-:W-:-:S03]  /*1ff30*/  UMOV UR4, 0xffffffff ;  /* 0xffffffff00047882 */ /* 0x000fc60000000000 */
[----:B------:R-:W-:Y:S05]  /*1ff40*/  BRA.DIV UR4, `(.L_x_529) ;  /* 0x0000006604207947 */ /* 0x000fea000b800000 */
[----:B------:R-:W-:-:S13]  /*1ff50*/  ELECT P6, URZ, PT ;  /* 0x00000000003f782f */ /* 0x000fda00038c0000 */
.L_x_710:
[----:B------:R-:W-:Y:S05]  /*1ff60*/  @!P6 BRA `(.L_x_530) ;  /* 0x000000040084e947 */ /* 0x000fea0003800000 */
[----:B-1----:R-:W2:Y:S01]  /*1ff70*/  LDL R5, [R1+0x18] ;  /* 0x0000180001057983 */ /* 0x002ea20000100800 */
[----:B------:R-:W-:-:S04]  /*1ff80*/  ISETP.NE.U32.AND P0, PT, R6, RZ, PT ;  /* 0x000000ff0600720c */ /* 0x000fc80003f05070 */
[----:B------:R-:W-:Y:S02]  /*1ff90*/  ISETP.NE.AND.EX P0, PT, R7, RZ, PT, P0 ;  /* 0x000000ff0700720c */ /* 0x000fe40003f05300 */
[----:B--2---:R-:W-:-:S11]  /*1ffa0*/  LEA.HI.SX32 R5, R5, 0xffffffff, 0x19 ;  /* 0xffffffff05057811 */ /* 0x004fd600078fcaff */
[----:B------:R-:W-:Y:S05]  /*1ffb0*/  @!P0 BRA `(.L_x_531) ;  /* 0x0000000000488947 */ /* 0x000fea0003800000 */
[----:B------:R-:W1:Y:S01]  /*1ffc0*/  LDC R10, c[0x0][0x41c] ;  /* 0x00010700ff0a7b82 */ /* 0x000e620000000800 */
[----:B------:R-:W-:Y:S01]  /*1ffd0*/  IMAD.MOV.U32 R2, RZ, RZ, R5 ;  /* 0x000000ffff027224 */ /* 0x000fe200078e0005 */
[----:B------:R-:W-:Y:S01]  /*1ffe0*/  ULDC.64 UR4, c[0x0][0x408] ;  /* 0x0001020000047ab9 */ /* 0x000fe20000000a00 */
[----:B-1----:R-:W-:-:S13]  /*1fff0*/  ISETP.NE.AND P0, PT, R10, 0x1, PT ;  /* 0x000000010a00780c */ /* 0x002fda0003f05270 */
[----:B------:R-:W1:Y:S02]  /*20000*/  @P0 LDC.64 R8, c[0x0][0x420] ;  /* 0x00010800ff080b82 */ /* 0x000e640000000a00 */
[----:B-1----:R-:W-:-:S05]  /*20010*/  @P0 IMAD.HI.U32 R8, R5, R8, RZ ;  /* 0x0000000805080227 */ /* 0x002fca00078e00ff */
[----:B------:R-:W-:-:S04]  /*20020*/  @P0 SHF.R.U32.HI R2, RZ, R9, R8 ;  /* 0x00000009ff020219 */ /* 0x000fc80000011608 */
[----:B------:R-:W-:Y:S02]  /*20030*/  IADD3 R8, -R2, RZ, RZ ;  /* 0x000000ff02087210 */ /* 0x000fe40007ffe1ff */
[----:B------:R-:W-:-:S03]  /*20040*/  SHF.R.S32.HI R9, RZ, 0x1f, R2 ;  /* 0x0000001fff097819 */ /* 0x000fc60000011402 */
        /* <DEDUP_REMOVED lines=9> */
.L_x_531:
[----:B-1----:R-:W2:Y:S01]  /*200e0*/  LDL R6, [R1+0x10] ;  /* 0x0000100001067983 */ /* 0x002ea20000100800 */
[----:B------:R-:W-:-:S03]  /*200f0*/  MOV R9, 0x400 ;  /* 0x0000040000097802 */ /* 0x000fc60000000f00 */
[----:B------:R-:W3:Y:S01]  /*20100*/  LDL R8, [R1+0x1c] ;  /* 0x00001c0001087983 */ /* 0x000ee20000100800 */
[----:B------:R-:W1:Y:S01]  /*20110*/  S2R R10, SR_CgaCtaId ;  /* 0x00000000000a7919 */ /* 0x000e620000008800 */
[----:B------:R-:W4:Y:S01]  /*20120*/  S2R R7, SR_TID.X ;  /* 0x0000000000077919 */ /* 0x000f220000002100 */
[----:B-1----:R-:W-:Y:S02]  /*20130*/  LEA R9, R10, R9, 0x18 ;  /* 0x000000090a097211 */ /* 0x002fe400078ec0ff */
[----:B----4-:R-:W-:-:S04]  /*20140*/  LOP3.LUT R7, R7, 0x7f, RZ, 0xc0, !PT ;  /* 0x0000007f07077812 */ /* 0x010fc800078ec0ff */
[----:B------:R-:W-:Y:S02]  /*20150*/  ISETP.NE.AND P0, PT, R7, RZ, PT ;  /* 0x000000ff0700720c */ /* 0x000fe40003f05270 */
[----:B--2---:R-:W-:Y:S02]  /*20160*/  LEA R6, R6, R9, 0x3 ;  /* 0x0000000906067211 */ /* 0x004fe400078e18ff */
[----:B---3--:R-:W-:-:S04]  /*20170*/  SHF.L.U32 R8, R8, 0x1f, RZ ;  /* 0x0000001f08087819 */ /* 0x008fc800000006ff */
[----:B------:R-:W1:Y:S02]  /*20180*/  SYNCS.PHASECHK.TRANS64.TRYWAIT P2, [R6+URZ+0x38880], R8 ;  /* 0x03888008060075a7 */ /* 0x000e64000804017f */
[----:B-1----:R-:W-:Y:S05]  /*20190*/  @!P2 BRA `(.L_x_532) ;  /* 0x0000006000aca947 */ /* 0x002fea0003800000 */
.L_x_711:
        /* <DEDUP_REMOVED lines=8> */
.L_x_533:
[----:B------:R-:W2:Y:S01]  /*20220*/  LDL R7, [R1+0x10] ;  /* 0x0000100001077983 */ /* 0x000ea20000100800 */
[----:B------:R-:W-:-:S03]  /*20230*/  MOV R10, 0x400 ;  /* 0x00000400000a7802 */ /* 0x000fc60000000f00 */
[----:B------:R-:W3:Y:S01]  /*20240*/  LDL R9, [R1+0x34] ;  /* 0x0000340001097983 */ /* 0x000ee20000100800 */
[----:B------:R-:W4:Y:S01]  /*20250*/  S2R R11, SR_CgaCtaId ;  /* 0x00000000000b7919 */ /* 0x000f220000008800 */
[----:B------:R-:W-:Y:S01]  /*20260*/  R2UR UR9, R6 ;  /* 0x00000000060972ca */ /* 0x000fe200000e0000 */
[----:B------:R-:W-:Y:S01]  /*20270*/  UIADD3 UR4, UP0, UR44, 0x470, URZ ;  /* 0x000004702c047890 */ /* 0x000fe2000ff1e03f */
[----:B------:R-:W-:Y:S02]  /*20280*/  R2UR UR12, R0 ;  /* 0x00000000000c72ca */ /* 0x000fe400000e0000 */
[----:B-----5:R-:W-:Y:S01]  /*20290*/  R2UR UR13, R2 ;  /* 0x00000000020d72ca */ /* 0x020fe200000e0000 */
[----:B------:R-:W-:Y:S01]  /*202a0*/  UIADD3.X UR5, URZ, UR45, URZ, UP0, !UPT ;  /* 0x0000002d3f057290 */ /* 0x000fe200087fe43f */
[----:B----4-:R-:W-:-:S07]  /*202b0*/  LEA R10, R11, R10, 0x18 ;  /* 0x0000000a0b0a7211 */ /* 0x010fce00078ec0ff */
[----:B------:R-:W-:Y:S01]  /*202c0*/  UIADD3 UR9, UR9, 0x38870, URZ ;  /* 0x0003887009097890 */ /* 0x000fe2000fffe03f */
[----:B------:R-:W-:Y:S01]  /*202d0*/  UMOV UR10, URZ ;  /* 0x0000003f000a7c82 */ /* 0x000fe20008000000 */
[----:B------:R-:W-:Y:S01]  /*202e0*/  UMOV UR6, 0x0 ;  /* 0x0000000000067882 */ /* 0x000fe20000000000 */
[----:B------:R-:W-:Y:S01]  /*202f0*/  UMOV UR7, 0x14f00000 ;  /* 0x14f0000000077882 */ /* 0x000fe20000000000 */
[----:B------:R-:W-:Y:S01]  /*20300*/  UMOV UR15, 0x80 ;  /* 0x00000080000f7882 */ /* 0x000fe20000000000 */
[----:B--2---:R-:W-:-:S05]  /*20310*/  IMAD R7, R7, 0x8000, R10 ;  /* 0x0000800007077824 */ /* 0x004fca00078e020a */
[----:B------:R-:W-:Y:S02]  /*20320*/  R2UR UR14, R7 ;  /* 0x00000000070e72ca */ /* 0x000fe400000e0000 */
[----:B---3--:R-:W-:-:S04]  /*20330*/  LEA R5, R5, R9, 0x7 ;  /* 0x0000000905057211 */ /* 0x008fc800078e38ff */
[----:B------:R-:W-:-:S07]  /*20340*/  R2UR UR11, R5 ;  /* 0x00000000050b72ca */ /* 0x000fce00000e0000 */
        /* <DEDUP_REMOVED lines=8> */
.L_x_712:
        /* <DEDUP_REMOVED lines=8> */
.L_x_535:
        /* <DEDUP_REMOVED lines=8> */
[----:B------:R-:W-:Y:S01]  /*204d0*/  R2UR UR13, R2 ;  /* 0x00000000020d72ca */ /* 0x000fe200000e0000 */
[----:B------:R-:W-:Y:S01]  /*204e0*/  UMOV UR7, 0x14f00000 ;  /* 0x14f0000000077882 */ /* 0x000fe20000000000 */
[----:B------:R-:W-:-:S03]  /*204f0*/  UMOV UR15, 0x80 ;  /* 0x00000080000f7882 */ /* 0x000fc60000000000 */
[----:B------:R-:W-:Y:S02]  /*20500*/  UIADD3 UR8, UR14, 0x28400, URZ ;  /* 0x000284000e087890 */ /* 0x000fe4000fffe03f */
[----:B------:R-:W-:Y:S02]  /*20510*/  UIADD3 UR9, UR9, 0x38830, URZ ;  /* 0x0003883009097890 */ /* 0x000fe4000fffe03f */
[----:B------:R-:W-:-:S07]  /*20520*/  UIADD3 UR14, UR14, 0x2c400, URZ ;  /* 0x0002c4000e0e7890 */ /* 0x000fce000fffe03f */
[----:B------:R3:W-:Y:S02]  /*20530*/  UTMALDG.4D [UR8], [UR4], desc[UR6] ;  /* 0x00000608040075b4 */ /* 0x0007e40008019000 */
[----:B---3--:R-:W-:Y:S01]  /*20540*/  UMOV UR8, UR14 ;  /* 0x0000000e00087c82 */ /* 0x008fe20008000000 */
[----:B------:R-:W-:Y:S02]  /*20550*/  UMOV UR10, UR15 ;  /* 0x0000000f000a7c82 */ /* 0x000fe40008000000 */
[----:B------:R3:W-:Y:S02]  /*20560*/  UTMALDG.4D [UR8], [UR4], desc[UR6] ;  /* 0x00000608040075b4 */ /* 0x0007e40008019000 */
[----:B---3--:R-:W-:Y:S01]  /*20570*/  NOP ;  /* 0x0000000000007918 */ /* 0x008fe20000000000 */
.L_x_530:
[----:B-12---:R-:W2:Y:S01]  /*20580*/  LDL.LU R6, [R1+0x8] ;  /* 0x0000080001067983 */ /* 0x006ea20000300800 */
[----:B------:R-:W-:Y:S01]  /*20590*/  MOV R7, 0x400 ;  /* 0x0000040000077802 */ /* 0x000fe20000000f00 */
[----:B------:R-:W1:Y:S01]  /*205a0*/  S2R R8, SR_CgaCtaId ;  /* 0x0000000000087919 */ /* 0x000e620000008800 */
[----:B------:R-:W-:Y:S05]  /*205b0*/  WARPSYNC.ALL ;  /* 0x0000000000007948 */ /* 0x000fea0003800000 */
[----:B------:R-:W-:-:S13]  /*205c0*/  ELECT P0, URZ, PT ;  /* 0x00000000003f782f */ /* 0x000fda0003800000 */
[C---:B------:R-:W-:Y:S01]  /*205d0*/  @P0 R2UR UR13, R3.reuse ;  /* 0x00000000030d02ca */ /* 0x040fe200000e0000 */
[----:B------:R-:W-:Y:S01]  /*205e0*/  UIADD3 UR4, UP0, UR44, 0x270, URZ ;  /* 0x000002702c047890 */ /* 0x000fe2000ff1e03f */
[C---:B------:R-:W-:Y:S02]  /*205f0*/  @P0 R2UR UR11, R4.reuse ;  /* 0x00000000040b02ca */ /* 0x040fe400000e0000 */
[----:B------:R-:W-:Y:S02]  /*20600*/  @P0 R2UR UR21, R3 ;  /* 0x00000000031502ca */ /* 0x000fe400000e0000 */
[----:B------:R-:W-:Y:S01]  /*20610*/  @P0 R2UR UR19, R4 ;  /* 0x00000000041302ca */ /* 0x000fe200000e0000 */
[----:B------:R-:W-:Y:S01]  /*20620*/  UIADD3.X UR5, URZ, UR45, URZ, UP0, !UPT ;  /* 0x0000002d3f057290 */ /* 0x000fe200087fe43f */
[----:B-1----:R-:W-:-:S04]  /*20630*/  LEA R7, R8, R7, 0x18 ;  /* 0x0000000708077211 */ /* 0x002fc800078ec0ff */
[----:B------:R-:W-:Y:S01]  /*20640*/  R2UR UR16, R7 ;  /* 0x00000000071072ca */ /* 0x000fe200000e0000 */
[----:B------:R-:W-:Y:S01]  /*20650*/  @P0 IMAD.MOV.U32 R5, RZ, RZ, 0x8000 ;  /* 0x00008000ff050424 */ /* 0x000fe200078e00ff */
[----:B------:R-:W-:Y:S11]  /*20660*/  BAR.SYNC.DEFER_BLOCKING 0x8, 0x120 ;  /* 0x0204800000007b1d */ /* 0x000ff60000010000 */
[----:B------:R-:W-:-:S02]  /*20670*/  UIADD3 UR8, UR16, 0x20400, URZ ;  /* 0x0002040010087890 */ /* 0x000fc4000fffe03f */
[----:B------:R-:W-:Y:S02]  /*20680*/  UIADD3 UR9, UR16, 0x38800, URZ ;  /* 0x0003880010097890 */ /* 0x000fe4000fffe03f */
[----:B------:R-:W-:Y:S01]  /*20690*/  UIADD3 UR16, UR16, 0x24400, URZ ;  /* 0x0002440010107890 */ /* 0x000fe2000fffe03f */
[----:B------:R-:W-:Y:S01]  /*206a0*/  UMOV UR6, 0x0 ;  /* 0x0000000000067882 */ /* 0x000fe20000000000 */
[----:B------:R-:W-:Y:S01]  /*206b0*/  UMOV UR7, 0x12f00000 ;  /* 0x12f0000000077882 */ /* 0x000fe20000000000 */
[----:B------:R-:W-:Y:S01]  /*206c0*/  UMOV UR10, URZ ;  /* 0x0000003f000a7c82 */ /* 0x000fe20008000000 */
[----:B------:R-:W-:Y:S01]  /*206d0*/  UMOV UR14, 0x0 ;  /* 0x00000000000e7882 */ /* 0x000fe20000000000 */
[----:B------:R-:W-:Y:S01]  /*206e0*/  UMOV UR15, 0x12f00000 ;  /* 0x12f00000000f7882 */ /* 0x000fe20000000000 */
[----:B------:R-:W-:Y:S01]  /*206f0*/  UMOV UR18, 0x80 ;  /* 0x0000008000127882 */ /* 0x000fe20000000000 */
[----:B------:R-:W-:Y:S01]  /*20700*/  UMOV UR17, UR9 ;  /* 0x0000000900117c82 */ /* 0x000fe20008000000 */
[----:B------:R3:W-:Y:S01]  /*20710*/  @P0 SYNCS.ARRIVE.TRANS64 RZ, [R7+URZ+0x38800], R5 ;  /* 0x0388000507ff09a7 */ /* 0x0007e2000800003f */
[----:B--2---:R-:W-:-:S02]  /*20720*/  @P0 R2UR UR12, R6 ;  /* 0x00000000060c02ca */ /* 0x004fc400000e0000 */
[----:B------:R-:W-:-:S11]  /*20730*/  @P0 R2UR UR20, R6 ;  /* 0x00000000061402ca */ /* 0x000fd600000e0000 */
[----:B------:R3:W-:Y:S02]  /*20740*/  UTMALDG.4D [UR8], [UR4], desc[UR6] ;  /* 0x00000608040075b4 */ /* 0x0007e40008019000 */
[----:B------:R3:W-:Y:S02]  /*20750*/  UTMALDG.4D [UR16], [UR4], desc[UR14] ;  /* 0x00000e10040075b4 */ /* 0x0007e40008019000 */
[----:B---3--:R-:W-:Y:S01]  /*20760*/  NOP ;  /* 0x0000000000007918 */ /* 0x008fe20000000000 */
.L_x_528:
[----:B------:R-:W2:Y:S01]  /*20770*/  LDL.LU R6, [R1+0x4c] ;  /* 0x00004c0001067983 */ /* 0x000ea20000300800 */
[----:B------:R-:W-:Y:S01]  /*20780*/  MOV R4, 0x400 ;  /* 0x0000040000047802 */ /* 0x000fe20000000f00 */
[----:B------:R-:W-:Y:S01]  /*20790*/  BSSY B0, `(.L_x_536) ;  /* 0x000000b000007945 */ /* 0x000fe20003800000 */
[----:B-1----:R-:W1:Y:S02]  /*207a0*/  S2R R5, SR_CgaCtaId ;  /* 0x0000000000057919 */ /* 0x002e640000008800 */
[----:B-1----:R-:W-:Y:S02]  /*207b0*/  LEA R4, R5, R4, 0x18 ;  /* 0x0000000405047211 */ /* 0x002fe400078ec0ff */
[----:B--2---:R-:W-:-:S04]  /*207c0*/  IADD3 R6, R6, 0x1, RZ ;  /* 0x0000000106067810 */ /* 0x004fc80007ffe0ff */
[----:B------:R-:W-:Y:S01]  /*207d0*/  LEA.HI R3, R6, R6, RZ, 0x1 ;  /* 0x0000000606037211 */ /* 0x000fe200078f08ff */
[----:B------:R1:W-:Y:S03]  /*207e0*/  STL [R1+0x4c], R6 ;  /* 0x00004c0601007387 */ /* 0x0003e60000100800 */
[----:B------:R-:W-:-:S05]  /*207f0*/  LOP3.LUT R3, R3, 0xfffffffe, RZ, 0xc0, !PT ;  /* 0xfffffffe03037812 */ /* 0x000fca00078ec0ff */
[----:B------:R-:W-:-:S05]  /*20800*/  IMAD.IADD R3, R6, 0x1, -R3 ;  /* 0x0000000106037824 */ /* 0x000fca00078e0a03 */
[----:B------:R-:W-:-:S04]  /*20810*/  SHF.L.U32 R3, R3, 0x1f, RZ ;  /* 0x0000001f03037819 */ /* 0x000fc800000006ff */
[----:B------:R-:W2:Y:S02]  /*20820*/  SYNCS.PHASECHK.TRANS64.TRYWAIT P0, [R4+URZ+0x38820], R3 ;  /* 0x03882003040075a7 */ /* 0x000ea4000800017f */
[----:B-12---:R-:W-:Y:S05]  /*20830*/  @!P0 BRA `(.L_x_537) ;  /* 0x0000005c002c8947 */ /* 0x006fea0003800000 */
.L_x_713:
[----:B------:R-:W-:Y:S05]  /*20840*/  BSYNC B0 ;  /* 0x0000000000007941 */ /* 0x000fea0003800000 */
.L_x_536:
[----:B------:R-:W-:-:S13]  /*20850*/  ISETP.GE.AND P0, PT, R19, 0x81, PT ;  /* 0x000000811300780c */ /* 0x000fda0003f06270 */
[----:B------:R-:W-:Y:S05]  /*20860*/  @!P0 BRA `(.L_x_538) ;  /* 0x0000001400048947 */ /* 0x000fea0003800000 */
[----:B-1----:R-:W2:Y:S04]  /*20870*/  LDL.LU R4, [R1+0x18] ;  /* 0x0000180001047983 */ /* 0x002ea80000300800 */
[----:B------:R1:W5:Y:S04]  /*20880*/  LDL.LU R6, [R1+0x10] ;  /* 0x0000100001067983 */ /* 0x0003680000300800 */
[----:B------:R1:W5:Y:S02]  /*20890*/  LDL.LU R7, [R1+0x1c] ;  /* 0x00001c0001077983 */ /* 0x0003640000300800 */
[----:B-12---:R-:W-:-:S07]  /*208a0*/  LEA.HI.SX32 R21, R4, 0xfffffffe, 0x19 ;  /* 0xfffffffe04157811 */ /* 0x006fce00078fcaff */
.L_x_560:
[----:B-----5:R-:W-:Y:S01]  /*208b0*/  VIADD R4, R6, 0x1 ;  /* 0x0000000106047836 */ /* 0x020fe20000000000 */
[----:B------:R-:W-:Y:S05]  /*208c0*/  YIELD ;  /* 0x0000000000007946 */ /* 0x000fea0003800000 */
[----:B------:R-:W-:Y:S01]  /*208d0*/  ISETP.NE.AND P0, PT, R4, 0x2, PT ;  /* 0x000000020400780c */ /* 0x000fe20003f05270 */
[----:B------:R-:W-:Y:S03]  /*208e0*/  BSSY B0, `(.L_x_539) ;  /* 0x0000090000007945 */ /* 0x000fe60003800000 */
[----:B--2---:R-:W-:-:S02]  /*208f0*/  SEL R3, RZ, 0x1, P0 ;  /* 0x00000001ff037807 */ /* 0x004fc40000000000 */
[----:B-1----:R-:W-:Y:S02]  /*20900*/  SEL R10, R4, RZ, P0 ;  /* 0x000000ff040a7207 */ /* 0x002fe40000000000 */
[----:B------:R-:W-:-:S05]  /*20910*/  LOP3.LUT R9, R7, R3, RZ, 0x3c, !PT ;  /* 0x0000000307097212 */ /* 0x000fca00078e3cff */
[----:B------:R1:W-:Y:S04]  /*20920*/  STL [R1+0x1c], R9 ;  /* 0x00001c0901007387 */ /* 0x0003e80000100800 */
[----:B------:R1:W-:Y:S01]  /*20930*/  STL [R1+0x10], R10 ;  /* 0x0000100a01007387 */ /* 0x0003e20000100800 */
[----:B------:R-:W-:Y:S05]  /*20940*/  @!P6 BRA `(.L_x_540) ;  /* 0x000000080024e947 */ /* 0x000fea0003800000 */
[----:B------:R-:W-:Y:S01]  /*20950*/  ULDC.64 UR4, c[0x0][0x3f8] ;  /* 0x0000fe0000047ab9 */ /* 0x000fe20000000a00 */
[----:B------:R-:W-:Y:S02]  /*20960*/  MOV R8, R21 ;  /* 0x0000001500087202 */ /* 0x000fe40000000f00 */
[----:B------:R-:W-:-:S04]  /*20970*/  ISETP.NE.U32.AND P0, PT, RZ, UR4, PT ;  /* 0x00000004ff007c0c */ /* 0x000fc8000bf05070 */
[----:B------:R-:W-:-:S13]  /*20980*/  ISETP.NE.AND.EX P0, PT, RZ, UR5, PT, P0 ;  /* 0x00000005ff007c0c */ /* 0x000fda000bf05300 */
[----:B------:R-:W-:Y:S05]  /*20990*/  @!P0 BRA `(.L_x_541) ;  /* 0x00000000004c8947 */ /* 0x000fea0003800000 */
[----:B------:R-:W2:Y:S01]  /*209a0*/  LDL R12, [R1+0x30] ;  /* 0x00003000010c7983 */ /* 0x000ea20000100800 */
[----:B------:R-:W3:Y:S01]  /*209b0*/  LDC R5, c[0x0][0x41c] ;  /* 0x00010700ff057b82 */ /* 0x000ee20000000800 */
[----:B------:R-:W-:Y:S02]  /*209c0*/  ULDC.64 UR6, c[0x0][0x408] ;  /* 0x0001020000067ab9 */ /* 0x000fe40000000a00 */
[----:B------:R-:W4:Y:S01]  /*209d0*/  LDL R11, [R1+0x24] ;  /* 0x00002400010b7983 */ /* 0x000f220000100800 */
[----:B---3--:R-:W-:-:S13]  /*209e0*/  ISETP.NE.AND P0, PT, R5, 0x1, PT ;  /* 0x000000010500780c */ /* 0x008fda0003f05270 */
[----:B------:R-:W3:Y:S02]  /*209f0*/  @P0 LDC.64 R2, c[0x0][0x420] ;  /* 0x00010800ff020b82 */ /* 0x000ee40000000a00 */
[----:B---3--:R-:W-:-:S04]  /*20a00*/  @P0 IMAD.HI.U32 R4, R21, R2, RZ ;  /* 0x0000000215040227 */ /* 0x008fc800078e00ff */
[----:B------:R-:W-:Y:S01]  /*20a10*/  IMAD.MOV.U32 R2, RZ, RZ, R21 ;  /* 0x000000ffff027224 */ /* 0x000fe200078e0015 */
[----:B------:R-:W-:-:S04]  /*20a20*/  @P0 SHF.R.U32.HI R2, RZ, R3, R4 ;  /* 0x00000003ff020219 */ /* 0x000fc80000011604 */
[--C-:B------:R-:W-:Y:S01]  /*20a30*/  SHF.R.S32.HI R3, RZ, 0x1f, R2.reuse ;  /* 0x0000001fff037819 */ /* 0x100fe20000011402 */
[----:B------:R-:W-:-:S04]  /*20a40*/  IMAD.MOV R8, RZ, RZ, -R2 ;  /* 0x000000ffff087224 */ /* 0x000fc800078e0a02 */
[----:B------:R-:W-:Y:S02]  /*20a50*/  IMAD R8, R5, R8, R21 ;  /* 0x0000000805087224 */ /* 0x000fe400078e0215 */
[----:B--2---:R-:W-:-:S04]  /*20a60*/  IMAD R4, R12, UR6, RZ ;  /* 0x000000060c047c24 */ /* 0x004fc8000f8e02ff */
[C---:B----4-:R-:W-:Y:S02]  /*20a70*/  IMAD R4, R11.reuse, UR7, R4 ;  /* 0x000000070b047c24 */ /* 0x050fe4000f8e0204 */
[----:B------:R-:W-:-:S05]  /*20a80*/  IMAD.WIDE.U32 R2, R11, UR6, R2 ;  /* 0x000000060b027c25 */ /* 0x000fca000f8e0002 */
[----:B------:R-:W-:Y:S02]  /*20a90*/  IADD3 R3, R4, R3, RZ ;  /* 0x0000000304037210 */ /* 0x000fe40007ffe0ff */
[----:B------:R-:W-:-:S04]  /*20aa0*/  LEA R4, P0, R2, UR4, 0x2 ;  /* 0x0000000402047c11 */ /* 0x000fc8000f8010ff */
[----:B------:R-:W-:-:S05]  /*20ab0*/  LEA.HI.X R5, R2, UR5, R3, 0x2, P0 ;  /* 0x0000000502057c11 */ /* 0x000fca00080f1403 */
[----:B------:R2:W5:Y:S04]  /*20ac0*/  LDG.E R2, desc[UR42][R4.64] ;  /* 0x0000002a04027981 */ /* 0x000568000c1e1900 */
.L_x_541:
[----:B--2---:R-:W2:Y:S01]  /*20ad0*/  S2R R5, SR_CgaCtaId ;  /* 0x0000000000057919 */ /* 0x004ea20000008800 */
[----:B------:R-:W-:Y:S01]  /*20ae0*/  MOV R4, 0x400 ;  /* 0x0000040000047802 */ /* 0x000fe20000000f00 */
[----:B------:R-:W-:Y:S01]  /*20af0*/  BSSY B1, `(.L_x_542) ;  /* 0x0000009000017945 */ /* 0x000fe20003800000 */
[----:B------:R-:W3:Y:S02]  /*20b00*/  S2R R3, SR_TID.X ;  /* 0x0000000000037919 */ /* 0x000ee40000002100 */
[----:B--2---:R-:W-:Y:S02]  /*20b10*/  LEA R4, R5, R4, 0x18 ;  /* 0x0000000405047211 */ /* 0x004fe400078ec0ff */
[----:B---3--:R-:W-:-:S03]  /*20b20*/  LOP3.LUT R3, R3, 0x7f, RZ, 0xc0, !PT ;  /* 0x0000007f03037812 */ /* 0x008fc600078ec0ff */
[----:B------:R-:W-:Y:S01]  /*20b30*/  IMAD R5, R10, 0x8, R4 ;  /* 0x000000080a057824 */ /* 0x000fe200078e0204 */
[----:B------:R-:W-:Y:S02]  /*20b40*/  SHF.L.U32 R4, R9, 0x1f, RZ ;  /* 0x0000001f09047819 */ /* 0x000fe400000006ff */
[----:B------:R-:W-:Y:S02]  /*20b50*/  ISETP.NE.AND P2, PT, R3, RZ, PT ;  /* 0x000000ff0300720c */ /* 0x000fe40003f45270 */
[----:B------:R-:W2:Y:S02]  /*20b60*/  SYNCS.PHASECHK.TRANS64.TRYWAIT P0, [R5+URZ+0x38880], R4 ;  /* 0x03888004050075a7 */ /* 0x000ea4000800017f */
[----:B--2---:R-:W-:Y:S09]  /*20b70*/  @!P0 BRA `(.L_x_543) ;  /* 0x00000058007c8947 */ /* 0x004ff20003800000 */
.L_x_714:
[----:B------:R-:W-:Y:S05]  /*20b80*/  BSYNC B1 ;  /* 0x0000000000017941 */ /* 0x000fea0003800000 */
.L_x_542:
[----:B------:R-:W-:Y:S04]  /*20b90*/  BSSY B1, `(.L_x_544) ;  /* 0x0000009000017945 */ /* 0x000fe80003800000 */
[----:B------:R-:W-:Y:S05]  /*20ba0*/  @P2 BRA `(.L_x_545) ;  /* 0x00000000001c2947 */ /* 0x000fea0003800000 */
[----:B------:R-:W1:Y:S02]  /*20bb0*/  S2R R3, SR_TID.X ;  /* 0x0000000000037919 */ /* 0x000e640000002100 */
[----:B-1----:R-:W-:Y:S01]  /*20bc0*/  LOP3.LUT R9, R3, 0x1f, RZ, 0xc0, !PT ;  /* 0x0000001f03097812 */ /* 0x002fe200078ec0ff */
[----:B------:R-:W-:-:S03]  /*20bd0*/  IMAD.MOV.U32 R3, RZ, RZ, 0x8000 ;  /* 0x00008000ff037424 */ /* 0x000fc600078e00ff */
[----:B------:R-:W-:Y:S01]  /*20be0*/  ISETP.NE.AND P0, PT, R9, RZ, PT ;  /* 0x000000ff0900720c */ /* 0x000fe20003f05270 */
[----:B------:R3:W-:-:S12]  /*20bf0*/  SYNCS.ARRIVE.TRANS64 RZ, [R5+URZ+0x38870], R3 ;  /* 0x0388700305ff79a7 */ /* 0x0007d8000800003f */
[----:B---3--:R-:W-:Y:S05]  /*20c00*/  @!P0 BRA `(.L_x_545) ;  /* 0x0000000000048947 */ /* 0x008fea0003800000 */
[----:B------:R-:W-:Y:S01]  /*20c10*/  BPT.TRAP 0x1 ;  /* 0x000000040000795c */ /* 0x000fe20000300000 */
.L_x_545:
[----:B------:R-:W-:Y:S05]  /*20c20*/  BSYNC B1 ;  /* 0x0000000000017941 */ /* 0x000fea0003800000 */
.L_x_544:
[----:B------:R-:W3:Y:S04]  /*20c30*/  LDL R3, [R1+0x10] ;  /* 0x0000100001037983 */ /* 0x000ee80000100800 */
[----:B-1----:R-:W4:Y:S01]  /*20c40*/  LDL R9, [R1+0x34] ;  /* 0x0000340001097983 */ /* 0x002f220000100800 */
[----:B------:R-:W-:Y:S01]  /*20c50*/  MOV R13, RZ ;  /* 0x000000ff000d7202 */ /* 0x000fe20000000f00 */
[----:B------:R-:W-:Y:S01]  /*20c60*/  UIADD3 UR4, UP0, UR44, 0x470, URZ ;  /* 0x000004702c047890 */ /* 0x000fe2000ff1e03f */
[----:B------:R-:W-:Y:S01]  /*20c70*/  MOV R10, 0x400 ;  /* 0x00000400000a7802 */ /* 0x000fe20000000f00 */
[----:B------:R-:W1:Y:S01]  /*20c80*/  S2R R11, SR_CgaCtaId ;  /* 0x00000000000b7919 */ /* 0x000e620000008800 */
[----:B------:R-:W-:Y:S01]  /*20c90*/  R2UR UR10, R13 ;  /* 0x000000000d0a72ca */ /* 0x000fe200000e0000 */
[----:B------:R-:W-:Y:S01]  /*20ca0*/  UIADD3.X UR5, URZ, UR45, URZ, UP0, !UPT ;  /* 0x0000002d3f057290 */ /* 0x000fe200087fe43f */
[----:B------:R-:W-:Y:S01]  /*20cb0*/  PLOP3.LUT P0, PT, PT, PT, PT, 0x80, 0x0 ;  /* 0x000000000000781c */ /* 0x000fe20003f0f070 */
[----:B------:R-:W-:Y:S01]  /*20cc0*/  UMOV UR6, 0x0 ;  /* 0x0000000000067882 */ /* 0x000fe20000000000 */
[----:B------:R-:W-:Y:S01]  /*20cd0*/  UMOV UR7, 0x14f00000 ;  /* 0x14f0000000077882 */ /* 0x000fe20000000000 */
[----:B-1----:R-:W-:-:S05]  /*20ce0*/  LEA R10, R11, R10, 0x18 ;  /* 0x0000000a0b0a7211 */ /* 0x002fca00078ec0ff */
[----:B---3--:R-:W-:Y:S02]  /*20cf0*/  IMAD R3, R3, 0x8000, R10 ;  /* 0x0000800003037824 */ /* 0x008fe400078e020a */
[----:B----4-:R-:W-:Y:S01]  /*20d00*/  IMAD R9, R8, 0x80, R9 ;  /* 0x0000008008097824 */ /* 0x010fe200078e0209 */
[----:B------:R-:W-:Y:S01]  /*20d10*/  IADD3 R8, R5, 0x38870, RZ ;  /* 0x0003887005087810 */ /* 0x000fe20007ffe0ff */
[----:B------:R-:W-:-:S07]  /*20d20*/  VIADD R10, R3, 0x10400 ;  /* 0x00010400030a7836 */ /* 0x000fce0000000000 */
.L_x_546:
[----:B------:R-:W-:-:S13]  /*20d30*/  @P0 ELECT P3, URZ, PT ;  /* 0x00000000003f082f */ /* 0x000fda0003860000 */
[----:B-----5:R-:W-:Y:S02]  /*20d40*/  @P3 R2UR UR13, R2 ;  /* 0x00000000020d32ca */ /* 0x020fe400000e0000 */
        /* <DEDUP_REMOVED lines=10> */
[----:B------:R-:W-:Y:S01]  /*20df0*/  UMOV UR6, 0x0 ;  /* 0x0000000000067882 */ /* 0x000fe20000000000 */
[----:B------:R-:W-:Y:S01]  /*20e00*/  IADD3 R10, R3, 0x14400, RZ ;  /* 0x00014400030a7810 */ /* 0x000fe20007ffe0ff */
[----:B------:R-:W-:Y:S01]  /*20e10*/  UMOV UR7, 0x14f00000 ;  /* 0x14f0000000077882 */ /* 0x000fe20000000000 */
[----:B------:R-:W-:-:S15]  /*20e20*/  R2UR UR10, R12 ;  /* 0x000000000c0a72ca */ /* 0x000fde00000e0000 */
.L_x_547:
        /* <DEDUP_REMOVED lines=13> */
.L_x_715:
[----:B------:R-:W-:Y:S05]  /*20f00*/  BSYNC B1 ;  /* 0x0000000000017941 */ /* 0x000fea0003800000 */
.L_x_548:
[----:B------:R-:W-:Y:S01]  /*20f10*/  BSSY B1, `(.L_x_550) ;  /* 0x000000b000017945 */ /* 0x000fe20003800000 */
[----:B------:R-:W-:Y:S02]  /*20f20*/  IMAD.MOV.U32 R10, RZ, RZ, 0x0 ;  /* 0x00000000ff0a7424 */ /* 0x000fe400078e00ff */
[----:B------:R-:W-:Y:S01]  /*20f30*/  IMAD.MOV.U32 R11, RZ, RZ, 0x14f00000 ;  /* 0x14f00000ff0b7424 */ /* 0x000fe200078e00ff */
[----:B------:R-:W-:Y:S06]  /*20f40*/  @P2 BRA `(.L_x_551) ;  /* 0x00000000001c2947 */ /* 0x000fec0003800000 */
[----:B------:R-:W3:Y:S01]  /*20f50*/  S2R R8, SR_TID.X ;  /* 0x0000000000087919 */ /* 0x000ee20000002100 */
[----:B-12---:R-:W-:-:S04]  /*20f60*/  MOV R4, 0x8000 ;  /* 0x0000800000047802 */ /* 0x006fc80000000f00 */
[----:B------:R4:W-:Y:S01]  /*20f70*/  SYNCS.ARRIVE.TRANS64 RZ, [R5+URZ+0x38830], R4 ;  /* 0x0388300405ff79a7 */ /* 0x0009e2000800003f */
[----:B---3--:R-:W-:-:S04]  /*20f80*/  LOP3.LUT R8, R8, 0x1f, RZ, 0xc0, !PT ;  /* 0x0000001f08087812 */ /* 0x008fc800078ec0ff */
[----:B------:R-:W-:-:S13]  /*20f90*/  ISETP.NE.AND P0, PT, R8, RZ, PT ;  /* 0x000000ff0800720c */ /* 0x000fda0003f05270 */
[----:B----4-:R-:W-:Y:S05]  /*20fa0*/  @!P0 BRA `(.L_x_551) ;  /* 0x0000000000048947 */ /* 0x010fea0003800000 */
[----:B------:R-:W-:Y:S01]  /*20fb0*/  BPT.TRAP 0x1 ;  /* 0x000000040000795c */ /* 0x000fe20000300000 */
.L_x_551:
[----:B------:R-:W-:Y:S05]  /*20fc0*/  BSYNC B1 ;  /* 0x0000000000017941 */ /* 0x000fea0003800000 */
.L_x_550:
[----:B------:R-:W-:Y:S01]  /*20fd0*/  R2UR UR10, R13 ;  /* 0x000000000d0a72ca */ /* 0x000fe200000e0000 */
[----:B------:R-:W-:Y:S01]  /*20fe0*/  UIADD3 UR4, UP0, UR44, 0x370, URZ ;  /* 0x000003702c047890 */ /* 0x000fe2000ff1e03f */
[----:B------:R-:W-:Y:S01]  /*20ff0*/  R2UR UR6, R10 ;  /* 0x000000000a0672ca */ /* 0x000fe200000e0000 */
[----:B-12---:R-:W-:Y:S01]  /*21000*/  VIADD R5, R5, 0x38830 ;  /* 0x0003883005057836 */ /* 0x006fe20000000000 */
[----:B------:R-:W-:Y:S01]  /*21010*/  R2UR UR7, R11 ;  /* 0x000000000b0772ca */ /* 0x000fe200000e0000 */
[----:B------:R-:W-:Y:S01]  /*21020*/  VIADD R4, R3, 0x28400 ;  /* 0x0002840003047836 */ /* 0x000fe20000000000 */
[----:B------:R-:W-:Y:S01]  /*21030*/  PLOP3.LUT P0, PT, PT, PT, PT, 0x80, 0x0 ;  /* 0x000000000000781c */ /* 0x000fe20003f0f070 */
[----:B------:R-:W-:-:S12]  /*21040*/  UIADD3.X UR5, URZ, UR45, URZ, UP0, !UPT ;  /* 0x0000002d3f057290 */ /* 0x000fd800087fe43f */
.L_x_552:
        /* <DEDUP_REMOVED lines=10> */
[----:B------:R-:W-:Y:S02]  /*210f0*/  R2UR UR10, R12 ;  /* 0x000000000c0a72ca */ /* 0x000fe400000e0000 */
[----:B------:R-:W-:Y:S02]  /*21100*/  R2UR UR6, R10 ;  /* 0x000000000a0672ca */ /* 0x000fe400000e0000 */
[----:B------:R-:W-:Y:S02]  /*21110*/  R2UR UR7, R11 ;  /* 0x000000000b0772ca */ /* 0x000fe400000e0000 */
[----:B------:R-:W-:Y:S02]  /*21120*/  PLOP3.LUT P0, PT, PT, PT, PT, 0x80, 0x0 ;  /* 0x000000000000781c */ /* 0x000fe40003f0f070 */
[----:B------:R-:W-:-:S11]  /*21130*/  IADD3 R3, R3, 0x2c400, RZ ;  /* 0x0002c40003037810 */ /* 0x000fd60007ffe0ff */
.L_x_553:
        /* <DEDUP_REMOVED lines=9> */
[----:B--2---:R-:W-:Y:S05]  /*211d0*/  @P0 BRA.U.ANY `(.L_x_553) ;  /* 0xfffffffd00d80947 */ /* 0x004fea000393ffff */
.L_x_540:
[----:B------:R-:W-:Y:S05]  /*211e0*/  BSYNC B0 ;  /* 0x0000000000007941 */ /* 0x000fea0003800000 */
.L_x_539:
[----:B------:R-:W-:-:S06]  /*211f0*/  UISETP.NE.AND UP0, UPT, UR36, 0x3, UPT ;  /* 0x000000032400788c */ /* 0x000fcc000bf05270 */
[----:B------:R-:W-:-:S13]  /*21200*/  PLOP3.LUT P0, PT, PT, PT, UP0, 0x80, 0x0 ;  /* 0x000000000000781c */ /* 0x000fda0003f0f008 */
[----:B------:R-:W-:Y:S05]  /*21210*/  @!P0 BRA `(.L_x_554) ;  /* 0x0000000000048947 */ /* 0x000fea0003800000 */
[----:B------:R-:W-:Y:S01]  /*21220*/  BPT.TRAP 0x1 ;  /* 0x000000040000795c */ /* 0x000fe20000300000 */
.L_x_554:
[----:B------:R-:W2:Y:S01]  /*21230*/  S2R R5, SR_CgaCtaId ;  /* 0x0000000000057919 */ /* 0x000ea20000008800 */
[----:B------:R-:W-:Y:S01]  /*21240*/  IMAD.U32 R3, RZ, RZ, UR38 ;  /* 0x00000026ff037e24 */ /* 0x000fe2000f8e00ff */
[----:B------:R-:W-:Y:S01]  /*21250*/  MOV R4, 0x400 ;  /* 0x0000040000047802 */ /* 0x000fe20000000f00 */
[----:B------:R-:W-:Y:S03]  /*21260*/  BSSY B0, `(.L_x_555) ;  /* 0x0000009000007945 */ /* 0x000fe60003800000 */
[----:B------:R-:W-:Y:S02]  /*21270*/  ISETP.NE.AND P0, PT, R3, 0x3, PT ;  /* 0x000000030300780c */ /* 0x000fe40003f05270 */
[----:B------:R-:W-:-:S04]  /*21280*/  LOP3.LUT R3, R7, 0x1, RZ, 0x3c, !PT ;  /* 0x0000000107037812 */ /* 0x000fc800078e3cff */
[----:B------:R-:W-:Y:S02]  /*21290*/  SHF.L.U32 R3, R3, 0x1f, RZ ;  /* 0x0000001f03037819 */ /* 0x000fe400000006ff */
[----:B--2---:R-:W-:-:S05]  /*212a0*/  LEA R4, R5, R4, 0x18 ;  /* 0x0000000405047211 */ /* 0x004fca00078ec0ff */
[----:B------:R-:W-:-:S04]  /*212b0*/  IMAD R4, R6, 0x8, R4 ;  /* 0x0000000806047824 */ /* 0x000fc800078e0204 */
[----:B------:R-:W2:Y:S01]  /*212c0*/  SYNCS.PHASECHK.TRANS64.TRYWAIT P2, [R4+URZ+0x38870], R3 ;  /* 0x03887003040075a7 */ /* 0x000ea2000804017f */
[----:B------:R3:W-:Y:S02]  /*212d0*/  STL [R1+0x8], R4 ;  /* 0x0000080401007387 */ /* 0x0007e40000100800 */
[----:B--23--:R-:W-:Y:S05]  /*212e0*/  @!P2 BRA `(.L_x_556) ;  /* 0x0000005000c8a947 */ /* 0x00cfea0003800000 */
.L_x_716:
[----:B------:R-:W-:Y:S05]  /*212f0*/  BSYNC B0 ;  /* 0x0000000000007941 */ /* 0x000fea0003800000 */
.L_x_555:
[----:B------:R-:W-:Y:S05]  /*21300*/  @!P0 BRA `(.L_x_557) ;  /* 0x0000000000048947 */ /* 0x000fea0003800000 */
[----:B------:R-:W-:Y:S01]  /*21310*/  BPT.TRAP 0x1 ;  /* 0x000000040000795c */ /* 0x000fe20000300000 */
.L_x_557:
[----:B--2---:R-:W2:Y:S01]  /*21320*/  LDL R4, [R1+0x8] ;  /* 0x0000080001047983 */ /* 0x004ea20000100800 */
[----:B------:R-:W-:Y:S02]  /*21330*/  SHF.L.U32 R3, R7, 0x1f, RZ ;  /* 0x0000001f07037819 */ /* 0x000fe400000006ff */
[----:B------:R-:W-:Y:S02]  /*21340*/  SHF.L.U32 R12, R6, 0xf, RZ ;  /* 0x0000000f060c7819 */ /* 0x000fe400000006ff */
[----:B--2---:R-:W2:Y:S02]  /*21350*/  SYNCS.PHASECHK.TRANS64.TRYWAIT P2, [R4+URZ+0x38860], R3 ;  /* 0x03886003040075a7 */ /* 0x004ea4000804017f */
[----:B--2---:R-:W-:Y:S05]  /*21360*/  @!P2 BRA `(.L_x_558) ;  /* 0x0000005000c0a947 */ /* 0x004fea0003800000 */
.L_x_717:
[----:B--2---:R-:W2:Y:S04]  /*21370*/  LDL R4, [R1+0x3c] ;  /* 0x00003c0001047983 */ /* 0x004ea80000100800 */
[----:B------:R-:W3:Y:S04]  /*21380*/  LDL R16, [R1+0x2c] ;  /* 0x00002c0001107983 */ /* 0x000ee80000100800 */
[----:B------:R-:W4:Y:S01]  /*21390*/  LDL R15, [R1+0x38] ;  /* 0x00003800010f7983 */ /* 0x000f220000100800 */
[----:B------:R-:W-:Y:S01]  /*213a0*/  MOV R13, 0x400 ;  /* 0x00000400000d7802 */ /* 0x000fe20000000f00 */
[----:B------:R-:W5:Y:S01]  /*213b0*/  S2R R14, SR_CgaCtaId ;  /* 0x00000000000e7919 */ /* 0x000f620000008800 */
[----:B------:R-:W-:Y:S05]  /*213c0*/  WARPSYNC.ALL ;  /* 0x0000000000007948 */ /* 0x000fea0003800000 */
[----:B-----5:R-:W-:-:S02]  /*213d0*/  LEA R13, R14, R13, 0x18 ;  /* 0x0000000d0e0d7211 */ /* 0x020fc400078ec0ff */
[----:B--2---:R-:W-:-:S05]  /*213e0*/  LOP3.LUT R3, R12, R4, RZ, 0xfc, !PT ;  /* 0x000000040c037212 */ /* 0x004fca00078efcff */
[----:B------:R-:W-:-:S05]  /*213f0*/  IMAD.IADD R3, R13, 0x1, R3 ;  /* 0x000000010d037824 */ /* 0x000fca00078e0203 */
[----:B------:R-:W2:Y:S01]  /*21400*/  LDSM.16.MT88.4 R4, [R3+0x10400] ;  /* 0x010400000304783b */ /* 0x000ea20000004200 */
[----:B---3--:R-:W-:Y:S01]  /*21410*/  IMAD.IADD R20, R16, 0x1, R3 ;  /* 0x0000000110147824 */ /* 0x008fe200078e0203 */
[----:B----4-:R-:W-:Y:S02]  /*21420*/  LOP3.LUT R12, R12, R15, RZ, 0xfc, !PT ;  /* 0x0000000f0c0c7212 */ /* 0x010fe400078efcff */
[C-C-:B--2---:R-:W-:Y:S02]  /*21430*/  PRMT R8, R4.reuse, 0x6420, R5.reuse ;  /* 0x0000642004087816 */ /* 0x144fe40000000005 */
[----:B-1----:R-:W-:Y:S02]  /*21440*/  PRMT R9, R4, 0x7531, R5 ;  /* 0x0000753104097816 */ /* 0x002fe40000000005 */
[C-C-:B------:R-:W-:Y:S02]  /*21450*/  PRMT R10, R6.reuse, 0x6420, R7.reuse ;  /* 0x00006420060a7816 */ /* 0x140fe40000000007 */
[----:B------:R-:W-:-:S02]  /*21460*/  PRMT R11, R6, 0x7531, R7 ;  /* 0x00007531060b7816 */ /* 0x000fc40000000007 */
[----:B------:R-:W1:Y:S01]  /*21470*/  LDSM.16.MT88.4 R4, [R20+0x10400] ;  /* 0x010400001404783b */ /* 0x000e620000004200 */
[----:B0-----:R-:W-:-:S05]  /*21480*/  IADD3 R17, R13, R12, RZ ;  /* 0x0000000c0d117210 */ /* 0x001fca0007ffe0ff */
[----:B------:R1:W-:Y:S02]  /*21490*/  STSM.16.M88.4 [R17+0x400], R8 ;  /* 0x0004000811007844 */ /* 0x0003e40000000200 */
[C-C-:B-1----:R-:W-:Y:S02]  /*214a0*/  PRMT R8, R4.reuse, 0x6420, R5.reuse ;  /* 0x0000642004087816 */ /* 0x142fe40000000005 */
[----:B------:R-:W-:Y:S02]  /*214b0*/  PRMT R9, R4, 0x7531, R5 ;  /* 0x0000753104097816 */ /* 0x000fe40000000005 */
[C-C-:B------:R-:W-:Y:S02]  /*214c0*/  PRMT R10, R6.reuse, 0x6420, R7.reuse ;  /* 0x00006420060a7816 */ /* 0x140fe40000000007 */
[----:B------:R-:W-:-:S05]  /*214d0*/  PRMT R11, R6, 0x7531, R7 ;  /* 0x00007531060b7816 */ /* 0x000fca0000000007 */
[----:B------:R-:W-:Y:S04]  /*214e0*/  STSM.16.M88.4 [R17+0x2400], R8 ;  /* 0x0024000811007844 */ /* 0x000fe80000000200 */
[----:B------:R-:W0:Y:S02]  /*214f0*/  LDSM.16.MT88.4 R4, [R3+0x14400] ;  /* 0x014400000304783b */ /* 0x000e240000004200 */
[C-C-:B0-----:R-:W-:Y:S02]  /*21500*/  PRMT R12, R4.reuse, 0x6420, R5.reuse ;  /* 0x00006420040c7816 */ /* 0x141fe40000000005 */
[----:B------:R-:W-:Y:S02]  /*21510*/  PRMT R13, R4, 0x7531, R5 ;  /* 0x00007531040d7816 */ /* 0x000fe40000000005 */
[----:B------:R-:W-:-:S02]  /*21520*/  PRMT R14, R6, 0x6420, R7 ;  /* 0x00006420060e7816 */ /* 0x000fc40000000007 */
[----:B------:R-:W-:Y:S02]  /*21530*/  PRMT R15, R6, 0x7531, R7 ;  /* 0x00007531060f7816 */ /* 0x000fe40000000007 */
[----:B------:R-:W0:Y:S04]  /*21540*/  LDSM.16.MT88.4 R4, [R20+0x14400] ;  /* 0x014400001404783b */ /* 0x000e280000004200 */
[----:B------:R1:W-:Y:S04]  /*21550*/  STSM.16.M88.4 [R17+0x4400], R12 ;  /* 0x0044000c11007844 */ /* 0x0003e80000000200 */
[----:B-1----:R-:W2:Y:S01]  /*21560*/  LDL R14, [R1+0x28] ;  /* 0x00002800010e7983 */ /* 0x002ea20000100800 */
[----:B------:R-:W-:Y:S01]  /*21570*/  IMAD.MOV.U32 R12, RZ, RZ, R17 ;  /* 0x000000ffff0c7224 */ /* 0x000fe200078e0011 */
[----:B0-----:R-:W-:-:S02]  /*21580*/  PRMT R8, R4, 0x6420, R5 ;  /* 0x0000642004087816 */ /* 0x001fc40000000005 */
[----:B------:R-:W-:Y:S02]  /*21590*/  PRMT R9, R4, 0x7531, R5 ;  /* 0x0000753104097816 */ /* 0x000fe40000000005 */
[C-C-:B------:R-:W-:Y:S02]  /*215a0*/  PRMT R10, R6.reuse, 0x6420, R7.reuse ;  /* 0x00006420060a7816 */ /* 0x140fe40000000007 */
[----:B------:R-:W-:-:S05]  /*215b0*/  PRMT R11, R6, 0x7531, R7 ;  /* 0x00007531060b7816 */ /* 0x000fca0000000007 */
[----:B------:R-:W-:Y:S04]  /*215c0*/  STSM.16.M88.4 [R12+0x6400], R8 ;  /* 0x006400080c007844 */ /* 0x000fe80000000200 */
[----:B------:R-:W0:Y:S01]  /*215d0*/  LDSM.16.MT88.4 R4, [R3+0x11400] ;  /* 0x011400000304783b */ /* 0x000e220000004200 */
[----:B------:R-:W-:Y:S01]  /*215e0*/  IMAD.MOV.U32 R13, RZ, RZ, R16 ;  /* 0x000000ffff0d7224 */ /* 0x000fe200078e0010 */
[C-C-:B0-----:R-:W-:Y:S02]  /*215f0*/  PRMT R16, R4.reuse, 0x6420, R5.reuse ;  /* 0x0000642004107816 */ /* 0x141fe40000000005 */
[----:B------:R-:W-:Y:S02]  /*21600*/  PRMT R17, R4, 0x7531, R5 ;  /* 0x0000753104117816 */ /* 0x000fe40000000005 */
[----:B------:R-:W-:-:S02]  /*21610*/  PRMT R18, R6, 0x6420, R7 ;  /* 0x0000642006127816 */ /* 0x000fc40000000007 */
[----:B------:R-:W-:Y:S02]  /*21620*/  PRMT R19, R6, 0x7531, R7 ;  /* 0x0000753106137816 */ /* 0x000fe40000000007 */
[----:B------:R-:W0:Y:S02]  /*21630*/  LDSM.16.MT88.4 R4, [R20+0x11400] ;  /* 0x011400001404783b */ /* 0x000e240000004200 */
[C-C-:B0-----:R-:W-:Y:S02]  /*21640*/  PRMT R8, R4.reuse, 0x6420, R5.reuse ;  /* 0x0000642004087816 */ /* 0x141fe40000000005 */
[----:B------:R-:W-:Y:S02]  /*21650*/  PRMT R9, R4, 0x7531, R5 ;  /* 0x0000753104097816 */ /* 0x000fe40000000005 */
[C-C-:B------:R-:W-:Y:S02]  /*21660*/  PRMT R10, R6.reuse, 0x6420, R7.reuse ;  /* 0x00006420060a7816 */ /* 0x140fe40000000007 */
[----:B------:R-:W-:-:S02]  /*21670*/  PRMT R11, R6, 0x7531, R7 ;  /* 0x00007531060b7816 */ /* 0x000fc40000000007 */
[----:B--2---:R-:W-:-:S05]  /*21680*/  IADD3 R15, R14, 0x400, R12 ;  /* 0x000004000e0f7810 */ /* 0x004fca0007ffe00c */
[----:B------:R0:W-:Y:S02]  /*21690*/  STSM.16.M88.4 [R15], R16 ;  /* 0x000000100f007844 */ /* 0x0001e40000000200 */
[----:B0-----:R-:W-:-:S05]  /*216a0*/  MOV R19, R15 ;  /* 0x0000000f00137202 */ /* 0x001fca0000000f00 */
[----:B------:R-:W-:Y:S04]  /*216b0*/  STSM.16.M88.4 [R19+0x2000], R8 ;  /* 0x0020000813007844 */ /* 0x000fe80000000200 */
[----:B------:R-:W0:Y:S01]  /*216c0*/  LDSM.16.MT88.4 R4, [R3+0x15400] ;  /* 0x015400000304783b */ /* 0x000e220000004200 */
[----:B------:R-:W-:Y:S01]  /*216d0*/  MOV R16, R12 ;  /* 0x0000000c00107202 */ /* 0x000fe20000000f00 */
[----:B------:R-:W-:Y:S02]  /*216e0*/  IMAD.MOV.U32 R17, RZ, RZ, R13 ;  /* 0x000000ffff117224 */ /* 0x000fe400078e000d */
[----:B------:R-:W-:Y:S01]  /*216f0*/  IMAD.MOV.U32 R18, RZ, RZ, R14 ;  /* 0x000000ffff127224 */ /* 0x000fe200078e000e */
[C-C-:B0-----:R-:W-:Y:S02]  /*21700*/  PRMT R12, R4.reuse, 0x6420, R5.reuse ;  /* 0x00006420040c7816 */ /* 0x141fe40000000005 */
[----:B------:R-:W-:-:S02]  /*21710*/  PRMT R13, R4, 0x7531, R5 ;  /* 0x00007531040d7816 */ /* 0x000fc40000000005 */
[C-C-:B------:R-:W-:Y:S02]  /*21720*/  PRMT R14, R6.reuse, 0x6420, R7.reuse ;  /* 0x00006420060e7816 */ /* 0x140fe40000000007 */
[----:B------:R-:W-:Y:S02]  /*21730*/  PRMT R15, R6, 0x7531, R7 ;  /* 0x00007531060f7816 */ /* 0x000fe40000000007 */
[----:B------:R-:W0:Y:S04]  /*21740*/  LDSM.16.MT88.4 R4, [R20+0x15400] ;  /* 0x015400001404783b */ /* 0x000e280000004200 */
[----:B------:R1:W-:Y:S01]  /*21750*/  STSM.16.M88.4 [R19+0x4000], R12 ;  /* 0x0040000c13007844 */ /* 0x0003e20000000200 */
[C-C-:B0-----:R-:W-:Y:S02]  /*21760*/  PRMT R8, R4.reuse, 0x6420, R5.reuse ;  /* 0x0000642004087816 */ /* 0x141fe40000000005 */
[----:B------:R-:W-:-:S02]  /*21770*/  PRMT R9, R4, 0x7531, R5 ;  /* 0x0000753104097816 */ /* 0x000fc40000000005 */
[C-C-:B------:R-:W-:Y:S02]  /*21780*/  PRMT R10, R6.reuse, 0x6420, R7.reuse ;  /* 0x00006420060a7816 */ /* 0x140fe40000000007 */
[----:B------:R-:W-:-:S05]  /*21790*/  PRMT R11, R6, 0x7531, R7 ;  /* 0x00007531060b7816 */ /* 0x000fca0000000007 */
[----:B------:R-:W-:Y:S04]  /*217a0*/  STSM.16.M88.4 [R19+0x6000], R8 ;  /* 0x0060000813007844 */ /* 0x000fe80000000200 */
[----:B------:R-:W0:Y:S01]  /*217b0*/  LDSM.16.MT88.4 R4, [R3+0x12400] ;  /* 0x012400000304783b */ /* 0x000e220000004200 */
[----:B-1----:R-:W-:Y:S01]  /*217c0*/  IMAD.MOV.U32 R13, RZ, RZ, R16 ;  /* 0x000000ffff0d7224 */ /* 0x002fe200078e0010 */
[----:B------:R-:W-:Y:S01]  /*217d0*/  MOV R15, R18 ;  /* 0x00000012000f7202 */ /* 0x000fe20000000f00 */
[----:B------:R-:W-:Y:S01]  /*217e0*/  IMAD.MOV.U32 R14, RZ, RZ, R17 ;  /* 0x000000ffff0e7224 */ /* 0x000fe200078e0011 */
[C-C-:B0-----:R-:W-:Y:S02]  /*217f0*/  PRMT R16, R4.reuse, 0x6420, R5.reuse ;  /* 0x0000642004107816 */ /* 0x141fe40000000005 */
[----:B------:R-:W-:-:S02]  /*21800*/  PRMT R17, R4, 0x7531, R5 ;  /* 0x0000753104117816 */ /* 0x000fc40000000005 */
[C-C-:B------:R-:W-:Y:S02]  /*21810*/  PRMT R18, R6.reuse, 0x6420, R7.reuse ;  /* 0x0000642006127816 */ /* 0x140fe40000000007 */
[----:B------:R-:W-:Y:S02]  /*21820*/  PRMT R19, R6, 0x7531, R7 ;  /* 0x0000753106137816 */ /* 0x000fe40000000007 */
[----:B------:R-:W0:Y:S01]  /*21830*/  LDSM.16.MT88.4 R4, [R20+0x12400] ;  /* 0x012400001404783b */ /* 0x000e220000004200 */
[----:B------:R-:W-:-:S05]  /*21840*/  IADD3 R12, R14, 0x400, R13 ;  /* 0x000004000e0c7810 */ /* 0x000fca0007ffe00d */
[----:B------:R1:W-:Y:S02]  /*21850*/  STSM.16.M88.4 [R12], R16 ;  /* 0x000000100c007844 */ /* 0x0003e40000000200 */
[----:B-1----:R-:W-:Y:S01]  /*21860*/  IMAD.MOV.U32 R18, RZ, RZ, R12 ;  /* 0x000000ffff127224 */ /* 0x002fe200078e000c */
[C-C-:B0-----:R-:W-:Y:S02]  /*21870*/  PRMT R8, R4.reuse, 0x6420, R5.reuse ;  /* 0x0000642004087816 */ /* 0x141fe40000000005 */
        /* <DEDUP_REMOVED lines=10> */
[----:B------:R-:W0:Y:S04]  /*21920*/  LDSM.16.MT88.4 R4, [R20+0x16400] ;  /* 0x016400001404783b */ /* 0x000e280000004200 */
[----:B------:R1:W-:Y:S02]  /*21930*/  STSM.16.M88.4 [R18+0x4000], R12 ;  /* 0x0040000c12007844 */ /* 0x0003e40000000200 */
[----:B-1----:R-:W-:Y:S02]  /*21940*/  MOV R14, R18 ;  /* 0x00000012000e7202 */ /* 0x002fe40000000f00 */
[----:B0-----:R-:W-:-:S02]  /*21950*/  PRMT R8, R4, 0x6420, R5 ;  /* 0x0000642004087816 */ /* 0x001fc40000000005 */
[----:B------:R-:W-:Y:S02]  /*21960*/  PRMT R9, R4, 0x7531, R5 ;  /* 0x0000753104097816 */ /* 0x000fe40000000005 */
[C-C-:B------:R-:W-:Y:S02]  /*21970*/  PRMT R10, R6.reuse, 0x6420, R7.reuse ;  /* 0x00006420060a7816 */ /* 0x140fe40000000007 */
[----:B------:R-:W-:-:S05]  /*21980*/  PRMT R11, R6, 0x7531, R7 ;  /* 0x00007531060b7816 */ /* 0x000fca0000000007 */
[----:B------:R-:W-:Y:S04]  /*21990*/  STSM.16.M88.4 [R14+0x6000], R8 ;  /* 0x006000080e007844 */ /* 0x000fe80000000200 */
[----:B------:R-:W0:Y:S01]  /*219a0*/  LDSM.16.MT88.4 R4, [R3+0x13400] ;  /* 0x013400000304783b */ /* 0x000e220000004200 */
[----:B------:R-:W-:-:S04]  /*219b0*/  IMAD.MOV.U32 R15, RZ, RZ, R19 ;  /* 0x000000ffff0f7224 */ /* 0x000fc800078e0013 */
[----:B------:R-:W-:Y:S01]  /*219c0*/  IMAD.IADD R12, R15, 0x1, R14 ;  /* 0x000000010f0c7824 */ /* 0x000fe200078e020e */
[C-C-:B0-----:R-:W-:Y:S02]  /*219d0*/  PRMT R16, R4.reuse, 0x6420, R5.reuse ;  /* 0x0000642004107816 */ /* 0x141fe40000000005 */
[----:B------:R-:W-:Y:S02]  /*219e0*/  PRMT R17, R4, 0x7531, R5 ;  /* 0x0000753104117816 */ /* 0x000fe40000000005 */
[C-C-:B------:R-:W-:Y:S02]  /*219f0*/  PRMT R18, R6.reuse, 0x6420, R7.reuse ;  /* 0x0000642006127816 */ /* 0x140fe40000000007 */
[----:B------:R-:W-:Y:S02]  /*21a00*/  PRMT R19, R6, 0x7531, R7 ;  /* 0x0000753106137816 */ /* 0x000fe40000000007 */
[----:B------:R-:W0:Y:S04]  /*21a10*/  LDSM.16.MT88.4 R4, [R20+0x13400] ;  /* 0x013400001404783b */ /* 0x000e280000004200 */
[----:B------:R1:W-:Y:S02]  /*21a20*/  STSM.16.M88.4 [R12], R16 ;  /* 0x000000100c007844 */ /* 0x0003e40000000200 */
[----:B-1----:R-:W-:-:S02]  /*21a30*/  MOV R19, R12 ;  /* 0x0000000c00137202 */ /* 0x002fc40000000f00 */
[C-C-:B0-----:R-:W-:Y:S02]  /*21a40*/  PRMT R8, R4.reuse, 0x6420, R5.reuse ;  /* 0x0000642004087816 */ /* 0x141fe40000000005 */
        /* <DEDUP_REMOVED lines=10> */
[----:B------:R1:W-:Y:S01]  /*21af0*/  STSM.16.M88.4 [R19+0x4000], R12 ;  /* 0x0040000c13007844 */ /* 0x0003e20000000200 */
[C-C-:B0-----:R-:W-:Y:S02]  /*21b00*/  PRMT R8, R4.reuse, 0x6420, R5.reuse ;  /* 0x0000642004087816 */ /* 0x141fe40000000005 */
        /* <DEDUP_REMOVED lines=9> */
[----:B0-----:R-:W0:Y:S01]  /*21ba0*/  FENCE.VIEW.ASYNC.S ;  /* 0x00000000000073c6 */ /* 0x001e220000000000 */
[----:B------:R-:W-:Y:S05]  /*21bb0*/  @!P0 BRA `(.L_x_559) ;  /* 0x0000000000048947 */ /* 0x000fea0003800000 */
[----:B------:R-:W-:Y:S01]  /*21bc0*/  BPT.TRAP 0x1 ;  /* 0x000000040000795c */ /* 0x000fe20000300000 */
.L_x_559:
[----:B------:R-:W0:Y:S01]  /*21bd0*/  LDL.LU R3, [R1+0x8] ;  /* 0x0000080001037983 */ /* 0x000e220000300800 */
[C---:B------:R-:W-:Y:S01]  /*21be0*/  ISETP.GT.AND P0, PT, R21.reuse, RZ, PT ;  /* 0x000000ff1500720c */ /* 0x040fe20003f04270 */
[----:B------:R-:W-:Y:S02]  /*21bf0*/  VIADD R21, R21, 0xffffffff ;  /* 0xffffffff15157836 */ /* 0x000fe40000000000 */
[----:B------:R2:W5:Y:S04]  /*21c00*/  LDL R6, [R1+0x10] ;  /* 0x0000100001067983 */ /* 0x0005680000100800 */
[----:B------:R2:W5:Y:S01]  /*21c10*/  LDL R7, [R1+0x1c] ;  /* 0x00001c0001077983 */ /* 0x0005620000100800 */
[----:B0-----:R0:W-:Y:S02]  /*21c20*/  SYNCS.ARRIVE.TRANS64.A1T0 RZ, [R3+URZ+0x38850], RZ ;  /* 0x038850ff03ff79a7 */ /* 0x0011e4000810003f */
[----:B0-----:R-:W-:-:S05]  /*21c30*/  @!P1 VIADD R3, R3, 0x38880 ;  /* 0x0003888003039836 */ /* 0x001fca0000000000 */
[----:B------:R-:W-:Y:S01]  /*21c40*/  @!P1 PRMT R3, RZ, 0x654, R3 ;  /* 0x00000654ff039816 */ /* 0x000fe20000000003 */
[----:B------:R-:W-:Y:S06]  /*21c50*/  BAR.SYNC.DEFER_BLOCKING 0x2, 0x80 ;  /* 0x0082000000007b1d */ /* 0x000fec0000010000 */
[----:B------:R2:W-:Y:S01]  /*21c60*/  @!P1 SYNCS.ARRIVE.TRANS64.RED.A1T0 RZ, [R3+URZ], RZ ;  /* 0x000000ff03ff99a7 */ /* 0x0005e2000810043f */
[----:B------:R-:W-:Y:S05]  /*21c70*/  @P0 BRA `(.L_x_560) ;  /* 0xffffffec000c0947 */ /* 0x000fea000383ffff */
.L_x_538:
[----:B------:R-:W-:Y:S04]  /*21c80*/  BSSY B0, `(.L_x_561) ;  /* 0x000000f000007945 */ /* 0x000fe80003800000 */
[----:B------:R-:W-:Y:S05]  /*21c90*/  @P1 BRA `(.L_x_562) ;  /* 0x0000000000341947 */ /* 0x000fea0003800000 */
[----:B------:R-:W3:Y:S01]  /*21ca0*/  S2R R5, SR_LANEID ;  /* 0x0000000000057919 */ /* 0x000ee20000000000 */
[----:B------:R-:W-:Y:S01]  /*21cb0*/  VOTEU.ANY UR4, UPT, PT ;  /* 0x0000000000047886 */ /* 0x000fe200038e0100 */
[----:B-12---:R-:W1:Y:S01]  /*21cc0*/  LDC.64 R2, c[0x0][0xc38] ;  /* 0x00030e00ff027b82 */ /* 0x006e620000000a00 */
[----:B------:R-:W3:Y:S02]  /*21cd0*/  FLO.U32 R0, UR4 ;  /* 0x0000000400007d00 */ /* 0x000ee400080e0000 */
[----:B---3--:R-:W-:-:S06]  /*21ce0*/  ISETP.EQ.U32.AND P0, PT, R0, R5, PT ;  /* 0x000000050000720c */ /* 0x008fcc0003f02070 */
[----:B------:R-:W1:Y:S07]  /*21cf0*/  POPC R5, UR4 ;  /* 0x0000000400057d09 */ /* 0x000e6e0008000000 */
[----:B-1----:R-:W2:Y:S01]  /*21d00*/  @P0 ATOMG.E.ADD.STRONG.GPU PT, R3, desc[UR42][R2.64], R5 ;  /* 0x00000005020309a8 */ /* 0x002ea200081ee1ea */
[----:B------:R-:W1:Y:S02]  /*21d10*/  S2R R4, SR_LTMASK ;  /* 0x0000000000047919 */ /* 0x000e640000003900 */
[----:B-1----:R-:W-:-:S04]  /*21d20*/  LOP3.LUT R4, R4, UR4, RZ, 0xc0, !PT ;  /* 0x0000000404047c12 */ /* 0x002fc8000f8ec0ff */
[----:B-----5:R-:W1:Y:S01]  /*21d30*/  POPC R7, R4 ;  /* 0x0000000400077309 */ /* 0x020e620000000000 */
[----:B--2---:R-:W1:Y:S02]  /*21d40*/  SHFL.IDX PT, R0, R3, R0, 0x1f ;  /* 0x00001f0003007589 */ /* 0x004e6400000e0000 */
[----:B-1----:R-:W-:-:S05]  /*21d50*/  IADD3 R0, R0, UR37, R7 ;  /* 0x0000002500007c10 */ /* 0x002fca000fffe007 */
[----:B------:R3:W-:Y:S02]  /*21d60*/  STL [R1], R0 ;  /* 0x0000000001007387 */ /* 0x0007e40000100800 */
.L_x_562:
[----:B------:R-:W-:Y:S05]  /*21d70*/  BSYNC B0 ;  /* 0x0000000000007941 */ /* 0x000fea0003800000 */
.L_x_561:
[----:B------:R-:W-:-:S06]  /*21d80*/  UISETP.NE.AND UP0, UPT, UR36, 0x3, UPT ;  /* 0x000000032400788c */ /* 0x000fcc000bf05270 */
[----:B------:R-:W-:-:S13]  /*21d90*/  PLOP3.LUT P0, PT, PT, PT, UP0, 0x80, 0x0 ;  /* 0x000000000000781c */ /* 0x000fda0003f0f008 */
[----:B------:R-:W-:Y:S05]  /*21da0*/  @!P0 BRA `(.L_x_563) ;  /* 0x0000000000048947 */ /* 0x000fea0003800000 */
[----:B------:R-:W-:Y:S01]  /*21db0*/  BPT.TRAP 0x1 ;  /* 0x000000040000795c */ /* 0x000fe20000300000 */
.L_x_563:
[----:B---3--:R-:W3:Y:S04]  /*21dc0*/  LDL R0, [R1+0x1c] ;  /* 0x00001c0001007983 */ /* 0x008ee80000100800 */
[----:B------:R-:W4:Y:S01]  /*21dd0*/  LDL R2, [R1+0x10] ;  /* 0x0000100001027983 */ /* 0x000f220000100800 */
[----:B-1----:R-:W1:Y:S01]  /*21de0*/  S2R R4, SR_CgaCtaId ;  /* 0x0000000000047919 */ /* 0x002e620000008800 */
[----:B--2---:R-:W-:-:S04]  /*21df0*/  MOV R3, 0x400 ;  /* 0x0000040000037802 */ /* 0x004fc80000000f00 */
[----:B-1----:R-:W-:Y:S01]  /*21e00*/  LEA R3, R4, R3, 0x18 ;  /* 0x0000000304037211 */ /* 0x002fe200078ec0ff */
[----:B------:R-:W-:Y:S01]  /*21e10*/  BSSY B0, `(.L_x_564) ;  /* 0x0000008000007945 */ /* 0x000fe20003800000 */
[----:B---3--:R-:W-:-:S04]  /*21e20*/  LOP3.LUT R0, R0, 0x1, RZ, 0x3c, !PT ;  /* 0x0000000100007812 */ /* 0x008fc800078e3cff */
[----:B------:R-:W-:Y:S02]  /*21e30*/  SHF.L.U32 R0, R0, 0x1f, RZ ;  /* 0x0000001f00007819 */ /* 0x000fe400000006ff */
[----:B----4-:R-:W-:-:S04]  /*21e40*/  LEA R21, R2, R3, 0x3 ;  /* 0x0000000302157211 */ /* 0x010fc800078e18ff */
[----:B------:R-:W1:Y:S01]  /*21e50*/  SYNCS.PHASECHK.TRANS64.TRYWAIT P0, [R21+URZ+0x38870], R0 ;  /* 0x03887000150075a7 */ /* 0x000e62000800017f */
[----:B------:R-:W-:-:S05]  /*21e60*/  IMAD.U32 R2, RZ, RZ, UR38 ;  /* 0x00000026ff027e24 */ /* 0x000fca000f8e00ff */
[----:B------:R-:W-:Y:S01]  /*21e70*/  ISETP.NE.AND P2, PT, R2, 0x3, PT ;  /* 0x000000030200780c */ /* 0x000fe20003f45270 */
[----:B-1----:R-:W-:-:S12]  /*21e80*/  @!P0 BRA `(.L_x_565) ;  /* 0x0000004800108947 */ /* 0x002fd80003800000 */
.L_x_718:
[----:B------:R-:W-:Y:S05]  /*21e90*/  BSYNC B0 ;  /* 0x0000000000007941 */ /* 0x000fea0003800000 */
.L_x_564:
[----:B------:R-:W-:Y:S05]  /*21ea0*/  @!P2 BRA `(.L_x_566) ;  /* 0x000000000004a947 */ /* 0x000fea0003800000 */
[----:B------:R-:W-:Y:S01]  /*21eb0*/  BPT.TRAP 0x1 ;  /* 0x000000040000795c */ /* 0x000fe20000300000 */
.L_x_566:
[----:B-1----:R-:W2:Y:S02]  /*21ec0*/  LDL R0, [R1+0x1c] ;  /* 0x00001c0001007983 */ /* 0x002ea40000100800 */
[----:B--2---:R-:W-:-:S04]  /*21ed0*/  SHF.L.U32 R0, R0, 0x1f, RZ ;  /* 0x0000001f00007819 */ /* 0x004fc800000006ff */
[----:B------:R-:W1:Y:S02]  /*21ee0*/  SYNCS.PHASECHK.TRANS64.TRYWAIT P0, [R21+URZ+0x38860], R0 ;  /* 0x03886000150075a7 */ /* 0x000e64000800017f */
[----:B-1----:R-:W-:Y:S05]  /*21ef0*/  @!P0 BRA `(.L_x_567) ;  /* 0x0000004800088947 */ /* 0x002fea0003800000 */
.L_x_719:
[----:B------:R-:W2:Y:S04]  /*21f00*/  LDL R2, [R1+0x10] ;  /* 0x0000100001027983 */ /* 0x000ea80000100800 */
[----:B------:R-:W1:Y:S04]  /*21f10*/  LDL R4, [R1+0x3c] ;  /* 0x00003c0001047983 */ /* 0x000e680000100800 */
[----:B------:R-:W3:Y:S01]  /*21f20*/  LDL R3, [R1+0x38] ;  /* 0x0000380001037983 */ /* 0x000ee20000100800 */
[----:B------:R-:W-:-:S03]  /*21f30*/  MOV R8, 0x400 ;  /* 0x0000040000087802 */ /* 0x000fc60000000f00 */
[----:B------:R-:W4:Y:S01]  /*21f40*/  LDL R16, [R1+0x2c] ;  /* 0x00002c0001107983 */ /* 0x000f220000100800 */
[----:B------:R-:W0:Y:S01]  /*21f50*/  S2R R9, SR_CgaCtaId ;  /* 0x0000000000097919 */ /* 0x000e220000008800 */
[----:B------:R-:W-:Y:S05]  /*21f60*/  WARPSYNC.ALL ;  /* 0x0000000000007948 */ /* 0x000fea0003800000 */
[----:B0-----:R-:W-:Y:S01]  /*21f70*/  LEA R8, R9, R8, 0x18 ;  /* 0x0000000809087211 */ /* 0x001fe200078ec0ff */
[----:B--2---:R-:W-:-:S05]  /*21f80*/  IMAD.SHL.U32 R2, R2, 0x8000, RZ ;  /* 0x0000800002027824 */ /* 0x004fca00078e00ff */
[----:B-1----:R-:W-:-:S04]  /*21f90*/  LOP3.LUT R0, R2, R4, RZ, 0xfc, !PT ;  /* 0x0000000402007212 */ /* 0x002fc800078efcff */
[----:B------:R-:W-:-:S05]  /*21fa0*/  IADD3 R0, R8, R0, RZ ;  /* 0x0000000008007210 */ /* 0x000fca0007ffe0ff */
[----:B-----5:R-:W0:Y:S01]  /*21fb0*/  LDSM.16.MT88.4 R4, [R0+0x10400] ;  /* 0x010400000004783b */ /* 0x020e220000004200 */
[----:B---3--:R-:W-:Y:S01]  /*21fc0*/  LOP3.LUT R3, R2, R3, RZ, 0xfc, !PT ;  /* 0x0000000302037212 */ /* 0x008fe200078efcff */
[----:B----4-:R-:W-:-:S04]  /*21fd0*/  IMAD.IADD R2, R16, 0x1, R0 ;  /* 0x0000000110027824 */ /* 0x010fc800078e0200 */
[----:B------:R-:W-:Y:S01]  /*21fe0*/  IMAD.IADD R3, R8, 0x1, R3 ;  /* 0x0000000108037824 */ /* 0x000fe200078e0203 */
[C-C-:B0-----:R-:W-:Y:S02]  /*21ff0*/  PRMT R8, R4.reuse, 0x6420, R5.reuse ;  /* 0x0000642004087816 */ /* 0x141fe40000000005 */
[----:B------:R-:W-:Y:S02]  /*22000*/  PRMT R9, R4, 0x7531, R5 ;  /* 0x0000753104097816 */ /* 0x000fe40000000005 */
[C-C-:B------:R-:W-:Y:S02]  /*22010*/  PRMT R10, R6.reuse, 0x6420, R7.reuse ;  /* 0x00006420060a7816 */ /* 0x140fe40000000007 */
[----:B------:R-:W-:Y:S02]  /*22020*/  PRMT R11, R6, 0x7531, R7 ;  /* 0x00007531060b7816 */ /* 0x000fe40000000007 */
[----:B------:R-:W0:Y:S04]  /*22030*/  LDSM.16.MT88.4 R4, [R2+0x10400] ;  /* 0x010400000204783b */ /* 0x000e280000004200 */
[----:B------:R0:W-:Y:S02]  /*22040*/  STSM.16.M88.4 [R3+0x400], R8 ;  /* 0x0004000803007844 */ /* 0x0001e40000000200 */
[----:B0-----:R-:W-:-:S02]  /*22050*/  PRMT R8, R4, 0x6420, R5 ;  /* 0x0000642004087816 */ /* 0x001fc40000000005 */
        /* <DEDUP_REMOVED lines=12> */
[----:B0-----:R-:W-:-:S02]  /*22120*/  PRMT R8, R4, 0x6420, R5 ;  /* 0x0000642004087816 */ /* 0x001fc40000000005 */
[----:B------:R-:W-:Y:S02]  /*22130*/  PRMT R9, R4, 0x7531, R5 ;  /* 0x0000753104097816 */ /* 0x000fe40000000005 */
[C-C-:B------:R-:W-:Y:S02]  /*22140*/  PRMT R10, R6.reuse, 0x6420, R7.reuse ;  /* 0x00006420060a7816 */ /* 0x140fe40000000007 */
[----:B------:R-:W-:-:S05]  /*22150*/  PRMT R11, R6, 0x7531, R7 ;  /* 0x00007531060b7816 */ /* 0x000fca0000000007 */
[----:B------:R-:W-:Y:S04]  /*22160*/  STSM.16.M88.4 [R3+0x6400], R8 ;  /* 0x0064000803007844 */ /* 0x000fe80000000200 */
[----:B------:R-:W0:Y:S01]  /*22170*/  LDSM.16.MT88.4 R4, [R0+0x11400] ;  /* 0x011400000004783b */ /* 0x000e220000004200 */
[----:B------:R-:W-:Y:S02]  /*22180*/  MOV R14, R16 ;  /* 0x00000010000e7202 */ /* 0x000fe40000000f00 */
        /* <DEDUP_REMOVED lines=10> */
[----:B------:R0:W-:Y:S04]  /*22230*/  STSM.16.M88.4 [R20], R16 ;  /* 0x0000001014007844 */ /* 0x0001e80000000200 */
[----:B------:R-:W-:Y:S04]  /*22240*/  STSM.16.M88.4 [R20+0x2000], R8 ;  /* 0x0020000814007844 */ /* 0x000fe80000000200 */
[----:B------:R-:W1:Y:S01]  /*22250*/  LDSM.16.MT88.4 R4, [R0+0x15400] ;  /* 0x015400000004783b */ /* 0x000e620000004200 */
[----:B0-----:R-:W-:Y:S02]  /*22260*/  IMAD.MOV.U32 R18, RZ, RZ, R14 ;  /* 0x000000ffff127224 */ /* 0x001fe400078e000e */
[----:B------:R-:W-:Y:S01]  /*22270*/  IMAD.MOV.U32 R19, RZ, RZ, R15 ;  /* 0x000000ffff137224 */ /* 0x000fe200078e000f */
[----:B-1----:R-:W-:-:S02]  /*22280*/  PRMT R12, R4, 0x6420, R5 ;  /* 0x00006420040c7816 */ /* 0x002fc40000000005 */
[----:B------:R-:W-:Y:S02]  /*22290*/  PRMT R13, R4, 0x7531, R5 ;  /* 0x00007531040d7816 */ /* 0x000fe40000000005 */
[C-C-:B------:R-:W-:Y:S02]  /*222a0*/  PRMT R14, R6.reuse, 0x6420, R7.reuse ;  /* 0x00006420060e7816 */ /* 0x140fe40000000007 */
[----:B------:R-:W-:Y:S02]  /*222b0*/  PRMT R15, R6, 0x7531, R7 ;  /* 0x00007531060f7816 */ /* 0x000fe40000000007 */
[----:B------:R-:W0:Y:S04]  /*222c0*/  LDSM.16.MT88.4 R4, [R2+0x15400] ;  /* 0x015400000204783b */ /* 0x000e280000004200 */
[----:B------:R1:W-:Y:S01]  /*222d0*/  STSM.16.M88.4 [R20+0x4000], R12 ;  /* 0x0040000c14007844 */ /* 0x0003e20000000200 */
[----:B0-----:R-:W-:-:S02]  /*222e0*/  PRMT R8, R4, 0x6420, R5 ;  /* 0x0000642004087816 */ /* 0x001fc40000000005 */
[----:B------:R-:W-:Y:S02]  /*222f0*/  PRMT R9, R4, 0x7531, R5 ;  /* 0x0000753104097816 */ /* 0x000fe40000000005 */
[C-C-:B------:R-:W-:Y:S02]  /*22300*/  PRMT R10, R6.reuse, 0x6420, R7.reuse ;  /* 0x00006420060a7816 */ /* 0x140fe40000000007 */
[----:B------:R-:W-:-:S05]  /*22310*/  PRMT R11, R6, 0x7531, R7 ;  /* 0x00007531060b7816 */ /* 0x000fca0000000007 */
[----:B------:R-:W-:Y:S04]  /*22320*/  STSM.16.M88.4 [R20+0x6000], R8 ;  /* 0x0060000814007844 */ /* 0x000fe80000000200 */
[----:B------:R-:W0:Y:S01]  /*22330*/  LDSM.16.MT88.4 R4, [R0+0x12400] ;  /* 0x012400000004783b */ /* 0x000e220000004200 */
[----:B-1----:R-:W-:Y:S01]  /*22340*/  MOV R14, R18 ;  /* 0x00000012000e7202 */ /* 0x002fe20000000f00 */
[----:B------:R-:W-:Y:S01]  /*22350*/  IMAD.MOV.U32 R15, RZ, RZ, R19 ;  /* 0x000000ffff0f7224 */ /* 0x000fe200078e0013 */
[C-C-:B0-----:R-:W-:Y:S02]  /*22360*/  PRMT R16, R4.reuse, 0x6420, R5.reuse ;  /* 0x0000642004107816 */ /* 0x141fe40000000005 */
[----:B------:R-:W-:Y:S02]  /*22370*/  PRMT R17, R4, 0x7531, R5 ;  /* 0x0000753104117816 */ /* 0x000fe40000000005 */
[----:B------:R-:W-:-:S02]  /*22380*/  PRMT R18, R6, 0x6420, R7 ;  /* 0x0000642006127816 */ /* 0x000fc40000000007 */
[----:B------:R-:W-:Y:S02]  /*22390*/  PRMT R19, R6, 0x7531, R7 ;  /* 0x0000753106137816 */ /* 0x000fe40000000007 */
[----:B------:R-:W0:Y:S01]  /*223a0*/  LDSM.16.MT88.4 R4, [R2+0x12400] ;  /* 0x012400000204783b */ /* 0x000e220000004200 */
[----:B------:R-:W-:-:S05]  /*223b0*/  IADD3 R3, R14, 0x400, R3 ;  /* 0x000004000e037810 */ /* 0x000fca0007ffe003 */
[----:B------:R1:W-:Y:S01]  /*223c0*/  STSM.16.M88.4 [R3], R16 ;  /* 0x0000001003007844 */ /* 0x0003e20000000200 */
[C-C-:B0-----:R-:W-:Y:S02]  /*223d0*/  PRMT R8, R4.reuse, 0x6420, R5.reuse ;  /* 0x0000642004087816 */ /* 0x141fe40000000005 */
[----:B------:R-:W-:Y:S02]  /*223e0*/  PRMT R9, R4, 0x7531, R5 ;  /* 0x0000753104097816 */ /* 0x000fe40000000005 */
[C-C-:B------:R-:W-:Y:S02]  /*223f0*/  PRMT R10, R6.reuse, 0x6420, R7.reuse ;  /* 0x00006420060a7816 */ /* 0x140fe40000000007 */
[----:B------:R-:W-:-:S05]  /*22400*/  PRMT R11, R6, 0x7531, R7 ;  /* 0x00007531060b7816 */ /* 0x000fca0000000007 */
[----:B------:R-:W-:Y:S04]  /*22410*/  STSM.16.M88.4 [R3+0x2000], R8 ;  /* 0x0020000803007844 */ /* 0x000fe80000000200 */
[----:B------:R-:W0:Y:S01]  /*22420*/  LDSM.16.MT88.4 R4, [R0+0x16400] ;  /* 0x016400000004783b */ /* 0x000e220000004200 */
[----:B-1----:R-:W-:Y:S01]  /*22430*/  IMAD.MOV.U32 R19, RZ, RZ, R15 ;  /* 0x000000ffff137224 */ /* 0x002fe200078e000f */
        /* <DEDUP_REMOVED lines=10> */
[----:B------:R-:W-:Y:S04]  /*224e0*/  STSM.16.M88.4 [R3+0x6000], R8 ;  /* 0x0060000803007844 */ /* 0x000fe80000000200 */
[----:B------:R-:W0:Y:S01]  /*224f0*/  LDSM.16.MT88.4 R4, [R0+0x13400] ;  /* 0x013400000004783b */ /* 0x000e220000004200 */
[----:B-1----:R-:W-:Y:S02]  /*22500*/  MOV R15, R19 ;  /* 0x00000013000f7202 */ /* 0x002fe40000000f00 */
[C-C-:B0-----:R-:W-:Y:S02]  /*22510*/  PRMT R16, R4.reuse, 0x6420, R5.reuse ;  /* 0x0000642004107816 */ /* 0x141fe40000000005 */
[----:B------:R-:W-:Y:S02]  /*22520*/  PRMT R17, R4, 0x7531, R5 ;  /* 0x0000753104117816 */ /* 0x000fe40000000005 */
[----:B------:R-:W-:-:S02]  /*22530*/  PRMT R18, R6, 0x6420, R7 ;  /* 0x0000642006127816 */ /* 0x000fc40000000007 */
[----:B------:R-:W-:Y:S02]  /*22540*/  PRMT R19, R6, 0x7531, R7 ;  /* 0x0000753106137816 */ /* 0x000fe40000000007 */
[----:B------:R-:W0:Y:S01]  /*22550*/  LDSM.16.MT88.4 R4, [R2+0x13400] ;  /* 0x013400000204783b */ /* 0x000e220000004200 */
[----:B------:R-:W-:-:S05]  /*22560*/  IMAD.IADD R3, R15, 0x1, R3 ;  /* 0x000000010f037824 */ /* 0x000fca00078e0203 */
[----:B------:R-:W-:Y:S01]  /*22570*/  STSM.16.M88.4 [R3], R16 ;  /* 0x0000001003007844 */ /* 0x000fe20000000200 */
        /* <DEDUP_REMOVED lines=25> */
.L_x_568:
[----:B------:R-:W2:Y:S01]  /*22710*/  LDL.LU R2, [R1+0x10] ;  /* 0x0000100001027983 */ /* 0x000ea20000300800 */
[----:B0-----:R-:W-:Y:S03]  /*22720*/  SYNCS.ARRIVE.TRANS64.A1T0 RZ, [R21+URZ+0x38850], RZ ;  /* 0x038850ff15ff79a7 */ /* 0x001fe6000810003f */
[----:B-1----:R-:W3:Y:S01]  /*22730*/  LDL.LU R3, [R1+0x1c] ;  /* 0x00001c0001037983 */ /* 0x002ee20000300800 */
[----:B------:R-:W-:-:S05]  /*22740*/  @!P1 VIADD R0, R21, 0x38880 ;  /* 0x0003888015009836 */ /* 0x000fca0000000000 */
[----:B------:R-:W-:Y:S01]  /*22750*/  @!P1 PRMT R0, RZ, 0x654, R0 ;  /* 0x00000654ff009816 */ /* 0x000fe20000000000 */
[----:B------:R-:W-:Y:S06]  /*22760*/  BAR.SYNC.DEFER_BLOCKING 0x2, 0x80 ;  /* 0x0082000000007b1d */ /* 0x000fec0000010000 */
[----:B------:R2:W-:Y:S02]  /*22770*/  @!P1 SYNCS.ARRIVE.TRANS64.RED.A1T0 RZ, [R0+URZ], RZ ;  /* 0x000000ff00ff99a7 */ /* 0x0005e4000810043f */
[----:B--2---:R-:W-:-:S04]  /*22780*/  IADD3 R0, R2, 0x1, RZ ;  /* 0x0000000102007810 */ /* 0x004fc80007ffe0ff */
[----:B------:R-:W-:-:S04]  /*22790*/  ISETP.NE.AND P0, PT, R0, 0x2, PT ;  /* 0x000000020000780c */ /* 0x000fc80003f05270 */
[----:B------:R-:W-:Y:S02]  /*227a0*/  SEL R2, RZ, 0x1, P0 ;  /* 0x00000001ff027807 */ /* 0x000fe40000000000 */
[----:B------:R-:W-:Y:S02]  /*227b0*/  SEL R0, R0, RZ, P0 ;  /* 0x000000ff00007207 */ /* 0x000fe40000000000 */
[----:B---3--:R-:W-:-:S03]  /*227c0*/  LOP3.LUT R3, R3, R2, RZ, 0x3c, !PT ;  /* 0x0000000203037212 */ /* 0x008fc600078e3cff */
[----:B------:R1:W-:Y:S04]  /*227d0*/  STL [R1+0x10], R0 ;  /* 0x0000100001007387 */ /* 0x0003e80000100800 */
[----:B------:R1:W-:Y:S02]  /*227e0*/  STL [R1+0x1c], R3 ;  /* 0x00001c0301007387 */ /* 0x0003e40000100800 */
.L_x_520:
[----:B------:R-:W-:Y:S05]  /*227f0*/  BSYNC B6 ;  /* 0x0000000000067941 */ /* 0x000fea0003800000 */
.L_x_518:
[----:B01----:R-:W2:Y:S02]  /*22800*/  LDL R0, [R1+0x48] ;  /* 0x0000480001007983 */ /* 0x003ea40000100800 */
[----:B--2---:R-:W-:-:S13]  /*22810*/  LOP3.LUT P0, RZ, R0, 0x2, RZ, 0xc0, !PT ;  /* 0x0000000200ff7812 */ /* 0x004fda000780c0ff */
[----:B------:R-:W-:Y:S05]  /*22820*/  @!P0 BRA `(.L_x_569) ;  /* 0x0000000000288947 */ /* 0x000fea0003800000 */
[----:B------:R-:W-:Y:S05]  /*22830*/  WARPSYNC.ALL ;  /* 0x0000000000007948 */ /* 0x000fea0003800000 */
[----:B------:R-:W0:Y:S08]  /*22840*/  S2UR UR5, SR_CgaCtaId ;  /* 0x00000000000579c3 */ /* 0x000e300000008800 */
[----:B------:R-:W-:Y:S06]  /*22850*/  BAR.SYNC.DEFER_BLOCKING 0x5, 0x180 ;  /* 0x0146000000007b1d */ /* 0x000fec0000010000 */
[----:B------:R-:W-:-:S02]  /*22860*/  UMOV UR4, 0x400 ;  /* 0x0000040000047882 */ /* 0x000fc40000000000 */
[----:B0-----:R-:W-:-:S09]  /*22870*/  ULEA UR4, UR5, UR4, 0x18 ;  /* 0x0000000405047291 */ /* 0x001fd2000f8ec03f */
[----:B------:R-:W0:Y:S04]  /*22880*/  LDS.128 R4, [UR4+0x388d0] ;  /* 0x0388d004ff047984 */ /* 0x000e280008000c00 */
[----:B0-----:R0:W-:Y:S04]  /*22890*/  STL.64 [R1], R4 ;  /* 0x0000000401007387 */ /* 0x0011e80000100a00 */
[----:B------:R0:W-:Y:S01]  /*228a0*/  STL.64 [R1+0x8], R6 ;  /* 0x0000080601007387 */ /* 0x0001e20000100a00 */
[----:B------:R-:W-:Y:S06]  /*228b0*/  BAR.ARV 0x4, 0x180 ;  /* 0x0106000000007b1d */ /* 0x000fec0000002000 */
[----:B------:R-:W-:Y:S05]  /*228c0*/  BRA `(.L_x_570) ;  /* 0x0000000800847947 */ /* 0x000fea0003800000 */
.L_x_569:
[----:B------:R-:W0:Y:S01]  /*228d0*/  S2R R0, SR_TID.X ;  /* 0x0000000000007919 */ /* 0x000e220000002100 */
[----:B------:R-:W-:Y:S01]  /*228e0*/  UMOV UR4, 0xffffffff ;  /* 0xffffffff00047882 */ /* 0x000fe20000000000 */
[----:B0-----:R-:W-:-:S04]  /*228f0*/  LOP3.LUT R7, R0, 0x1f, RZ, 0xc0, !PT ;  /* 0x0000001f00077812 */ /* 0x001fc800078ec0ff */
[----:B------:R-:W-:Y:S01]  /*22900*/  ISETP.NE.AND P0, PT, R7, 0x1f, PT ;  /* 0x0000001f0700780c */ /* 0x000fe20003f05270 */
[----:B------:R-:W-:-:S12]  /*22910*/  BRA.DIV UR4, `(.L_x_571) ;  /* 0x0000003e04947947 */ /* 0x000fd8000b800000 */
[----:B------:R-:W2:Y:S01]  /*22920*/  LDL.LU R6, [R1] ;  /* 0x0000000001067983 */ /* 0x000ea20000300800 */
[----:B------:R-:W-:-:S03]  /*22930*/  ULDC UR4, c[0x0][0xc14] ;  /* 0x0003050000047ab9 */ /* 0x000fc60000000800 */
[----:B------:R-:W3:Y:S02]  /*22940*/  LDL R5, [R1+0xc] ;  /* 0x00000c0001057983 */ /* 0x000ee40000100800 */
[----:B---3--:R-:W-:-:S05]  /*22950*/  IMAD.IADD R5, R5, 0x1, R7 ;  /* 0x0000000105057824 */ /* 0x008fca00078e0207 */
[----:B------:R-:W-:-:S13]  /*22960*/  ISETP.GE.OR P1, PT, R5, UR4, !P0 ;  /* 0x0000000405007c0c */ /* 0x000fda000c726670 */
[----:B------:R-:W0:Y:S02]  /*22970*/  @!P1 LDC.64 R2, c[0x0][0xc58] ;  /* 0x00031600ff029b82 */ /* 0x000e240000000a00 */
[----:B0-----:R-:W-:-:S06]  /*22980*/  @!P1 IMAD.WIDE R2, R5, 0x4, R2 ;  /* 0x0000000405029825 */ /* 0x001fcc00078e0202 */
[----:B------:R0:W3:Y:S01]  /*22990*/  @!P1 LDG.E R2, desc[UR42][R2.64] ;  /* 0x0000002a02029981 */ /* 0x0000e2000c1e1900 */
[C---:B------:R-:W-:Y:S02]  /*229a0*/  ISETP.GE.U32.AND P2, PT, R7.reuse, 0x2, PT ;  /* 0x000000020700780c */ /* 0x040fe40003f46070 */
[C---:B------:R-:W-:Y:S01]  /*229b0*/  ISETP.GE.U32.AND P3, PT, R7.reuse, 0x4, PT ;  /* 0x000000040700780c */ /* 0x040fe20003f66070 */
[----:B--2---:R-:W-:Y:S01]  /*229c0*/  SHFL.IDX PT, R0, R6, RZ, 0x1f ;  /* 0x00001fff06007589 */ /* 0x004fe200000e0000 */
[C---:B------:R-:W-:Y:S02]  /*229d0*/  ISETP.GE.U32.AND P4, PT, R7.reuse, 0x8, PT ;  /* 0x000000080700780c */ /* 0x040fe40003f86070 */
[----:B------:R-:W-:Y:S01]  /*229e0*/  ISETP.GE.U32.AND P5, PT, R7, 0x10, PT ;  /* 0x000000100700780c */ /* 0x000fe20003fa6070 */
[----:B------:R-:W-:Y:S01]  /*229f0*/  SHFL.IDX PT, R4, R6, 0x1, 0x1f ;  /* 0x00201f0006047f89 */ /* 0x000fe200000e0000 */
[----:B0-----:R-:W-:Y:S01]  /*22a00*/  IMAD.MOV.U32 R3, RZ, RZ, RZ ;  /* 0x000000ffff037224 */ /* 0x001fe200078e00ff */
[----:B---3--:R-:W-:-:S02]  /*22a10*/  @!P1 MOV R3, R2 ;  /* 0x0000000200039202 */ /* 0x008fc40000000f00 */
[----:B------:R-:W-:-:S03]  /*22a20*/  ISETP.NE.AND P1, PT, R7, RZ, PT ;  /* 0x000000ff0700720c */ /* 0x000fc60003f25270 */
        /* <DEDUP_REMOVED lines=15> */
[----:B------:R0:W1:Y:S02]  /*22b20*/  SHFL.IDX PT, R14, R2, 0x1f, 0x1f ;  /* 0x03e01f00020e7f89 */ /* 0x00006400000e0000 */
.L_x_729:
[----:B------:R-:W-:Y:S02]  /*22b30*/  ULDC UR4, c[0x0][0xc10] ;  /* 0x0003040000047ab9 */ /* 0x000fe40000000800 */
[----:B------:R-:W-:-:S05]  /*22b40*/  MOV R7, UR4 ;  /* 0x0000000400077c02 */ /* 0x000fca0008000f00 */
[----:B-1----:R-:W-:-:S04]  /*22b50*/  IMAD R8, R14, R7, RZ ;  /* 0x000000070e087224 */ /* 0x002fc800078e02ff */
[----:B------:R-:W-:-:S05]  /*22b60*/  IMAD.IADD R4, R4, 0x1, R8 ;  /* 0x0000000104047824 */ /* 0x000fca00078e0208 */
[----:B------:R-:W-:-:S13]  /*22b70*/  ISETP.GT.AND P6, PT, R4, R0, PT ;  /* 0x000000000400720c */ /* 0x000fda0003fc4270 */
[----:B------:R-:W-:Y:S05]  /*22b80*/  @P6 BRA `(.L_x_572) ;  /* 0x0000000000a46947 */ /* 0x000fea0003800000 */
.L_x_577:
[----:B0-----:R-:W2:Y:S01]  /*22b90*/  LDL.LU R2, [R1+0xc] ;  /* 0x00000c0001027983 */ /* 0x001ea20000300800 */
[----:B------:R-:W0:Y:S01]  /*22ba0*/  LDC R5, c[0x0][0xc14] ;  /* 0x00030500ff057b82 */ /* 0x000e220000000800 */
[----:B--2---:R-:W-:-:S05]  /*22bb0*/  VIADD R2, R2, 0x1f ;  /* 0x0000001f02027836 */ /* 0x004fca0000000000 */
[----:B0-----:R-:W-:-:S13]  /*22bc0*/  ISETP.GE.AND P6, PT, R2, R5, PT ;  /* 0x000000050200720c */ /* 0x001fda0003fc6270 */
[----:B------:R-:W-:Y:S05]  /*22bd0*/  @P6 BRA `(.L_x_573) ;  /* 0x0000000400586947 */ /* 0x000fea0003800000 */
[----:B------:R-:W0:Y:S01]  /*22be0*/  S2R R3, SR_TID.X ;  /* 0x0000000000037919 */ /* 0x000e220000002100 */
[----:B------:R-:W-:Y:S01]  /*22bf0*/  BSSY B0, `(.L_x_574) ;  /* 0x000000a000007945 */ /* 0x000fe20003800000 */
[----:B------:R1:W-:Y:S01]  /*22c00*/  STL [R1+0xc], R2 ;  /* 0x00000c0201007387 */ /* 0x0003e20000100800 */
[----:B0-----:R-:W-:-:S04]  /*22c10*/  LOP3.LUT R3, R3, 0x1f, RZ, 0xc0, !PT ;  /* 0x0000001f03037812 */ /* 0x001fc800078ec0ff */
[----:B------:R-:W-:Y:S01]  /*22c20*/  IADD3 R6, R2, R3, RZ ;  /* 0x0000000302067210 */ /* 0x000fe20007ffe0ff */
[----:B------:R-:W-:-:S03]  /*22c30*/  IMAD.MOV.U32 R3, RZ, RZ, RZ ;  /* 0x000000ffff037224 */ /* 0x000fc600078e00ff */
[----:B------:R-:W-:-:S13]  /*22c40*/  ISETP.GE.OR P6, PT, R6, R5, !P0 ;  /* 0x000000050600720c */ /* 0x000fda00047c6670 */
[----:B-1----:R-:W-:Y:S05]  /*22c50*/  @P6 BRA `(.L_x_575) ;  /* 0x00000000000c6947 */ /* 0x002fea0003800000 */
[----:B------:R-:W0:Y:S02]  /*22c60*/  LDC.64 R2, c[0x0][0xc58] ;  /* 0x00031600ff027b82 */ /* 0x000e240000000a00 */
[----:B0-----:R-:W-:-:S06]  /*22c70*/  IMAD.WIDE R2, R6, 0x4, R2 ;  /* 0x0000000406027825 */ /* 0x001fcc00078e0202 */
[----:B------:R0:W5:Y:S02]  /*22c80*/  LDG.E R3, desc[UR42][R2.64] ;  /* 0x0000002a02037981 */ /* 0x000164000c1e1900 */
.L_x_575:
[----:B------:R-:W-:Y:S05]  /*22c90*/  BSYNC B0 ;  /* 0x0000000000007941 */ /* 0x000fea0003800000 */
.L_x_574:
[----:B------:R-:W-:-:S03]  /*22ca0*/  UMOV UR4, 0xffffffff ;  /* 0xffffffff00047882 */ /* 0x000fc60000000000 */
[----:B------:R-:W-:Y:S05]  /*22cb0*/  BRA.DIV UR4, `(.L_x_576) ;  /* 0x0000003e04d87947 */ /* 0x000fea000b800000 */
[----:B-----5:R-:W0:Y:S02]  /*22cc0*/  SHFL.UP PT, R14, R3, 0x1, RZ ;  /* 0x04200000030e7989 */ /* 0x020e2400000e00ff */
        /* <DEDUP_REMOVED lines=14> */
[----:B------:R0:W1:Y:S02]  /*22db0*/  SHFL.IDX PT, R14, R2, 0x1f, 0x1f ;  /* 0x03e01f00020e7f89 */ /* 0x00006400000e0000 */
.L_x_737:
[----:B------:R-:W-:Y:S02]  /*22dc0*/  ULDC UR4, c[0x0][0xc10] ;  /* 0x0003040000047ab9 */ /* 0x000fe40000000800 */
[----:B------:R-:W-:-:S04]  /*22dd0*/  IMAD.U32 R7, RZ, RZ, UR4 ;  /* 0x00000004ff077e24 */ /* 0x000fc8000f8e00ff */
[----:B-1----:R-:W-:-:S04]  /*22de0*/  IMAD R8, R14, R7, RZ ;  /* 0x000000070e087224 */ /* 0x002fc800078e02ff */
[----:B------:R-:W-:-:S05]  /*22df0*/  IMAD.IADD R4, R8, 0x1, R4 ;  /* 0x0000000108047824 */ /* 0x000fca00078e0204 */
[----:B------:R-:W-:-:S13]  /*22e00*/  ISETP.GT.AND P6, PT, R4, R0, PT ;  /* 0x000000000400720c */ /* 0x000fda0003fc4270 */
[----:B------:R-:W-:Y:S05]  /*22e10*/  @!P6 BRA `(.L_x_577) ;  /* 0xfffffffc005ce947 */ /* 0x000fea000383ffff */
.L_x_572:
[----:B------:R-:W-:Y:S01]  /*22e20*/  IADD3 R8, -R8, R4, RZ ;  /* 0x0000000408087210 */ /* 0x000fe20007ffe1ff */
[----:B------:R-:W-:-:S04]  /*22e30*/  UMOV UR4, 0xffffffff ;  /* 0xffffffff00047882 */ /* 0x000fc80000000000 */
[----:B------:R-:W-:-:S05]  /*22e40*/  IMAD R5, R2, R7, R8 ;  /* 0x0000000702057224 */ /* 0x000fca00078e0208 */
[----:B------:R-:W-:Y:S01]  /*22e50*/  ISETP.GT.AND P6, PT, R5, R0, PT ;  /* 0x000000000500720c */ /* 0x000fe20003fc4270 */
[----:B------:R-:W-:-:S12]  /*22e60*/  BRA.DIV UR4, `(.L_x_578) ;  /* 0x00000042042c7947 */ /* 0x000fd8000b800000 */
[----:B------:R-:W-:-:S04]  /*22e70*/  VOTE.ANY R6, PT, !P6 ;  /* 0x0000000000067806 */ /* 0x000fc800070e0100 */
[----:B------:R-:W1:Y:S02]  /*22e80*/  POPC R4, R6 ;  /* 0x0000000600047309 */ /* 0x000e640000000000 */
[----:B-1----:R1:W2:Y:S02]  /*22e90*/  SHFL.IDX PT, R5, R3, R4, 0x1f ;  /* 0x00001f0403057589 */ /* 0x0022a400000e0000 */
.L_x_741:
[----:B------:R-:W-:Y:S01]  /*22ea0*/  ISETP.NE.AND P0, PT, R6, RZ, PT ;  /* 0x000000ff0600720c */ /* 0x000fe20003f05270 */
[----:B------:R-:W-:-:S12]  /*22eb0*/  IMAD.MOV.U32 R14, RZ, RZ, RZ ;  /* 0x000000ffff0e7224 */ /* 0x000fd800078e00ff */
[----:B------:R-:W-:Y:S05]  /*22ec0*/  @!P0 BRA `(.L_x_579) ;  /* 0x0000000000108947 */ /* 0x000fea0003800000 */
[----:B------:R-:W-:Y:S01]  /*22ed0*/  UMOV UR4, 0xffffffff ;  /* 0xffffffff00047882 */ /* 0x000fe20000000000 */
[----:B------:R-:W-:Y:S02]  /*22ee0*/  VIADD R12, R4, 0xffffffff ;  /* 0xffffffff040c7836 */ /* 0x000fe40000000000 */
[----:B------:R-:W-:Y:S05]  /*22ef0*/  BRA.DIV UR4, `(.L_x_580) ;  /* 0x0000004204507947 */ /* 0x000fea000b800000 */
[----:B------:R3:W4:Y:S02]  /*22f00*/  SHFL.IDX PT, R14, R2, R12, 0x1f ;  /* 0x00001f0c020e7589 */ /* 0x00072400000e0000 */
.L_x_579:
[----:B------:R-:W5:Y:S01]  /*22f10*/  LDL.LU R10, [R1+0xc] ;  /* 0x00000c00010a7983 */ /* 0x000f620000300800 */
[----:B--2---:R-:W-:Y:S01]  /*22f20*/  IABS R6, R5 ;  /* 0x0000000500067213 */ /* 0x004fe20000000000 */
[----:B----4-:R-:W-:-:S03]  /*22f30*/  IMAD R11, R14, R7, R8 ;  /* 0x000000070e0b7224 */ /* 0x010fc600078e0208 */
[----:B------:R-:W2:Y:S02]  /*22f40*/  I2F.RP R8, R6 ;  /* 0x0000000600087306 */ /* 0x000ea40000209400 */
[----:B------:R-:W-:Y:S01]  /*22f50*/  IADD3 R0, R0, -R11, RZ ;  /* 0x8000000b00007210 */ /* 0x000fe20007ffe0ff */
[----:B------:R4:W-:Y:S05]  /*22f60*/  STL [R1], R11 ;  /* 0x0000000b01007387 */ /* 0x0009ea0000100800 */
[----:B--2---:R-:W2:Y:S02]  /*22f70*/  MUFU.RCP R8, R8 ;  /* 0x0000000800087308 */ /* 0x004ea40000001000 */
[----:B--2---:R-:W-:-:S06]  /*22f80*/  IADD3 R9, R8, 0xffffffe, RZ ;  /* 0x0ffffffe08097810 */ /* 0x004fcc0007ffe0ff */
[----:B-1----:R-:W0:Y:S02]  /*22f90*/  F2I.FTZ.U32.TRUNC.NTZ R3, R9 ;  /* 0x0000000900037305 */ /* 0x002e24000021f000 */
[----:B0--3--:R-:W-:-:S04]  /*22fa0*/  IMAD.MOV R2, RZ, RZ, -R3 ;  /* 0x000000ffff027224 */ /* 0x009fc800078e0a03 */
[----:B------:R-:W-:Y:S02]  /*22fb0*/  IMAD R7, R2, R6, RZ ;  /* 0x0000000602077224 */ /* 0x000fe400078e02ff */
[----:B------:R-:W-:-:S04]  /*22fc0*/  IMAD.MOV.U32 R2, RZ, RZ, RZ ;  /* 0x000000ffff027224 */ /* 0x000fc800078e00ff */
[----:B------:R-:W-:Y:S01]  /*22fd0*/  IMAD.HI.U32 R2, R3, R7, R2 ;  /* 0x0000000703027227 */ /* 0x000fe200078e0002 */
[----:B------:R-:W-:Y:S02]  /*22fe0*/  IABS R7, R5 ;  /* 0x0000000500077213 */ /* 0x000fe40000000000 */
[----:B------:R-:W-:-:S03]  /*22ff0*/  IABS R3, R0 ;  /* 0x0000000000037213 */ /* 0x000fc60000000000 */
[----:B------:R-:W-:Y:S02]  /*23000*/  IMAD.MOV R7, RZ, RZ, -R7 ;  /* 0x000000ffff077224 */ /* 0x000fe400078e0a07 */
[----:B------:R-:W-:-:S04]  /*23010*/  IMAD.HI.U32 R2, R2, R3, RZ ;  /* 0x0000000302027227 */ /* 0x000fc800078e00ff */
[----:B------:R-:W-:-:S05]  /*23020*/  IMAD R3, R2, R7, R3 ;  /* 0x0000000702037224 */ /* 0x000fca00078e0203 */
[----:B------:R-:W-:-:S13]  /*23030*/  ISETP.GT.U32.AND P1, PT, R6, R3, PT ;  /* 0x000000030600720c */ /* 0x000fda0003f24070 */
[----:B------:R-:W-:Y:S01]  /*23040*/  @!P1 IMAD.IADD R3, R3, 0x1, -R6 ;  /* 0x0000000103039824 */ /* 0x000fe200078e0a06 */
[----:B------:R-:W-:Y:S02]  /*23050*/  @!P1 IADD3 R2, R2, 0x1, RZ ;  /* 0x0000000102029810 */ /* 0x000fe40007ffe0ff */
[----:B------:R-:W-:Y:S02]  /*23060*/  ISETP.NE.AND P1, PT, R5, RZ, PT ;  /* 0x000000ff0500720c */ /* 0x000fe40003f25270 */
[----:B------:R-:W-:Y:S02]  /*23070*/  ISETP.GE.U32.AND P0, PT, R3, R6, PT ;  /* 0x000000060300720c */ /* 0x000fe40003f06070 */
[----:B------:R-:W-:-:S04]  /*23080*/  LOP3.LUT R3, R0, R5, RZ, 0x3c, !PT ;  /* 0x0000000500037212 */ /* 0x000fc800078e3cff */
[----:B------:R-:W-:-:S07]  /*23090*/  ISETP.GE.AND P2, PT, R3, RZ, PT ;  /* 0x000000ff0300720c */ /* 0x000fce0003f46270 */
[----:B------:R-:W-:-:S06]  /*230a0*/  @P0 VIADD R2, R2, 0x1 ;  /* 0x0000000102020836 */ /* 0x000fcc0000000000 */
[----:B------:R-:W-:Y:S01]  /*230b0*/  @!P2 IMAD.MOV R2, RZ, RZ, -R2 ;  /* 0x000000ffff02a224 */ /* 0x000fe200078e0a02 */
[----:B------:R-:W-:-:S04]  /*230c0*/  @!P1 LOP3.LUT R2, RZ, R5, RZ, 0x33, !PT ;  /* 0x00000005ff029212 */ /* 0x000fc800078e33ff */
[----:B------:R-:W-:-:S05]  /*230d0*/  IADD3 R3, -R2, RZ, RZ ;  /* 0x000000ff02037210 */ /* 0x000fca0007ffe1ff */
[----:B------:R-:W-:-:S05]  /*230e0*/  IMAD R0, R5, R3, R0 ;  /* 0x0000000305007224 */ /* 0x000fca00078e0200 */
[----:B------:R4:W-:Y:S04]  /*230f0*/  STL [R1+0x4], R0 ;  /* 0x0000040001007387 */ /* 0x0009e80000100800 */
[----:B------:R4:W-:Y:S01]  /*23100*/  STL [R1+0x8], R2 ;  /* 0x0000080201007387 */ /* 0x0009e20000100800 */
[----:B-----5:R-:W-:-:S05]  /*23110*/  IMAD.IADD R10, R4, 0x1, R10 ;  /* 0x00000001040a7824 */ /* 0x020fca00078e020a */
[----:B------:R4:W-:Y:S01]  /*23120*/  STL [R1+0xc], R10 ;  /* 0x00000c0a01007387 */ /* 0x0009e20000100800 */
[----:B------:R-:W-:Y:S05]  /*23130*/  BRA `(.L_x_581) ;  /* 0x0000000000287947 */ /* 0x000fea0003800000 */
.L_x_573:
[----:B------:R-:W-:Y:S01]  /*23140*/  UMOV UR4, URZ ;  /* 0x0000003f00047c82 */ /* 0x000fe20008000000 */
[----:B------:R-:W-:Y:S01]  /*23150*/  ULDC UR6, c[0x0][0xc14] ;  /* 0x0003050000067ab9 */ /* 0x000fe20000000800 */
[----:B------:R-:W-:Y:S01]  /*23160*/  UMOV UR5, URZ ;  /* 0x0000003f00057c82 */ /* 0x000fe20008000000 */
[----:B------:R0:W-:Y:S01]  /*23170*/  STL [R1], R0 ;  /* 0x0000000001007387 */ /* 0x0001e20000100800 */
[----:B------:R-:W-:Y:S01]  /*23180*/  IMAD.U32 R3, RZ, RZ, UR4 ;  /* 0x00000004ff037e24 */ /* 0x000fe2000f8e00ff */
[----:B------:R-:W-:-:S04]  /*23190*/  MOV R2, UR5 ;  /* 0x0000000500027c02 */ /* 0x000fc80008000f00 */
[----:B------:R1:W-:Y:S01]  /*231a0*/  STL [R1+0x4], R3 ;  /* 0x0000040301007387 */ /* 0x0003e20000100800 */
[----:B0-----:R-:W-:-:S05]  /*231b0*/  IMAD.U32 R0, RZ, RZ, UR6 ;  /* 0x00000006ff007e24 */ /* 0x001fca000f8e00ff */
[----:B------:R1:W-:Y:S04]  /*231c0*/  STL [R1+0xc], R0 ;  /* 0x00000c0001007387 */ /* 0x0003e80000100800 */
[----:B------:R1:W-:Y:S02]  /*231d0*/  STL [R1+0x8], R2 ;  /* 0x0000080201007387 */ /* 0x0003e40000100800 */
.L_x_581:
[----:B-1----:R-:W2:Y:S04]  /*231e0*/  LDL R3, [R1+0x8] ;  /* 0x0000080001037983 */ /* 0x002ea80000100800 */
[----:B----4-:R-:W3:Y:S04]  /*231f0*/  LDL R2, [R1+0xc] ;  /* 0x00000c0001027983 */ /* 0x010ee80000100800 */
[----:B------:R-:W4:Y:S04]  /*23200*/  LDL R4, [R1] ;  /* 0x0000000001047983 */ /* 0x000f280000100800 */
[----:B------:R-:W4:Y:S01]  /*23210*/  LDL R5, [R1+0x4] ;  /* 0x0000040001057983 */ /* 0x000f220000100800 */
[----:B------:R-:W-:Y:S05]  /*23220*/  WARPSYNC.ALL ;  /* 0x0000000000007948 */ /* 0x000fea0003800000 */
[----:B------:R-:W0:Y:S02]  /*23230*/  S2R R0, SR_TID.X ;  /* 0x0000000000007919 */ /* 0x000e240000002100 */
[----:B0-----:R-:W-:Y:S01]  /*23240*/  LOP3.LUT R0, R0, 0x1f, RZ, 0xc0, !PT ;  /* 0x0000001f00007812 */ /* 0x001fe200078ec0ff */
[----:B------:R-:W-:Y:S03]  /*23250*/  BAR.SYNC.DEFER_BLOCKING 0x4, 0x180 ;  /* 0x0106000000007b1d */ /* 0x000fe60000010000 */
[----:B------:R-:W-:-:S13]  /*23260*/  ISETP.NE.AND P0, PT, R0, RZ, PT ;  /* 0x000000ff0000720c */ /* 0x000fda0003f05270 */
[----:B------:R-:W-:Y:S01]  /*23270*/  @!P0 MOV R0, 0x400 ;  /* 0x0000040000008802 */ /* 0x000fe20000000f00 */
[----:B--2---:R-:W-:Y:S02]  /*23280*/  IMAD.MOV.U32 R6, RZ, RZ, R3 ;  /* 0x000000ffff067224 */ /* 0x004fe400078e0003 */
[----:B------:R-:W0:Y:S01]  /*23290*/  @!P0 S2R R3, SR_CgaCtaId ;  /* 0x0000000000038919 */ /* 0x000e220000008800 */
[----:B---3--:R-:W-:Y:S02]  /*232a0*/  MOV R7, R2 ;  /* 0x0000000200077202 */ /* 0x008fe40000000f00 */
[----:B0-----:R-:W-:-:S05]  /*232b0*/  @!P0 LEA R0, R3, R0, 0x18 ;  /* 0x0000000003008211 */ /* 0x001fca00078ec0ff */
[----:B----4-:R1:W-:Y:S01]  /*232c0*/  @!P0 STS.128 [R0+0x388d0], R4 ;  /* 0x0388d00400008388 */ /* 0x0103e20000000c00 */
[----:B------:R-:W-:Y:S06]  /*232d0*/  BAR.ARV 0x5, 0x180 ;  /* 0x0146000000007b1d */ /* 0x000fec0000002000 */
.L_x_570:
[----:B-1----:R-:W2:Y:S01]  /*232e0*/  LDL R0, [R1+0xc] ;  /* 0x00000c0001007983 */ /* 0x002ea20000100800 */
[----:B------:R-:W-:Y:S02]  /*232f0*/  ULDC UR4, c[0x0][0xc14] ;  /* 0x0003050000047ab9 */ /* 0x000fe40000000800 */
[----:B--2---:R-:W-:-:S13]  /*23300*/  ISETP.GE.AND P0, PT, R0, UR4, PT ;  /* 0x0000000400007c0c */ /* 0x004fda000bf06270 */
[----:B------:R-:W-:Y:S05]  /*23310*/  @!P0 BRA `(.L_x_582) ;  /* 0xffffffa800588947 */ /* 0x000fea000383ffff */
[----:B------:R-:W-:Y:S05]  /*23320*/  BSYNC B7 ;  /* 0x0000000000077941 */ /* 0x000fea0003800000 */
.L_x_480:
[----:B0-----:R-:W2:Y:S01]  /*23330*/  LDL.LU R0, [R1+0x4c] ;  /* 0x00004c0001007983 */ /* 0x001ea20000300800 */
[----:B------:R-:W-:Y:S01]  /*23340*/  BSSY B0, `(.L_x_583) ;  /* 0x000000b000007945 */ /* 0x000fe20003800000 */
[----:B-1----:R-:W0:Y:S01]  /*23350*/  S2R R5, SR_CgaCtaId ;  /* 0x0000000000057919 */ /* 0x002e220000008800 */
        /* <DEDUP_REMOVED lines=9> */
.L_x_744:
[----:B------:R-:W-:Y:S05]  /*233f0*/  BSYNC B0 ;  /* 0x0000000000007941 */ /* 0x000fea0003800000 */
.L_x_583:
[----:B------:R-:W-:-:S03]  /*23400*/  UMOV UR4, 0xffffffff ;  /* 0xffffffff00047882 */ /* 0x000fc60000000000 */
[----:B------:R-:W-:Y:S05]  /*23410*/  BRA.DIV UR4, `(.L_x_585) ;  /* 0x0000003e04407947 */ /* 0x000fea000b800000 */
[----:B------:R-:W1:Y:S02]  /*23420*/  S2R R2, SR_TID.X ;  /* 0x0000000000027919 */ /* 0x000e640000002100 */
[----:B-1----:R-:W-:-:S04]  /*23430*/  SHF.R.U32.HI R2, RZ, 0x5, R2 ;  /* 0x00000005ff027819 */ /* 0x002fc80000011602 */
[----:B------:R-:W-:-:S05]  /*23440*/  LOP3.LUT R2, R2, 0x3, RZ, 0xc0, !PT ;  /* 0x0000000302027812 */ /* 0x000fca00078ec0ff */
[----:B------:R1:W2:Y:S02]  /*23450*/  SHFL.IDX PT, R14, R2, RZ, 0x1f ;  /* 0x00001fff020e7589 */ /* 0x0002a400000e0000 */
.L_x_747:
[----:B--2---:R-:W-:-:S13]  /*23460*/  ISETP.NE.AND P0, PT, R14, RZ, PT ;  /* 0x000000ff0e00720c */ /* 0x004fda0003f05270 */
[----:B------:R-:W-:Y:S05]  /*23470*/  @P0 BRA `(.L_x_289) ;  /* 0x0000000000b00947 */ /* 0x000fea0003800000 */
[----:B------:R-:W-:-:S03]  /*23480*/  UMOV UR4, 0xffffffff ;  /* 0xffffffff00047882 */ /* 0x000fc60000000000 */
[----:B------:R-:W-:Y:S05]  /*23490*/  BRA.DIV UR4, `(.L_x_586) ;  /* 0x0000003e04547947 */ /* 0x000fea000b800000 */
[----:B------:R-:W-:-:S13]  /*234a0*/  ELECT P6, URZ, PT ;  /* 0x00000000003f782f */ /* 0x000fda00038c0000 */
.L_x_750:
[----:B------:R-:W-:Y:S05]  /*234b0*/  @!P6 BRA `(.L_x_289) ;  /* 0x0000000000a0e947 */ /* 0x000fea0003800000 */
[----:B------:R-:W-:-:S06]  /*234c0*/  ULOP3.LUT UR4, UR40, 0x2, URZ, 0xfc, !UPT ;  /* 0x0000000228047892 */ /* 0x000fcc000f8efc3f */
[----:B-1----:R-:W-:-:S04]  /*234d0*/  MOV R2, UR4 ;  /* 0x0000000400027c02 */ /* 0x002fc80008000f00 */
[----:B------:R-:W-:-:S13]  /*234e0*/  ISETP.NE.AND P0, PT, R2, 0x3, PT ;  /* 0x000000030200780c */ /* 0x000fda0003f05270 */
[----:B------:R-:W-:Y:S05]  /*234f0*/  @!P0 BRA `(.L_x_587) ;  /* 0x0000000000048947 */ /* 0x000fea0003800000 */
[----:B------:R-:W-:Y:S01]  /*23500*/  BPT.TRAP 0x1 ;  /* 0x000000040000795c */ /* 0x000fe20000300000 */
.L_x_587:
[----:B0-----:R-:W2:Y:S04]  /*23510*/  LDL R3, [R1+0x10] ;  /* 0x0000100001037983 */ /* 0x001ea80000100800 */
[----:B------:R-:W3:Y:S01]  /*23520*/  LDL.LU R7, [R1+0x1c] ;  /* 0x00001c0001077983 */ /* 0x000ee20000300800 */
[----:B------:R-:W-:-:S04]  /*23530*/  VIADD R2, R0, 0x38840 ;  /* 0x0003884000027836 */ /* 0x000fc80000000000 */
[C---:B--2---:R-:W-:Y:S01]  /*23540*/  IMAD R6, R3.reuse, 0x8, R2 ;  /* 0x0000000803067824 */ /* 0x044fe200078e0202 */
[----:B------:R-:W-:Y:S02]  /*23550*/  IADD3 R3, R3, 0x1, RZ ;  /* 0x0000000103037810 */ /* 0x000fe40007ffe0ff */
[----:B---3--:R-:W-:Y:S02]  /*23560*/  SHF.L.U32 R5, R7, 0x1f, RZ ;  /* 0x0000001f07057819 */ /* 0x008fe400000006ff */
[C---:B------:R-:W-:Y:S02]  /*23570*/  ISETP.NE.AND P2, PT, R3.reuse, 0x2, PT ;  /* 0x000000020300780c */ /* 0x040fe40003f45270 */
[----:B------:R-:W0:Y:S02]  /*23580*/  SYNCS.PHASECHK.TRANS64.TRYWAIT P1, [R6+URZ], R5 ;  /* 0x00000005060075a7 */ /* 0x000e24000802017f */
[----:B------:R-:W-:Y:S02]  /*23590*/  SEL R4, RZ, 0x1, P2 ;  /* 0x00000001ff047807 */ /* 0x000fe40001000000 */
[----:B------:R-:W-:-:S02]  /*235a0*/  SEL R3, R3, RZ, P2 ;  /* 0x000000ff03037207 */ /* 0x000fc40001000000 */
[----:B------:R-:W-:-:S03]  /*235b0*/  LOP3.LUT R4, R7, R4, RZ, 0x3c, !PT ;  /* 0x0000000407047212 */ /* 0x000fc600078e3cff */
[----:B------:R-:W-:Y:S01]  /*235c0*/  IMAD R7, R3, 0x8, R2 ;  /* 0x0000000803077824 */ /* 0x000fe200078e0202 */
[----:B------:R-:W-:Y:S01]  /*235d0*/  SHF.L.U32 R2, R4, 0x1f, RZ ;  /* 0x0000001f04027819 */ /* 0x000fe200000006ff */
[----:B0-----:R-:W-:Y:S06]  /*235e0*/  @!P1 BRA `(.L_x_588) ;  /* 0x0000003c00209947 */ /* 0x001fec0003800000 */
.L_x_751:
[----:B------:R-:W1:Y:S02]  /*235f0*/  SYNCS.PHASECHK.TRANS64.TRYWAIT P1, [R7+URZ], R2 ;  /* 0x00000002070075a7 */ /* 0x000e64000802017f */
[----:B-1----:R-:W-:Y:S05]  /*23600*/  @!P1 BRA `(.L_x_589) ;  /* 0x0000003c002c9947 */ /* 0x002fea0003800000 */
.L_x_752:
[----:B------:R-:W-:Y:S05]  /*23610*/  @!P0 BRA `(.L_x_590) ;  /* 0x0000000000048947 */ /* 0x000fea0003800000 */
[----:B------:R-:W-:Y:S01]  /*23620*/  BPT.TRAP 0x1 ;  /* 0x000000040000795c */ /* 0x000fe20000300000 */
.L_x_590:
[----:B------:R-:W2:Y:S02]  /*23630*/  LDL.LU R4, [R1+0x10] ;  /* 0x0000100001047983 */ /* 0x000ea40000300800 */
[----:B--2---:R-:W-:-:S04]  /*23640*/  IMAD R4, R4, 0x8, R0 ;  /* 0x0000000804047824 */ /* 0x004fc800078e0200 */
[----:B------:R-:W2:Y:S02]  /*23650*/  SYNCS.PHASECHK.TRANS64.TRYWAIT P1, [R4+URZ+0x38860], R5 ;  /* 0x03886005040075a7 */ /* 0x000ea4000802017f */
[----:B--2---:R-:W-:Y:S05]  /*23660*/  @!P1 BRA `(.L_x_591) ;  /* 0x0000003c00289947 */ /* 0x004fea0003800000 */
.L_x_753:
[----:B------:R-:W-:Y:S05]  /*23670*/  @!P0 BRA `(.L_x_592) ;  /* 0x0000000000048947 */ /* 0x000fea0003800000 */
[----:B------:R-:W-:Y:S01]  /*23680*/  BPT.TRAP 0x1 ;  /* 0x000000040000795c */ /* 0x000fe20000300000 */
.L_x_592:
[----:B------:R-:W-:-:S04]  /*23690*/  LEA R3, R3, R0, 0x3 ;  /* 0x0000000003037211 */ /* 0x000fc800078e18ff */
[----:B------:R-:W3:Y:S02]  /*236a0*/  SYNCS.PHASECHK.TRANS64.TRYWAIT P1, [R3+URZ+0x38860], R2 ;  /* 0x03886002030075a7 */ /* 0x000ee4000802017f */
[----:B---3--:R-:W-:Y:S05]  /*236b0*/  @!P1 BRA `(.L_x_593) ;  /* 0x0000003c00289947 */ /* 0x008fea0003800000 */
.L_x_754:
[----:B------:R-:W-:Y:S05]  /*236c0*/  @!P0 BRA `(.L_x_594) ;  /* 0x0000000000048947 */ /* 0x000fea0003800000 */
[----:B------:R-:W-:Y:S01]  /*236d0*/  BPT.TRAP 0x1 ;  /* 0x000000040000795c */ /* 0x000fe20000300000 */
.L_x_594:
[----:B------:R-:W4:Y:S02]  /*236e0*/  SYNCS.PHASECHK.TRANS64.TRYWAIT P0, [R4+URZ+0x38880], R5 ;  /* 0x03888005040075a7 */ /* 0x000f24000800017f */
[----:B----4-:R-:W-:Y:S05]  /*236f0*/  @!P0 BRA `(.L_x_595) ;  /* 0x0000003c002c8947 */ /* 0x010fea0003800000 */
.L_x_596:
[----:B------:R0:W0:Y:S02]  /*23700*/  SYNCS.PHASECHK.TRANS64.TRYWAIT P0, [R3+URZ+0x38880], R2 ;  /* 0x03888002030075a7 */ /* 0x000024000800017f */
[----:B0-----:R-:W-:Y:S05]  /*23710*/  @!P0 NANOSLEEP.SYNCS 0x989680 ;  /* 0x009896800000895d */ /* 0x001fea0003900000 */
[----:B------:R-:W0:Y:S02]  /*23720*/  @!P0 SYNCS.PHASECHK.TRANS64 P0, [R3+URZ+0x38880], R2 ;  /* 0x03888002030085a7 */ /* 0x000e24000800007f */
[----:B0-----:R-:W-:Y:S05]  /*23730*/  @!P0 BRA `(.L_x_596) ;  /* 0xfffffffc00f08947 */ /* 0x001fea000383ffff */
.L_x_289:
[----:B------:R-:W-:Y:S05]  /*23740*/  BSYNC B8 ;  /* 0x0000000000087941 */ /* 0x000fea0003800000 */
.L_x_286:
[----:B------:R-:W-:Y:S05]  /*23750*/  EXIT ;  /* 0x000000000000794d */ /* 0x000fea0003800000 */
.L_x_311:
[----:B0-----:R0:W1:Y:S02]  /*23760*/  SYNCS.PHASECHK.TRANS64.TRYWAIT P6, [R109+URZ+0x38890], R124 ;  /* 0x0388907c6d0075a7 */ /* 0x00106400080c017f */
[----:B-1----:R-:W-:Y:S05]  /*23770*/  @!P6 NANOSLEEP.SYNCS 0x989680 ;  /* 0x009896800000e95d */ /* 0x002fea0003900000 */
[----:B------:R-:W1:Y:S02]  /*23780*/  @!P6 SYNCS.PHASECHK.TRANS64 P6, [R109+URZ+0x38890], R124 ;  /* 0x0388907c6d00e5a7 */ /* 0x000e6400080c007f */
[----:B-1----:R-:W-:Y:S05]  /*23790*/  @!P6 BRA `(.L_x_311) ;  /* 0xfffffffc00f0e947 */ /* 0x002fea000383ffff */
[----:B------:R-:W-:Y:S05]  /*237a0*/  BRA `(.L_x_597) ;  /* 0xfffffdf400b47947 */ /* 0x000fea000383ffff */
.L_x_345:
[----:B0-----:R0:W1:Y:S02]  /*237b0*/  SYNCS.PHASECHK.TRANS64.TRYWAIT P3, [R109+URZ+0x38890], R124 ;  /* 0x0388907c6d0075a7 */ /* 0x001064000806017f */
[----:B-1----:R-:W-:Y:S05]  /*237c0*/  @!P3 NANOSLEEP.SYNCS 0x989680 ;  /* 0x009896800000b95d */ /* 0x002fea0003900000 */
[----:B------:R-:W1:Y:S02]  /*237d0*/  @!P3 SYNCS.PHASECHK.TRANS64 P3, [R109+URZ+0x38890], R124 ;  /* 0x0388907c6d00b5a7 */ /* 0x000e64000806007f */
[----:B-1----:R-:W-:Y:S05]  /*237e0*/  @!P3 BRA `(.L_x_345) ;  /* 0xfffffffc00f0b947 */ /* 0x002fea000383ffff */
[----:B------:R-:W-:Y:S05]  /*237f0*/  BRA `(.L_x_598) ;  /* 0xfffffe3800047947 */ /* 0x000fea000383ffff */
.L_x_362:
[----:B0-----:R0:W1:Y:S02]  /*23800*/  SYNCS.PHASECHK.TRANS64.TRYWAIT P2, [R109+URZ+0x38890], R124 ;  /* 0x0388907c6d0075a7 */ /* 0x001064000804017f */
[----:B-1----:R-:W-:Y:S05]  /*23810*/  @!P2 NANOSLEEP.SYNCS 0x989680 ;  /* 0x009896800000a95d */ /* 0x002fea0003900000 */
[----:B------:R-:W1:Y:S02]  /*23820*/  @!P2 SYNCS.PHASECHK.TRANS64 P2, [R109+URZ+0x38890], R124 ;  /* 0x0388907c6d00a5a7 */ /* 0x000e64000804007f */
[----:B-1----:R-:W-:Y:S05]  /*23830*/  @!P2 BRA `(.L_x_362) ;  /* 0xfffffffc00f0a947 */ /* 0x002fea000383ffff */
[----:B------:R-:W-:Y:S05]  /*23840*/  BRA `(.L_x_599) ;  /* 0xfffffe7800187947 */ /* 0x000fea000383ffff */
.L_x_372:
[----:B--2---:R2:W3:Y:S02]  /*23850*/  SYNCS.PHASECHK.TRANS64.TRYWAIT P3, [R109+URZ+0x388b0], R124 ;  /* 0x0388b07c6d0075a7 */ /* 0x0044e4000806017f */
[----:B---3--:R-:W-:Y:S05]  /*23860*/  @!P3 NANOSLEEP.SYNCS 0x989680 ;  /* 0x009896800000b95d */ /* 0x008fea0003900000 */
[----:B------:R-:W3:Y:S02]  /*23870*/  @!P3 SYNCS.PHASECHK.TRANS64 P3, [R109+URZ+0x388b0], R124 ;  /* 0x0388b07c6d00b5a7 */ /* 0x000ee4000806007f */
[----:B---3--:R-:W-:Y:S05]  /*23880*/  @!P3 BRA `(.L_x_372) ;  /* 0xfffffffc00f0b947 */ /* 0x008fea000383ffff */
[----:B------:R-:W-:Y:S05]  /*23890*/  BRA `(.L_x_600) ;  /* 0xfffffe7c00747947 */ /* 0x000fea000383ffff */
.L_x_384:
[----:B------:R-:W-:Y:S01]  /*238a0*/  BSSY B0, `(.L_x_601) ;  /* 0x0000007000007945 */ /* 0x000fe20003800000 */
[----:B------:R-:W-:Y:S01]  /*238b0*/  IMAD.MOV.U32 R12, RZ, RZ, RZ ;  /* 0x000000ffff0c7224 */ /* 0x000fe200078e00ff */
[----:B------:R-:W-:Y:S01]  /*238c0*/  MOV R15, 0xffffffff ;  /* 0xffffffff000f7802 */ /* 0x000fe20000000f00 */
[----:B------:R-:W-:-:S07]  /*238d0*/  IMAD.MOV.U32 R11, RZ, RZ, 0x1f ;  /* 0x0000001fff0b7424 */ /* 0x000fce00078e00ff */
[----:B-----5:R-:W-:Y:S05]  /*238e0*/  WARPSYNC.COLLECTIVE R15, `(.L_x_602) ;  /* 0x000000000f087348 */ /* 0x020fea0003c00000 */
[----:B------:R0:W1:Y:S02]  /*238f0*/  SHFL.IDX P6, R14, R13, R12, R11 ;  /* 0x0000000c0d0e7389 */ /* 0x00006400000c000b */
[----:B01---5:R-:W-:Y:S01]  /*23900*/  ENDCOLLECTIVE ;  /* 0x000000000000791b */ /* 0x023fe20003800000 */
.L_x_602:
[----:B------:R-:W-:Y:S05]  /*23910*/  BSYNC B0 ;  /* 0x0000000000007941 */ /* 0x000fea0003800000 */
.L_x_601:
[----:B------:R1:W-:Y:S01]  /*23920*/  STL [R1+0x8], R14 ;  /* 0x0000080e01007387 */ /* 0x0003e20000100800 */
[----:B------:R-:W-:Y:S05]  /*23930*/  BRA `(.L_x_603) ;  /* 0xfffffe8c000c7947 */ /* 0x000fea000383ffff */
.L_x_396:
[----:B------:R-:W-:Y:S01]  /*23940*/  BSSY B1, `(.L_x_604) ;  /* 0x0000008000017945 */ /* 0x000fe20003800000 */
[----:B------:R-:W-:Y:S01]  /*23950*/  IMAD.MOV.U32 R13, RZ, RZ, R26 ;  /* 0x000000ffff0d7224 */ /* 0x000fe200078e001a */
[----:B------:R-:W-:Y:S01]  /*23960*/  MOV R11, 0x181f ;  /* 0x0000181f000b7802 */ /* 0x000fe20000000f00 */
[----:B------:R-:W-:Y:S02]  /*23970*/  IMAD.MOV.U32 R12, RZ, RZ, RZ ;  /* 0x000000ffff0c7224 */ /* 0x000fe400078e00ff */
[----:B------:R-:W-:-:S07]  /*23980*/  IMAD.MOV.U32 R15, RZ, RZ, -0x1 ;  /* 0xffffffffff0f7424 */ /* 0x000fce00078e00ff */
[----:B01----:R-:W-:Y:S05]  /*23990*/  WARPSYNC.COLLECTIVE R15, `(.L_x_605) ;  /* 0x000000000f087348 */ /* 0x003fea0003c00000 */
[----:B-1----:R1:W2:Y:S02]  /*239a0*/  SHFL.IDX P6, R14, R13, R12, R11 ;  /* 0x0000000c0d0e7389 */ /* 0x0022a400000c000b */
[----:B012---:R-:W-:Y:S01]  /*239b0*/  ENDCOLLECTIVE ;  /* 0x000000000000791b */ /* 0x007fe20003800000 */
.L_x_605:
[----:B------:R-:W-:Y:S05]  /*239c0*/  BSYNC B1 ;  /* 0x0000000000017941 */ /* 0x000fea0003800000 */
.L_x_604:
[----:B------:R-:W-:Y:S05]  /*239d0*/  BRA `(.L_x_606) ;  /* 0xfffffe9000d07947 */ /* 0x000fea000383ffff */
.L_x_397:
[----:B------:R-:W-:Y:S01]  /*239e0*/  BSSY B1, `(.L_x_607) ;  /* 0x0000008000017945 */ /* 0x000fe20003800000 */
[----:B------:R-:W-:Y:S01]  /*239f0*/  IMAD.MOV.U32 R13, RZ, RZ, R24 ;  /* 0x000000ffff0d7224 */ /* 0x000fe200078e0018 */
[----:B------:R-:W-:Y:S01]  /*23a00*/  MOV R12, RZ ;  /* 0x000000ff000c7202 */ /* 0x000fe20000000f00 */
[----:B------:R-:W-:Y:S02]  /*23a10*/  IMAD.MOV.U32 R11, RZ, RZ, 0x181f ;  /* 0x0000181fff0b7424 */ /* 0x000fe400078e00ff */
[----:B------:R-:W-:-:S07]  /*23a20*/  IMAD.MOV.U32 R15, RZ, RZ, -0x1 ;  /* 0xffffffffff0f7424 */ /* 0x000fce00078e00ff */
[----:B01----:R-:W-:Y:S05]  /*23a30*/  WARPSYNC.COLLECTIVE R15, `(.L_x_608) ;  /* 0x000000000f087348 */ /* 0x003fea0003c00000 */
[----:B-1----:R1:W2:Y:S02]  /*23a40*/  SHFL.IDX P6, R14, R13, R12, R11 ;  /* 0x0000000c0d0e7389 */ /* 0x0022a400000c000b */
[----:B012---:R-:W-:Y:S01]  /*23a50*/  ENDCOLLECTIVE ;  /* 0x000000000000791b */ /* 0x007fe20003800000 */
.L_x_608:
[----:B------:R-:W-:Y:S05]  /*23a60*/  BSYNC B1 ;  /* 0x0000000000017941 */ /* 0x000fea0003800000 */
.L_x_607:
[----:B------:R-:W-:Y:S05]  /*23a70*/  BRA `(.L_x_609) ;  /* 0xfffffe9000b07947 */ /* 0x000fea000383ffff */
.L_x_398:
[----:B------:R-:W-:Y:S01]  /*23a80*/  BSSY B1, `(.L_x_610) ;  /* 0x0000008000017945 */ /* 0x000fe20003800000 */
[----:B------:R-:W-:Y:S01]  /*23a90*/  MOV R13, R27 ;  /* 0x0000001b000d7202 */ /* 0x000fe20000000f00 */
[----:B------:R-:W-:Y:S01]  /*23aa0*/  IMAD.MOV.U32 R12, RZ, RZ, RZ ;  /* 0x000000ffff0c7224 */ /* 0x000fe200078e00ff */
[----:B------:R-:W-:Y:S01]  /*23ab0*/  MOV R15, 0xffffffff ;  /* 0xffffffff000f7802 */ /* 0x000fe20000000f00 */
[----:B------:R-:W-:-:S07]  /*23ac0*/  IMAD.MOV.U32 R11, RZ, RZ, 0x181f ;  /* 0x0000181fff0b7424 */ /* 0x000fce00078e00ff */
[----:B01----:R-:W-:Y:S05]  /*23ad0*/  WARPSYNC.COLLECTIVE R15, `(.L_x_611) ;  /* 0x000000000f087348 */ /* 0x003fea0003c00000 */
[----:B-1----:R1:W2:Y:S02]  /*23ae0*/  SHFL.IDX P6, R14, R13, R12, R11 ;  /* 0x0000000c0d0e7389 */ /* 0x0022a400000c000b */
[----:B012---:R-:W-:Y:S01]  /*23af0*/  ENDCOLLECTIVE ;  /* 0x000000000000791b */ /* 0x007fe20003800000 */
.L_x_611:
[----:B------:R-:W-:Y:S05]  /*23b00*/  BSYNC B1 ;  /* 0x0000000000017941 */ /* 0x000fea0003800000 */
.L_x_610:
[----:B------:R-:W-:Y:S05]  /*23b10*/  BRA `(.L_x_612) ;  /* 0xfffffe9000907947 */ /* 0x000fea000383ffff */
.L_x_399:
        /* <DEDUP_REMOVED lines=8> */
.L_x_614:
[----:B------:R-:W-:Y:S05]  /*23ba0*/  BSYNC B1 ;  /* 0x0000000000017941 */ /* 0x000fea0003800000 */
.L_x_613:
[----:B------:R-:W-:Y:S05]  /*23bb0*/  BRA `(.L_x_615) ;  /* 0xfffffe9000707947 */ /* 0x000fea000383ffff */
.L_x_401:
[----:B-1----:R1:W2:Y:S02]  /*23bc0*/  SYNCS.PHASECHK.TRANS64.TRYWAIT P0, [R19+URZ+0x38800], R24 ;  /* 0x03880018130075a7 */ /* 0x0022a4000800017f */
[----:B--2---:R-:W-:Y:S05]  /*23bd0*/  @!P0 NANOSLEEP.SYNCS 0x989680 ;  /* 0x009896800000895d */ /* 0x004fea0003900000 */
[----:B------:R-:W2:Y:S02]  /*23be0*/  @!P0 SYNCS.PHASECHK.TRANS64 P0, [R19+URZ+0x38800], R24 ;  /* 0x03880018130085a7 */ /* 0x000ea4000800007f */
[----:B--2---:R-:W-:Y:S05]  /*23bf0*/  @!P0 BRA `(.L_x_401) ;  /* 0xfffffffc00f08947 */ /* 0x004fea000383ffff */
[----:B------:R-:W-:Y:S05]  /*23c00*/  BRA `(.L_x_616) ;  /* 0xfffffe9400487947 */ /* 0x000fea000383ffff */
.L_x_417:
[----:B------:R-:W-:Y:S01]  /*23c10*/  BSSY B1, `(.L_x_617) ;  /* 0x0000008000017945 */ /* 0x000fe20003800000 */
[----:B------:R-:W-:Y:S01]  /*23c20*/  IMAD.MOV.U32 R13, RZ, RZ, R26 ;  /* 0x000000ffff0d7224 */ /* 0x000fe200078e001a */
[----:B------:R-:W-:Y:S01]  /*23c30*/  MOV R12, RZ ;  /* 0x000000ff000c7202 */ /* 0x000fe20000000f00 */
[----:B------:R-:W-:Y:S02]  /*23c40*/  IMAD.MOV.U32 R11, RZ, RZ, 0x181f ;  /* 0x0000181fff0b7424 */ /* 0x000fe400078e00ff */
[----:B------:R-:W-:-:S07]  /*23c50*/  IMAD.MOV.U32 R15, RZ, RZ, -0x1 ;  /* 0xffffffffff0f7424 */ /* 0x000fce00078e00ff */
[----:B01---5:R-:W-:Y:S05]  /*23c60*/  WARPSYNC.COLLECTIVE R15, `(.L_x_618) ;  /* 0x000000000f087348 */ /* 0x023fea0003c00000 */
[----:B-1----:R1:W2:Y:S02]  /*23c70*/  SHFL.IDX P6, R14, R13, R12, R11 ;  /* 0x0000000c0d0e7389 */ /* 0x0022a400000c000b */
[----:B012--5:R-:W-:Y:S01]  /*23c80*/  ENDCOLLECTIVE ;  /* 0x000000000000791b */ /* 0x027fe20003800000 */
.L_x_618:
[----:B------:R-:W-:Y:S05]  /*23c90*/  BSYNC B1 ;  /* 0x0000000000017941 */ /* 0x000fea0003800000 */
.L_x_617:
[----:B------:R-:W-:Y:S05]  /*23ca0*/  BRA `(.L_x_619) ;  /* 0xfffffec400547947 */ /* 0x000fea000383ffff */
.L_x_418:
[----:B------:R-:W-:Y:S01]  /*23cb0*/  BSSY B1, `(.L_x_620) ;  /* 0x0000008000017945 */ /* 0x000fe20003800000 */
[----:B------:R-:W-:Y:S01]  /*23cc0*/  MOV R13, R24 ;  /* 0x00000018000d7202 */ /* 0x000fe20000000f00 */
[----:B------:R-:W-:Y:S01]  /*23cd0*/  IMAD.MOV.U32 R12, RZ, RZ, RZ ;  /* 0x000000ffff0c7224 */ /* 0x000fe200078e00ff */
[----:B------:R-:W-:Y:S01]  /*23ce0*/  MOV R15, 0xffffffff ;  /* 0xffffffff000f7802 */ /* 0x000fe20000000f00 */
[----:B------:R-:W-:-:S07]  /*23cf0*/  IMAD.MOV.U32 R11, RZ, RZ, 0x181f ;  /* 0x0000181fff0b7424 */ /* 0x000fce00078e00ff */
[----:B01---5:R-:W-:Y:S05]  /*23d00*/  WARPSYNC.COLLECTIVE R15, `(.L_x_621) ;  /* 0x000000000f087348 */ /* 0x023fea0003c00000 */
[----:B-1----:R1:W2:Y:S02]  /*23d10*/  SHFL.IDX P6, R14, R13, R12, R11 ;  /* 0x0000000c0d0e7389 */ /* 0x0022a400000c000b */
[----:B012--5:R-:W-:Y:S01]  /*23d20*/  ENDCOLLECTIVE ;  /* 0x000000000000791b */ /* 0x027fe20003800000 */
.L_x_621:
[----:B------:R-:W-:Y:S05]  /*23d30*/  BSYNC B1 ;  /* 0x0000000000017941 */ /* 0x000fea0003800000 */
.L_x_620:
[----:B------:R-:W-:Y:S05]  /*23d40*/  BRA `(.L_x_622) ;  /* 0xfffffec400347947 */ /* 0x000fea000383ffff */
.L_x_419:
[----:B------:R-:W-:Y:S01]  /*23d50*/  BSSY B1, `(.L_x_623) ;  /* 0x0000008000017945 */ /* 0x000fe20003800000 */
[----:B------:R-:W-:Y:S01]  /*23d60*/  IMAD.MOV.U32 R13, RZ, RZ, R27 ;  /* 0x000000ffff0d7224 */ /* 0x000fe200078e001b */
[----:B------:R-:W-:Y:S01]  /*23d70*/  MOV R11, 0x181f ;  /* 0x0000181f000b7802 */ /* 0x000fe20000000f00 */
[----:B------:R-:W-:Y:S02]  /*23d80*/  IMAD.MOV.U32 R12, RZ, RZ, RZ ;  /* 0x000000ffff0c7224 */ /* 0x000fe400078e00ff */
[----:B------:R-:W-:-:S07]  /*23d90*/  IMAD.MOV.U32 R15, RZ, RZ, -0x1 ;  /* 0xffffffffff0f7424 */ /* 0x000fce00078e00ff */
[----:B01---5:R-:W-:Y:S05]  /*23da0*/  WARPSYNC.COLLECTIVE R15, `(.L_x_624) ;  /* 0x000000000f087348 */ /* 0x023fea0003c00000 */
[----:B-1----:R1:W2:Y:S02]  /*23db0*/  SHFL.IDX P6, R14, R13, R12, R11 ;  /* 0x0000000c0d0e7389 */ /* 0x0022a400000c000b */
[----:B012--5:R-:W-:Y:S01]  /*23dc0*/  ENDCOLLECTIVE ;  /* 0x000000000000791b */ /* 0x027fe20003800000 */
.L_x_624:
[----:B------:R-:W-:Y:S05]  /*23dd0*/  BSYNC B1 ;  /* 0x0000000000017941 */ /* 0x000fea0003800000 */
.L_x_623:
[----:B------:R-:W-:Y:S05]  /*23de0*/  BRA `(.L_x_625) ;  /* 0xfffffec400147947 */ /* 0x000fea000383ffff */
.L_x_420:
        /* <DEDUP_REMOVED lines=8> */
.L_x_627:
[----:B------:R-:W-:Y:S05]  /*23e70*/  BSYNC B1 ;  /* 0x0000000000017941 */ /* 0x000fea0003800000 */
.L_x_626:
[----:B------:R-:W-:Y:S05]  /*23e80*/  BRA `(.L_x_628) ;  /* 0xfffffec000f47947 */ /* 0x000fea000383ffff */
.L_x_422:
[----:B-1----:R1:W2:Y:S02]  /*23e90*/  SYNCS.PHASECHK.TRANS64.TRYWAIT P4, [R19+URZ+0x38800], R20 ;  /* 0x03880014130075a7 */ /* 0x0022a4000808017f */
[----:B--2---:R-:W-:Y:S05]  /*23ea0*/  @!P4 NANOSLEEP.SYNCS 0x989680 ;  /* 0x009896800000c95d */ /* 0x004fea0003900000 */
[----:B------:R-:W2:Y:S02]  /*23eb0*/  @!P4 SYNCS.PHASECHK.TRANS64 P4, [R19+URZ+0x38800], R20 ;  /* 0x038800141300c5a7 */ /* 0x000ea4000808007f */
[----:B--2---:R-:W-:Y:S05]  /*23ec0*/  @!P4 BRA `(.L_x_422) ;  /* 0xfffffffc00f0c947 */ /* 0x004fea000383ffff */
[----:B------:R-:W-:Y:S05]  /*23ed0*/  BRA `(.L_x_629) ;  /* 0xfffffec400f87947 */ /* 0x000fea000383ffff */
.L_x_432:
[----:B--2---:R2:W3:Y:S02]  /*23ee0*/  SYNCS.PHASECHK.TRANS64.TRYWAIT P1, [R3+URZ+0x38830], R0 ;  /* 0x03883000030075a7 */ /* 0x0044e4000802017f */
[----:B---3--:R-:W-:Y:S05]  /*23ef0*/  @!P1 NANOSLEEP.SYNCS 0x989680 ;  /* 0x009896800000995d */ /* 0x008fea0003900000 */
[----:B------:R-:W3:Y:S02]  /*23f00*/  @!P1 SYNCS.PHASECHK.TRANS64 P1, [R3+URZ+0x38830], R0 ;  /* 0x03883000030095a7 */ /* 0x000ee4000802007f */
[----:B---3--:R-:W-:Y:S05]  /*23f10*/  @!P1 BRA `(.L_x_432) ;  /* 0xfffffffc00f09947 */ /* 0x008fea000383ffff */
[----:B------:R-:W-:Y:S05]  /*23f20*/  BRA `(.L_x_431) ;  /* 0xfffffef800b47947 */ /* 0x000fea000383ffff */
.L_x_438:
[----:B--2---:R2:W3:Y:S02]  /*23f30*/  SYNCS.PHASECHK.TRANS64.TRYWAIT P2, [R0+URZ+0x38830], R9 ;  /* 0x03883009000075a7 */ /* 0x0044e4000804017f */
[----:B---3--:R-:W-:Y:S05]  /*23f40*/  @!P2 NANOSLEEP.SYNCS 0x989680 ;  /* 0x009896800000a95d */ /* 0x008fea0003900000 */
[----:B------:R-:W3:Y:S02]  /*23f50*/  @!P2 SYNCS.PHASECHK.TRANS64 P2, [R0+URZ+0x38830], R9 ;  /* 0x038830090000a5a7 */ /* 0x000ee4000804007f */
[----:B---3--:R-:W-:Y:S05]  /*23f60*/  @!P2 BRA `(.L_x_438) ;  /* 0xfffffffc00f0a947 */ /* 0x008fea000383ffff */
[----:B------:R-:W-:Y:S05]  /*23f70*/  BRA `(.L_x_437) ;  /* 0xffffff2400bc7947 */ /* 0x000fea000383ffff */
.L_x_442:
[----:B-1----:R1:W2:Y:S02]  /*23f80*/  SYNCS.PHASECHK.TRANS64.TRYWAIT P1, [R4+URZ+0x38850], R0 ;  /* 0x03885000040075a7 */ /* 0x0022a4000802017f */
[----:B--2---:R-:W-:Y:S05]  /*23f90*/  @!P1 NANOSLEEP.SYNCS 0x989680 ;  /* 0x009896800000995d */ /* 0x004fea0003900000 */
[----:B------:R-:W2:Y:S02]  /*23fa0*/  @!P1 SYNCS.PHASECHK.TRANS64 P1, [R4+URZ+0x38850], R0 ;  /* 0x03885000040095a7 */ /* 0x000ea4000802007f */
[----:B--2---:R-:W-:Y:S05]  /*23fb0*/  @!P1 BRA `(.L_x_442) ;  /* 0xfffffffc00f09947 */ /* 0x004fea000383ffff */
[----:B------:R-:W-:Y:S05]  /*23fc0*/  BRA `(.L_x_439) ;  /* 0xffffff2800c87947 */ /* 0x000fea000383ffff */
.L_x_448:
[----:B-1----:R1:W2:Y:S02]  /*23fd0*/  SYNCS.PHASECHK.TRANS64.TRYWAIT P1, [R20+URZ+0x38850], R3 ;  /* 0x03885003140075a7 */ /* 0x0022a4000802017f */
[----:B--2---:R-:W-:Y:S05]  /*23fe0*/  @!P1 NANOSLEEP.SYNCS 0x989680 ;  /* 0x009896800000995d */ /* 0x004fea0003900000 */
[----:B------:R-:W2:Y:S02]  /*23ff0*/  @!P1 SYNCS.PHASECHK.TRANS64 P1, [R20+URZ+0x38850], R3 ;  /* 0x03885003140095a7 */ /* 0x000ea4000802007f */
[----:B--2---:R-:W-:Y:S05]  /*24000*/  @!P1 BRA `(.L_x_448) ;  /* 0xfffffffc00f09947 */ /* 0x004fea000383ffff */
[----:B------:R-:W-:Y:S05]  /*24010*/  BRA `(.L_x_447) ;  /* 0xffffff4800a47947 */ /* 0x000fea000383ffff */
.L_x_452:
[----:B------:R-:W-:Y:S02]  /*24020*/  SEL R57, R66, R15, P0 ;  /* 0x0000000f42397207 */ /* 0x000fe40000000000 */
[----:B------:R-:W-:Y:S02]  /*24030*/  SEL R29, R12, R43, P0 ;  /* 0x0000002b0c1d7207 */ /* 0x000fe40000000000 */
[----:B------:R-:W-:Y:S02]  /*24040*/  SEL R28, R43, R12, P0 ;  /* 0x0000000c2b1c7207 */ /* 0x000fe40000000000 */
[----:B------:R-:W-:Y:S01]  /*24050*/  SEL R66, R15, R66, P0 ;  /* 0x000000420f427207 */ /* 0x000fe20000000000 */
[----:B------:R-:W-:Y:S01]  /*24060*/  IMAD.MOV.U32 R15, RZ, RZ, -0x1 ;  /* 0xffffffffff0f7424 */ /* 0x000fe200078e00ff */
[----:B------:R-:W-:Y:S02]  /*24070*/  SEL R61, R6, R11, P0 ;  /* 0x0000000b063d7207 */ /* 0x000fe40000000000 */
[----:B------:R-:W-:Y:S01]  /*24080*/  SEL R72, R11, R6, P0 ;  /* 0x000000060b487207 */ /* 0x000fe20000000000 */
[----:B------:R-:W-:Y:S01]  /*24090*/  IMAD.MOV.U32 R11, RZ, RZ, 0x1c1f ;  /* 0x00001c1fff0b7424 */ /* 0x000fe200078e00ff */
[----:B-----5:R-:W-:-:S02]  /*240a0*/  MOV R12, R2 ;  /* 0x00000002000c7202 */ /* 0x020fc40000000f00 */
[----:B------:R-:W-:Y:S02]  /*240b0*/  SEL R25, R14, R27, P0 ;  /* 0x0000001b0e197207 */ /* 0x000fe40000000000 */
[----:B------:R-:W-:-:S07]  /*240c0*/  SEL R20, R27, R14, P0 ;  /* 0x0000000e1b147207 */ /* 0x000fce0000000000 */
[----:B------:R-:W-:Y:S05]  /*240d0*/  WARPSYNC.COLLECTIVE R15, `(.L_x_630) ;  /* 0x000000000f087348 */ /* 0x000fea0003c00000 */
[----:B------:R0:W1:Y:S02]  /*240e0*/  SHFL.IDX P6, R14, R13, R12, R11 ;  /* 0x0000000c0d0e7389 */ /* 0x00006400000c000b */
[----:B01----:R-:W-:Y:S01]  /*240f0*/  ENDCOLLECTIVE ;  /* 0x000000000000791b */ /* 0x003fe20003800000 */
.L_x_630:
[----:B------:R-:W-:Y:S02]  /*24100*/  SEL R55, R0, R7, P0 ;  /* 0x0000000700377207 */ /* 0x000fe40000000000 */
[----:B------:R-:W-:Y:S02]  /*24110*/  SEL R64, R7, R0, P0 ;  /* 0x0000000007407207 */ /* 0x000fe40000000000 */
[----:B------:R-:W-:Y:S02]  /*24120*/  LOP3.LUT R7, R2, 0x2, RZ, 0x3c, !PT ;  /* 0x0000000202077812 */ /* 0x000fe400078e3cff */
[----:B------:R-:W-:Y:S02]  /*24130*/  SEL R21, R8, R31, P0 ;  /* 0x0000001f08157207 */ /* 0x000fe40000000000 */
[----:B------:R-:W-:Y:S02]  /*24140*/  SEL R53, R62, R9, P0 ;  /* 0x000000093e357207 */ /* 0x000fe40000000000 */
[----:B------:R-:W-:-:S02]  /*24150*/  SEL R62, R9, R62, P0 ;  /* 0x0000003e093e7207 */ /* 0x000fc40000000000 */
[----:B------:R-:W-:Y:S01]  /*24160*/  SEL R8, R31, R8, P0 ;  /* 0x000000081f087207 */ /* 0x000fe20000000000 */
[----:B------:R-:W-:Y:S01]  /*24170*/  IMAD.MOV.U32 R13, RZ, RZ, R4 ;  /* 0x000000ffff0d7224 */ /* 0x000fe200078e0004 */
[----:B------:R-:W-:Y:S01]  /*24180*/  SEL R43, R76, R139, P0 ;  /* 0x0000008b4c2b7207 */ /* 0x000fe20000000000 */
[----:B------:R-:W-:Y:S01]  /*24190*/  IMAD.MOV.U32 R12, RZ, RZ, R7 ;  /* 0x000000ffff0c7224 */ /* 0x000fe200078e0007 */
[----:B------:R-:W-:Y:S02]  /*241a0*/  SEL R50, R139, R76, P0 ;  /* 0x0000004c8b327207 */ /* 0x000fe40000000000 */
[----:B------:R-:W-:Y:S02]  /*241b0*/  SEL R65, R10, R67, P0 ;  /* 0x000000430a417207 */ /* 0x000fe40000000000 */
[----:B------:R-:W-:Y:S02]  /*241c0*/  SEL R76, R67, R10, P0 ;  /* 0x0000000a434c7207 */ /* 0x000fe40000000000 */
[----:B------:R-:W-:-:S02]  /*241d0*/  SEL R69, R26, R79, P0 ;  /* 0x0000004f1a457207 */ /* 0x000fc40000000000 */
[----:B------:R-:W-:-:S07]  /*241e0*/  MOV R6, R14 ;  /* 0x0000000e00067202 */ /* 0x000fce0000000f00 */
[----:B------:R-:W-:Y:S05]  /*241f0*/  WARPSYNC.COLLECTIVE R15, `(.L_x_631) ;  /* 0x000000000f087348 */ /* 0x000fea0003c00000 */
[----:B------:R0:W1:Y:S02]  /*24200*/  SHFL.IDX P6, R14, R13, R12, R11 ;  /* 0x0000000c0d0e7389 */ /* 0x00006400000c000b */
[----:B01----:R-:W-:Y:S01]  /*24210*/  ENDCOLLECTIVE ;  /* 0x000000000000791b */ /* 0x003fe20003800000 */
.L_x_631:
[----:B------:R-:W-:Y:S02]  /*24220*/  SEL R80, R79, R26, P0 ;  /* 0x0000001a4f507207 */ /* 0x000fe40000000000 */
[----:B------:R-:W-:Y:S02]  /*24230*/  SEL R27, R24, R35, P0 ;  /* 0x00000023181b7207 */ /* 0x000fe40000000000 */
[----:B------:R-:W-:Y:S02]  /*24240*/  SEL R24, R35, R24, P0 ;  /* 0x0000001823187207 */ /* 0x000fe40000000000 */
        /* <DEDUP_REMOVED lines=15> */
.L_x_632:
        /* <DEDUP_REMOVED lines=18> */
.L_x_633:
        /* <DEDUP_REMOVED lines=18> */
.L_x_634:
        /* <DEDUP_REMOVED lines=13> */
[----:B------:R-:W-:-:S07]  /*24650*/  MOV R26, R14 ;  /* 0x0000000e001a7202 */ /* 0x000fce0000000f00 */
[----:B------:R-:W-:Y:S05]  /*24660*/  WARPSYNC.COLLECTIVE R15, `(.L_x_635) ;  /* 0x000000000f087348 */ /* 0x000fea0003c00000 */
[----:B------:R0:W1:Y:S02]  /*24670*/  SHFL.IDX P6, R14, R13, R12, R11 ;  /* 0x0000000c0d0e7389 */ /* 0x00006400000c000b */
[----:B01----:R-:W-:Y:S01]  /*24680*/  ENDCOLLECTIVE ;  /* 0x000000000000791b */ /* 0x003fe20003800000 */
.L_x_635:
[----:B------:R-:W-:Y:S02]  /*24690*/  IMAD.MOV.U32 R13, RZ, RZ, R27 ;  /* 0x000000ffff0d7224 */ /* 0x000fe400078e001b */
[----:B------:R-:W-:Y:S01]  /*246a0*/  IMAD.MOV.U32 R12, RZ, RZ, R2 ;  /* 0x000000ffff0c7224 */ /* 0x000fe200078e0002 */
[----:B------:R-:W-:-:S07]  /*246b0*/  MOV R25, R14 ;  /* 0x0000000e00197202 */ /* 0x000fce0000000f00 */
[----:B------:R-:W-:Y:S05]  /*246c0*/  WARPSYNC.COLLECTIVE R15, `(.L_x_636) ;  /* 0x000000000f087348 */ /* 0x000fea0003c00000 */
[----:B------:R0:W1:Y:S02]  /*246d0*/  SHFL.IDX P6, R14, R13, R12, R11 ;  /* 0x0000000c0d0e7389 */ /* 0x00006400000c000b */
[----:B01----:R-:W-:Y:S01]  /*246e0*/  ENDCOLLECTIVE ;  /* 0x000000000000791b */ /* 0x003fe20003800000 */
.L_x_636:
[----:B------:R-:W-:Y:S01]  /*246f0*/  IMAD.MOV.U32 R13, RZ, RZ, R24 ;  /* 0x000000ffff0d7224 */ /* 0x000fe200078e0018 */
[----:B------:R-:W-:Y:S01]  /*24700*/  SEL R24, R26, R25, P0 ;  /* 0x000000191a187207 */ /* 0x000fe20000000000 */
[----:B------:R-:W-:Y:S01]  /*24710*/  IMAD.MOV.U32 R12, RZ, RZ, R7 ;  /* 0x000000ffff0c7224 */ /* 0x000fe200078e0007 */
[----:B------:R-:W-:Y:S02]  /*24720*/  SEL R26, R25, R26, P0 ;  /* 0x0000001a191a7207 */ /* 0x000fe40000000000 */
[----:B------:R-:W-:-:S07]  /*24730*/  MOV R30, R14 ;  /* 0x0000000e001e7202 */ /* 0x000fce0000000f00 */
[----:B------:R-:W-:Y:S05]  /*24740*/  WARPSYNC.COLLECTIVE R15, `(.L_x_637) ;  /* 0x000000000f087348 */ /* 0x000fea0003c00000 */
[----:B------:R0:W1:Y:S02]  /*24750*/  SHFL.IDX P6, R14, R13, R12, R11 ;  /* 0x0000000c0d0e7389 */ /* 0x00006400000c000b */
[----:B01----:R-:W-:Y:S01]  /*24760*/  ENDCOLLECTIVE ;  /* 0x000000000000791b */ /* 0x003fe20003800000 */
.L_x_637:
[----:B------:R-:W-:Y:S02]  /*24770*/  IMAD.MOV.U32 R13, RZ, RZ, R29 ;  /* 0x000000ffff0d7224 */ /* 0x000fe400078e001d */
[----:B------:R-:W-:Y:S01]  /*24780*/  IMAD.MOV.U32 R12, RZ, RZ, R2 ;  /* 0x000000ffff0c7224 */ /* 0x000fe200078e0002 */
[----:B------:R-:W-:-:S07]  /*24790*/  MOV R27, R14 ;  /* 0x0000000e001b7202 */ /* 0x000fce0000000f00 */
[----:B------:R-:W-:Y:S05]  /*247a0*/  WARPSYNC.COLLECTIVE R15, `(.L_x_638) ;  /* 0x000000000f087348 */ /* 0x000fea0003c00000 */
[----:B------:R0:W1:Y:S02]  /*247b0*/  SHFL.IDX P6, R14, R13, R12, R11 ;  /* 0x0000000c0d0e7389 */ /* 0x00006400000c000b */
[----:B01----:R-:W-:Y:S01]  /*247c0*/  ENDCOLLECTIVE ;  /* 0x000000000000791b */ /* 0x003fe20003800000 */
.L_x_638:
        /* <DEDUP_REMOVED lines=8> */
.L_x_639:
[----:B------:R-:W-:Y:S02]  /*24850*/  IMAD.MOV.U32 R13, RZ, RZ, R31 ;  /* 0x000000ffff0d7224 */ /* 0x000fe400078e001f */
[----:B------:R-:W-:Y:S01]  /*24860*/  IMAD.MOV.U32 R12, RZ, RZ, R2 ;  /* 0x000000ffff0c7224 */ /* 0x000fe200078e0002 */
[----:B------:R-:W-:-:S07]  /*24870*/  MOV R29, R14 ;  /* 0x0000000e001d7202 */ /* 0x000fce0000000f00 */
[----:B------:R-:W-:Y:S05]  /*24880*/  WARPSYNC.COLLECTIVE R15, `(.L_x_640) ;  /* 0x000000000f087348 */ /* 0x000fea0003c00000 */
[----:B------:R0:W1:Y:S02]  /*24890*/  SHFL.IDX P6, R14, R13, R12, R11 ;  /* 0x0000000c0d0e7389 */ /* 0x00006400000c000b */
[----:B01----:R-:W-:Y:S01]  /*248a0*/  ENDCOLLECTIVE ;  /* 0x000000000000791b */ /* 0x003fe20003800000 */
.L_x_640:
        /* <DEDUP_REMOVED lines=8> */
.L_x_641:
[----:B------:R-:W-:Y:S02]  /*24930*/  IMAD.MOV.U32 R13, RZ, RZ, R33 ;  /* 0x000000ffff0d7224 */ /* 0x000fe400078e0021 */
[----:B------:R-:W-:Y:S01]  /*24940*/  IMAD.MOV.U32 R12, RZ, RZ, R2 ;  /* 0x000000ffff0c7224 */ /* 0x000fe200078e0002 */
[----:B------:R-:W-:-:S07]  /*24950*/  MOV R31, R14 ;  /* 0x0000000e001f7202 */ /* 0x000fce0000000f00 */
[----:B------:R-:W-:Y:S05]  /*24960*/  WARPSYNC.COLLECTIVE R15, `(.L_x_642) ;  /* 0x000000000f087348 */ /* 0x000fea0003c00000 */
[----:B------:R0:W1:Y:S02]  /*24970*/  SHFL.IDX P6, R14, R13, R12, R11 ;  /* 0x0000000c0d0e7389 */ /* 0x00006400000c000b */
[----:B01----:R-:W-:Y:S01]  /*24980*/  ENDCOLLECTIVE ;  /* 0x000000000000791b */ /* 0x003fe20003800000 */
.L_x_642:
        /* <DEDUP_REMOVED lines=8> */
.L_x_643:
[----:B------:R-:W-:Y:S02]  /*24a10*/  IMAD.MOV.U32 R13, RZ, RZ, R35 ;  /* 0x000000ffff0d7224 */ /* 0x000fe400078e0023 */
[----:B------:R-:W-:Y:S01]  /*24a20*/  IMAD.MOV.U32 R12, RZ, RZ, R2 ;  /* 0x000000ffff0c7224 */ /* 0x000fe200078e0002 */
[----:B------:R-:W-:-:S07]  /*24a30*/  MOV R40, R14 ;  /* 0x0000000e00287202 */ /* 0x000fce0000000f00 */
[----:B------:R-:W-:Y:S05]  /*24a40*/  WARPSYNC.COLLECTIVE R15, `(.L_x_644) ;  /* 0x000000000f087348 */ /* 0x000fea0003c00000 */
[----:B------:R0:W1:Y:S02]  /*24a50*/  SHFL.IDX P6, R14, R13, R12, R11 ;  /* 0x0000000c0d0e7389 */ /* 0x00006400000c000b */
[----:B01----:R-:W-:Y:S01]  /*24a60*/  ENDCOLLECTIVE ;  /* 0x000000000000791b */ /* 0x003fe20003800000 */
.L_x_644:
[----:B------:R-:W-:Y:S02]  /*24a70*/  IMAD.MOV.U32 R13, RZ, RZ, R42 ;  /* 0x000000ffff0d7224 */ /* 0x000fe400078e002a */
[----:B------:R-:W-:Y:S01]  /*24a80*/  IMAD.MOV.U32 R12, RZ, RZ, R7 ;  /* 0x000000ffff0c7224 */ /* 0x000fe200078e0007 */
[----:B------:R-:W-:-:S07]  /*24a90*/  MOV R35, R14 ;  /* 0x0000000e00237202 */ /* 0x000fce0000000f00 */
[----:B------:R-:W-:Y:S05]  /*24aa0*/  WARPSYNC.COLLECTIVE R15, `(.L_x_645) ;  /* 0x000000000f087348 */ /* 0x000fea0003c00000 */
[----:B------:R0:W1:Y:S02]  /*24ab0*/  SHFL.IDX P6, R14, R13, R12, R11 ;  /* 0x0000000c0d0e7389 */ /* 0x00006400000c000b */
[----:B01----:R-:W-:Y:S01]  /*24ac0*/  ENDCOLLECTIVE ;  /* 0x000000000000791b */ /* 0x003fe20003800000 */
.L_x_645:
[----:B------:R-:W-:Y:S02]  /*24ad0*/  IMAD.MOV.U32 R13, RZ, RZ, R37 ;  /* 0x000000ffff0d7224 */ /* 0x000fe400078e0025 */
[----:B------:R-:W-:Y:S01]  /*24ae0*/  IMAD.MOV.U32 R12, RZ, RZ, R2 ;  /* 0x000000ffff0c7224 */ /* 0x000fe200078e0002 */
[----:B------:R-:W-:-:S07]  /*24af0*/  MOV R42, R14 ;  /* 0x0000000e002a7202 */ /* 0x000fce0000000f00 */
[----:B------:R-:W-:Y:S05]  /*24b00*/  WARPSYNC.COLLECTIVE R15, `(.L_x_646) ;  /* 0x000000000f087348 */ /* 0x000fea0003c00000 */
[----:B------:R0:W1:Y:S02]  /*24b10*/  SHFL.IDX P6, R14, R13, R12, R11 ;  /* 0x0000000c0d0e7389 */ /* 0x00006400000c000b */
[----:B01----:R-:W-:Y:S01]  /*24b20*/  ENDCOLLECTIVE ;  /* 0x000000000000791b */ /* 0x003fe20003800000 */
.L_x_646:
[----:B------:R-:W-:Y:S02]  /*24b30*/  IMAD.MOV.U32 R13, RZ, RZ, R44 ;  /* 0x000000ffff0d7224 */ /* 0x000fe400078e002c */
[----:B------:R-:W-:Y:S01]  /*24b40*/  IMAD.MOV.U32 R12, RZ, RZ, R7 ;  /* 0x000000ffff0c7224 */ /* 0x000fe200078e0007 */
[----:B------:R-:W-:-:S07]  /*24b50*/  MOV R37, R14 ;  /* 0x0000000e00257202 */ /* 0x000fce0000000f00 */
[----:B------:R-:W-:Y:S05]  /*24b60*/  WARPSYNC.COLLECTIVE R15, `(.L_x_647) ;  /* 0x000000000f087348 */ /* 0x000fea0003c00000 */
[----:B------:R0:W1:Y:S02]  /*24b70*/  SHFL.IDX P6, R14, R13, R12, R11 ;  /* 0x0000000c0d0e7389 */ /* 0x00006400000c000b */
[----:B01----:R-:W-:Y:S01]  /*24b80*/  ENDCOLLECTIVE ;  /* 0x000000000000791b */ /* 0x003fe20003800000 */
.L_x_647:
[----:B------:R-:W-:Y:S02]  /*24b90*/  IMAD.MOV.U32 R13, RZ, RZ, R39 ;  /* 0x000000ffff0d7224 */ /* 0x000fe400078e0027 */
[----:B------:R-:W-:Y:S01]  /*24ba0*/  IMAD.MOV.U32 R12, RZ, RZ, R2 ;  /* 0x000000ffff0c7224 */ /* 0x000fe200078e0002 */
[----:B------:R-:W-:-:S07]  /*24bb0*/  MOV R44, R14 ;  /* 0x0000000e002c7202 */ /* 0x000fce0000000f00 */
[----:B------:R-:W-:Y:S05]  /*24bc0*/  WARPSYNC.COLLECTIVE R15, `(.L_x_648) ;  /* 0x000000000f087348 */ /* 0x000fea0003c00000 */
[----:B------:R0:W1:Y:S02]  /*24bd0*/  SHFL.IDX P6, R14, R13, R12, R11 ;  /* 0x0000000c0d0e7389 */ /* 0x00006400000c000b */
[----:B01----:R-:W-:Y:S01]  /*24be0*/  ENDCOLLECTIVE ;  /* 0x000000000000791b */ /* 0x003fe20003800000 */
.L_x_648:
[----:B------:R-:W-:Y:S02]  /*24bf0*/  IMAD.MOV.U32 R13, RZ, RZ, R46 ;  /* 0x000000ffff0d7224 */ /* 0x000fe400078e002e */
[----:B------:R-:W-:Y:S01]  /*24c00*/  IMAD.MOV.U32 R12, RZ, RZ, R7 ;  /* 0x000000ffff0c7224 */ /* 0x000fe200078e0007 */
[----:B------:R-:W-:-:S07]  /*24c10*/  MOV R39, R14 ;  /* 0x0000000e00277202 */ /* 0x000fce0000000f00 */
[----:B------:R-:W-:Y:S05]  /*24c20*/  WARPSYNC.COLLECTIVE R15, `(.L_x_649) ;  /* 0x000000000f087348 */ /* 0x000fea0003c00000 */
[----:B------:R0:W1:Y:S02]  /*24c30*/  SHFL.IDX P6, R14, R13, R12, R11 ;  /* 0x0000000c0d0e7389 */ /* 0x00006400000c000b */
[----:B01----:R-:W-:Y:S01]  /*24c40*/  ENDCOLLECTIVE ;  /* 0x000000000000791b */ /* 0x003fe20003800000 */
.L_x_649:
[----:B------:R-:W-:Y:S02]  /*24c50*/  IMAD.MOV.U32 R13, RZ, RZ, R41 ;  /* 0x000000ffff0d7224 */ /* 0x000fe400078e0029 */
[----:B------:R-:W-:Y:S01]  /*24c60*/  IMAD.MOV.U32 R12, RZ, RZ, R2 ;  /* 0x000000ffff0c7224 */ /* 0x000fe200078e0002 */
[----:B------:R-:W-:-:S07]  /*24c70*/  MOV R46, R14 ;  /* 0x0000000e002e7202 */ /* 0x000fce0000000f00 */
[----:B------:R-:W-:Y:S05]  /*24c80*/  WARPSYNC.COLLECTIVE R15, `(.L_x_650) ;  /* 0x000000000f087348 */ /* 0x000fea0003c00000 */
[----:B------:R0:W1:Y:S02]  /*24c90*/  SHFL.IDX P6, R14, R13, R12, R11 ;  /* 0x0000000c0d0e7389 */ /* 0x00006400000c000b */
[----:B01----:R-:W-:Y:S01]  /*24ca0*/  ENDCOLLECTIVE ;  /* 0x000000000000791b */ /* 0x003fe20003800000 */
.L_x_650:
[----:B------:R-:W-:Y:S02]  /*24cb0*/  IMAD.MOV.U32 R13, RZ, RZ, R48 ;  /* 0x000000ffff0d7224 */ /* 0x000fe400078e0030 */
[----:B------:R-:W-:Y:S01]  /*24cc0*/  IMAD.MOV.U32 R12, RZ, RZ, R7 ;  /* 0x000000ffff0c7224 */ /* 0x000fe200078e0007 */
[----:B------:R-:W-:-:S07]  /*24cd0*/  MOV R41, R14 ;  /* 0x0000000e00297202 */ /* 0x000fce0000000f00 */
[----:B------:R-:W-:Y:S05]  /*24ce0*/  WARPSYNC.COLLECTIVE R15, `(.L_x_651) ;  /* 0x000000000f087348 */ /* 0x000fea0003c00000 */
[----:B------:R0:W1:Y:S02]  /*24cf0*/  SHFL.IDX P6, R14, R13, R12, R11 ;  /* 0x0000000c0d0e7389 */ /* 0x00006400000c000b */
[----:B01----:R-:W-:Y:S01]  /*24d00*/  ENDCOLLECTIVE ;  /* 0x000000000000791b */ /* 0x003fe20003800000 */
.L_x_651:
[----:B------:R-:W-:Y:S02]  /*24d10*/  IMAD.MOV.U32 R13, RZ, RZ, R43 ;  /* 0x000000ffff0d7224 */ /* 0x000fe400078e002b */
[----:B------:R-:W-:Y:S01]  /*24d20*/  IMAD.MOV.U32 R12, RZ, RZ, R2 ;  /* 0x000000ffff0c7224 */ /* 0x000fe200078e0002 */
[----:B------:R-:W-:-:S07]  /*24d30*/  MOV R48, R14 ;  /* 0x0000000e00307202 */ /* 0x000fce0000000f00 */
[----:B------:R-:W-:Y:S05]  /*24d40*/  WARPSYNC.COLLECTIVE R15, `(.L_x_652) ;  /* 0x000000000f087348 */ /* 0x000fea0003c00000 */
[----:B------:R0:W1:Y:S02]  /*24d50*/  SHFL.IDX P6, R14, R13, R12, R11 ;  /* 0x0000000c0d0e7389 */ /* 0x00006400000c000b */
[----:B01----:R-:W-:Y:S01]  /*24d60*/  ENDCOLLECTIVE ;  /* 0x000000000000791b */ /* 0x003fe20003800000 */
.L_x_652:
[----:B------:R-:W-:Y:S02]  /*24d70*/  IMAD.MOV.U32 R13, RZ, RZ, R50 ;  /* 0x000000ffff0d7224 */ /* 0x000fe400078e0032 */
[----:B------:R-:W-:Y:S01]  /*24d80*/  IMAD.MOV.U32 R12, RZ, RZ, R7 ;  /* 0x000000ffff0c7224 */ /* 0x000fe200078e0007 */
[----:B------:R-:W-:-:S07]  /*24d90*/  MOV R43, R14 ;  /* 0x0000000e002b7202 */ /* 0x000fce0000000f00 */
[----:B------:R-:W-:Y:S05]  /*24da0*/  WARPSYNC.COLLECTIVE R15, `(.L_x_653) ;  /* 0x000000000f087348 */ /* 0x000fea0003c00000 */
[----:B------:R0:W1:Y:S02]  /*24db0*/  SHFL.IDX P6, R14, R13, R12, R11 ;  /* 0x0000000c0d0e7389 */ /* 0x00006400000c000b */
[----:B01----:R-:W-:Y:S01]  /*24dc0*/  ENDCOLLECTIVE ;  /* 0x000000000000791b */ /* 0x003fe20003800000 */
.L_x_653:
[----:B------:R-:W-:Y:S02]  /*24dd0*/  IMAD.MOV.U32 R13, RZ, RZ, R45 ;  /* 0x000000ffff0d7224 */ /* 0x000fe400078e002d */
[----:B------:R-:W-:Y:S01]  /*24de0*/  IMAD.MOV.U32 R12, RZ, RZ, R2 ;  /* 0x000000ffff0c7224 */ /* 0x000fe200078e0002 */
[----:B------:R-:W-:-:S07]  /*24df0*/  MOV R50, R14 ;  /* 0x0000000e00327202 */ /* 0x000fce0000000f00 */
[----:B------:R-:W-:Y:S05]  /*24e00*/  WARPSYNC.COLLECTIVE R15, `(.L_x_654) ;  /* 0x000000000f087348 */ /* 0x000fea0003c00000 */
[----:B------:R0:W1:Y:S02]  /*24e10*/  SHFL.IDX P6, R14, R13, R12, R11 ;  /* 0x0000000c0d0e7389 */ /* 0x00006400000c000b */
[----:B01----:R-:W-:Y:S01]  /*24e20*/  ENDCOLLECTIVE ;  /* 0x000000000000791b */ /* 0x003fe20003800000 */
.L_x_654:
[----:B------:R-:W-:Y:S02]  /*24e30*/  IMAD.MOV.U32 R13, RZ, RZ, R52 ;  /* 0x000000ffff0d7224 */ /* 0x000fe400078e0034 */
[----:B------:R-:W-:Y:S01]  /*24e40*/  IMAD.MOV.U32 R12, RZ, RZ, R7 ;  /* 0x000000ffff0c7224 */ /* 0x000fe200078e0007 */
[----:B------:R-:W-:-:S07]  /*24e50*/  MOV R45, R14 ;  /* 0x0000000e002d7202 */ /* 0x000fce0000000f00 */
[----:B------:R-:W-:Y:S05]  /*24e60*/  WARPSYNC.COLLECTIVE R15, `(.L_x_655) ;  /* 0x000000000f087348 */ /* 0x000fea0003c00000 */
[----:B------:R0:W1:Y:S02]  /*24e70*/  SHFL.IDX P6, R14, R13, R12, R11 ;  /* 0x0000000c0d0e7389 */ /* 0x00006400000c000b */
[----:B01----:R-:W-:Y:S01]  /*24e80*/  ENDCOLLECTIVE ;  /* 0x000000000000791b */ /* 0x003fe20003800000 */
.L_x_655:
[----:B------:R-:W-:Y:S02]  /*24e90*/  IMAD.MOV.U32 R13, RZ, RZ, R47 ;  /* 0x000000ffff0d7224 */ /* 0x000fe400078e002f */
[----:B------:R-:W-:Y:S01]  /*24ea0*/  IMAD.MOV.U32 R12, RZ, RZ, R2 ;  /* 0x000000ffff0c7224 */ /* 0x000fe200078e0002 */
[----:B------:R-:W-:-:S07]  /*24eb0*/  MOV R52, R14 ;  /* 0x0000000e00347202 */ /* 0x000fce0000000f00 */
[----:B------:R-:W-:Y:S05]  /*24ec0*/  WARPSYNC.COLLECTIVE R15, `(.L_x_656) ;  /* 0x000000000f087348 */ /* 0x000fea0003c00000 */
[----:B------:R0:W1:Y:S02]  /*24ed0*/  SHFL.IDX P6, R14, R13, R12, R11 ;  /* 0x0000000c0d0e7389 */ /* 0x00006400000c000b */
[----:B01----:R-:W-:Y:S01]  /*24ee0*/  ENDCOLLECTIVE ;  /* 0x000000000000791b */ /* 0x003fe20003800000 */
.L_x_656:
[----:B------:R-:W-:Y:S02]  /*24ef0*/  IMAD.MOV.U32 R13, RZ, RZ, R54 ;  /* 0x000000ffff0d7224 */ /* 0x000fe400078e0036 */
[----:B------:R-:W-:Y:S01]  /*24f00*/  IMAD.MOV.U32 R12, RZ, RZ, R7 ;  /* 0x000000ffff0c7224 */ /* 0x000fe200078e0007 */
[----:B------:R-:W-:-:S07]  /*24f10*/  MOV R47, R14 ;  /* 0x0000000e002f7202 */ /* 0x000fce0000000f00 */
[----:B------:R-:W-:Y:S05]  /*24f20*/  WARPSYNC.COLLECTIVE R15, `(.L_x_657) ;  /* 0x000000000f087348 */ /* 0x000fea0003c00000 */
[----:B------:R0:W1:Y:S02]  /*24f30*/  SHFL.IDX P6, R14, R13, R12, R11 ;  /* 0x0000000c0d0e7389 */ /* 0x00006400000c000b */
[----:B01----:R-:W-:Y:S01]  /*24f40*/  ENDCOLLECTIVE ;  /* 0x000000000000791b */ /* 0x003fe20003800000 */
.L_x_657:
[----:B------:R-:W-:Y:S02]  /*24f50*/  IMAD.MOV.U32 R13, RZ, RZ, R49 ;  /* 0x000000ffff0d7224 */ /* 0x000fe400078e0031 */
[----:B------:R-:W-:Y:S01]  /*24f60*/  IMAD.MOV.U32 R12, RZ, RZ, R2 ;  /* 0x000000ffff0c7224 */ /* 0x000fe200078e0002 */
[----:B------:R-:W-:-:S07]  /*24f70*/  MOV R54, R14 ;  /* 0x0000000e00367202 */ /* 0x000fce0000000f00 */
[----:B------:R-:W-:Y:S05]  /*24f80*/  WARPSYNC.COLLECTIVE R15, `(.L_x_658) ;  /* 0x000000000f087348 */ /* 0x000fea0003c00000 */
[----:B------:R0:W1:Y:S02]  /*24f90*/  SHFL.IDX P6, R14, R13, R12, R11 ;  /* 0x0000000c0d0e7389 */ /* 0x00006400000c000b */
[----:B01----:R-:W-:Y:S01]  /*24fa0*/  ENDCOLLECTIVE ;  /* 0x000000000000791b */ /* 0x003fe20003800000 */
.L_x_658:
[----:B------:R-:W-:Y:S02]  /*24fb0*/  IMAD.MOV.U32 R13, RZ, RZ, R56 ;  /* 0x000000ffff0d7224 */ /* 0x000fe400078e0038 */
[----:B------:R-:W-:Y:S01]  /*24fc0*/  IMAD.MOV.U32 R12, RZ, RZ, R7 ;  /* 0x000000ffff0c7224 */ /* 0x000fe200078e0007 */
[----:B------:R-:W-:-:S07]  /*24fd0*/  MOV R49, R14 ;  /* 0x0000000e00317202 */ /* 0x000fce0000000f00 */
[----:B------:R-:W-:Y:S05]  /*24fe0*/  WARPSYNC.COLLECTIVE R15, `(.L_x_659) ;  /* 0x000000000f087348 */ /* 0x000fea0003c00000 */
[----:B------:R0:W1:Y:S02]  /*24ff0*/  SHFL.IDX P6, R14, R13, R12, R11 ;  /* 0x0000000c0d0e7389 */ /* 0x00006400000c000b */
[----:B01----:R-:W-:Y:S01]  /*25000*/  ENDCOLLECTIVE ;  /* 0x000000000000791b */ /* 0x003fe20003800000 */
.L_x_659:
[----:B------:R-:W-:Y:S02]  /*25010*/  IMAD.MOV.U32 R13, RZ, RZ, R51 ;  /* 0x000000ffff0d7224 */ /* 0x000fe400078e0033 */
[----:B------:R-:W-:Y:S01]  /*25020*/  IMAD.MOV.U32 R12, RZ, RZ, R2 ;  /* 0x000000ffff0c7224 */ /* 0x000fe200078e0002 */
[----:B------:R-:W-:-:S07]  /*25030*/  MOV R56, R14 ;  /* 0x0000000e00387202 */ /* 0x000fce0000000f00 */
[----:B------:R-:W-:Y:S05]  /*25040*/  WARPSYNC.COLLECTIVE R15, `(.L_x_660) ;  /* 0x000000000f087348 */ /* 0x000fea0003c00000 */
[----:B------:R0:W1:Y:S02]  /*25050*/  SHFL.IDX P6, R14, R13, R12, R11 ;  /* 0x0000000c0d0e7389 */ /* 0x00006400000c000b */
[----:B01----:R-:W-:Y:S01]  /*25060*/  ENDCOLLECTIVE ;  /* 0x000000000000791b */ /* 0x003fe20003800000 */
.L_x_660:
[----:B------:R-:W-:Y:S01]  /*25070*/  IMAD.MOV.U32 R13, RZ, RZ, R60 ;  /* 0x000000ffff0d7224 */ /* 0x000fe200078e003c */
[----:B------:R-:W-:Y:S01]  /*25080*/  SEL R60, R37, R44, P0 ;  /* 0x0000002c253c7207 */ /* 0x000fe20000000000 */
[----:B------:R-:W-:Y:S01]  /*25090*/  IMAD.MOV.U32 R12, RZ, RZ, R7 ;  /* 0x000000ffff0c7224 */ /* 0x000fe200078e0007 */
[----:B------:R-:W-:-:S07]  /*250a0*/  MOV R51, R14 ;  /* 0x0000000e00337202 */ /* 0x000fce0000000f00 */
[----:B------:R-:W-:Y:S05]  /*250b0*/  WARPSYNC.COLLECTIVE R15, `(.L_x_661) ;  /* 0x000000000f087348 */ /* 0x000fea0003c00000 */
[----:B------:R0:W1:Y:S02]  /*250c0*/  SHFL.IDX P6, R14, R13, R12, R11 ;  /* 0x0000000c0d0e7389 */ /* 0x00006400000c000b */
[----:B01----:R-:W-:Y:S01]  /*250d0*/  ENDCOLLECTIVE ;  /* 0x000000000000791b */ /* 0x003fe20003800000 */
.L_x_661:
[----:B------:R-:W-:Y:S02]  /*250e0*/  IMAD.MOV.U32 R13, RZ, RZ, R53 ;  /* 0x000000ffff0d7224 */ /* 0x000fe400078e0035 */
[----:B------:R-:W-:Y:S01]  /*250f0*/  IMAD.MOV.U32 R12, RZ, RZ, R2 ;  /* 0x000000ffff0c7224 */ /* 0x000fe200078e0002 */
[----:B------:R-:W-:-:S07]  /*25100*/  MOV R20, R14 ;  /* 0x0000000e00147202 */ /* 0x000fce0000000f00 */
[----:B------:R-:W-:Y:S05]  /*25110*/  WARPSYNC.COLLECTIVE R15, `(.L_x_662) ;  /* 0x000000000f087348 */ /* 0x000fea0003c00000 */
[----:B------:R0:W1:Y:S02]  /*25120*/  SHFL.IDX P6, R14, R13, R12, R11 ;  /* 0x0000000c0d0e7389 */ /* 0x00006400000c000b */
[----:B01----:R-:W-:Y:S01]  /*25130*/  ENDCOLLECTIVE ;  /* 0x000000000000791b */ /* 0x003fe20003800000 */
.L_x_662:
[----:B------:R-:W-:Y:S01]  /*25140*/  IMAD.MOV.U32 R13, RZ, RZ, R62 ;  /* 0x000000ffff0d7224 */ /* 0x000fe200078e003e */
[----:B------:R-:W-:Y:S01]  /*25150*/  SEL R62, R44, R37, P0 ;  /* 0x000000252c3e7207 */ /* 0x000fe20000000000 */
[----:B------:R-:W-:Y:S01]  /*25160*/  IMAD.MOV.U32 R12, RZ, RZ, R7 ;  /* 0x000000ffff0c7224 */ /* 0x000fe200078e0007 */
[----:B------:R-:W-:Y:S02]  /*25170*/  SEL R44, R39, R46, P0 ;  /* 0x0000002e272c7207 */ /* 0x000fe40000000000 */
[----:B------:R-:W-:Y:S02]  /*25180*/  SEL R46, R46, R39, P0 ;  /* 0x000000272e2e7207 */ /* 0x000fe40000000000 */
[----:B------:R-:W-:-:S07]  /*25190*/  MOV R53, R14 ;  /* 0x0000000e00357202 */ /* 0x000fce0000000f00 */
[----:B------:R-:W-:Y:S05]  /*251a0*/  WARPSYNC.COLLECTIVE R15, `(.L_x_663) ;  /* 0x000000000f087348 */ /* 0x000fea0003c00000 */
[----:B------:R0:W1:Y:S02]  /*251b0*/  SHFL.IDX P6, R14, R13, R12, R11 ;  /* 0x0000000c0d0e7389 */ /* 0x00006400000c000b */
[----:B01----:R-:W-:Y:S01]  /*251c0*/  ENDCOLLECTIVE ;  /* 0x000000000000791b */ /* 0x003fe20003800000 */
.L_x_663:
[----:B------:R-:W-:Y:S02]  /*251d0*/  IMAD.MOV.U32 R13, RZ, RZ, R55 ;  /* 0x000000ffff0d7224 */ /* 0x000fe400078e0037 */
[----:B------:R-:W-:Y:S01]  /*251e0*/  IMAD.MOV.U32 R12, RZ, RZ, R2 ;  /* 0x000000ffff0c7224 */ /* 0x000fe200078e0002 */
[----:B------:R-:W-:-:S07]  /*251f0*/  MOV R68, R14 ;  /* 0x0000000e00447202 */ /* 0x000fce0000000f00 */
[----:B------:R-:W-:Y:S05]  /*25200*/  WARPSYNC.COLLECTIVE R15, `(.L_x_664) ;  /* 0x000000000f087348 */ /* 0x000fea0003c00000 */
[----:B------:R0:W1:Y:S02]  /*25210*/  SHFL.IDX P6, R14, R13, R12, R11 ;  /* 0x0000000c0d0e7389 */ /* 0x00006400000c000b */
[----:B01----:R-:W-:Y:S01]  /*25220*/  ENDCOLLECTIVE ;  /* 0x000000000000791b */ /* 0x003fe20003800000 */
.L_x_664:
[----:B------:R-:W-:Y:S01]  /*25230*/  IMAD.MOV.U32 R13, RZ, RZ, R64 ;  /* 0x000000ffff0d7224 */ /* 0x000fe200078e0040 */
[----:B------:R-:W-:Y:S01]  /*25240*/  SEL R64, R41, R48, P0 ;  /* 0x0000003029407207 */ /* 0x000fe20000000000 */
[----:B------:R-:W-:Y:S01]  /*25250*/  IMAD.MOV.U32 R12, RZ, RZ, R7 ;  /* 0x000000ffff0c7224 */ /* 0x000fe200078e0007 */
[----:B------:R-:W-:-:S07]  /*25260*/  MOV R55, R14 ;  /* 0x0000000e00377202 */ /* 0x000fce0000000f00 */
[----:B------:R-:W-:Y:S05]  /*25270*/  WARPSYNC.COLLECTIVE R15, `(.L_x_665) ;  /* 0x000000000f087348 */ /* 0x000fea0003c00000 */
[----:B------:R0:W1:Y:S02]  /*25280*/  SHFL.IDX P6, R14, R13, R12, R11 ;  /* 0x0000000c0d0e7389 */ /* 0x00006400000c000b */
[----:B01----:R-:W-:Y:S01]  /*25290*/  ENDCOLLECTIVE ;  /* 0x000000000000791b */ /* 0x003fe20003800000 */
.L_x_665:
[----:B------:R-:W-:Y:S02]  /*252a0*/  IMAD.MOV.U32 R13, RZ, RZ, R57 ;  /* 0x000000ffff0d7224 */ /* 0x000fe400078e0039 */
[----:B------:R-:W-:Y:S01]  /*252b0*/  IMAD.MOV.U32 R12, RZ, RZ, R2 ;  /* 0x000000ffff0c7224 */ /* 0x000fe200078e0002 */
[----:B------:R-:W-:-:S07]  /*252c0*/  MOV R70, R14 ;  /* 0x0000000e00467202 */ /* 0x000fce0000000f00 */
[----:B------:R-:W-:Y:S05]  /*252d0*/  WARPSYNC.COLLECTIVE R15, `(.L_x_666) ;  /* 0x000000000f087348 */ /* 0x000fea0003c00000 */
[----:B------:R0:W1:Y:S02]  /*252e0*/  SHFL.IDX P6, R14, R13, R12, R11 ;  /* 0x0000000c0d0e7389 */ /* 0x00006400000c000b */
[----:B01----:R-:W-:Y:S01]  /*252f0*/  ENDCOLLECTIVE ;  /* 0x000000000000791b */ /* 0x003fe20003800000 */
.L_x_666:
[----:B------:R-:W-:Y:S01]  /*25300*/  SEL R9, R55, R70, P0 ;  /* 0x0000004637097207 */ /* 0x000fe20000000000 */
        /* <DEDUP_REMOVED lines=9> */
.L_x_667:
[----:B------:R-:W-:Y:S02]  /*253a0*/  IMAD.MOV.U32 R13, RZ, RZ, R61 ;  /* 0x000000ffff0d7224 */ /* 0x000fe400078e003d */
[----:B------:R-:W-:Y:S01]  /*253b0*/  IMAD.MOV.U32 R12, RZ, RZ, R2 ;  /* 0x000000ffff0c7224 */ /* 0x000fe200078e0002 */
[----:B------:R-:W-:-:S07]  /*253c0*/  MOV R84, R14 ;  /* 0x0000000e00547202 */ /* 0x000fce0000000f00 */
[----:B------:R-:W-:Y:S05]  /*253d0*/  WARPSYNC.COLLECTIVE R15, `(.L_x_668) ;  /* 0x000000000f087348 */ /* 0x000fea0003c00000 */
[----:B------:R0:W1:Y:S02]  /*253e0*/  SHFL.IDX P6, R14, R13, R12, R11 ;  /* 0x0000000c0d0e7389 */ /* 0x00006400000c000b */
[----:B01----:R-:W-:Y:S01]  /*253f0*/  ENDCOLLECTIVE ;  /* 0x000000000000791b */ /* 0x003fe20003800000 */
.L_x_668:
[----:B------:R-:W-:Y:S02]  /*25400*/  SEL R25, R57, R84, P0 ;  /* 0x0000005439197207 */ /* 0x000fe40000000000 */
[----:B------:R-:W-:Y:S01]  /*25410*/  SEL R27, R84, R57, P0 ;  /* 0x00000039541b7207 */ /* 0x000fe20000000000 */
[----:B------:R-:W-:Y:S01]  /*25420*/  IMAD.MOV.U32 R13, RZ, RZ, R72 ;  /* 0x000000ffff0d7224 */ /* 0x000fe200078e0048 */
[----:B------:R-:W-:Y:S01]  /*25430*/  SEL R72, R45, R52, P0 ;  /* 0x000000342d487207 */ /* 0x000fe20000000000 */
[----:B------:R-:W-:Y:S01]  /*25440*/  IMAD.MOV.U32 R12, RZ, RZ, R7 ;  /* 0x000000ffff0c7224 */ /* 0x000fe200078e0007 */
[----:B------:R-:W-:-:S07]  /*25450*/  MOV R61, R14 ;  /* 0x0000000e003d7202 */ /* 0x000fce0000000f00 */
[----:B------:R-:W-:Y:S05]  /*25460*/  WARPSYNC.COLLECTIVE R15, `(.L_x_669) ;  /* 0x000000000f087348 */ /* 0x000fea0003c00000 */
[----:B------:R0:W1:Y:S02]  /*25470*/  SHFL.IDX P6, R14, R13, R12, R11 ;  /* 0x0000000c0d0e7389 */ /* 0x00006400000c000b */
[----:B01----:R-:W-:Y:S01]  /*25480*/  ENDCOLLECTIVE ;  /* 0x000000000000791b */ /* 0x003fe20003800000 */
.L_x_669:
[----:B------:R-:W-:Y:S02]  /*25490*/  IMAD.MOV.U32 R13, RZ, RZ, R63 ;  /* 0x000000ffff0d7224 */ /* 0x000fe400078e003f */
[----:B------:R-:W-:Y:S01]  /*254a0*/  IMAD.MOV.U32 R12, RZ, RZ, R2 ;  /* 0x000000ffff0c7224 */ /* 0x000fe200078e0002 */
[----:B------:R-:W-:-:S07]  /*254b0*/  MOV R86, R14 ;  /* 0x0000000e00567202 */ /* 0x000fce0000000f00 */
[----:B------:R-:W-:Y:S05]  /*254c0*/  WARPSYNC.COLLECTIVE R15, `(.L_x_670) ;  /* 0x000000000f087348 */ /* 0x000fea0003c00000 */
[----:B------:R0:W1:Y:S02]  /*254d0*/  SHFL.IDX P6, R14, R13, R12, R11 ;  /* 0x0000000c0d0e7389 */ /* 0x00006400000c000b */
[----:B01----:R-:W-:Y:S01]  /*254e0*/  ENDCOLLECTIVE ;  /* 0x000000000000791b */ /* 0x003fe20003800000 */
.L_x_670:
[----:B------:R-:W-:Y:S02]  /*254f0*/  SEL R29, R61, R86, P0 ;  /* 0x000000563d1d7207 */ /* 0x000fe40000000000 */
        /* <DEDUP_REMOVED lines=10> */
.L_x_671:
[----:B------:R-:W-:Y:S02]  /*255a0*/  IMAD.MOV.U32 R13, RZ, RZ, R65 ;  /* 0x000000ffff0d7224 */ /* 0x000fe400078e0041 */
[----:B------:R-:W-:Y:S01]  /*255b0*/  IMAD.MOV.U32 R12, RZ, RZ, R2 ;  /* 0x000000ffff0c7224 */ /* 0x000fe200078e0002 */
[----:B------:R-:W-:-:S07]  /*255c0*/  MOV R88, R14 ;  /* 0x0000000e00587202 */ /* 0x000fce0000000f00 */
[----:B------:R-:W-:Y:S05]  /*255d0*/  WARPSYNC.COLLECTIVE R15, `(.L_x_672) ;  /* 0x000000000f087348 */ /* 0x000fea0003c00000 */
[----:B------:R0:W1:Y:S02]  /*255e0*/  SHFL.IDX P6, R14, R13, R12, R11 ;  /* 0x0000000c0d0e7389 */ /* 0x00006400000c000b */
[----:B01----:R-:W-:Y:S01]  /*255f0*/  ENDCOLLECTIVE ;  /* 0x000000000000791b */ /* 0x003fe20003800000 */
.L_x_672:
[----:B------:R-:W-:Y:S01]  /*25600*/  IMAD.MOV.U32 R13, RZ, RZ, R76 ;  /* 0x000000ffff0d7224 */ /* 0x000fe200078e004c */
[----:B------:R-:W-:Y:S01]  /*25610*/  SEL R76, R49, R56, P0 ;  /* 0x00000038314c7207 */ /* 0x000fe20000000000 */
[----:B------:R-:W-:Y:S01]  /*25620*/  IMAD.MOV.U32 R12, RZ, RZ, R7 ;  /* 0x000000ffff0c7224 */ /* 0x000fe200078e0007 */
[----:B------:R-:W-:-:S07]  /*25630*/  MOV R65, R14 ;  /* 0x0000000e00417202 */ /* 0x000fce0000000f00 */
[----:B------:R-:W-:Y:S05]  /*25640*/  WARPSYNC.COLLECTIVE R15, `(.L_x_673) ;  /* 0x000000000f087348 */ /* 0x000fea0003c00000 */
[----:B------:R0:W1:Y:S02]  /*25650*/  SHFL.IDX P6, R14, R13, R12, R11 ;  /* 0x0000000c0d0e7389 */ /* 0x00006400000c000b */
[----:B01----:R-:W-:Y:S01]  /*25660*/  ENDCOLLECTIVE ;  /* 0x000000000000791b */ /* 0x003fe20003800000 */
.L_x_673:
[----:B------:R-:W-:Y:S02]  /*25670*/  IMAD.MOV.U32 R13, RZ, RZ, R67 ;  /* 0x000000ffff0d7224 */ /* 0x000fe400078e0043 */
[----:B------:R-:W-:Y:S01]  /*25680*/  IMAD.MOV.U32 R12, RZ, RZ, R2 ;  /* 0x000000ffff0c7224 */ /* 0x000fe200078e0002 */
[----:B------:R-:W-:-:S07]  /*25690*/  MOV R90, R14 ;  /* 0x0000000e005a7202 */ /* 0x000fce0000000f00 */
[----:B------:R-:W-:Y:S05]  /*256a0*/  WARPSYNC.COLLECTIVE R15, `(.L_x_674) ;  /* 0x000000000f087348 */ /* 0x000fea0003c00000 */
[----:B------:R0:W1:Y:S02]  /*256b0*/  SHFL.IDX P6, R14, R13, R12, R11 ;  /* 0x0000000c0d0e7389 */ /* 0x00006400000c000b */
[----:B01----:R-:W-:Y:S01]  /*256c0*/  ENDCOLLECTIVE ;  /* 0x000000000000791b */ /* 0x003fe20003800000 */
.L_x_674:
        /* <DEDUP_REMOVED lines=9> */
.L_x_675:
[----:B------:R-:W-:Y:S02]  /*25760*/  IMAD.MOV.U32 R13, RZ, RZ, R69 ;  /* 0x000000ffff0d7224 */ /* 0x000fe400078e0045 */
[----:B------:R-:W-:Y:S01]  /*25770*/  IMAD.MOV.U32 R12, RZ, RZ, R2 ;  /* 0x000000ffff0c7224 */ /* 0x000fe200078e0002 */
[----:B------:R-:W-:-:S07]  /*25780*/  MOV R92, R14 ;  /* 0x0000000e005c7202 */ /* 0x000fce0000000f00 */
[----:B------:R-:W-:Y:S05]  /*25790*/  WARPSYNC.COLLECTIVE R15, `(.L_x_676) ;  /* 0x000000000f087348 */ /* 0x000fea0003c00000 */
[----:B------:R0:W1:Y:S02]  /*257a0*/  SHFL.IDX P6, R14, R13, R12, R11 ;  /* 0x0000000c0d0e7389 */ /* 0x00006400000c000b */
[----:B01----:R-:W-:Y:S01]  /*257b0*/  ENDCOLLECTIVE ;  /* 0x000000000000791b */ /* 0x003fe20003800000 */
.L_x_676:
[----:B------:R-:W-:Y:S01]  /*257c0*/  IMAD.MOV.U32 R13, RZ, RZ, R80 ;  /* 0x000000ffff0d7224 */ /* 0x000fe200078e0050 */
[----:B------:R-:W-:Y:S01]  /*257d0*/  SEL R80, R51, R20, P0 ;  /* 0x0000001433507207 */ /* 0x000fe20000000000 */
[----:B------:R-:W-:Y:S01]  /*257e0*/  IMAD.MOV.U32 R12, RZ, RZ, R7 ;  /* 0x000000ffff0c7224 */ /* 0x000fe200078e0007 */
[----:B------:R-:W-:-:S07]  /*257f0*/  MOV R69, R14 ;  /* 0x0000000e00457202 */ /* 0x000fce0000000f00 */
[----:B------:R-:W-:Y:S05]  /*25800*/  WARPSYNC.COLLECTIVE R15, `(.L_x_677) ;  /* 0x000000000f087348 */ /* 0x000fea0003c00000 */
[----:B------:R0:W1:Y:S02]  /*25810*/  SHFL.IDX P6, R14, R13, R12, R11 ;  /* 0x0000000c0d0e7389 */ /* 0x00006400000c000b */
[----:B01----:R-:W-:Y:S01]  /*25820*/  ENDCOLLECTIVE ;  /* 0x000000000000791b */ /* 0x003fe20003800000 */
.L_x_677:
[----:B------:R-:W-:Y:S02]  /*25830*/  IMAD.MOV.U32 R13, RZ, RZ, R71 ;  /* 0x000000ffff0d7224 */ /* 0x000fe400078e0047 */
[----:B------:R-:W-:Y:S01]  /*25840*/  IMAD.MOV.U32 R12, RZ, RZ, R2 ;  /* 0x000000ffff0c7224 */ /* 0x000fe200078e0002 */
[----:B------:R-:W-:-:S07]  /*25850*/  MOV R94, R14 ;  /* 0x0000000e005e7202 */ /* 0x000fce0000000f00 */
[----:B------:R-:W-:Y:S05]  /*25860*/  WARPSYNC.COLLECTIVE R15, `(.L_x_678) ;  /* 0x000000000f087348 */ /* 0x000fea0003c00000 */
[----:B------:R0:W1:Y:S02]  /*25870*/  SHFL.IDX P6, R14, R13, R12, R11 ;  /* 0x0000000c0d0e7389 */ /* 0x00006400000c000b */
[----:B01----:R-:W-:Y:S01]  /*25880*/  ENDCOLLECTIVE ;  /* 0x000000000000791b */ /* 0x003fe20003800000 */
.L_x_678:
        /* <DEDUP_REMOVED lines=9> */
.L_x_679:
[----:B------:R-:W-:Y:S02]  /*25920*/  IMAD.MOV.U32 R13, RZ, RZ, R73 ;  /* 0x000000ffff0d7224 */ /* 0x000fe400078e0049 */
[----:B------:R-:W-:Y:S01]  /*25930*/  IMAD.MOV.U32 R12, RZ, RZ, R2 ;  /* 0x000000ffff0c7224 */ /* 0x000fe200078e0002 */
[----:B------:R-:W-:-:S07]  /*25940*/  MOV R96, R14 ;  /* 0x0000000e00607202 */ /* 0x000fce0000000f00 */
[----:B------:R-:W-:Y:S05]  /*25950*/  WARPSYNC.COLLECTIVE R15, `(.L_x_680) ;  /* 0x000000000f087348 */ /* 0x000fea0003c00000 */
[----:B------:R0:W1:Y:S02]  /*25960*/  SHFL.IDX P6, R14, R13, R12, R11 ;  /* 0x0000000c0d0e7389 */ /* 0x00006400000c000b */
[----:B01----:R-:W-:Y:S01]  /*25970*/  ENDCOLLECTIVE ;  /* 0x000000000000791b */ /* 0x003fe20003800000 */
.L_x_680:
[----:B------:R-:W-:Y:S01]  /*25980*/  SEL R61, R71, R96, P0 ;  /* 0x00000060473d7207 */ /* 0x000fe20000000000 */
[----:B------:R-:W-:Y:S02]  /*25990*/  IMAD.MOV.U32 R13, RZ, RZ, R98 ;  /* 0x000000ffff0d7224 */ /* 0x000fe400078e0062 */
[----:B------:R-:W-:Y:S01]  /*259a0*/  IMAD.MOV.U32 R12, RZ, RZ, R7 ;  /* 0x000000ffff0c7224 */ /* 0x000fe200078e0007 */
[----:B------:R-:W-:-:S07]  /*259b0*/  MOV R73, R14 ;  /* 0x0000000e00497202 */ /* 0x000fce0000000f00 */
[----:B------:R-:W-:Y:S05]  /*259c0*/  WARPSYNC.COLLECTIVE R15, `(.L_x_681) ;  /* 0x000000000f087348 */ /* 0x000fea0003c00000 */
[----:B------:R0:W1:Y:S02]  /*259d0*/  SHFL.IDX P6, R14, R13, R12, R11 ;  /* 0x0000000c0d0e7389 */ /* 0x00006400000c000b */
[----:B01----:R-:W-:Y:S01]  /*259e0*/  ENDCOLLECTIVE ;  /* 0x000000000000791b */ /* 0x003fe20003800000 */
.L_x_681:
[----:B------:R-:W-:Y:S02]  /*259f0*/  IMAD.MOV.U32 R13, RZ, RZ, R75 ;  /* 0x000000ffff0d7224 */ /* 0x000fe400078e004b */
[----:B------:R-:W-:Y:S01]  /*25a00*/  IMAD.MOV.U32 R12, RZ, RZ, R2 ;  /* 0x000000ffff0c7224 */ /* 0x000fe200078e0002 */
[----:B------:R-:W-:-:S07]  /*25a10*/  MOV R98, R14 ;  /* 0x0000000e00627202 */ /* 0x000fce0000000f00 */
[----:B------:R-:W-:Y:S05]  /*25a20*/  WARPSYNC.COLLECTIVE R15, `(.L_x_682) ;  /* 0x000000000f087348 */ /* 0x000fea0003c00000 */
[----:B------:R0:W1:Y:S02]  /*25a30*/  SHFL.IDX P6, R14, R13, R12, R11 ;  /* 0x0000000c0d0e7389 */ /* 0x00006400000c000b */
[----:B01----:R-:W-:Y:S01]  /*25a40*/  ENDCOLLECTIVE ;  /* 0x000000000000791b */ /* 0x003fe20003800000 */
.L_x_682:
[----:B------:R-:W-:Y:S02]  /*25a50*/  SEL R45, R73, R98, P0 ;  /* 0x00000062492d7207 */ /* 0x000fe40000000000 */
[----:B------:R-:W-:Y:S01]  /*25a60*/  SEL R47, R98, R73, P0 ;  /* 0x00000049622f7207 */ /* 0x000fe20000000000 */
[----:B------:R-:W-:Y:S02]  /*25a70*/  IMAD.MOV.U32 R13, RZ, RZ, R100 ;  /* 0x000000ffff0d7224 */ /* 0x000fe400078e0064 */
[----:B------:R-:W-:Y:S01]  /*25a80*/  IMAD.MOV.U32 R12, RZ, RZ, R7 ;  /* 0x000000ffff0c7224 */ /* 0x000fe200078e0007 */
[----:B------:R-:W-:-:S07]  /*25a90*/  MOV R75, R14 ;  /* 0x0000000e004b7202 */ /* 0x000fce0000000f00 */
[----:B------:R-:W-:Y:S05]  /*25aa0*/  WARPSYNC.COLLECTIVE R15, `(.L_x_683) ;  /* 0x000000000f087348 */ /* 0x000fea0003c00000 */
[----:B------:R0:W1:Y:S02]  /*25ab0*/  SHFL.IDX P6, R14, R13, R12, R11 ;  /* 0x0000000c0d0e7389 */ /* 0x00006400000c000b */
[----:B01----:R-:W-:Y:S01]  /*25ac0*/  ENDCOLLECTIVE ;  /* 0x000000000000791b */ /* 0x003fe20003800000 */
.L_x_683:
[----:B------:R-:W-:Y:S02]  /*25ad0*/  IMAD.MOV.U32 R13, RZ, RZ, R77 ;  /* 0x000000ffff0d7224 */ /* 0x000fe400078e004d */
[----:B------:R-:W-:Y:S01]  /*25ae0*/  IMAD.MOV.U32 R12, RZ, RZ, R2 ;  /* 0x000000ffff0c7224 */ /* 0x000fe200078e0002 */
[----:B------:R-:W-:-:S07]  /*25af0*/  MOV R100, R14 ;  /* 0x0000000e00647202 */ /* 0x000fce0000000f00 */
[----:B------:R-:W-:Y:S05]  /*25b00*/  WARPSYNC.COLLECTIVE R15, `(.L_x_684) ;  /* 0x000000000f087348 */ /* 0x000fea0003c00000 */
[----:B------:R0:W1:Y:S02]  /*25b10*/  SHFL.IDX P6, R14, R13, R12, R11 ;  /* 0x0000000c0d0e7389 */ /* 0x00006400000c000b */
[----:B01----:R-:W-:Y:S01]  /*25b20*/  ENDCOLLECTIVE ;  /* 0x000000000000791b */ /* 0x003fe20003800000 */
.L_x_684:
[----:B------:R-:W-:Y:S01]  /*25b30*/  SEL R65, R75, R100, P0 ;  /* 0x000000644b417207 */ /* 0x000fe20000000000 */
[----:B------:R-:W-:Y:S02]  /*25b40*/  IMAD.MOV.U32 R13, RZ, RZ, R110 ;  /* 0x000000ffff0d7224 */ /* 0x000fe400078e006e */
[----:B------:R-:W-:Y:S01]  /*25b50*/  IMAD.MOV.U32 R12, RZ, RZ, R7 ;  /* 0x000000ffff0c7224 */ /* 0x000fe200078e0007 */
[----:B------:R-:W-:-:S07]  /*25b60*/  MOV R77, R14 ;  /* 0x0000000e004d7202 */ /* 0x000fce0000000f00 */
[----:B------:R-:W-:Y:S05]  /*25b70*/  WARPSYNC.COLLECTIVE R15, `(.L_x_685) ;  /* 0x000000000f087348 */ /* 0x000fea0003c00000 */
[----:B------:R0:W1:Y:S02]  /*25b80*/  SHFL.IDX P6, R14, R13, R12, R11 ;  /* 0x0000000c0d0e7389 */ /* 0x00006400000c000b */
[----:B01----:R-:W-:Y:S01]  /*25b90*/  ENDCOLLECTIVE ;  /* 0x000000000000791b */ /* 0x003fe20003800000 */
.L_x_685:
[----:B------:R-:W-:Y:S02]  /*25ba0*/  IMAD.MOV.U32 R13, RZ, RZ, R79 ;  /* 0x000000ffff0d7224 */ /* 0x000fe400078e004f */
[----:B------:R-:W-:Y:S01]  /*25bb0*/  IMAD.MOV.U32 R12, RZ, RZ, R2 ;  /* 0x000000ffff0c7224 */ /* 0x000fe200078e0002 */
[----:B------:R-:W-:-:S07]  /*25bc0*/  MOV R110, R14 ;  /* 0x0000000e006e7202 */ /* 0x000fce0000000f00 */
[----:B------:R-:W-:Y:S05]  /*25bd0*/  WARPSYNC.COLLECTIVE R15, `(.L_x_686) ;  /* 0x000000000f087348 */ /* 0x000fea0003c00000 */
[----:B------:R0:W1:Y:S02]  /*25be0*/  SHFL.IDX P6, R14, R13, R12, R11 ;  /* 0x0000000c0d0e7389 */ /* 0x00006400000c000b */
[----:B01----:R-:W-:Y:S01]  /*25bf0*/  ENDCOLLECTIVE ;  /* 0x000000000000791b */ /* 0x003fe20003800000 */
.L_x_686:
        /* <DEDUP_REMOVED lines=8> */
.L_x_687:
[----:B------:R-:W-:Y:S02]  /*25c80*/  IMAD.MOV.U32 R13, RZ, RZ, R109 ;  /* 0x000000ffff0d7224 */ /* 0x000fe400078e006d */
[----:B------:R-:W-:Y:S01]  /*25c90*/  IMAD.MOV.U32 R12, RZ, RZ, R2 ;  /* 0x000000ffff0c7224 */ /* 0x000fe200078e0002 */
[----:B------:R-:W-:-:S07]  /*25ca0*/  MOV R112, R14 ;  /* 0x0000000e00707202 */ /* 0x000fce0000000f00 */
[----:B------:R-:W-:Y:S05]  /*25cb0*/  WARPSYNC.COLLECTIVE R15, `(.L_x_688) ;  /* 0x000000000f087348 */ /* 0x000fea0003c00000 */
[----:B------:R0:W1:Y:S02]  /*25cc0*/  SHFL.IDX P6, R14, R13, R12, R11 ;  /* 0x0000000c0d0e7389 */ /* 0x00006400000c000b */
[----:B01----:R-:W-:Y:S01]  /*25cd0*/  ENDCOLLECTIVE ;  /* 0x000000000000791b */ /* 0x003fe20003800000 */
.L_x_688:
[----:B------:R-:W-:Y:S01]  /*25ce0*/  SEL R73, R79, R112, P0 ;  /* 0x000000704f497207 */ /* 0x000fe20000000000 */
[----:B------:R-:W-:Y:S02]  /*25cf0*/  IMAD.MOV.U32 R13, RZ, RZ, R114 ;  /* 0x000000ffff0d7224 */ /* 0x000fe400078e0072 */
[----:B------:R-:W-:Y:S01]  /*25d00*/  IMAD.MOV.U32 R12, RZ, RZ, R7 ;  /* 0x000000ffff0c7224 */ /* 0x000fe200078e0007 */
[----:B------:R-:W-:-:S07]  /*25d10*/  MOV R109, R14 ;  /* 0x0000000e006d7202 */ /* 0x000fce0000000f00 */
[----:B------:R-:W-:Y:S05]  /*25d20*/  WARPSYNC.COLLECTIVE R15, `(.L_x_689) ;  /* 0x000000000f087348 */ /* 0x000fea0003c00000 */
[----:B------:R0:W1:Y:S02]  /*25d30*/  SHFL.IDX P6, R14, R13, R12, R11 ;  /* 0x0000000c0d0e7389 */ /* 0x00006400000c000b */
[----:B01----:R-:W-:Y:S01]  /*25d40*/  ENDCOLLECTIVE ;  /* 0x000000000000791b */ /* 0x003fe20003800000 */
.L_x_689:
[----:B------:R-:W-:Y:S02]  /*25d50*/  IMAD.MOV.U32 R13, RZ, RZ, R111 ;  /* 0x000000ffff0d7224 */ /* 0x000fe400078e006f */
[----:B------:R-:W-:Y:S01]  /*25d60*/  IMAD.MOV.U32 R12, RZ, RZ, R2 ;  /* 0x000000ffff0c7224 */ /* 0x000fe200078e0002 */
[----:B------:R-:W-:-:S07]  /*25d70*/  MOV R114, R14 ;  /* 0x0000000e00727202 */ /* 0x000fce0000000f00 */
[----:B------:R-:W-:Y:S05]  /*25d80*/  WARPSYNC.COLLECTIVE R15, `(.L_x_690) ;  /* 0x000000000f087348 */ /* 0x000fea0003c00000 */
[----:B------:R0:W1:Y:S02]  /*25d90*/  SHFL.IDX P6, R14, R13, R12, R11 ;  /* 0x0000000c0d0e7389 */ /* 0x00006400000c000b */
[----:B01----:R-:W-:Y:S01]  /*25da0*/  ENDCOLLECTIVE ;  /* 0x000000000000791b */ /* 0x003fe20003800000 */
.L_x_690:
[----:B------:R-:W-:Y:S02]  /*25db0*/  IMAD.MOV.U32 R13, RZ, RZ, R116 ;  /* 0x000000ffff0d7224 */ /* 0x000fe400078e0074 */
[----:B------:R-:W-:Y:S01]  /*25dc0*/  IMAD.MOV.U32 R12, RZ, RZ, R7 ;  /* 0x000000ffff0c7224 */ /* 0x000fe200078e0007 */
[----:B------:R-:W-:-:S07]  /*25dd0*/  MOV R111, R14 ;  /* 0x0000000e006f7202 */ /* 0x000fce0000000f00 */
[----:B------:R-:W-:Y:S05]  /*25de0*/  WARPSYNC.COLLECTIVE R15, `(.L_x_691) ;  /* 0x000000000f087348 */ /* 0x000fea0003c00000 */
[----:B------:R0:W1:Y:S02]  /*25df0*/  SHFL.IDX P6, R14, R13, R12, R11 ;  /* 0x0000000c0d0e7389 */ /* 0x00006400000c000b */
[----:B01----:R-:W-:Y:S01]  /*25e00*/  ENDCOLLECTIVE ;  /* 0x000000000000791b */ /* 0x003fe20003800000 */
.L_x_691:
[----:B------:R-:W-:Y:S01]  /*25e10*/  IMAD.MOV.U32 R13, RZ, RZ, R5 ;  /* 0x000000ffff0d7224 */ /* 0x000fe200078e0005 */
[----:B------:R-:W-:Y:S01]  /*25e20*/  SEL R5, R53, R68, P0 ;  /* 0x0000004435057207 */ /* 0x000fe20000000000 */
[----:B------:R-:W-:Y:S02]  /*25e30*/  IMAD.MOV.U32 R12, RZ, RZ, R2 ;  /* 0x000000ffff0c7224 */ /* 0x000fe400078e0002 */
[----:B------:R-:W-:Y:S01]  /*25e40*/  IMAD.MOV.U32 R2, RZ, RZ, RZ ;  /* 0x000000ffff027224 */ /* 0x000fe200078e00ff */
[----:B------:R-:W-:-:S07]  /*25e50*/  MOV R116, R14 ;  /* 0x0000000e00747202 */ /* 0x000fce0000000f00 */
[----:B------:R-:W-:Y:S05]  /*25e60*/  WARPSYNC.COLLECTIVE R15, `(.L_x_692) ;  /* 0x000000000f087348 */ /* 0x000fea0003c00000 */
[----:B------:R0:W1:Y:S02]  /*25e70*/  SHFL.IDX P6, R14, R13, R12, R11 ;  /* 0x0000000c0d0e7389 */ /* 0x00006400000c000b */
[----:B01----:R-:W-:Y:S01]  /*25e80*/  ENDCOLLECTIVE ;  /* 0x000000000000791b */ /* 0x003fe20003800000 */
.L_x_692:
[----:B------:R-:W-:Y:S01]  /*25e90*/  SEL R77, R111, R116, P0 ;  /* 0x000000746f4d7207 */ /* 0x000fe20000000000 */
[----:B------:R-:W-:Y:S02]  /*25ea0*/  IMAD.MOV.U32 R13, RZ, RZ, R3 ;  /* 0x000000ffff0d7224 */ /* 0x000fe400078e0003 */
[----:B------:R-:W-:Y:S01]  /*25eb0*/  IMAD.MOV.U32 R12, RZ, RZ, R7 ;  /* 0x000000ffff0c7224 */ /* 0x000fe200078e0007 */
[----:B------:R-:W-:Y:S02]  /*25ec0*/  SEL R7, R68, R53, P0 ;  /* 0x0000003544077207 */ /* 0x000fe40000000000 */
[----:B------:R-:W-:Y:S02]  /*25ed0*/  SEL R53, R109, R114, P0 ;  /* 0x000000726d357207 */ /* 0x000fe40000000000 */
[----:B------:R-:W-:-:S07]  /*25ee0*/  MOV R0, R14 ;  /* 0x0000000e00007202 */ /* 0x000fce0000000f00 */
[----:B------:R-:W-:Y:S05]  /*25ef0*/  WARPSYNC.COLLECTIVE R15, `(.L_x_693) ;  /* 0x000000000f087348 */ /* 0x000fea0003c00000 */
[----:B------:R0:W1:Y:S02]  /*25f00*/  SHFL.IDX P6, R14, R13, R12, R11 ;  /* 0x0000000c0d0e7389 */ /* 0x00006400000c000b */
[----:B01----:R-:W-:Y:S01]  /*25f10*/  ENDCOLLECTIVE ;  /* 0x000000000000791b */ /* 0x003fe20003800000 */
.L_x_693:
[----:B------:R-:W-:Y:S02]  /*25f20*/  SEL R12, R33, R40, P0 ;  /* 0x00000028210c7207 */ /* 0x000fe40000000000 */
[----:B------:R-:W-:Y:S02]  /*25f30*/  SEL R13, R67, R92, P0 ;  /* 0x0000005c430d7207 */ /* 0x000fe40000000000 */
[----:B------:R-:W-:Y:S02]  /*25f40*/  SEL R15, R92, R67, P0 ;  /* 0x000000435c0f7207 */ /* 0x000fe40000000000 */
[----:B------:R-:W-:Y:S02]  /*25f50*/  SEL R67, R100, R75, P0 ;  /* 0x0000004b64437207 */ /* 0x000fe40000000000 */
[----:B------:R-:W-:Y:S02]  /*25f60*/  SEL R11, R70, R55, P0 ;  /* 0x00000037460b7207 */ /* 0x000fe40000000000 */
[----:B------:R-:W-:-:S02]  /*25f70*/  MOV R3, R14 ;  /* 0x0000000e00037202 */ /* 0x000fc40000000f00 */
        /* <DEDUP_REMOVED lines=8> */
[----:B------:R-:W-:Y:S01]  /*26000*/  SEL R79, R116, R111, P0 ;  /* 0x0000006f744f7207 */ /* 0x000fe20000000000 */
[----:B------:R-:W-:Y:S06]  /*26010*/  BRA `(.L_x_694) ;  /* 0xffffff5000107947 */ /* 0x000fec000383ffff */
.L_x_484:
[----:B------:R-:W0:Y:S01]  /*26020*/  S2R R6, SR_TID.X ;  /* 0x0000000000067919 */ /* 0x000e220000002100 */
[----:B------:R-:W-:Y:S01]  /*26030*/  BSSY B1, `(.L_x_695) ;  /* 0x000000a000017945 */ /* 0x000fe20003800000 */
[----:B------:R-:W-:Y:S01]  /*26040*/  MOV R12, RZ ;  /* 0x000000ff000c7202 */ /* 0x000fe20000000f00 */
[----:B------:R-:W-:Y:S02]  /*26050*/  IMAD.MOV.U32 R11, RZ, RZ, 0x1f ;  /* 0x0000001fff0b7424 */ /* 0x000fe400078e00ff */
[----:B------:R-:W-:Y:S01]  /*26060*/  IMAD.MOV.U32 R15, RZ, RZ, -0x1 ;  /* 0xffffffffff0f7424 */ /* 0x000fe200078e00ff */
[----:B0-----:R-:W-:-:S04]  /*26070*/  SHF.R.U32.HI R6, RZ, 0x5, R6 ;  /* 0x00000005ff067819 */ /* 0x001fc80000011606 */
[----:B------:R-:W-:-:S05]  /*26080*/  LOP3.LUT R6, R6, 0x3, RZ, 0xc0, !PT ;  /* 0x0000000306067812 */ /* 0x000fca00078ec0ff */
[----:B------:R-:W-:-:S07]  /*26090*/  IMAD.MOV.U32 R13, RZ, RZ, R6 ;  /* 0x000000ffff0d7224 */ /* 0x000fce00078e0006 */
[----:B------:R-:W-:Y:S05]  /*260a0*/  WARPSYNC.COLLECTIVE R15, `(.L_x_696) ;  /* 0x000000000f087348 */ /* 0x000fea0003c00000 */
[----:B------:R0:W1:Y:S02]  /*260b0*/  SHFL.IDX P6, R14, R13, R12, R11 ;  /* 0x0000000c0d0e7389 */ /* 0x00006400000c000b */
[----:B01----:R-:W-:Y:S01]  /*260c0*/  ENDCOLLECTIVE ;  /* 0x000000000000791b */ /* 0x003fe20003800000 */
.L_x_696:
[----:B------:R-:W-:Y:S05]  /*260d0*/  BSYNC B1 ;  /* 0x0000000000017941 */ /* 0x000fea0003800000 */
.L_x_695:
[----:B------:R-:W-:Y:S05]  /*260e0*/  BRA `(.L_x_697) ;  /* 0xffffff8000707947 */ /* 0x000fea000383ffff */
.L_x_486:
[----:B------:R-:W-:Y:S01]  /*260f0*/  BSSY B1, `(.L_x_698) ;  /* 0x0000006000017945 */ /* 0x000fe20003800000 */
[----:B------:R-:W-:-:S07]  /*26100*/  MOV R15, 0xffffffff ;  /* 0xffffffff000f7802 */ /* 0x000fce0000000f00 */
[----:B0-----:R-:W-:Y:S05]  /*26110*/  WARPSYNC.COLLECTIVE R15, `(.L_x_699) ;  /* 0x000000000f0c7348 */ /* 0x001fea0003c00000 */
[----:B------:R-:W-:Y:S02]  /*26120*/  ELECT P6, UR62, PT ;  /* 0x00000000003e782f */ /* 0x000fe400038c0000 */
[----:B------:R-:W-:Y:S01]  /*26130*/  MOV R14, UR62 ;  /* 0x0000003e000e7c02 */ /* 0x000fe20008000f00 */
[----:B0-----:R-:W-:Y:S10]  /*26140*/  ENDCOLLECTIVE ;  /* 0x000000000000791b */ /* 0x001ff40003800000 */
.L_x_699:
[----:B------:R-:W-:Y:S05]  /*26150*/  BSYNC B1 ;  /* 0x0000000000017941 */ /* 0x000fea0003800000 */
.L_x_698:
[----:B------:R-:W-:Y:S05]  /*26160*/  BRA `(.L_x_485) ;  /* 0xffffff8000687947 */ /* 0x000fea000383ffff */
.L_x_488:
[----:B0-----:R0:W1:Y:S02]  /*26170*/  SYNCS.PHASECHK.TRANS64.TRYWAIT P0, [R11+URZ+0x38820], R5 ;  /* 0x038820050b0075a7 */ /* 0x001064000800017f */
[----:B-1----:R-:W-:Y:S05]  /*26180*/  @!P0 NANOSLEEP.SYNCS 0x989680 ;  /* 0x009896800000895d */ /* 0x002fea0003900000 */
[----:B------:R-:W1:Y:S02]  /*26190*/  @!P0 SYNCS.PHASECHK.TRANS64 P0, [R11+URZ+0x38820], R5 ;  /* 0x038820050b0085a7 */ /* 0x000e64000800007f */
[----:B-1----:R-:W-:Y:S05]  /*261a0*/  @!P0 BRA `(.L_x_488) ;  /* 0xfffffffc00f08947 */ /* 0x002fea000383ffff */
[----:B------:R-:W-:Y:S05]  /*261b0*/  BRA `(.L_x_700) ;  /* 0xffffff8000847947 */ /* 0x000fea000383ffff */
.L_x_492:
[----:B-1----:R1:W2:Y:S02]  /*261c0*/  SYNCS.PHASECHK.TRANS64.TRYWAIT P0, [R8+URZ+0x388a0], R12 ;  /* 0x0388a00c080075a7 */ /* 0x0022a4000800017f */
[----:B--2---:R-:W-:Y:S05]  /*261d0*/  @!P0 NANOSLEEP.SYNCS 0x989680 ;  /* 0x009896800000895d */ /* 0x004fea0003900000 */
[----:B------:R-:W2:Y:S02]  /*261e0*/  @!P0 SYNCS.PHASECHK.TRANS64 P0, [R8+URZ+0x388a0], R12 ;  /* 0x0388a00c080085a7 */ /* 0x000ea4000800007f */
[----:B--2---:R-:W-:Y:S05]  /*261f0*/  @!P0 BRA `(.L_x_492) ;  /* 0xfffffffc00f08947 */ /* 0x004fea000383ffff */
[----:B------:R-:W-:Y:S05]  /*26200*/  BRA `(.L_x_701) ;  /* 0xffffff8000a47947 */ /* 0x000fea000383ffff */
.L_x_498:
[----:B0-----:R0:W2:Y:S02]  /*26210*/  SYNCS.PHASECHK.TRANS64.TRYWAIT P0, [R8+URZ+0x388c0], R12 ;  /* 0x0388c00c080075a7 */ /* 0x0010a4000800017f */
[----:B--2---:R-:W-:Y:S05]  /*26220*/  @!P0 NANOSLEEP.SYNCS 0x989680 ;  /* 0x009896800000895d */ /* 0x004fea0003900000 */
[----:B------:R-:W2:Y:S02]  /*26230*/  @!P0 SYNCS.PHASECHK.TRANS64 P0, [R8+URZ+0x388c0], R12 ;  /* 0x0388c00c080085a7 */ /* 0x000ea4000800007f */
[----:B--2---:R-:W-:Y:S05]  /*26240*/  @!P0 BRA `(.L_x_498) ;  /* 0xfffffffc00f08947 */ /* 0x004fea000383ffff */
[----:B------:R-:W-:Y:S05]  /*26250*/  BRA `(.L_x_702) ;  /* 0xffffff8400647947 */ /* 0x000fea000383ffff */
.L_x_506:
[----:B0-----:R0:W1:Y:S02]  /*26260*/  SYNCS.PHASECHK.TRANS64.TRYWAIT P1, [R7+URZ+0x388a0], R6 ;  /* 0x0388a006070075a7 */ /* 0x001064000802017f */
[----:B-1----:R-:W-:Y:S05]  /*26270*/  @!P1 NANOSLEEP.SYNCS 0x989680 ;  /* 0x009896800000995d */ /* 0x002fea0003900000 */
[----:B------:R-:W1:Y:S02]  /*26280*/  @!P1 SYNCS.PHASECHK.TRANS64 P1, [R7+URZ+0x388a0], R6 ;  /* 0x0388a006070095a7 */ /* 0x000e64000802007f */
[----:B-1----:R-:W-:Y:S05]  /*26290*/  @!P1 BRA `(.L_x_506) ;  /* 0xfffffffc00f09947 */ /* 0x002fea000383ffff */
[----:B------:R-:W-:Y:S05]  /*262a0*/  BRA `(.L_x_703) ;  /* 0xffffff8800807947 */ /* 0x000fea000383ffff */
.L_x_512:
[----:B-1----:R1:W2:Y:S02]  /*262b0*/  SYNCS.PHASECHK.TRANS64.TRYWAIT P1, [R7+URZ+0x388c0], R6 ;  /* 0x0388c006070075a7 */ /* 0x0022a4000802017f */
[----:B--2---:R-:W-:Y:S05]  /*262c0*/  @!P1 NANOSLEEP.SYNCS 0x989680 ;  /* 0x009896800000995d */ /* 0x004fea0003900000 */
[----:B------:R-:W2:Y:S02]  /*262d0*/  @!P1 SYNCS.PHASECHK.TRANS64 P1, [R7+URZ+0x388c0], R6 ;  /* 0x0388c006070095a7 */ /* 0x000ea4000802007f */
[----:B--2---:R-:W-:Y:S05]  /*262e0*/  @!P1 BRA `(.L_x_512) ;  /* 0xfffffffc00f09947 */ /* 0x004fea000383ffff */
[----:B------:R-:W-:Y:S05]  /*262f0*/  BRA `(.L_x_704) ;  /* 0xffffff8c00387947 */ /* 0x000fea000383ffff */
.L_x_527:
[----:B------:R-:W1:Y:S01]  /*26300*/  S2R R5, SR_TID.X ;  /* 0x0000000000057919 */ /* 0x000e620000002100 */
[----:B------:R-:W-:Y:S01]  /*26310*/  BSSY B0, `(.L_x_705) ;  /* 0x000000a000007945 */ /* 0x000fe20003800000 */
[----:B------:R-:W-:Y:S01]  /*26320*/  IMAD.MOV.U32 R12, RZ, RZ, RZ ;  /* 0x000000ffff0c7224 */ /* 0x000fe200078e00ff */
[----:B------:R-:W-:Y:S01]  /*26330*/  MOV R11, 0x1f ;  /* 0x0000001f000b7802 */ /* 0x000fe20000000f00 */
[----:B------:R-:W-:Y:S01]  /*26340*/  IMAD.MOV.U32 R15, RZ, RZ, -0x1 ;  /* 0xffffffffff0f7424 */ /* 0x000fe200078e00ff */
[----:B-1----:R-:W-:-:S04]  /*26350*/  SHF.R.U32.HI R5, RZ, 0x5, R5 ;  /* 0x00000005ff057819 */ /* 0x002fc80000011605 */
[----:B------:R-:W-:-:S05]  /*26360*/  LOP3.LUT R5, R5, 0x3, RZ, 0xc0, !PT ;  /* 0x0000000305057812 */ /* 0x000fca00078ec0ff */
[----:B------:R-:W-:-:S07]  /*26370*/  IMAD.MOV.U32 R13, RZ, RZ, R5 ;  /* 0x000000ffff0d7224 */ /* 0x000fce00078e0005 */
[----:B0-----:R-:W-:Y:S05]  /*26380*/  WARPSYNC.COLLECTIVE R15, `(.L_x_706) ;  /* 0x000000000f087348 */ /* 0x001fea0003c00000 */
[----:B------:R1:W2:Y:S02]  /*26390*/  SHFL.IDX P6, R14, R13, R12, R11 ;  /* 0x0000000c0d0e7389 */ /* 0x0002a400000c000b */
[----:B012---:R-:W-:Y:S01]  /*263a0*/  ENDCOLLECTIVE ;  /* 0x000000000000791b */ /* 0x007fe20003800000 */
.L_x_706:
[----:B------:R-:W-:Y:S05]  /*263b0*/  BSYNC B0 ;  /* 0x0000000000007941 */ /* 0x000fea0003800000 */
.L_x_705:
[----:B------:R-:W-:Y:S05]  /*263c0*/  BRA `(.L_x_707) ;  /* 0xffffff9800cc7947 */ /* 0x000fea000383ffff */
.L_x_529:
[----:B------:R-:W-:Y:S01]  /*263d0*/  BSSY B0, `(.L_x_708) ;  /* 0x0000006000007945 */ /* 0x000fe20003800000 */
[----:B------:R-:W-:-:S07]  /*263e0*/  IMAD.MOV.U32 R15, RZ, RZ, -0x1 ;  /* 0xffffffffff0f7424 */ /* 0x000fce00078e00ff */
[----:B01----:R-:W-:Y:S05]  /*263f0*/  WARPSYNC.COLLECTIVE R15, `(.L_x_709) ;  /* 0x000000000f0c7348 */ /* 0x003fea0003c00000 */
[----:B------:R-:W-:Y:S02]  /*26400*/  ELECT P6, UR62, PT ;  /* 0x00000000003e782f */ /* 0x000fe400038c0000 */
[----:B------:R-:W-:Y:S01]  /*26410*/  MOV R14, UR62 ;  /* 0x0000003e000e7c02 */ /* 0x000fe20008000f00 */
[----:B01----:R-:W-:Y:S10]  /*26420*/  ENDCOLLECTIVE ;  /* 0x000000000000791b */ /* 0x003ff40003800000 */
.L_x_709:
[----:B------:R-:W-:Y:S05]  /*26430*/  BSYNC B0 ;  /* 0x0000000000007941 */ /* 0x000fea0003800000 */
.L_x_708:
[----:B------:R-:W-:Y:S05]  /*26440*/  BRA `(.L_x_710) ;  /* 0xffffff9800c47947 */ /* 0x000fea000383ffff */
.L_x_532:
[----:B-1----:R1:W2:Y:S02]  /*26450*/  SYNCS.PHASECHK.TRANS64.TRYWAIT P2, [R6+URZ+0x38880], R8 ;  /* 0x03888008060075a7 */ /* 0x0022a4000804017f */
[----:B--2---:R-:W-:Y:S05]  /*26460*/  @!P2 NANOSLEEP.SYNCS 0x989680 ;  /* 0x009896800000a95d */ /* 0x004fea0003900000 */
[----:B------:R-:W2:Y:S02]  /*26470*/  @!P2 SYNCS.PHASECHK.TRANS64 P2, [R6+URZ+0x38880], R8 ;  /* 0x038880080600a5a7 */ /* 0x000ea4000804007f */
[----:B--2---:R-:W-:Y:S05]  /*26480*/  @!P2 BRA `(.L_x_532) ;  /* 0xfffffffc00f0a947 */ /* 0x004fea000383ffff */
[----:B------:R-:W-:Y:S05]  /*26490*/  BRA `(.L_x_711) ;  /* 0xffffff9c00407947 */ /* 0x000fea000383ffff */
.L_x_534:
[----:B--2---:R2:W3:Y:S02]  /*264a0*/  SYNCS.PHASECHK.TRANS64.TRYWAIT P2, [R6+URZ+0x38840], R8 ;  /* 0x03884008060075a7 */ /* 0x0044e4000804017f */
[----:B---3--:R-:W-:Y:S05]  /*264b0*/  @!P2 NANOSLEEP.SYNCS 0x989680 ;  /* 0x009896800000a95d */ /* 0x008fea0003900000 */
[----:B------:R-:W3:Y:S02]  /*264c0*/  @!P2 SYNCS.PHASECHK.TRANS64 P2, [R6+URZ+0x38840], R8 ;  /* 0x038840080600a5a7 */ /* 0x000ee4000804007f */
[----:B---3--:R-:W-:Y:S05]  /*264d0*/  @!P2 BRA `(.L_x_534) ;  /* 0xfffffffc00f0a947 */ /* 0x008fea000383ffff */
[----:B------:R-:W-:Y:S05]  /*264e0*/  BRA `(.L_x_712) ;  /* 0xffffff9c00b87947 */ /* 0x000fea000383ffff */
.L_x_537:
[----:B-1----:R-:W1:Y:S01]  /*264f0*/  S2R R5, SR_CgaCtaId ;  /* 0x0000000000057919 */ /* 0x002e620000008800 */
[----:B------:R-:W-:-:S04]  /*26500*/  MOV R4, 0x400 ;  /* 0x0000040000047802 */ /* 0x000fc80000000f00 */
[----:B-1----:R-:W-:-:S04]  /*26510*/  LEA R4, R5, R4, 0x18 ;  /* 0x0000000405047211 */ /* 0x002fc800078ec0ff */
[----:B------:R1:W2:Y:S03]  /*26520*/  SYNCS.PHASECHK.TRANS64.TRYWAIT P0, [R4+URZ+0x38820], R3 ;  /* 0x03882003040075a7 */ /* 0x0002a6000800017f */
[----:B--2---:R-:W-:Y:S05]  /*26530*/  @!P0 NANOSLEEP.SYNCS 0x989680 ;  /* 0x009896800000895d */ /* 0x004fea0003900000 */
[----:B------:R-:W2:Y:S02]  /*26540*/  @!P0 SYNCS.PHASECHK.TRANS64 P0, [R4+URZ+0x38820], R3 ;  /* 0x03882003040085a7 */ /* 0x000ea4000800007f */
[----:B--2---:R-:W-:Y:S05]  /*26550*/  @!P0 BRA `(.L_x_537) ;  /* 0xfffffffc00e48947 */ /* 0x004fea000383ffff */
[----:B------:R-:W-:Y:S05]  /*26560*/  BRA `(.L_x_713) ;  /* 0xffffffa000b47947 */ /* 0x000fea000383ffff */
.L_x_543:
[----:B--2---:R2:W3:Y:S02]  /*26570*/  SYNCS.PHASECHK.TRANS64.TRYWAIT P0, [R5+URZ+0x38880], R4 ;  /* 0x03888004050075a7 */ /* 0x0044e4000800017f */
[----:B---3--:R-:W-:Y:S05]  /*26580*/  @!P0 NANOSLEEP.SYNCS 0x989680 ;  /* 0x009896800000895d */ /* 0x008fea0003900000 */
[----:B------:R-:W3:Y:S02]  /*26590*/  @!P0 SYNCS.PHASECHK.TRANS64 P0, [R5+URZ+0x38880], R4 ;  /* 0x03888004050085a7 */ /* 0x000ee4000800007f */
[----:B---3--:R-:W-:Y:S05]  /*265a0*/  @!P0 BRA `(.L_x_543) ;  /* 0xfffffffc00f08947 */ /* 0x008fea000383ffff */
[----:B------:R-:W-:Y:S05]  /*265b0*/  BRA `(.L_x_714) ;  /* 0xffffffa400707947 */ /* 0x000fea000383ffff */
.L_x_549:
[----:B-1----:R1:W3:Y:S02]  /*265c0*/  SYNCS.PHASECHK.TRANS64.TRYWAIT P0, [R5+URZ+0x38840], R4 ;  /* 0x03884004050075a7 */ /* 0x0022e4000800017f */
[----:B---3--:R-:W-:Y:S05]  /*265d0*/  @!P0 NANOSLEEP.SYNCS 0x989680 ;  /* 0x009896800000895d */ /* 0x008fea0003900000 */
[----:B------:R-:W3:Y:S02]  /*265e0*/  @!P0 SYNCS.PHASECHK.TRANS64 P0, [R5+URZ+0x38840], R4 ;  /* 0x03884004050085a7 */ /* 0x000ee4000800007f */
[----:B---3--:R-:W-:Y:S05]  /*265f0*/  @!P0 BRA `(.L_x_549) ;  /* 0xfffffffc00f08947 */ /* 0x008fea000383ffff */
[----:B------:R-:W-:Y:S05]  /*26600*/  BRA `(.L_x_715) ;  /* 0xffffffa8003c7947 */ /* 0x000fea000383ffff */
.L_x_556:
[----:B--2---:R-:W2:Y:S02]  /*26610*/  LDL R4, [R1+0x8] ;  /* 0x0000080001047983 */ /* 0x004ea40000100800 */
[----:B--2---:R2:W3:Y:S02]  /*26620*/  SYNCS.PHASECHK.TRANS64.TRYWAIT P2, [R4+URZ+0x38870], R3 ;  /* 0x03887003040075a7 */ /* 0x0044e4000804017f */
[----:B---3--:R-:W-:Y:S05]  /*26630*/  @!P2 NANOSLEEP.SYNCS 0x989680 ;  /* 0x009896800000a95d */ /* 0x008fea0003900000 */
[----:B------:R-:W3:Y:S02]  /*26640*/  @!P2 SYNCS.PHASECHK.TRANS64 P2, [R4+URZ+0x38870], R3 ;  /* 0x038870030400a5a7 */ /* 0x000ee4000804007f */
[----:B---3--:R-:W-:Y:S05]  /*26650*/  @!P2 BRA `(.L_x_556) ;  /* 0xfffffffc00eca947 */ /* 0x008fea000383ffff */
[----:B------:R-:W-:Y:S05]  /*26660*/  BRA `(.L_x_716) ;  /* 0xffffffac00207947 */ /* 0x000fea000383ffff */
.L_x_558:
[----:B--2---:R-:W2:Y:S02]  /*26670*/  LDL R4, [R1+0x8] ;  /* 0x0000080001047983 */ /* 0x004ea40000100800 */
[----:B--2---:R2:W3:Y:S02]  /*26680*/  SYNCS.PHASECHK.TRANS64.TRYWAIT P2, [R4+URZ+0x38860], R3 ;  /* 0x03886003040075a7 */ /* 0x0044e4000804017f */
[----:B---3--:R-:W-:Y:S05]  /*26690*/  @!P2 NANOSLEEP.SYNCS 0x989680 ;  /* 0x009896800000a95d */ /* 0x008fea0003900000 */
[----:B------:R-:W3:Y:S02]  /*266a0*/  @!P2 SYNCS.PHASECHK.TRANS64 P2, [R4+URZ+0x38860], R3 ;  /* 0x038860030400a5a7 */ /* 0x000ee4000804007f */
[----:B---3--:R-:W-:Y:S05]  /*266b0*/  @!P2 BRA `(.L_x_558) ;  /* 0xfffffffc00eca947 */ /* 0x008fea000383ffff */
[----:B------:R-:W-:Y:S05]  /*266c0*/  BRA `(.L_x_717) ;  /* 0xffffffac00287947 */ /* 0x000fea000383ffff */
.L_x_565:
[----:B-1----:R1:W2:Y:S02]  /*266d0*/  SYNCS.PHASECHK.TRANS64.TRYWAIT P0, [R21+URZ+0x38870], R0 ;  /* 0x03887000150075a7 */ /* 0x0022a4000800017f */
[----:B--2---:R-:W-:Y:S05]  /*266e0*/  @!P0 NANOSLEEP.SYNCS 0x989680 ;  /* 0x009896800000895d */ /* 0x004fea0003900000 */
[----:B------:R-:W2:Y:S02]  /*266f0*/  @!P0 SYNCS.PHASECHK.TRANS64 P0, [R21+URZ+0x38870], R0 ;  /* 0x03887000150085a7 */ /* 0x000ea4000800007f */
[----:B--2---:R-:W-:Y:S05]  /*26700*/  @!P0 BRA `(.L_x_565) ;  /* 0xfffffffc00f08947 */ /* 0x004fea000383ffff */
[----:B------:R-:W-:Y:S05]  /*26710*/  BRA `(.L_x_718) ;  /* 0xffffffb400dc7947 */ /* 0x000fea000383ffff */
.L_x_567:
[----:B-1----:R1:W2:Y:S02]  /*26720*/  SYNCS.PHASECHK.TRANS64.TRYWAIT P0, [R21+URZ+0x38860], R0 ;  /* 0x03886000150075a7 */ /* 0x0022a4000800017f */
[----:B--2---:R-:W-:Y:S05]  /*26730*/  @!P0 NANOSLEEP.SYNCS 0x989680 ;  /* 0x009896800000895d */ /* 0x004fea0003900000 */
[----:B------:R-:W2:Y:S02]  /*26740*/  @!P0 SYNCS.PHASECHK.TRANS64 P0, [R21+URZ+0x38860], R0 ;  /* 0x03886000150085a7 */ /* 0x000ea4000800007f */
[----:B--2---:R-:W-:Y:S05]  /*26750*/  @!P0 BRA `(.L_x_567) ;  /* 0xfffffffc00f08947 */ /* 0x004fea000383ffff */
[----:B------:R-:W-:Y:S05]  /*26760*/  BRA `(.L_x_719) ;  /* 0xffffffb400e47947 */ /* 0x000fea000383ffff */
.L_x_571:
[----:B------:R-:W2:Y:S01]  /*26770*/  LDL R3, [R1] ;  /* 0x0000000001037983 */ /* 0x000ea20000100800 */
[----:B------:R-:W-:Y:S01]  /*26780*/  BSSY B0, `(.L_x_720) ;  /* 0x0000008000007945 */ /* 0x000fe20003800000 */
[----:B------:R-:W-:Y:S01]  /*26790*/  IMAD.MOV.U32 R12, RZ, RZ, RZ ;  /* 0x000000ffff0c7224 */ /* 0x000fe200078e00ff */
[----:B------:R-:W-:Y:S01]  /*267a0*/  MOV R15, 0xffffffff ;  /* 0xffffffff000f7802 */ /* 0x000fe20000000f00 */
[----:B------:R-:W-:Y:S01]  /*267b0*/  IMAD.MOV.U32 R11, RZ, RZ, 0x1f ;  /* 0x0000001fff0b7424 */ /* 0x000fe200078e00ff */
[----:B--2---:R-:W-:-:S07]  /*267c0*/  MOV R13, R3 ;  /* 0x00000003000d7202 */ /* 0x004fce0000000f00 */
[----:B------:R-:W-:Y:S05]  /*267d0*/  WARPSYNC.COLLECTIVE R15, `(.L_x_721) ;  /* 0x000000000f087348 */ /* 0x000fea0003c00000 */
[----:B------:R0:W1:Y:S02]  /*267e0*/  SHFL.IDX P6, R14, R13, R12, R11 ;  /* 0x0000000c0d0e7389 */ /* 0x00006400000c000b */
[----:B01----:R-:W-:Y:S01]  /*267f0*/  ENDCOLLECTIVE ;  /* 0x000000000000791b */ /* 0x003fe20003800000 */
.L_x_721:
[----:B------:R-:W-:Y:S05]  /*26800*/  BSYNC B0 ;  /* 0x0000000000007941 */ /* 0x000fea0003800000 */
.L_x_720:
[----:B------:R0:W5:Y:S01]  /*26810*/  LDL R2, [R1+0xc] ;  /* 0x00000c0001027983 */ /* 0x0001620000100800 */
[----:B------:R-:W-:Y:S01]  /*26820*/  IMAD.MOV.U32 R13, RZ, RZ, R3 ;  /* 0x000000ffff0d7224 */ /* 0x000fe200078e0003 */
[----:B------:R-:W-:Y:S01]  /*26830*/  MOV R12, 0x1 ;  /* 0x00000001000c7802 */ /* 0x000fe20000000f00 */
[----:B------:R-:W-:Y:S02]  /*26840*/  IMAD.MOV.U32 R11, RZ, RZ, 0x1f ;  /* 0x0000001fff0b7424 */ /* 0x000fe400078e00ff */
[----:B------:R-:W-:Y:S02]  /*26850*/  IMAD.MOV.U32 R15, RZ, RZ, -0x1 ;  /* 0xffffffffff0f7424 */ /* 0x000fe400078e00ff */
[----:B------:R-:W-:-:S07]  /*26860*/  IMAD.MOV.U32 R0, RZ, RZ, R14 ;  /* 0x000000ffff007224 */ /* 0x000fce00078e000e */
[----:B0----5:R-:W-:Y:S05]  /*26870*/  WARPSYNC.COLLECTIVE R15, `(.L_x_722) ;  /* 0x000000000f087348 */ /* 0x021fea0003c00000 */
[----:B------:R1:W2:Y:S02]  /*26880*/  SHFL.IDX P6, R14, R13, R12, R11 ;  /* 0x0000000c0d0e7389 */ /* 0x0002a400000c000b */
[----:B012--5:R-:W-:Y:S01]  /*26890*/  ENDCOLLECTIVE ;  /* 0x000000000000791b */ /* 0x027fe20003800000 */
.L_x_722:
[----:B------:R-:W-:Y:S01]  /*268a0*/  ULDC UR4, c[0x0][0xc14] ;  /* 0x0003050000047ab9 */ /* 0x000fe20000000800 */
[----:B------:R-:W-:Y:S01]  /*268b0*/  IMAD.IADD R5, R2, 0x1, R7 ;  /* 0x0000000102057824 */ /* 0x000fe200078e0207 */
[----:B------:R-:W-:-:S04]  /*268c0*/  MOV R4, R14 ;  /* 0x0000000e00047202 */ /* 0x000fc80000000f00 */
[----:B------:R-:W-:-:S13]  /*268d0*/  ISETP.GE.OR P1, PT, R5, UR4, !P0 ;  /* 0x0000000405007c0c */ /* 0x000fda000c726670 */
[----:B------:R-:W0:Y:S02]  /*268e0*/  @!P1 LDC.64 R2, c[0x0][0xc58] ;  /* 0x00031600ff029b82 */ /* 0x000e240000000a00 */
[----:B0-----:R-:W-:-:S06]  /*268f0*/  @!P1 IMAD.WIDE R2, R5, 0x4, R2 ;  /* 0x0000000405029825 */ /* 0x001fcc00078e0202 */
[----:B------:R0:W2:Y:S01]  /*26900*/  @!P1 LDG.E R2, desc[UR42][R2.64] ;  /* 0x0000002a02029981 */ /* 0x0000a2000c1e1900 */
[----:B------:R-:W-:Y:S01]  /*26910*/  IMAD.MOV.U32 R11, RZ, RZ, RZ ;  /* 0x000000ffff0b7224 */ /* 0x000fe200078e00ff */
[C---:B------:R-:W-:Y:S02]  /*26920*/  ISETP.GE.U32.AND P2, PT, R7.reuse, 0x2, PT ;  /* 0x000000020700780c */ /* 0x040fe40003f46070 */
[C---:B------:R-:W-:Y:S02]  /*26930*/  ISETP.GE.U32.AND P3, PT, R7.reuse, 0x4, PT ;  /* 0x000000040700780c */ /* 0x040fe40003f66070 */
[C---:B------:R-:W-:Y:S02]  /*26940*/  ISETP.GE.U32.AND P4, PT, R7.reuse, 0x8, PT ;  /* 0x000000080700780c */ /* 0x040fe40003f86070 */
[----:B------:R-:W-:Y:S01]  /*26950*/  ISETP.GE.U32.AND P5, PT, R7, 0x10, PT ;  /* 0x000000100700780c */ /* 0x000fe20003fa6070 */
[----:B0-----:R-:W-:Y:S01]  /*26960*/  IMAD.MOV.U32 R3, RZ, RZ, RZ ;  /* 0x000000ffff037224 */ /* 0x001fe200078e00ff */
[----:B--2---:R-:W-:-:S02]  /*26970*/  @!P1 MOV R3, R2 ;  /* 0x0000000200039202 */ /* 0x004fc40000000f00 */
[----:B------:R-:W-:-:S03]  /*26980*/  ISETP.NE.AND P1, PT, R7, RZ, PT ;  /* 0x000000ff0700720c */ /* 0x000fc60003f25270 */
[----:B------:R-:W-:-:S10]  /*26990*/  IMAD.MOV.U32 R13, RZ, RZ, R3 ;  /* 0x000000ffff0d7224 */ /* 0x000fd400078e0003 */
[----:B------:R-:W-:Y:S05]  /*269a0*/  WARPSYNC.COLLECTIVE R15, `(.L_x_723) ;  /* 0x000000000f087348 */ /* 0x000fea0003c00000 */
[----:B------:R0:W1:Y:S02]  /*269b0*/  SHFL.UP P6, R14, R13, R12, R11 ;  /* 0x0400000c0d0e7389 */ /* 0x00006400000c000b */
[----:B01----:R-:W-:Y:S01]  /*269c0*/  ENDCOLLECTIVE ;  /* 0x000000000000791b */ /* 0x003fe20003800000 */
.L_x_723:
[----:B------:R-:W-:Y:S01]  /*269d0*/  IMAD.MOV.U32 R12, RZ, RZ, 0x2 ;  /* 0x00000002ff0c7424 */ /* 0x000fe200078e00ff */
[----:B------:R-:W-:-:S04]  /*269e0*/  SEL R14, R14, RZ, P1 ;  /* 0x000000ff0e0e7207 */ /* 0x000fc80000800000 */
[----:B------:R-:W-:-:S05]  /*269f0*/  IADD3 R2, R3, R14, RZ ;  /* 0x0000000e03027210 */ /* 0x000fca0007ffe0ff */
[----:B------:R-:W-:-:S07]  /*26a00*/  IMAD.MOV.U32 R13, RZ, RZ, R2 ;  /* 0x000000ffff0d7224 */ /* 0x000fce00078e0002 */
[----:B------:R-:W-:Y:S05]  /*26a10*/  WARPSYNC.COLLECTIVE R15, `(.L_x_724) ;  /* 0x000000000f087348 */ /* 0x000fea0003c00000 */
[----:B------:R0:W1:Y:S02]  /*26a20*/  SHFL.UP P6, R14, R13, R12, R11 ;  /* 0x0400000c0d0e7389 */ /* 0x00006400000c000b */
[----:B01----:R-:W-:Y:S01]  /*26a30*/  ENDCOLLECTIVE ;  /* 0x000000000000791b */ /* 0x003fe20003800000 */
.L_x_724:
[----:B------:R-:W-:Y:S01]  /*26a40*/  IMAD.MOV.U32 R12, RZ, RZ, 0x4 ;  /* 0x00000004ff0c7424 */ /* 0x000fe200078e00ff */
[----:B------:R-:W-:-:S04]  /*26a50*/  SEL R5, R14, RZ, P2 ;  /* 0x000000ff0e057207 */ /* 0x000fc80001000000 */
[----:B------:R-:W-:-:S05]  /*26a60*/  IADD3 R2, R2, R5, RZ ;  /* 0x0000000502027210 */ /* 0x000fca0007ffe0ff */
[----:B------:R-:W-:-:S07]  /*26a70*/  IMAD.MOV.U32 R13, RZ, RZ, R2 ;  /* 0x000000ffff0d7224 */ /* 0x000fce00078e0002 */
[----:B------:R-:W-:Y:S05]  /*26a80*/  WARPSYNC.COLLECTIVE R15, `(.L_x_725) ;  /* 0x000000000f087348 */ /* 0x000fea0003c00000 */
[----:B------:R0:W1:Y:S02]  /*26a90*/  SHFL.UP P6, R14, R13, R12, R11 ;  /* 0x0400000c0d0e7389 */ /* 0x00006400000c000b */
[----:B01----:R-:W-:Y:S01]  /*26aa0*/  ENDCOLLECTIVE ;  /* 0x000000000000791b */ /* 0x003fe20003800000 */
.L_x_725:
[----:B------:R-:W-:Y:S01]  /*26ab0*/  IMAD.MOV.U32 R12, RZ, RZ, 0x8 ;  /* 0x00000008ff0c7424 */ /* 0x000fe200078e00ff */
[----:B------:R-:W-:-:S04]  /*26ac0*/  SEL R5, R14, RZ, P3 ;  /* 0x000000ff0e057207 */ /* 0x000fc80001800000 */
[----:B------:R-:W-:-:S05]  /*26ad0*/  IADD3 R2, R2, R5, RZ ;  /* 0x0000000502027210 */ /* 0x000fca0007ffe0ff */
[----:B------:R-:W-:-:S07]  /*26ae0*/  IMAD.MOV.U32 R13, RZ, RZ, R2 ;  /* 0x000000ffff0d7224 */ /* 0x000fce00078e0002 */
[----:B------:R-:W-:Y:S05]  /*26af0*/  WARPSYNC.COLLECTIVE R15, `(.L_x_726) ;  /* 0x000000000f087348 */ /* 0x000fea0003c00000 */
[----:B------:R0:W1:Y:S02]  /*26b00*/  SHFL.UP P6, R14, R13, R12, R11 ;  /* 0x0400000c0d0e7389 */ /* 0x00006400000c000b */
[----:B01----:R-:W-:Y:S01]  /*26b10*/  ENDCOLLECTIVE ;  /* 0x000000000000791b */ /* 0x003fe20003800000 */
.L_x_726:
[----:B------:R-:W-:Y:S01]  /*26b20*/  IMAD.MOV.U32 R12, RZ, RZ, 0x10 ;  /* 0x00000010ff0c7424 */ /* 0x000fe200078e00ff */
[----:B------:R-:W-:-:S04]  /*26b30*/  SEL R5, R14, RZ, P4 ;  /* 0x000000ff0e057207 */ /* 0x000fc80002000000 */
[----:B------:R-:W-:-:S05]  /*26b40*/  IADD3 R2, R2, R5, RZ ;  /* 0x0000000502027210 */ /* 0x000fca0007ffe0ff */
[----:B------:R-:W-:-:S07]  /*26b50*/  IMAD.MOV.U32 R13, RZ, RZ, R2 ;  /* 0x000000ffff0d7224 */ /* 0x000fce00078e0002 */
[----:B------:R-:W-:Y:S05]  /*26b60*/  WARPSYNC.COLLECTIVE R15, `(.L_x_727) ;  /* 0x000000000f087348 */ /* 0x000fea0003c00000 */
[----:B------:R0:W1:Y:S02]  /*26b70*/  SHFL.UP P6, R14, R13, R12, R11 ;  /* 0x0400000c0d0e7389 */ /* 0x00006400000c000b */
[----:B01----:R-:W-:Y:S01]  /*26b80*/  ENDCOLLECTIVE ;  /* 0x000000000000791b */ /* 0x003fe20003800000 */
.L_x_727:
[----:B------:R-:W-:Y:S01]  /*26b90*/  IMAD.MOV.U32 R12, RZ, RZ, 0x1f ;  /* 0x0000001fff0c7424 */ /* 0x000fe200078e00ff */
[----:B------:R-:W-:Y:S02]  /*26ba0*/  MOV R11, 0x1f ;  /* 0x0000001f000b7802 */ /* 0x000fe40000000f00 */
[----:B------:R-:W-:-:S04]  /*26bb0*/  SEL R5, R14, RZ, P5 ;  /* 0x000000ff0e057207 */ /* 0x000fc80002800000 */
[----:B------:R-:W-:-:S05]  /*26bc0*/  IADD3 R2, R2, R5, RZ ;  /* 0x0000000502027210 */ /* 0x000fca0007ffe0ff */
[----:B------:R-:W-:-:S07]  /*26bd0*/  IMAD.MOV.U32 R13, RZ, RZ, R2 ;  /* 0x000000ffff0d7224 */ /* 0x000fce00078e0002 */
[----:B------:R-:W-:Y:S05]  /*26be0*/  WARPSYNC.COLLECTIVE R15, `(.L_x_728) ;  /* 0x000000000f087348 */ /* 0x000fea0003c00000 */
[----:B------:R0:W1:Y:S02]  /*26bf0*/  SHFL.IDX P6, R14, R13, R12, R11 ;  /* 0x0000000c0d0e7389 */ /* 0x00006400000c000b */
[----:B01----:R-:W-:Y:S01]  /*26c00*/  ENDCOLLECTIVE ;  /* 0x000000000000791b */ /* 0x003fe20003800000 */
.L_x_728:
[----:B------:R-:W-:Y:S05]  /*26c10*/  BRA `(.L_x_729) ;  /* 0xffffffbc00c47947 */ /* 0x000fea000383ffff */
.L_x_576:
[----:B------:R-:W-:Y:S01]  /*26c20*/  BSSY B0, `(.L_x_730) ;  /* 0x0000008000007945 */ /* 0x000fe20003800000 */
[----:B-----5:R-:W-:Y:S01]  /*26c30*/  IMAD.MOV.U32 R13, RZ, RZ, R3 ;  /* 0x000000ffff0d7224 */ /* 0x020fe200078e0003 */
[----:B------:R-:W-:Y:S01]  /*26c40*/  MOV R11, RZ ;  /* 0x000000ff000b7202 */ /* 0x000fe20000000f00 */
[----:B------:R-:W-:Y:S02]  /*26c50*/  IMAD.MOV.U32 R12, RZ, RZ, 0x1 ;  /* 0x00000001ff0c7424 */ /* 0x000fe400078e00ff */
[----:B------:R-:W-:-:S07]  /*26c60*/  IMAD.MOV.U32 R15, RZ, RZ, -0x1 ;  /* 0xffffffffff0f7424 */ /* 0x000fce00078e00ff */
[----:B0-----:R-:W-:Y:S05]  /*26c70*/  WARPSYNC.COLLECTIVE R15, `(.L_x_731) ;  /* 0x000000000f087348 */ /* 0x001fea0003c00000 */
[----:B------:R1:W2:Y:S02]  /*26c80*/  SHFL.UP P6, R14, R13, R12, R11 ;  /* 0x0400000c0d0e7389 */ /* 0x0002a400000c000b */
[----:B012---:R-:W-:Y:S01]  /*26c90*/  ENDCOLLECTIVE ;  /* 0x000000000000791b */ /* 0x007fe20003800000 */
.L_x_731:
[----:B------:R-:W-:Y:S05]  /*26ca0*/  BSYNC B0 ;  /* 0x0000000000007941 */ /* 0x000fea0003800000 */
.L_x_730:
[----:B------:R-:W-:Y:S01]  /*26cb0*/  SEL R2, R14, RZ, P1 ;  /* 0x000000ff0e027207 */ /* 0x000fe20000800000 */
[----:B------:R-:W-:Y:S01]  /*26cc0*/  IMAD.MOV.U32 R12, RZ, RZ, 0x2 ;  /* 0x00000002ff0c7424 */ /* 0x000fe200078e00ff */
[----:B------:R-:W-:Y:S01]  /*26cd0*/  MOV R15, 0xffffffff ;  /* 0xffffffff000f7802 */ /* 0x000fe20000000f00 */
[----:B------:R-:W-:Y:S02]  /*26ce0*/  IMAD.MOV.U32 R11, RZ, RZ, RZ ;  /* 0x000000ffff0b7224 */ /* 0x000fe400078e00ff */
[----:B------:R-:W-:-:S05]  /*26cf0*/  IMAD.IADD R2, R3, 0x1, R2 ;  /* 0x0000000103027824 */ /* 0x000fca00078e0202 */
[----:B------:R-:W-:-:S07]  /*26d00*/  MOV R13, R2 ;  /* 0x00000002000d7202 */ /* 0x000fce0000000f00 */
[----:B------:R-:W-:Y:S05]  /*26d10*/  WARPSYNC.COLLECTIVE R15, `(.L_x_732) ;  /* 0x000000000f087348 */ /* 0x000fea0003c00000 */
[----:B------:R0:W1:Y:S02]  /*26d20*/  SHFL.UP P6, R14, R13, R12, R11 ;  /* 0x0400000c0d0e7389 */ /* 0x00006400000c000b */
[----:B01----:R-:W-:Y:S01]  /*26d30*/  ENDCOLLECTIVE ;  /* 0x000000000000791b */ /* 0x003fe20003800000 */
.L_x_732:
[----:B------:R-:W-:Y:S02]  /*26d40*/  MOV R12, 0x4 ;  /* 0x00000004000c7802 */ /* 0x000fe40000000f00 */
[----:B------:R-:W-:-:S05]  /*26d50*/  SEL R5, R14, RZ, P2 ;  /* 0x000000ff0e057207 */ /* 0x000fca0001000000 */
[----:B------:R-:W-:-:S04]  /*26d60*/  IMAD.IADD R2, R2, 0x1, R5 ;  /* 0x0000000102027824 */ /* 0x000fc800078e0205 */
[----:B------:R-:W-:-:S07]  /*26d70*/  IMAD.MOV.U32 R13, RZ, RZ, R2 ;  /* 0x000000ffff0d7224 */ /* 0x000fce00078e0002 */
[----:B------:R-:W-:Y:S05]  /*26d80*/  WARPSYNC.COLLECTIVE R15, `(.L_x_733) ;  /* 0x000000000f087348 */ /* 0x000fea0003c00000 */
[----:B------:R0:W1:Y:S02]  /*26d90*/  SHFL.UP P6, R14, R13, R12, R11 ;  /* 0x0400000c0d0e7389 */ /* 0x00006400000c000b */
[----:B01----:R-:W-:Y:S01]  /*26da0*/  ENDCOLLECTIVE ;  /* 0x000000000000791b */ /* 0x003fe20003800000 */
.L_x_733:
[----:B------:R-:W-:Y:S02]  /*26db0*/  MOV R12, 0x8 ;  /* 0x00000008000c7802 */ /* 0x000fe40000000f00 */
[----:B------:R-:W-:-:S05]  /*26dc0*/  SEL R5, R14, RZ, P3 ;  /* 0x000000ff0e057207 */ /* 0x000fca0001800000 */
[----:B------:R-:W-:-:S04]  /*26dd0*/  IMAD.IADD R2, R2, 0x1, R5 ;  /* 0x0000000102027824 */ /* 0x000fc800078e0205 */
[----:B------:R-:W-:-:S07]  /*26de0*/  IMAD.MOV.U32 R13, RZ, RZ, R2 ;  /* 0x000000ffff0d7224 */ /* 0x000fce00078e0002 */
[----:B------:R-:W-:Y:S05]  /*26df0*/  WARPSYNC.COLLECTIVE R15, `(.L_x_734) ;  /* 0x000000000f087348 */ /* 0x000fea0003c00000 */
[----:B------:R0:W1:Y:S02]  /*26e00*/  SHFL.UP P6, R14, R13, R12, R11 ;  /* 0x0400000c0d0e7389 */ /* 0x00006400000c000b */
[----:B01----:R-:W-:Y:S01]  /*26e10*/  ENDCOLLECTIVE ;  /* 0x000000000000791b */ /* 0x003fe20003800000 */
.L_x_734:
[----:B------:R-:W-:Y:S02]  /*26e20*/  MOV R12, 0x10 ;  /* 0x00000010000c7802 */ /* 0x000fe40000000f00 */
[----:B------:R-:W-:-:S05]  /*26e30*/  SEL R5, R14, RZ, P4 ;  /* 0x000000ff0e057207 */ /* 0x000fca0002000000 */
[----:B------:R-:W-:-:S04]  /*26e40*/  IMAD.IADD R2, R2, 0x1, R5 ;  /* 0x0000000102027824 */ /* 0x000fc800078e0205 */
[----:B------:R-:W-:-:S07]  /*26e50*/  IMAD.MOV.U32 R13, RZ, RZ, R2 ;  /* 0x000000ffff0d7224 */ /* 0x000fce00078e0002 */
[----:B------:R-:W-:Y:S05]  /*26e60*/  WARPSYNC.COLLECTIVE R15, `(.L_x_735) ;  /* 0x000000000f087348 */ /* 0x000fea0003c00000 */
[----:B------:R0:W1:Y:S02]  /*26e70*/  SHFL.UP P6, R14, R13, R12, R11 ;  /* 0x0400000c0d0e7389 */ /* 0x00006400000c000b */
[----:B01----:R-:W-:Y:S01]  /*26e80*/  ENDCOLLECTIVE ;  /* 0x000000000000791b */ /* 0x003fe20003800000 */
.L_x_735:
[----:B------:R-:W-:Y:S01]  /*26e90*/  MOV R12, 0x1f ;  /* 0x0000001f000c7802 */ /* 0x000fe20000000f00 */
[----:B------:R-:W-:Y:S01]  /*26ea0*/  IMAD.MOV.U32 R11, RZ, RZ, 0x1f ;  /* 0x0000001fff0b7424 */ /* 0x000fe200078e00ff */
[----:B------:R-:W-:-:S05]  /*26eb0*/  SEL R5, R14, RZ, P5 ;  /* 0x000000ff0e057207 */ /* 0x000fca0002800000 */
[----:B------:R-:W-:-:S04]  /*26ec0*/  IMAD.IADD R2, R2, 0x1, R5 ;  /* 0x0000000102027824 */ /* 0x000fc800078e0205 */
[----:B------:R-:W-:-:S07]  /*26ed0*/  IMAD.MOV.U32 R13, RZ, RZ, R2 ;  /* 0x000000ffff0d7224 */ /* 0x000fce00078e0002 */
[----:B------:R-:W-:Y:S05]  /*26ee0*/  WARPSYNC.COLLECTIVE R15, `(.L_x_736) ;  /* 0x000000000f087348 */ /* 0x000fea0003c00000 */
[----:B------:R0:W1:Y:S02]  /*26ef0*/  SHFL.IDX P6, R14, R13, R12, R11 ;  /* 0x0000000c0d0e7389 */ /* 0x00006400000c000b */
[----:B01----:R-:W-:Y:S01]  /*26f00*/  ENDCOLLECTIVE ;  /* 0x000000000000791b */ /* 0x003fe20003800000 */
.L_x_736:
[----:B------:R-:W-:Y:S05]  /*26f10*/  BRA `(.L_x_737) ;  /* 0xffffffbc00a87947 */ /* 0x000fea000383ffff */
.L_x_578:
[----:B------:R-:W-:Y:S01]  /*26f20*/  BSSY B0, `(.L_x_738) ;  /* 0x0000006000007945 */ /* 0x000fe20003800000 */
[----:B------:R-:W-:Y:S01]  /*26f30*/  PLOP3.LUT P6, PT, P6, PT, PT, 0x8, 0x0 ;  /* 0x000000000000781c */ /* 0x000fe200037ce170 */
[----:B------:R-:W-:-:S12]  /*26f40*/  IMAD.MOV.U32 R15, RZ, RZ, -0x1 ;  /* 0xffffffffff0f7424 */ /* 0x000fd800078e00ff */
[----:B0-----:R-:W-:Y:S05]  /*26f50*/  WARPSYNC.COLLECTIVE R15, `(.L_x_739) ;  /* 0x000000000f087348 */ /* 0x001fea0003c00000 */
[----:B------:R-:W-:Y:S01]  /*26f60*/  VOTE.ANY R14, PT, P6 ;  /* 0x00000000000e7806 */ /* 0x000fe200030e0100 */
[----:B0-----:R-:W-:Y:S06]  /*26f70*/  ENDCOLLECTIVE ;  /* 0x000000000000791b */ /* 0x001fec0003800000 */
.L_x_739:
[----:B------:R-:W-:Y:S05]  /*26f80*/  BSYNC B0 ;  /* 0x0000000000007941 */ /* 0x000fea0003800000 */
.L_x_738:
[----:B------:R-:W-:Y:S01]  /*26f90*/  MOV R6, R14 ;  /* 0x0000000e00067202 */ /* 0x000fe20000000f00 */
[----:B------:R-:W-:Y:S01]  /*26fa0*/  IMAD.MOV.U32 R13, RZ, RZ, R3 ;  /* 0x000000ffff0d7224 */ /* 0x000fe200078e0003 */
[----:B------:R-:W-:Y:S01]  /*26fb0*/  MOV R11, 0x1f ;  /* 0x0000001f000b7802 */ /* 0x000fe20000000f00 */
[----:B------:R-:W-:Y:S01]  /*26fc0*/  IMAD.MOV.U32 R15, RZ, RZ, -0x1 ;  /* 0xffffffffff0f7424 */ /* 0x000fe200078e00ff */
[----:B------:R-:W0:Y:S02]  /*26fd0*/  POPC R4, R6 ;  /* 0x0000000600047309 */ /* 0x000e240000000000 */
[----:B0-----:R-:W-:-:S07]  /*26fe0*/  IMAD.MOV.U32 R12, RZ, RZ, R4 ;  /* 0x000000ffff0c7224 */ /* 0x001fce00078e0004 */
[----:B------:R-:W-:Y:S05]  /*26ff0*/  WARPSYNC.COLLECTIVE R15, `(.L_x_740) ;  /* 0x000000000f087348 */ /* 0x000fea0003c00000 */
[----:B------:R0:W1:Y:S02]  /*27000*/  SHFL.IDX P6, R14, R13, R12, R11 ;  /* 0x0000000c0d0e7389 */ /* 0x00006400000c000b */
[----:B01----:R-:W-:Y:S01]  /*27010*/  ENDCOLLECTIVE ;  /* 0x000000000000791b */ /* 0x003fe20003800000 */
.L_x_740:
[----:B------:R-:W-:Y:S01]  /*27020*/  IMAD.MOV.U32 R5, RZ, RZ, R14 ;  /* 0x000000ffff057224 */ /* 0x000fe200078e000e */
[----:B------:R-:W-:Y:S06]  /*27030*/  BRA `(.L_x_741) ;  /* 0xffffffbc00987947 */ /* 0x000fec000383ffff */
.L_x_580:
[----:B------:R-:W-:Y:S01]  /*27040*/  BSSY B0, `(.L_x_742) ;  /* 0x0000007000007945 */ /* 0x000fe20003800000 */
[----:B------:R-:W-:Y:S01]  /*27050*/  MOV R13, R2 ;  /* 0x00000002000d7202 */ /* 0x000fe20000000f00 */
[----:B------:R-:W-:Y:S02]  /*27060*/  IMAD.MOV.U32 R11, RZ, RZ, 0x1f ;  /* 0x0000001fff0b7424 */ /* 0x000fe400078e00ff */
[----:B------:R-:W-:-:S07]  /*27070*/  IMAD.MOV.U32 R15, RZ, RZ, -0x1 ;  /* 0xffffffffff0f7424 */ /* 0x000fce00078e00ff */
[----:B012---:R-:W-:Y:S05]  /*27080*/  WARPSYNC.COLLECTIVE R15, `(.L_x_743) ;  /* 0x000000000f087348 */ /* 0x007fea0003c00000 */
[----:B------:R3:W4:Y:S02]  /*27090*/  SHFL.IDX P6, R14, R13, R12, R11 ;  /* 0x0000000c0d0e7389 */ /* 0x00072400000c000b */
[----:B01234-:R-:W-:Y:S01]  /*270a0*/  ENDCOLLECTIVE ;  /* 0x000000000000791b */ /* 0x01ffe20003800000 */
.L_x_743:
[----:B------:R-:W-:Y:S05]  /*270b0*/  BSYNC B0 ;  /* 0x0000000000007941 */ /* 0x000fea0003800000 */
.L_x_742:
[----:B------:R-:W-:Y:S05]  /*270c0*/  BRA `(.L_x_579) ;  /* 0xffffffbc00907947 */ /* 0x000fea000383ffff */
.L_x_584:
[----:B0-----:R0:W1:Y:S02]  /*270d0*/  SYNCS.PHASECHK.TRANS64.TRYWAIT P0, [R0+URZ+0x38820], R3 ;  /* 0x03882003000075a7 */ /* 0x001064000800017f */
[----:B-1----:R-:W-:Y:S05]  /*270e0*/  @!P0 NANOSLEEP.SYNCS 0x989680 ;  /* 0x009896800000895d */ /* 0x002fea0003900000 */
[----:B------:R-:W1:Y:S02]  /*270f0*/  @!P0 SYNCS.PHASECHK.TRANS64 P0, [R0+URZ+0x38820], R3 ;  /* 0x03882003000085a7 */ /* 0x000e64000800007f */
[----:B-1----:R-:W-:Y:S05]  /*27100*/  @!P0 BRA `(.L_x_584) ;  /* 0xfffffffc00f08947 */ /* 0x002fea000383ffff */
[----:B------:R-:W-:Y:S05]  /*27110*/  BRA `(.L_x_744) ;  /* 0xffffffc000b47947 */ /* 0x000fea000383ffff */
.L_x_585:
[----:B------:R-:W1:Y:S01]  /*27120*/  S2R R2, SR_TID.X ;  /* 0x0000000000027919 */ /* 0x000e620000002100 */
[----:B------:R-:W-:Y:S01]  /*27130*/  BSSY B0, `(.L_x_745) ;  /* 0x000000a000007945 */ /* 0x000fe20003800000 */
[----:B------:R-:W-:Y:S01]  /*27140*/  IMAD.MOV.U32 R12, RZ, RZ, RZ ;  /* 0x000000ffff0c7224 */ /* 0x000fe200078e00ff */
[----:B------:R-:W-:Y:S01]  /*27150*/  MOV R15, 0xffffffff ;  /* 0xffffffff000f7802 */ /* 0x000fe20000000f00 */
[----:B------:R-:W-:Y:S01]  /*27160*/  IMAD.MOV.U32 R11, RZ, RZ, 0x1f ;  /* 0x0000001fff0b7424 */ /* 0x000fe200078e00ff */
[----:B-1----:R-:W-:-:S04]  /*27170*/  SHF.R.U32.HI R2, RZ, 0x5, R2 ;  /* 0x00000005ff027819 */ /* 0x002fc80000011602 */
[----:B------:R-:W-:-:S04]  /*27180*/  LOP3.LUT R2, R2, 0x3, RZ, 0xc0, !PT ;  /* 0x0000000302027812 */ /* 0x000fc800078ec0ff */
[----:B------:R-:W-:-:S07]  /*27190*/  MOV R13, R2 ;  /* 0x00000002000d7202 */ /* 0x000fce0000000f00 */
[----:B0-----:R-:W-:Y:S05]  /*271a0*/  WARPSYNC.COLLECTIVE R15, `(.L_x_746) ;  /* 0x000000000f087348 */ /* 0x001fea0003c00000 */
[----:B------:R1:W2:Y:S02]  /*271b0*/  SHFL.IDX P6, R14, R13, R12, R11 ;  /* 0x0000000c0d0e7389 */ /* 0x0002a400000c000b */
[----:B012---:R-:W-:Y:S01]  /*271c0*/  ENDCOLLECTIVE ;  /* 0x000000000000791b */ /* 0x007fe20003800000 */
.L_x_746:
[----:B------:R-:W-:Y:S05]  /*271d0*/  BSYNC B0 ;  /* 0x0000000000007941 */ /* 0x000fea0003800000 */
.L_x_745:
[----:B------:R-:W-:Y:S05]  /*271e0*/  BRA `(.L_x_747) ;  /* 0xffffffc0009c7947 */ /* 0x000fea000383ffff */
.L_x_586:
[----:B------:R-:W-:Y:S01]  /*271f0*/  BSSY B0, `(.L_x_748) ;  /* 0x0000006000007945 */ /* 0x000fe20003800000 */
[----:B------:R-:W-:-:S07]  /*27200*/  IMAD.MOV.U32 R15, RZ, RZ, -0x1 ;  /* 0xffffffffff0f7424 */ /* 0x000fce00078e00ff */
[----:B01----:R-:W-:Y:S05]  /*27210*/  WARPSYNC.COLLECTIVE R15, `(.L_x_749) ;  /* 0x000000000f0c7348 */ /* 0x003fea0003c00000 */
[----:B------:R-:W-:Y:S02]  /*27220*/  ELECT P6, UR62, PT ;  /* 0x00000000003e782f */ /* 0x000fe400038c0000 */
[----:B------:R-:W-:Y:S01]  /*27230*/  MOV R14, UR62 ;  /* 0x0000003e000e7c02 */ /* 0x000fe20008000f00 */
[----:B01----:R-:W-:Y:S10]  /*27240*/  ENDCOLLECTIVE ;  /* 0x000000000000791b */ /* 0x003ff40003800000 */
.L_x_749:
[----:B------:R-:W-:Y:S05]  /*27250*/  BSYNC B0 ;  /* 0x0000000000007941 */ /* 0x000fea0003800000 */
.L_x_748:
[----:B------:R-:W-:Y:S05]  /*27260*/  BRA `(.L_x_750) ;  /* 0xffffffc000907947 */ /* 0x000fea000383ffff */
.L_x_588:
[----:B0-----:R0:W1:Y:S02]  /*27270*/  SYNCS.PHASECHK.TRANS64.TRYWAIT P1, [R6+URZ], R5 ;  /* 0x00000005060075a7 */ /* 0x001064000802017f */
[----:B-1----:R-:W-:Y:S05]  /*27280*/  @!P1 NANOSLEEP.SYNCS 0x989680 ;  /* 0x009896800000995d */ /* 0x002fea0003900000 */
[----:B------:R-:W1:Y:S02]  /*27290*/  @!P1 SYNCS.PHASECHK.TRANS64 P1, [R6+URZ], R5 ;  /* 0x00000005060095a7 */ /* 0x000e64000802007f */
[----:B-1----:R-:W-:Y:S05]  /*272a0*/  @!P1 BRA `(.L_x_588) ;  /* 0xfffffffc00f09947 */ /* 0x002fea000383ffff */
[----:B------:R-:W-:Y:S05]  /*272b0*/  BRA `(.L_x_751) ;  /* 0xffffffc000cc7947 */ /* 0x000fea000383ffff */
.L_x_589:
[----:B-1----:R1:W2:Y:S02]  /*272c0*/  SYNCS.PHASECHK.TRANS64.TRYWAIT P1, [R7+URZ], R2 ;  /* 0x00000002070075a7 */ /* 0x0022a4000802017f */
[----:B--2---:R-:W-:Y:S05]  /*272d0*/  @!P1 NANOSLEEP.SYNCS 0x989680 ;  /* 0x009896800000995d */ /* 0x004fea0003900000 */
[----:B------:R-:W2:Y:S02]  /*272e0*/  @!P1 SYNCS.PHASECHK.TRANS64 P1, [R7+URZ], R2 ;  /* 0x00000002070095a7 */ /* 0x000ea4000802007f */
[----:B--2---:R-:W-:Y:S05]  /*272f0*/  @!P1 BRA `(.L_x_589) ;  /* 0xfffffffc00f09947 */ /* 0x004fea000383ffff */
[----:B------:R-:W-:Y:S05]  /*27300*/  BRA `(.L_x_752) ;  /* 0xffffffc000c07947 */ /* 0x000fea000383ffff */
.L_x_591:
[----:B--2---:R2:W3:Y:S02]  /*27310*/  SYNCS.PHASECHK.TRANS64.TRYWAIT P1, [R4+URZ+0x38860], R5 ;  /* 0x03886005040075a7 */ /* 0x0044e4000802017f */
[----:B---3--:R-:W-:Y:S05]  /*27320*/  @!P1 NANOSLEEP.SYNCS 0x989680 ;  /* 0x009896800000995d */ /* 0x008fea0003900000 */
[----:B------:R-:W3:Y:S02]  /*27330*/  @!P1 SYNCS.PHASECHK.TRANS64 P1, [R4+URZ+0x38860], R5 ;  /* 0x03886005040095a7 */ /* 0x000ee4000802007f */
[----:B---3--:R-:W-:Y:S05]  /*27340*/  @!P1 BRA `(.L_x_591) ;  /* 0xfffffffc00f09947 */ /* 0x008fea000383ffff */
[----:B------:R-:W-:Y:S05]  /*27350*/  BRA `(.L_x_753) ;  /* 0xffffffc000c47947 */ /* 0x000fea000383ffff */
.L_x_593:
[----:B---3--:R3:W4:Y:S02]  /*27360*/  SYNCS.PHASECHK.TRANS64.TRYWAIT P1, [R3+URZ+0x38860], R2 ;  /* 0x03886002030075a7 */ /* 0x008724000802017f */
[----:B----4-:R-:W-:Y:S05]  /*27370*/  @!P1 NANOSLEEP.SYNCS 0x989680 ;  /* 0x009896800000995d */ /* 0x010fea0003900000 */
[----:B------:R-:W4:Y:S02]  /*27380*/  @!P1 SYNCS.PHASECHK.TRANS64 P1, [R3+URZ+0x38860], R2 ;  /* 0x03886002030095a7 */ /* 0x000f24000802007f */
[----:B----4-:R-:W-:Y:S05]  /*27390*/  @!P1 BRA `(.L_x_593) ;  /* 0xfffffffc00f09947 */ /* 0x010fea000383ffff */
[----:B------:R-:W-:Y:S05]  /*273a0*/  BRA `(.L_x_754) ;  /* 0xffffffc000c47947 */ /* 0x000fea000383ffff */
.L_x_595:
[----:B----4-:R4:W0:Y:S02]  /*273b0*/  SYNCS.PHASECHK.TRANS64.TRYWAIT P0, [R4+URZ+0x38880], R5 ;  /* 0x03888005040075a7 */ /* 0x010824000800017f */
[----:B0-----:R-:W-:Y:S05]  /*273c0*/  @!P0 NANOSLEEP.SYNCS 0x989680 ;  /* 0x009896800000895d */ /* 0x001fea0003900000 */
[----:B------:R-:W0:Y:S02]  /*273d0*/  @!P0 SYNCS.PHASECHK.TRANS64 P0, [R4+URZ+0x38880], R5 ;  /* 0x03888005040085a7 */ /* 0x000e24000800007f */
[----:B0-----:R-:W-:Y:S05]  /*273e0*/  @!P0 BRA `(.L_x_595) ;  /* 0xfffffffc00f08947 */ /* 0x001fea000383ffff */
[----:B------:R-:W-:Y:S05]  /*273f0*/  BRA `(.L_x_596) ;  /* 0xffffffc000c07947 */ /* 0x000fea000383ffff */
.L_x_755:
        /* <DEDUP_REMOVED lines=16> */
.L_x_2766:


//--------------------- .text._ZN7cutlass13device_kernelIN5flash11enable_sm90INS1_16FlashAttnFwdSm90INS1_25CollectiveMainloopFwdSm90ILi2EN4cute5tupleIJNS5_1CILi1EEES8_S8_EEENS6_IJNS7_ILi128EEENS7_ILi64EEENS7_ILi256EEEEEELi256ENS_12float_e4m3_tEfNS_4arch4Sm90ELb0ELb1ELb0ELb0ELb0ELb0ELb0ELb1ELb1ELb0ELb0ELb0EEENS1_21CollectiveEpilogueFwdINS6_IJSA_SC_SB_EEES9_NS_10bfloat16_tESG_Li256ELb0ELb0ELb0ELb1EEENS1_30DynamicPersistentTileSchedulerILi256ELi128ELb0ELb0ELb1EEEEEEEEEvNT_6ParamsE --------------------------
	.section	.text._ZN7cutlass13device_kernelIN5flash11enable_sm90INS1_16FlashAttnFwdSm90INS1_25CollectiveMainloopFwdSm90ILi2EN4cute5tupleIJNS5_1CILi1EEES8_S8_EEENS6_IJNS7_ILi128EEENS7_ILi64EEENS7_ILi256EEEEEELi256ENS_12float_e4m3_tEfNS_4arch4Sm90ELb0ELb1ELb0ELb0ELb0ELb0ELb0ELb1ELb1ELb0ELb0ELb0EEENS1_21CollectiveEpilogueFwdINS6_IJSA_SC_SB_EEES9_NS_10bfloat16_tESG_Li256ELb0ELb0ELb0ELb1EEENS1_30DynamicPersistentTileSchedulerILi256ELi128ELb0ELb0ELb1EEEEEEEEEvNT_6ParamsE,"ax",@progbits
	.align	128
.text._ZN7cutlass13device_kernelIN5flash11enable_sm90INS1_16FlashAttnFwdSm90INS1_25CollectiveMainloopFwdSm90ILi2EN4cute5tupleIJNS5_1CILi1EEES8_S8_EEENS6_IJNS7_ILi128EEENS7_ILi64EEENS7_ILi256EEEEEELi256ENS_12float_e4m3_tEfNS_4arch4Sm90ELb0ELb1ELb0ELb0ELb0ELb0ELb0ELb1ELb1ELb0ELb0ELb0EEENS1_21CollectiveEpilogueFwdINS6_IJSA_SC_SB_EEES9_NS_10bfloat16_tESG_Li256ELb0ELb0ELb0ELb1EEENS1_30DynamicPersistentTileSchedulerILi256ELi128ELb0ELb0ELb1EEEEEEEEEvNT_6ParamsE:
        .type           _ZN7cutlass13device_kernelIN5flash11enable_sm90INS1_16FlashAttnFwdSm90INS1_25CollectiveMainloopFwdSm90ILi2EN4cute5tupleIJNS5_1CILi1EEES8_S8_EEENS6_IJNS7_ILi128EEENS7_ILi64EEENS7_ILi256EEEEEELi256ENS_12float_e4m3_tEfNS_4arch4Sm90ELb0ELb1ELb0ELb0ELb0ELb0ELb0ELb1ELb1ELb0ELb0ELb0EEENS1_21CollectiveEpilogueFwdINS6_IJSA_SC_SB_EEES9_NS_10bfloat16_tESG_Li256ELb0ELb0ELb0ELb1EEENS1_30DynamicPersistentTileSchedulerILi256ELi128ELb0ELb0ELb1EEEEEEEEEvNT_6ParamsE,@function
        .size           _ZN7cutlass13device_kernelIN5flash11enable_sm90INS1_16FlashAttnFwdSm90INS1_25CollectiveMainloopFwdSm90ILi2EN4cute5tupleIJNS5_1CILi1EEES8_S8_EEENS6_IJNS7_ILi128EEENS7_ILi64EEENS7_ILi256EEEEEELi256ENS_12float_e4m3_tEfNS_4arch4Sm90ELb0ELb1ELb0ELb0ELb0ELb0ELb0ELb1ELb1ELb0ELb0ELb0EEENS1_21CollectiveEpilogueFwdINS6_IJSA_SC_SB_EEES9_NS_10bfloat16_tESG_Li256ELb0ELb0ELb0ELb1EEENS1_30DynamicPersistentTileSchedulerILi256ELi128ELb0ELb0ELb1EEEEEEEEEvNT_6ParamsE,(.L_x_2767 - _ZN7cutlass13device_kernelIN5flash11enable_sm90INS1_16FlashAttnFwdSm90INS1_25CollectiveMainloopFwdSm90ILi2EN4cute5tupleIJNS5_1CILi1EEES8_S8_EEENS6_IJNS7_ILi128EEENS7_ILi64EEENS7_ILi256EEEEEELi256ENS_12float_e4m3_tEfNS_4arch4Sm90ELb0ELb1ELb0ELb0ELb0ELb0ELb0ELb1ELb1ELb0ELb0ELb0EEENS1_21CollectiveEpilogueFwdINS6_IJSA_SC_SB_EEES9_NS_10bfloat16_tESG_Li256ELb0ELb0ELb0ELb1EEENS1_30DynamicPersistentTileSchedulerILi256ELi128ELb0ELb0ELb1EEEEEEEEEvNT_6ParamsE)
        .other          _ZN7cutlass13device_kernelIN5flash11enable_sm90INS1_16FlashAttnFwdSm90INS1_25CollectiveMainloopFwdSm90ILi2EN4cute5tupleIJNS5_1CILi1EEES8_S8_EEENS6_IJNS7_ILi128EEENS7_ILi64EEENS7_ILi256EEEEEELi256ENS_12float_e4m3_tEfNS_4arch4Sm90ELb0ELb1ELb0ELb0ELb0ELb0ELb0ELb1ELb1ELb0ELb0ELb0EEENS1_21CollectiveEpilogueFwdINS6_IJSA_SC_SB_EEES9_NS_10bfloat16_tESG_Li256ELb0ELb0ELb0ELb1EEENS1_30DynamicPersistentTileSchedulerILi256ELi128ELb0ELb0ELb1EEEEEEEEEvNT_6ParamsE,@"STO_CUDA_ENTRY STV_DEFAULT"
_ZN7cutlass13device_kernelIN5flash11enable_sm90INS1_16FlashAttnFwdSm90INS1_25CollectiveMainloopFwdSm90ILi2EN4cute5tupleIJNS5_1CILi1EEES8_S8_EEENS6_IJNS7_ILi128EEENS7_ILi64EEENS7_ILi256EEEEEELi256ENS_12float_e4m3_tEfNS_4arch4Sm90ELb0ELb1ELb0ELb0ELb0ELb0ELb0ELb1ELb1ELb0ELb0ELb0EEENS1_21CollectiveEpilogueFwdINS6_IJSA_SC_SB_EEES9_NS_10bfloat16_tESG_Li256ELb0ELb0ELb0ELb1EEENS1_30DynamicPersistentTileSchedulerILi256ELi128ELb0ELb0ELb1EEEEEEEEEvNT_6ParamsE:
        /* <DEDUP_REMOVED lines=24> */
.L_x_757:
[----:B------:R-:W-:Y:S05]  /*0180*/  BSYNC B0 ;  /* 0x0000000000007941 */ /* 0x000fea0003800000 */
.L_x_756:
        /* <DEDUP_REMOVED lines=37> */
.L_x_758:
        /* <DEDUP_REMOVED lines=22> */
.L_x_759:
        /* <DEDUP_REMOVED lines=18> */
.L_x_760:
        /* <DEDUP_REMOVED lines=22> */
.L_x_761:
        /* <DEDUP_REMOVED lines=22> */
.L_x_762:
[----:B------:R-:W-:Y:S01]  /*0920*/  PLOP3.LUT P0, PT, PT, PT, UP0, 0x80, 0x0 ;  /* 0x000000000000781c */ /* 0x000fe20003f0f008 */
[----:B------:R-:W-:Y:S01]  /*0930*/  UMOV UR61, 0x1 ;  /* 0x00000001003d7882 */ /* 0x000fe20000000000 */
[----:B------:R-:W-:Y:S01]  /*0940*/  NOP ;  /* 0x0000000000007918 */ /* 0x000fe20000000000 */
[----:B------:R-:W-:Y:S01]  /*0950*/  USEL UR61, UR61, 0x2, !UP0 ;  /* 0x000000023d3d7887 */ /* 0x000fe2000c000000 */
[----:B------:R-:W-:Y:S01]  /*0960*/  ULDC.64 UR52, c[0x0][0x208] ;  /* 0x0000820000347ab9 */ /* 0x000fe20000000a00 */
[----:B-123--:R-:W-:Y:S08]  /*0970*/  BAR.SYNC.DEFER_BLOCKING 0x0 ;  /* 0x0000000000007b1d */ /* 0x00eff00000010000 */
[----:B------:R-:W-:Y:S05]  /*0980*/  @!P0 BRA `(.L_x_763) ;  /* 0x000000cc00c08947 */ /* 0x000fea0003800000 */
.L_x_764:
[----:B------:R-:W-:-:S08]  /*0990*/  NOP ;  /* 0x0000000000007918 */ /* 0x000fd00000000000 */
[----:B------:R-:W1:Y:S02]  /*09a0*/  USETMAXREG.TRY_ALLOC.CTAPOOL UP0, 0xf0 ;  /* 0x000000f0000079c8 */ /* 0x000e640008000600 */
[----:B-1----:R-:W-:-:S13]  /*09b0*/  PLOP3.LUT P0, PT, PT, PT, UP0, 0x80, 0x0 ;  /* 0x000000000000781c */ /* 0x002fda0003f0f008 */
[----:B------:R-:W-:Y:S05]  /*09c0*/  @!P0 BRA `(.L_x_764) ;  /* 0xfffffffc00f08947 */ /* 0x000fea000383ffff */
[----:B------:R-:W1:Y:S01]  /*09d0*/  S2R R2, SR_TID.X ;  /* 0x0000000000027919 */ /* 0x000e620000002100 */
[----:B------:R-:W2:Y:S08]  /*09e0*/  S2UR UR7, SR_CTAID.X ;  /* 0x00000000000779c3 */ /* 0x000eb00000002500 */
[----:B------:R-:W-:Y:S08]  /*09f0*/  BAR.ARV 0x4, 0x180 ;  /* 0x0106000000007b1d */ /* 0x000ff00000002000 */
        /* <DEDUP_REMOVED lines=10> */
[----:B------:R-:W-:Y:S02]  /*0aa0*/  ULOP3.LUT UR60, UR61, 0x1, URZ, 0xfc, !UPT ;  /* 0x000000013d3c7892 */ /* 0x000fe4000f8efc3f */
[----:B------:R-:W-:Y:S01]  /*0ab0*/  SHF.R.S32.HI R3, RZ, 0x1f, R200 ;  /* 0x0000001fff037819 */ /* 0x000fe200000114c8 */
[----:B------:R-:W-:Y:S01]  /*0ac0*/  UMOV UR59, URZ ;  /* 0x0000003f003b7c82 */ /* 0x000fe20008000000 */
[----:B------:R-:W-:Y:S01]  /*0ad0*/  UMOV UR36, URZ ;  /* 0x0000003f00247c82 */ /* 0x000fe20008000000 */
[----:B------:R-:W-:Y:S01]  /*0ae0*/  UMOV UR39, URZ ;  /* 0x0000003f00277c82 */ /* 0x000fe20008000000 */
[CC--:B------:R-:W-:Y:S01]  /*0af0*/  LEA.HI R2, R3.reuse, R200.reuse, RZ, 0x4 ;  /* 0x000000c803027211 */ /* 0x0c0fe200078f20ff */
[----:B------:R-:W2:Y:S01]  /*0b00*/  S2UR UR6, SR_SWINHI ;  /* 0x00000000000679c3 */ /* 0x000ea20000002f00 */
[----:B------:R-:W-:-:S02]  /*0b10*/  LEA.HI R0, R3, R200, RZ, 0x7 ;  /* 0x000000c803007211 */ /* 0x000fc400078f38ff */
[----:B------:R-:W-:Y:S02]  /*0b20*/  SHF.R.S32.HI R5, RZ, 0x4, R2 ;  /* 0x00000004ff057819 */ /* 0x000fe40000011402 */
[----:B------:R-:W-:Y:S02]  /*0b30*/  LOP3.LUT R195, R0, 0xffffff80, RZ, 0xc0, !PT ;  /* 0xffffff8000c37812 */ /* 0x000fe400078ec0ff */
[----:B------:R-:W-:Y:S02]  /*0b40*/  LEA.HI R4, R2, R5, RZ, 0x1 ;  /* 0x0000000502047211 */ /* 0x000fe400078f08ff */
[----:B------:R-:W-:Y:S01]  /*0b50*/  LEA.HI R199, R3, R200, RZ, 0x5 ;  /* 0x000000c803c77211 */ /* 0x000fe200078f28ff */
[----:B------:R-:W-:Y:S01]  /*0b60*/  IMAD.IADD R195, R200, 0x1, -R195 ;  /* 0x00000001c8c37824 */ /* 0x000fe200078e0ac3 */
[----:B------:R-:W-:Y:S02]  /*0b70*/  LOP3.LUT R4, R4, 0x1ffffffe, RZ, 0xc0, !PT ;  /* 0x1ffffffe04047812 */ /* 0x000fe400078ec0ff */
[----:B------:R-:W-:-:S02]  /*0b80*/  SHF.R.S32.HI R199, RZ, 0x5, R199 ;  /* 0x00000005ffc77819 */ /* 0x000fc400000114c7 */
[----:B------:R-:W-:Y:S01]  /*0b90*/  SHF.R.S32.HI R6, RZ, 0x1f, R195 ;  /* 0x0000001fff067819 */ /* 0x000fe200000114c3 */
[----:B------:R-:W-:Y:S01]  /*0ba0*/  IMAD.IADD R4, R5, 0x1, -R4 ;  /* 0x0000000105047824 */ /* 0x000fe200078e0a04 */
[----:B------:R-:W-:Y:S01]  /*0bb0*/  LOP3.LUT R5, R2, 0x3fffff0, RZ, 0xc0, !PT ;  /* 0x03fffff002057812 */ /* 0x000fe200078ec0ff */
[----:B-1----:R-:W-:Y:S01]  /*0bc0*/  ULEA UR37, UR46, UR37, 0x18 ;  /* 0x000000252e257291 */ /* 0x002fe2000f8ec03f */
[-C--:B------:R-:W-:Y:S02]  /*0bd0*/  LEA.HI R7, R6, R195.reuse, RZ, 0x2 ;  /* 0x000000c306077211 */ /* 0x080fe400078f10ff */
[----:B------:R-:W-:Y:S01]  /*0be0*/  SHF.R.S32.HI R197, RZ, 0x7, R0 ;  /* 0x00000007ffc57819 */ /* 0x000fe20000011400 */
[----:B------:R-:W-:Y:S01]  /*0bf0*/  IMAD.IADD R2, R200, 0x1, -R5 ;  /* 0x00000001c8027824 */ /* 0x000fe200078e0a05 */
[--C-:B------:R-:W-:Y:S02]  /*0c00*/  SHF.R.S32.HI R5, RZ, 0x2, R7.reuse ;  /* 0x00000002ff057819 */ /* 0x100fe40000011407 */
[----:B------:R-:W-:Y:S01]  /*0c10*/  SHF.R.S32.HI R8, RZ, 0x1f, R7 ;  /* 0x0000001fff087819 */ /* 0x000fe20000011407 */
[----:B------:R-:W-:Y:S01]  /*0c20*/  IMAD R9, R199, 0x10, R2 ;  /* 0x00000010c7097824 */ /* 0x000fe200078e0202 */
[----:B------:R-:W-:Y:S01]  /*0c30*/  UMOV UR4, UR37 ;  /* 0x0000002500047c82 */ /* 0x000fe20008000000 */
[----:B--2---:R-:W-:Y:S01]  /*0c40*/  UMOV UR5, UR6 ;  /* 0x0000000600057c82 */ /* 0x004fe20008000000 */
[----:B------:R-:W-:Y:S01]  /*0c50*/  LEA.HI R6, R6, R195, RZ, 0x5 ;  /* 0x000000c306067211 */ /* 0x000fe200078f28ff */
[----:B------:R-:W-:Y:S01]  /*0c60*/  IMAD.U32 R18, RZ, RZ, UR4 ;  /* 0x00000004ff127e24 */ /* 0x000fe2000f8e00ff */
[----:B------:R-:W-:Y:S01]  /*0c70*/  LEA.HI R8, R8, R5, RZ, 0x3 ;  /* 0x0000000508087211 */ /* 0x000fe200078f18ff */
[----:B------:R-:W-:Y:S01]  /*0c80*/  IMAD R4, R9, 0x8, R4 ;  /* 0x0000000809047824 */ /* 0x000fe200078e0204 */
[----:B------:R-:W-:Y:S01]  /*0c90*/  LEA.HI R0, R0, R197, RZ, 0x1 ;  /* 0x000000c500007211 */ /* 0x000fe200078f08ff */
[----:B------:R-:W-:Y:S01]  /*0ca0*/  IMAD.U32 R19, RZ, RZ, UR5 ;  /* 0x00000005ff137e24 */ /* 0x000fe2000f8e00ff */
[----:B------:R-:W-:Y:S01]  /*0cb0*/  LOP3.LUT R8, R8, 0xfffffff8, RZ, 0xc0, !PT ;  /* 0xfffffff808087812 */ /* 0x000fe200078ec0ff */
[----:B------:R-:W-:Y:S01]  /*0cc0*/  UMOV UR4, UR7 ;  /* 0x0000000700047c82 */ /* 0x000fe20008000000 */
[----:B------:R-:W-:-:S02]  /*0cd0*/  LEA.HI R3, R3, R200, RZ, 0x3 ;  /* 0x000000c803037211 */ /* 0x000fc400078f18ff */
[----:B------:R-:W-:Y:S01]  /*0ce0*/  SHF.R.S32.HI R6, RZ, 0x5, R6 ;  /* 0x00000005ff067819 */ /* 0x000fe20000011406 */
[----:B------:R-:W-:Y:S01]  /*0cf0*/  IMAD.IADD R9, R5, 0x1, -R8 ;  /* 0x0000000105097824 */ /* 0x000fe200078e0a08 */
[----:B------:R-:W-:Y:S01]  /*0d00*/  LOP3.LUT R0, R0, 0x3fffffe, RZ, 0xc0, !PT ;  /* 0x03fffffe00007812 */ /* 0x000fe200078ec0ff */
[----:B------:R-:W-:Y:S01]  /*0d10*/  IMAD.SHL.U32 R5, R4, 0x8, RZ ;  /* 0x0000000804057824 */ /* 0x000fe200078e00ff */
[----:B------:R-:W-:Y:S01]  /*0d20*/  LOP3.LUT R16, R7, 0x7ffffffc, RZ, 0xc0, !PT ;  /* 0x7ffffffc07107812 */ /* 0x000fe200078ec0ff */
[----:B------:R-:W-:Y:S01]  /*0d30*/  IMAD R9, R6, 0x10, R9 ;  /* 0x0000001006097824 */ /* 0x000fe200078e0209 */
[----:B------:R-:W-:Y:S01]  /*0d40*/  SHF.R.S32.HI R192, RZ, 0x3, R3 ;  /* 0x00000003ffc07819 */ /* 0x000fe20000011403 */
[----:B------:R-:W-:Y:S01]  /*0d50*/  IMAD.WIDE R18, R5, 0x2, R18 ;  /* 0x0000000205127825 */ /* 0x000fe200078e0212 */
[----:B------:R-:W-:-:S03]  /*0d60*/  LOP3.LUT R5, R3, 0x1ffffff8, RZ, 0xc0, !PT ;  /* 0x1ffffff803057812 */ /* 0x000fc600078ec0ff */
[----:B------:R-:W-:Y:S02]  /*0d70*/  IMAD.IADD R0, R197, 0x1, -R0 ;  /* 0x00000001c5007824 */ /* 0x000fe400078e0a00 */
[----:B------:R-:W-:Y:S02]  /*0d80*/  IMAD.IADD R5, R200, 0x1, -R5 ;  /* 0x00000001c8057824 */ /* 0x000fe400078e0a05 */
[----:B------:R-:W-:Y:S02]  /*0d90*/  IMAD R196, R0, 0x40, R9 ;  /* 0x0000004000c47824 */ /* 0x000fe400078e0209 */
[----:B------:R-:W-:Y:S02]  /*0da0*/  IMAD.SHL.U32 R22, R5, 0x8, RZ ;  /* 0x0000000805167824 */ /* 0x000fe400078e00ff */
[----:B------:R-:W-:-:S07]  /*0db0*/  IMAD.IADD R16, R195, 0x1, -R16 ;  /* 0x00000001c3107824 */ /* 0x000fce00078e0a10 */
.L_x_861:
[----:B------:R-:W-:Y:S01]  /*0dc0*/  ULDC UR5, c[0x0][0xdd0] ;  /* 0x0003740000057ab9 */ /* 0x000fe20000000800 */
[----:B-1----:R-:W1:Y:S01]  /*0dd0*/  LDC R0, c[0x0][0xde8] ;  /* 0x00037a00ff007b82 */ /* 0x002e620000000800 */
[----:B------:R-:W-:Y:S01]  /*0de0*/  UISETP.NE.AND UP0, UPT, UR5, 0x1, UPT ;  /* 0x000000010500788c */ /* 0x000fe2000bf05270 */
[----:B------:R-:W-:-:S10]  /*0df0*/  UMOV UR8, UR4 ;  /* 0x0000000400087c82 */ /* 0x000fd40008000000 */
[----:B------:R-:W-:Y:S01]  /*0e00*/  @UP0 ULDC UR6, c[0x0][0xdd4] ;  /* 0x0003750000060ab9 */ /* 0x000fe20000000800 */
[----:B------:R-:W-:Y:S01]  /*0e10*/  @UP0 ULDC UR9, c[0x0][0xdd8] ;  /* 0x0003760000090ab9 */ /* 0x000fe20000000800 */
[----:B------:R-:W-:-:S04]  /*0e20*/  UIMAD.WIDE.U32 UR6, UR4, UR6, URZ ;  /* 0x00000006040672a5 */ /* 0x000fc8000f8e003f */
[----:B------:R-:W-:-:S04]  /*0e30*/  @UP0 USHF.R.U32.HI UR8, URZ, UR9, UR7 ;  /* 0x000000093f080299 */ /* 0x000fc80008011607 */
[----:B------:R-:W-:Y:S02]  /*0e40*/  UIADD3 UR6, -UR8, URZ, URZ ;  /* 0x0000003f08067290 */ /* 0x000fe4000fffe13f */
[----:B-1----:R-:W-:Y:S02]  /*0e50*/  ISETP.LE.AND P0, PT, R0, UR8, PT ;  /* 0x0000000800007c0c */ /* 0x002fe4000bf03270 */
[----:B------:R-:W-:-:S11]  /*0e60*/  UIMAD UR7, UR5, UR6, UR4 ;  /* 0x00000006050772a4 */ /* 0x000fd6000f8e0204 */
[----:B--234-:R-:W-:Y:S05]  /*0e70*/  @!P0 BRA `(.L_x_765) ;  /* 0x0000000000208947 */ /* 0x01cfea0003800000 */
[----:B------:R-:W-:Y:S01]  /*0e80*/  ULDC UR6, c[0x0][0xddc] ;  /* 0x0003770000067ab9 */ /* 0x000fe20000000800 */
[----:B------:R-:W-:Y:S01]  /*0e90*/  UMOV UR47, UR7 ;  /* 0x00000007002f7c82 */ /* 0x000fe20008000000 */
[----:B------:R-:W-:-:S11]  /*0ea0*/  UISETP.NE.AND UP0, UPT, UR6, 0x1, UPT ;  /* 0x000000010600788c */ /* 0x000fd6000bf05270 */
[----:B------:R-:W-:Y:S02]  /*0eb0*/  @UP0 ULDC.64 UR10, c[0x0][0xde0] ;  /* 0x00037800000a0ab9 */ /* 0x000fe40000000a00 */
[----:B------:R-:W-:-:S04]  /*0ec0*/  UIMAD.WIDE.U32 UR4, UR7, UR10, URZ ;  /* 0x0000000a070472a5 */ /* 0x000fc8000f8e003f */
[----:B------:R-:W-:-:S04]  /*0ed0*/  @UP0 USHF.R.U32.HI UR47, URZ, UR11, UR5 ;  /* 0x0000000b3f2f0299 */ /* 0x000fc80008011605 */
[----:B------:R-:W-:Y:S01]  /*0ee0*/  UIMAD UR4, UR47, UR6, URZ ;  /* 0x000000062f0472a4 */ /* 0x000fe2000f8e023f */
[----:B------:R-:W-:Y:S11]  /*0ef0*/  BRA `(.L_x_766) ;  /* 0x00000000001c7947 */ /* 0x000ff60003800000 */
.L_x_765:
[----:B------:R-:W-:Y:S01]  /*0f00*/  ULDC UR6, c[0x0][0xdc4] ;  /* 0x0003710000067ab9 */ /* 0x000fe20000000800 */
[----:B------:R-:W-:Y:S01]  /*0f10*/  UMOV UR47, UR7 ;  /* 0x00000007002f7c82 */ /* 0x000fe20008000000 */
[----:B------:R-:W-:-:S11]  /*0f20*/  UISETP.NE.AND UP0, UPT, UR6, 0x1, UPT ;  /* 0x000000010600788c */ /* 0x000fd6000bf05270 */
[----:B------:R-:W-:Y:S02]  /*0f30*/  @UP0 ULDC.64 UR10, c[0x0][0xdc8] ;  /* 0x00037200000a0ab9 */ /* 0x000fe40000000a00 */
[----:B------:R-:W-:-:S04]  /*0f40*/  UIMAD.WIDE.U32 UR4, UR7, UR10, URZ ;  /* 0x0000000a070472a5 */ /* 0x000fc8000f8e003f */
[----:B------:R-:W-:-:S04]  /*0f50*/  @UP0 USHF.R.U32.HI UR47, URZ, UR11, UR5 ;  /* 0x0000000b3f2f0299 */ /* 0x000fc80008011605 */
[----:B------:R-:W-:-:S12]  /*0f60*/  UIMAD UR4, UR47, UR6, URZ ;  /* 0x000000062f0472a4 */ /* 0x000fd8000f8e023f */
.L_x_766:
[----:B------:R-:W-:Y:S01]  /*0f70*/  ULDC UR43, c[0x0][0xdb8] ;  /* 0x00036e00002b7ab9 */ /* 0x000fe20000000800 */
[----:B------:R-:W-:Y:S01]  /*0f80*/  UIADD3 UR6, UR7, -UR4, URZ ;  /* 0x8000000407067290 */ /* 0x000fe2000fffe03f */
[----:B------:R-:W-:Y:S01]  /*0f90*/  IMAD.MOV.U32 R7, RZ, RZ, 0x3f800000 ;  /* 0x3f800000ff077424 */ /* 0x000fe200078e00ff */
[----:B------:R-:W-:Y:S01]  /*0fa0*/  UISETP.NE.AND UP1, UPT, UR43, 0x1, UPT ;  /* 0x000000012b00788c */ /* 0x000fe2000bf25270 */
[----:B------:R-:W-:Y:S01]  /*0fb0*/  IMAD.MOV.U32 R0, RZ, RZ, 0x3f800000 ;  /* 0x3f800000ff007424 */ /* 0x000fe200078e00ff */
[----:B------:R-:W-:Y:S01]  /*0fc0*/  ULDC UR12, c[0x0][0xdc4] ;  /* 0x00037100000c7ab9 */ /* 0x000fe20000000800 */
[----:B------:R-:W-:Y:S01]  /*0fd0*/  ULDC.64 UR4, c[0x0][0x990] ;  /* 0x0002640000047ab9 */ /* 0x000fe20000000a00 */
[----:B------:R-:W-:Y:S01]  /*0fe0*/  UIMAD UR12, UR8, UR12, UR6 ;  /* 0x0000000c080c72a4 */ /* 0x000fe2000f8e0206 */
[----:B------:R-:W1:Y:S01]  /*0ff0*/  LDC.64 R8, c[0x0][0x9e0] ;  /* 0x00027800ff087b82 */ /* 0x000e620000000a00 */
[----:B------:R-:W-:Y:S01]  /*1000*/  UISETP.NE.U32.AND UP0, UPT, UR4, URZ, UPT ;  /* 0x0000003f0400728c */ /* 0x000fe2000bf05070 */
[----:B------:R-:W-:Y:S01]  /*1010*/  ULDC.64 UR6, c[0x0][0x998] ;  /* 0x0002660000067ab9 */ /* 0x000fe20000000a00 */
[----:B------:R-:W-:-:S02]  /*1020*/  ULDC UR11, c[0x0][0x428] ;  /* 0x00010a00000b7ab9 */ /* 0x000fc40000000800 */
[----:B------:R-:W-:Y:S01]  /*1030*/  UISETP.NE.AND.EX UP0, UPT, UR5, URZ, UPT, UP0 ;  /* 0x0000003f0500728c */ /* 0x000fe2000bf05300 */
[----:B------:R-:W-:Y:S01]  /*1040*/  @UP1 ULDC UR8, c[0x0][0xdbc] ;  /* 0x00036f0000081ab9 */ /* 0x000fe20000000800 */
[----:B------:R-:W-:Y:S01]  /*1050*/  @UP1 ULDC UR10, c[0x0][0xdc0] ;  /* 0x00037000000a1ab9 */ /* 0x000fe20000000800 */
[----:B------:R-:W-:Y:S01]  /*1060*/  UIMAD.WIDE.U32 UR8, UR12, UR8, URZ ;  /* 0x000000080c0872a5 */ /* 0x000fe2000f8e003f */
[----:B------:R-:W2:Y:S01]  /*1070*/  LDC R194, c[0x0][0x288] ;  /* 0x0000a200ffc27b82 */ /* 0x000ea20000000800 */
[----:B------:R-:W-:Y:S01]  /*1080*/  UMOV UR44, UR12 ;  /* 0x0000000c002c7c82 */ /* 0x000fe20008000000 */
[----:B------:R-:W-:Y:S01]  /*1090*/  UISETP.NE.AND UP2, UPT, UR11, 0x1, UPT ;  /* 0x000000010b00788c */ /* 0x000fe2000bf45270 */
[----:B------:R-:W-:Y:S01]  /*10a0*/  PLOP3.LUT P0, PT, PT, PT, UP0, 0x80, 0x0 ;  /* 0x000000000000781c */ /* 0x000fe20003f0f008 */
[----:B------:R-:W-:Y:S02]  /*10b0*/  @UP1 USHF.R.U32.HI UR44, URZ, UR10, UR9 ;  /* 0x0000000a3f2c1299 */ /* 0x000fe40008011609 */
[----:B------:R-:W-:-:S02]  /*10c0*/  UISETP.NE.U32.AND UP1, UPT, UR6, URZ, UPT ;  /* 0x0000003f0600728c */ /* 0x000fc4000bf25070 */
[----:B------:R-:W-:Y:S01]  /*10d0*/  @UP0 USHF.R.S32.HI UR8, URZ, 0x1f, UR44 ;  /* 0x0000001f3f080899 */ /* 0x000fe2000801142c */
[----:B------:R-:W3:Y:S01]  /*10e0*/  LDC R17, c[0x0][0x404] ;  /* 0x00010100ff117b82 */ /* 0x000ee20000000800 */
[----:B------:R-:W-:Y:S01]  /*10f0*/  UISETP.NE.AND.EX UP1, UPT, UR7, URZ, UPT, UP1 ;  /* 0x0000003f0700728c */ /* 0x000fe2000bf25310 */
[----:B------:R-:W-:Y:S01]  /*1100*/  @UP0 ULDC.64 UR14, c[0x0][0x9a8] ;  /* 0x00026a00000e0ab9 */ /* 0x000fe20000000a00 */
[----:B------:R-:W-:Y:S02]  /*1110*/  UIADD3 UR11, -UR44, URZ, URZ ;  /* 0x0000003f2c0b7290 */ /* 0x000fe4000fffe13f */
[----:B------:R-:W-:Y:S02]  /*1120*/  @UP0 UIMAD UR10, UR8, UR14, URZ ;  /* 0x0000000e080a02a4 */ /* 0x000fe4000f8e023f */
[----:B------:R-:W-:Y:S01]  /*1130*/  PLOP3.LUT P1, PT, PT, PT, UP1, 0x80, 0x0 ;  /* 0x000000000000781c */ /* 0x000fe20003f2f018 */
[----:B------:R-:W-:Y:S01]  /*1140*/  @UP0 UIMAD.WIDE.U32 UR8, UR44, UR14, URZ ;  /* 0x0000000e2c0802a5 */ /* 0x000fe2000f8e003f */
[----:B------:R-:W4:Y:S01]  /*1150*/  LDC R6, c[0x0][0x2e0] ;  /* 0x0000b800ff067b82 */ /* 0x000f220000000800 */
[----:B------:R-:W-:-:S02]  /*1160*/  UIMAD UR43, UR43, UR11, UR12 ;  /* 0x0000000b2b2b72a4 */ /* 0x000fc4000f8e020c */
[----:B------:R-:W-:Y:S01]  /*1170*/  @UP1 USHF.R.S32.HI UR14, URZ, 0x1f, UR44 ;  /* 0x0000001f3f0e1899 */ /* 0x000fe2000801142c */
[----:B------:R-:W-:Y:S01]  /*1180*/  @UP1 ULDC.64 UR16, c[0x0][0x9b8] ;  /* 0x00026e0000101ab9 */ /* 0x000fe20000000a00 */
[----:B------:R-:W-:Y:S01]  /*1190*/  @UP0 UIMAD UR15, UR44, UR15, UR10 ;  /* 0x0000000f2c0f02a4 */ /* 0x000fe2000f8e020a */
[----:B------:R-:W-:Y:S01]  /*11a0*/  @UP2 ULDC UR12, c[0x0][0x42c] ;  /* 0x00010b00000c2ab9 */ /* 0x000fe20000000800 */
[----:B------:R-:W-:Y:S02]  /*11b0*/  @UP1 UIMAD.WIDE.U32 UR10, UR44, UR16, URZ ;  /* 0x000000102c0a12a5 */ /* 0x000fe4000f8e003f */
[----:B------:R-:W-:Y:S02]  /*11c0*/  UIMAD.WIDE.U32 UR12, UR43, UR12, URZ ;  /* 0x0000000c2b0c72a5 */ /* 0x000fe4000f8e003f */
[----:B------:R-:W-:Y:S01]  /*11d0*/  @UP1 UIMAD UR16, UR14, UR16, URZ ;  /* 0x000000100e1012a4 */ /* 0x000fe2000f8e023f */
[----:B------:R-:W-:Y:S02]  /*11e0*/  @UP2 ULDC UR18, c[0x0][0x430] ;  /* 0x00010c0000122ab9 */ /* 0x000fe40000000800 */
[----:B------:R-:W-:Y:S01]  /*11f0*/  UMOV UR14, UR43 ;  /* 0x0000002b000e7c82 */ /* 0x000fe20008000000 */
[----:B------:R-:W-:-:S02]  /*1200*/  @UP2 USHF.R.U32.HI UR14, URZ, UR18, UR13 ;  /* 0x000000123f0e2299 */ /* 0x000fc4000801160d */
[----:B------:R-:W-:Y:S02]  /*1210*/  @UP1 UIMAD UR16, UR44, UR17, UR16 ;  /* 0x000000112c1012a4 */ /* 0x000fe4000f8e0210 */
[----:B------:R-:W-:Y:S02]  /*1220*/  @UP0 USHF.R.S32.HI UR12, URZ, 0x1f, UR14 ;  /* 0x0000001f3f0c0899 */ /* 0x000fe4000801140e */
[----:B------:R-:W-:Y:S01]  /*1230*/  @UP1 USHF.R.S32.HI UR13, URZ, 0x1f, UR14 ;  /* 0x0000001f3f0d1899 */ /* 0x000fe2000801140e */
[----:B------:R-:W-:Y:S01]  /*1240*/  @UP0 ULDC.64 UR18, c[0x0][0x9b0] ;  /* 0x00026c0000120ab9 */ /* 0x000fe20000000a00 */
[----:B------:R-:W-:Y:S02]  /*1250*/  @UP1 UIADD3 UR11, UR11, UR16, URZ ;  /* 0x000000100b0b1290 */ /* 0x000fe4000fffe03f */
[----:B------:R-:W-:Y:S01]  /*1260*/  @UP0 UIADD3 UR9, UR9, UR15, URZ ;  /* 0x0000000f09090290 */ /* 0x000fe2000fffe03f */
[----:B------:R-:W-:Y:S01]  /*1270*/  @UP1 ULDC.64 UR16, c[0x0][0x9c0] ;  /* 0x0002700000101ab9 */ /* 0x000fe20000000a00 */
[----:B------:R-:W-:-:S02]  /*1280*/  @UP0 UIMAD UR12, UR12, UR18, URZ ;  /* 0x000000120c0c02a4 */ /* 0x000fc4000f8e023f */
[----:B------:R-:W-:Y:S02]  /*1290*/  @UP1 UIMAD UR13, UR13, UR16, URZ ;  /* 0x000000100d0d12a4 */ /* 0x000fe4000f8e023f */
[----:B------:R-:W-:Y:S02]  /*12a0*/  @UP0 UIMAD.WIDE.U32 UR8, UR14, UR18, UR8 ;  /* 0x000000120e0802a5 */ /* 0x000fe4000f8e0008 */
[----:B------:R-:W-:Y:S02]  /*12b0*/  @UP0 UIMAD UR12, UR14, UR19, UR12 ;  /* 0x000000130e0c02a4 */ /* 0x000fe4000f8e020c */
[----:B------:R-:W-:Y:S02]  /*12c0*/  @UP1 UIMAD.WIDE.U32 UR10, UR14, UR16, UR10 ;  /* 0x000000100e0a12a5 */ /* 0x000fe4000f8e000a */
[----:B------:R-:W-:Y:S02]  /*12d0*/  @UP1 UIMAD UR13, UR14, UR17, UR13 ;  /* 0x000000110e0d12a4 */ /* 0x000fe4000f8e020d */
[----:B------:R-:W-:-:S02]  /*12e0*/  @UP0 UIADD3 UR12, UR9, UR12, URZ ;  /* 0x0000000c090c0290 */ /* 0x000fc4000fffe03f */
[----:B------:R-:W-:Y:S02]  /*12f0*/  @UP0 ULEA UR4, UP3, UR8, UR4, 0x2 ;  /* 0x0000000408040291 */ /* 0x000fe4000f86103f */
[----:B------:R-:W-:Y:S02]  /*1300*/  @UP1 ULEA UR6, UP4, UR10, UR6, 0x2 ;  /* 0x000000060a061291 */ /* 0x000fe4000f88103f */
[----:B------:R-:W-:Y:S02]  /*1310*/  @UP1 UIADD3 UR9, UR11, UR13, URZ ;  /* 0x0000000d0b091290 */ /* 0x000fe4000fffe03f */
[----:B------:R-:W-:Y:S01]  /*1320*/  @UP0 ULEA.HI.X UR5, UR8, UR5, UR12, 0x2, UP3 ;  /* 0x0000000508050291 */ /* 0x000fe200098f140c */
[----:B------:R-:W-:Y:S01]  /*1330*/  IMAD.U32 R2, RZ, RZ, UR4 ;  /* 0x00000004ff027e24 */ /* 0x000fe2000f8e00ff */
[----:B------:R-:W-:Y:S01]  /*1340*/  @UP1 ULEA.HI.X UR7, UR10, UR7, UR9, 0x2, UP4 ;  /* 0x000000070a071291 */ /* 0x000fe2000a0f1409 */
[----:B------:R-:W-:Y:S01]  /*1350*/  IMAD.U32 R4, RZ, RZ, UR6 ;  /* 0x00000006ff047e24 */ /* 0x000fe2000f8e00ff */
[----:B------:R-:W-:Y:S01]  /*1360*/  ULDC UR42, c[0x0][0xdac] ;  /* 0x00036b00002a7ab9 */ /* 0x000fe20000000800 */
[----:B------:R-:W-:Y:S01]  /*1370*/  @UP2 ULDC UR6, c[0x0][0x430] ;  /* 0x00010c0000062ab9 */ /* 0x000fe20000000800 */
[----:B------:R-:W-:Y:S01]  /*1380*/  IMAD.U32 R3, RZ, RZ, UR5 ;  /* 0x00000005ff037e24 */ /* 0x000fe2000f8e00ff */
[----:B------:R-:W-:Y:S01]  /*1390*/  ULDC.64 UR4, c[0x0][0x3f8] ;  /* 0x0000fe0000047ab9 */ /* 0x000fe20000000a00 */
[----:B------:R-:W-:-:S03]  /*13a0*/  IMAD.U32 R5, RZ, RZ, UR7 ;  /* 0x00000007ff057e24 */ /* 0x000fc6000f8e00ff */
[----:B------:R-:W5:Y:S04]  /*13b0*/  @P0 LDG.E R7, desc[UR52][R2.64] ;  /* 0x0000003402070981 */ /* 0x000f68000c1e1900 */
[----:B------:R-:W5:Y:S01]  /*13c0*/  @P1 LDG.E R0, desc[UR52][R4.64] ;  /* 0x0000003404001981 */ /* 0x000f62000c1e1900 */
[----:B------:R-:W-:Y:S01]  /*13d0*/  ISETP.NE.U32.AND P0, PT, RZ, UR4, PT ;  /* 0x00000004ff007c0c */ /* 0x000fe2000bf05070 */
[----:B------:R-:W-:Y:S01]  /*13e0*/  ULOP3.LUT UR4, URZ, UR47, URZ, 0x33, !UPT ;  /* 0x0000002f3f047292 */ /* 0x000fe2000f8e333f */
[----:B-1----:R-:W-:Y:S01]  /*13f0*/  ISETP.GE.AND P1, PT, R9, 0x1, PT ;  /* 0x000000010900780c */ /* 0x002fe20003f26270 */
[----:B------:R-:W-:Y:S01]  /*1400*/  UMOV UR58, UR43 ;  /* 0x0000002b003a7c82 */ /* 0x000fe20008000000 */
[----:B------:R-:W-:Y:S01]  /*1410*/  ISETP.NE.AND.EX P0, PT, RZ, UR5, PT, P0 ;  /* 0x00000005ff007c0c */ /* 0x000fe2000bf05300 */
[----:B------:R-:W-:Y:S01]  /*1420*/  ULDC UR5, c[0x0][0x988] ;  /* 0x0002620000057ab9 */ /* 0x000fe20000000800 */
[----:B------:R-:W-:-:S02]  /*1430*/  UIADD3 UR42, UR4, UR42, URZ ;  /* 0x0000002a042a7290 */ /* 0x000fc4000fffe03f */
[----:B---3--:R-:W-:Y:S01]  /*1440*/  SEL R17, R17, 0x1, P0 ;  /* 0x0000000111117807 */ /* 0x008fe20000000000 */
[----:B------:R-:W-:Y:S01]  /*1450*/  @UP2 ULDC UR4, c[0x0][0x42c] ;  /* 0x00010b0000042ab9 */ /* 0x000fe20000000800 */
[----:B------:R-:W-:Y:S01]  /*1460*/  USHF.L.U32 UR42, UR42, 0x7, URZ ;  /* 0x000000072a2a7899 */ /* 0x000fe2000800063f */
[----:B-----5:R-:W-:-:S04]  /*1470*/  FMUL.FTZ R0, R7, R0 ;  /* 0x0000000007007220 */ /* 0x020fc80000410000 */
[----:B------:R-:W-:Y:S01]  /*1480*/  FMUL.FTZ R2, R0, UR5 ;  /* 0x0000000500027c20 */ /* 0x000fe20008410000 */
[----:B--2---:R-:W-:Y:S01]  /*1490*/  IADD3 R0, -R194, 0x80, RZ ;  /* 0x00000080c2007810 */ /* 0x004fe20007ffe1ff */
[----:B------:R-:W-:-:S03]  /*14a0*/  UIMAD.WIDE.U32 UR4, UR43, UR4, URZ ;  /* 0x000000042b0472a5 */ /* 0x000fc6000f8e003f */
[----:B------:R-:W-:Y:S01]  /*14b0*/  R2UR UR38, R2 ;  /* 0x00000000022672ca */ /* 0x000fe200000e0000 */
[----:B----4-:R-:W-:Y:S01]  /*14c0*/  IMAD R0, R17, R6, R0 ;  /* 0x0000000611007224 */ /* 0x010fe200078e0200 */
[----:B------:R-:W-:-:S03]  /*14d0*/  @UP2 USHF.R.U32.HI UR58, URZ, UR6, UR5 ;  /* 0x000000063f3a2299 */ /* 0x000fc60008011605 */
[----:B------:R-:W-:-:S04]  /*14e0*/  VIADD R198, R0, UR42 ;  /* 0x0000002a00c67c36 */ /* 0x000fc80008000000 */
[----:B------:R-:W-:Y:S01]  /*14f0*/  IMAD.IADD R0, R198, 0x1, R8 ;  /* 0x00000001c6007824 */ /* 0x000fe200078e0208 */
[----:B------:R-:W-:Y:S06]  /*1500*/  @!P1 BRA `(.L_x_767) ;  /* 0x0000000000409947 */ /* 0x000fec0003800000 */
[C---:B------:R-:W-:Y:S01]  /*1510*/  ISETP.GT.AND P0, PT, R198.reuse, RZ, PT ;  /* 0x000000ffc600720c */ /* 0x040fe20003f04270 */
[----:B------:R-:W-:-:S12]  /*1520*/  VIADD R2, R198, 0xffffffff ;  /* 0xffffffffc6027836 */ /* 0x000fd80000000000 */
[----:B------:R-:W-:Y:S05]  /*1530*/  @P0 BRA `(.L_x_768) ;  /* 0x00000000001c0947 */ /* 0x000fea0003800000 */
[----:B------:R-:W-:Y:S01]  /*1540*/  ISETP.NE.AND P0, PT, R9, 0x1, PT ;  /* 0x000000010900780c */ /* 0x000fe20003f05270 */
[----:B------:R-:W-:-:S12]  /*1550*/  IMAD.MOV R3, RZ, RZ, -R198 ;  /* 0x000000ffff037224 */ /* 0x000fd800078e0ac6 */
[----:B------:R-:W1:Y:S02]  /*1560*/  @P0 LDC.64 R4, c[0x0][0x9e8] ;  /* 0x00027a00ff040b82 */ /* 0x000e640000000a00 */
[----:B-1----:R-:W-:-:S05]  /*1570*/  @P0 IMAD.HI.U32 R2, R3, R4, RZ ;  /* 0x0000000403020227 */ /* 0x002fca00078e00ff */
[----:B------:R-:W-:-:S04]  /*1580*/  @P0 SHF.R.U32.HI R3, RZ, R5, R2 ;  /* 0x00000005ff030219 */ /* 0x000fc80000011602 */
[----:B------:R-:W-:Y:S01]  /*1590*/  LOP3.LUT R2, RZ, R3, RZ, 0x33, !PT ;  /* 0x00000003ff027212 */ /* 0x000fe200078e33ff */
[----:B------:R-:W-:Y:S06]  /*15a0*/  BRA `(.L_x_769) ;  /* 0x0000000000107947 */ /* 0x000fec0003800000 */
.L_x_768:
[----:B------:R-:W-:-:S13]  /*15b0*/  ISETP.NE.AND P0, PT, R9, 0x1, PT ;  /* 0x000000010900780c */ /* 0x000fda0003f05270 */
[----:B------:R-:W1:Y:S02]  /*15c0*/  @P0 LDC.64 R4, c[0x0][0x9e8] ;  /* 0x00027a00ff040b82 */ /* 0x000e640000000a00 */
[----:B-1----:R-:W-:-:S05]  /*15d0*/  @P0 IMAD.HI.U32 R4, R2, R4, RZ ;  /* 0x0000000402040227 */ /* 0x002fca00078e00ff */
[----:B------:R-:W-:-:S07]  /*15e0*/  @P0 SHF.R.U32.HI R2, RZ, R5, R4 ;  /* 0x00000005ff020219 */ /* 0x000fce0000011604 */
.L_x_769:
[----:B------:R-:W-:-:S05]  /*15f0*/  IMAD R3, R2, R9, R9 ;  /* 0x0000000902037224 */ /* 0x000fca00078e0209 */
[----:B------:R-:W-:-:S07]  /*1600*/  VIMNMX R0, R0, R3, PT ;  /* 0x0000000300007248 */ /* 0x000fce0003fe0100 */
.L_x_767:
[----:B------:R-:W-:Y:S01]  /*1610*/  VIADD R2, R0, 0x3f ;  /* 0x0000003f00027836 */ /* 0x000fe20000000000 */
[----:B------:R-:W-:Y:S01]  /*1620*/  ULDC UR4, c[0x0][0x9dc] ;  /* 0x0002770000047ab9 */ /* 0x000fe20000000800 */
[CC--:B------:R-:W-:Y:S02]  /*1630*/  IMAD R0, R17.reuse, R6.reuse, 0x3f ;  /* 0x0000003f11007424 */ /* 0x0c0fe400078e0206 */
[----:B------:R-:W-:Y:S01]  /*1640*/  IMAD R194, R17, R6, -R194 ;  /* 0x0000000611c27224 */ /* 0x000fe200078e0ac2 */
[----:B------:R-:W-:Y:S02]  /*1650*/  SHF.R.S32.HI R5, RZ, 0x1f, R2 ;  /* 0x0000001fff057819 */ /* 0x000fe40000011402 */
[----:B------:R-:W-:Y:S01]  /*1660*/  SHF.R.S32.HI R3, RZ, 0x1f, R0 ;  /* 0x0000001fff037819 */ /* 0x000fe20000011400 */
[----:B------:R-:W-:Y:S01]  /*1670*/  VIADD R59, R194, UR42 ;  /* 0x0000002ac23b7c36 */ /* 0x000fe20008000000 */
[----:B------:R-:W-:Y:S02]  /*1680*/  LEA.HI R5, R5, R2, RZ, 0x6 ;  /* 0x0000000205057211 */ /* 0x000fe400078f30ff */
[----:B------:R-:W-:Y:S01]  /*1690*/  LEA.HI R3, R3, R0, RZ, 0x6 ;  /* 0x0000000003037211 */ /* 0x000fe200078f30ff */
[----:B------:R-:W-:Y:S01]  /*16a0*/  VIADD R4, R59, -UR4 ;  /* 0x800000043b047c36 */ /* 0x000fe20008000000 */
[----:B------:R-:W-:-:S02]  /*16b0*/  SHF.R.S32.HI R58, RZ, 0x6, R5 ;  /* 0x00000006ff3a7819 */ /* 0x000fc40000011405 */
[----:B------:R-:W-:Y:S02]  /*16c0*/  SHF.R.S32.HI R3, RZ, 0x6, R3 ;  /* 0x00000006ff037819 */ /* 0x000fe40000011403 */
[----:B------:R-:W-:Y:S02]  /*16d0*/  R2UR UR4, R4 ;  /* 0x00000000040472ca */ /* 0x000fe400000e0000 */
[----:B------:R-:W-:Y:S01]  /*16e0*/  VIMNMX R58, R3, R58, PT ;  /* 0x0000003a033a7248 */ /* 0x000fe20003fe0100 */
[----:B------:R-:W-:-:S12]  /*16f0*/  @!P1 BRA `(.L_x_770) ;  /* 0x0000000000489947 */ /* 0x000fd80003800000 */
[----:B------:R-:W-:-:S13]  /*1700*/  ISETP.GT.AND P0, PT, R59, -0x1, PT ;  /* 0xffffffff3b00780c */ /* 0x000fda0003f04270 */
[----:B------:R-:W-:Y:S05]  /*1710*/  @P0 BRA `(.L_x_771) ;  /* 0x00000000001c0947 */ /* 0x000fea0003800000 */
[----:B------:R-:W-:Y:S02]  /*1720*/  ISETP.NE.AND P0, PT, R9, 0x1, PT ;  /* 0x000000010900780c */ /* 0x000fe40003f05270 */
[----:B------:R-:W-:-:S11]  /*1730*/  LOP3.LUT R3, RZ, R59, RZ, 0x33, !PT ;  /* 0x0000003bff037212 */ /* 0x000fd600078e33ff */
[----:B------:R-:W1:Y:S02]  /*1740*/  @P0 LDC.64 R4, c[0x0][0x9e8] ;  /* 0x00027a00ff040b82 */ /* 0x000e640000000a00 */
[----:B-1----:R-:W-:-:S05]  /*1750*/  @P0 IMAD.HI.U32 R0, R3, R4, RZ ;  /* 0x0000000403000227 */ /* 0x002fca00078e00ff */
[----:B------:R-:W-:-:S04]  /*1760*/  @P0 SHF.R.U32.HI R3, RZ, R5, R0 ;  /* 0x00000005ff030219 */ /* 0x000fc80000011600 */
[----:B------:R-:W-:Y:S01]  /*1770*/  LOP3.LUT R0, RZ, R3, RZ, 0x33, !PT ;  /* 0x00000003ff007212 */ /* 0x000fe200078e33ff */
[----:B------:R-:W-:Y:S06]  /*1780*/  BRA `(.L_x_772) ;  /* 0x0000000000147947 */ /* 0x000fec0003800000 */
.L_x_771:
[----:B------:R-:W-:Y:S01]  /*1790*/  ISETP.NE.AND P0, PT, R9, 0x1, PT ;  /* 0x000000010900780c */ /* 0x000fe20003f05270 */
[----:B------:R-:W-:-:S12]  /*17a0*/  IMAD.MOV.U32 R0, RZ, RZ, R59 ;  /* 0x000000ffff007224 */ /* 0x000fd800078e003b */
[----:B------:R-:W1:Y:S02]  /*17b0*/  @P0 LDC.64 R2, c[0x0][0x9e8] ;  /* 0x00027a00ff020b82 */ /* 0x000e640000000a00 */
[----:B-1----:R-:W-:-:S05]  /*17c0*/  @P0 IMAD.HI.U32 R2, R59, R2, RZ ;  /* 0x000000023b020227 */ /* 0x002fca00078e00ff */
[----:B------:R-:W-:-:S07]  /*17d0*/  @P0 SHF.R.U32.HI R0, RZ, R3, R2 ;  /* 0x00000003ff000219 */ /* 0x000fce0000011602 */
.L_x_772:
[----:B------:R-:W-:-:S05]  /*17e0*/  IMAD R0, R0, R9, RZ ;  /* 0x0000000900007224 */ /* 0x000fca00078e02ff */
[----:B------:R-:W-:-:S13]  /*17f0*/  R2UR UR5, R0 ;  /* 0x00000000000572ca */ /* 0x000fda00000e0000 */
[----:B------:R-:W-:-:S04]  /*1800*/  UISETP.LT.AND UP0, UPT, UR4, UR5, UPT ;  /* 0x000000050400728c */ /* 0x000fc8000bf01270 */
[----:B------:R-:W-:-:S12]  /*1810*/  USEL UR4, UR4, UR5, !UP0 ;  /* 0x0000000504047287 */ /* 0x000fd8000c000000 */
.L_x_770:
[----:B------:R-:W-:Y:S01]  /*1820*/  USHF.R.S32.HI UR5, URZ, 0x1f, UR4 ;  /* 0x0000001f3f057899 */ /* 0x000fe20008011404 */
[----:B------:R-:W-:Y:S01]  /*1830*/  PLOP3.LUT P0, PT, PT, PT, PT, 0x80, 0x0 ;  /* 0x000000000000781c */ /* 0x000fe20003f0f070 */
[----:B------:R-:W-:Y:S01]  /*1840*/  IMAD.MOV.U32 R0, RZ, RZ, RZ ;  /* 0x000000ffff007224 */ /* 0x000fe200078e00ff */
[----:B------:R-:W-:Y:S01]  /*1850*/  CS2R R2, SRZ ;  /* 0x0000000000027805 */ /* 0x000fe2000001ff00 */
[----:B------:R-:W-:Y:S01]  /*1860*/  ULEA.HI UR5, UR5, UR4, URZ, 0x6 ;  /* 0x0000000405057291 */ /* 0x000fe2000f8f303f */
[----:B------:R-:W-:Y:S02]  /*1870*/  CS2R R6, SRZ ;  /* 0x0000000000067805 */ /* 0x000fe4000001ff00 */
[----:B------:R-:W-:Y:S02]  /*1880*/  CS2R R26, SRZ ;  /* 0x00000000001a7805 */ /* 0x000fe4000001ff00 */
[----:B------:R-:W-:Y:S01]  /*1890*/  CS2R R100, SRZ ;  /* 0x0000000000647805 */ /* 0x000fe2000001ff00 */
[----:B------:R-:W-:Y:S01]  /*18a0*/  USHF.R.S32.HI UR5, URZ, 0x6, UR5 ;  /* 0x000000063f057899 */ /* 0x000fe20008011405 */
[----:B------:R-:W-:Y:S01]  /*18b0*/  CS2R R144, SRZ ;  /* 0x0000000000907805 */ /* 0x000fe2000001ff00 */
[----:B------:R-:W-:Y:S01]  /*18c0*/  IMAD.MOV.U32 R150, RZ, RZ, RZ ;  /* 0x000000ffff967224 */ /* 0x000fe200078e00ff */
[----:B------:R-:W-:Y:S01]  /*18d0*/  CS2R R142, SRZ ;  /* 0x00000000008e7805 */ /* 0x000fe2000001ff00 */
[----:B------:R-:W-:Y:S01]  /*18e0*/  UISETP.LT.AND UP0, UPT, URZ, UR5, UPT ;  /* 0x000000053f00728c */ /* 0x000fe2000bf01270 */
[----:B------:R-:W-:-:S02]  /*18f0*/  CS2R R30, SRZ ;  /* 0x00000000001e7805 */ /* 0x000fc4000001ff00 */
[----:B------:R-:W-:Y:S02]  /*1900*/  CS2R R92, SRZ ;  /* 0x00000000005c7805 */ /* 0x000fe4000001ff00 */
[----:B------:R-:W-:Y:S01]  /*1910*/  CS2R R136, SRZ ;  /* 0x0000000000887805 */ /* 0x000fe2000001ff00 */
[----:B------:R-:W-:Y:S01]  /*1920*/  USEL UR45, URZ, UR5, !UP0 ;  /* 0x000000053f2d7287 */ /* 0x000fe2000c000000 */
[----:B------:R-:W-:Y:S02]  /*1930*/  CS2R R134, SRZ ;  /* 0x0000000000867805 */ /* 0x000fe4000001ff00 */
[----:B------:R-:W-:Y:S02]  /*1940*/  CS2R R34, SRZ ;  /* 0x0000000000227805 */ /* 0x000fe4000001ff00 */
[----:B------:R-:W-:Y:S02]  /*1950*/  CS2R R84, SRZ ;  /* 0x0000000000547805 */ /* 0x000fe4000001ff00 */
[----:B------:R-:W-:-:S02]  /*1960*/  CS2R R128, SRZ ;  /* 0x0000000000807805 */ /* 0x000fc4000001ff00 */
[----:B------:R-:W-:Y:S02]  /*1970*/  CS2R R126, SRZ ;  /* 0x00000000007e7805 */ /* 0x000fe4000001ff00 */
[----:B------:R-:W-:Y:S02]  /*1980*/  ISETP.GT.AND P1, PT, R58, UR45, PT ;  /* 0x0000002d3a007c0c */ /* 0x000fe4000bf24270 */
        /* <DEDUP_REMOVED lines=50> */
[----:B------:R-:W-:Y:S06]  /*1cb0*/  @!P1 BRA `(.L_x_773) ;  /* 0x0000009400549947 */ /* 0x000fec0003800000 */
[----:B------:R-:W1:Y:S01]  /*1cc0*/  SHFL.IDX PT, R0, R197, RZ, 0x1f ;  /* 0x00001fffc5007589 */ /* 0x000e6200000e0000 */
[----:B------:R-:W-:-:S04]  /*1cd0*/  UIADD3 UR5, UR37, 0x18000, URZ ;  /* 0x0001800025057890 */ /* 0x000fc8000fffe03f */
[----:B------:R-:W-:-:S06]  /*1ce0*/  ULOP3.LUT UP0, URZ, UR5, 0x1bf, URZ, 0xc0, !UPT ;  /* 0x000001bf053f7892 */ /* 0x000fcc000f80c03f */
[----:B------:R-:W-:Y:S02]  /*1cf0*/  PLOP3.LUT P0, PT, PT, PT, UP0, 0x80, 0x0 ;  /* 0x000000000000781c */ /* 0x000fe40003f0f008 */
[----:B-1----:R-:W-:-:S13]  /*1d00*/  R2UR UR40, R0 ;  /* 0x00000000002872ca */ /* 0x002fda00000e0000 */
[----:B------:R-:W-:-:S04]  /*1d10*/  ULEA.HI UR4, UR40, UR40, URZ, 0x1 ;  /* 0x0000002828047291 */ /* 0x000fc8000f8f083f */
        /* <DEDUP_REMOVED lines=22> */
.L_x_774:
[----:B------:R-:W-:Y:S01]  /*1e80*/  ULEA.HI UR4, UR59, UR59, URZ, 0x1 ;  /* 0x0000003b3b047291 */ /* 0x000fe2000f8f083f */
[----:B------:R-:W-:-:S03]  /*1e90*/  IMAD.U32 R2, RZ, RZ, UR60 ;  /* 0x0000003cff027e24 */ /* 0x000fc6000f8e00ff */
[----:B------:R-:W-:Y:S02]  /*1ea0*/  ULOP3.LUT UR4, UR4, 0xfffffffe, URZ, 0xc0, !UPT ;  /* 0xfffffffe04047892 */ /* 0x000fe4000f8ec03f */
[----:B------:R-:W-:Y:S02]  /*1eb0*/  ISETP.NE.AND P0, PT, R2, 0x3, PT ;  /* 0x000000030200780c */ /* 0x000fe40003f05270 */
[----:B------:R-:W-:-:S06]  /*1ec0*/  UIADD3 UR4, UR59, -UR4, URZ ;  /* 0x800000043b047290 */ /* 0x000fcc000fffe03f */
[----:B------:R-:W-:-:S05]  /*1ed0*/  IMAD.U32 R0, RZ, RZ, UR4 ;  /* 0x00000004ff007e24 */ /* 0x000fca000f8e00ff */
[----:B------:R-:W-:-:S04]  /*1ee0*/  SHF.L.U32 R0, R0, 0x1f, RZ ;  /* 0x0000001f00007819 */ /* 0x000fc800000006ff */
[----:B------:R-:W1:Y:S02]  /*1ef0*/  SYNCS.PHASECHK.TRANS64.TRYWAIT P1, [UR37+0x28400], R0 ;  /* 0x02840000ff0075a7 */ /* 0x000e640008020165 */
[----:B-1----:R-:W-:Y:S05]  /*1f00*/  @!P1 BRA `(.L_x_775) ;  /* 0x000000f000c09947 */ /* 0x002fea0003800000 */
.L_x_939:
[----:B------:R-:W-:Y:S05]  /*1f10*/  @!P0 BRA `(.L_x_776) ;  /* 0x0000000000048947 */ /* 0x000fea0003800000 */
[----:B------:R-:W-:Y:S01]  /*1f20*/  BPT.TRAP 0x1 ;  /* 0x000000040000795c */ /* 0x000fe20000300000 */
.L_x_776:
[----:B------:R-:W-:Y:S02]  /*1f30*/  IMAD.U32 R5, RZ, RZ, UR39 ;  /* 0x00000027ff057e24 */ /* 0x000fe4000f8e00ff */
[----:B-1----:R-:W-:-:S03]  /*1f40*/  IMAD.U32 R0, RZ, RZ, UR36 ;  /* 0x00000024ff007e24 */ /* 0x002fc6000f8e00ff */
[----:B------:R-:W-:Y:S02]  /*1f50*/  LEA R5, R5, UR37, 0x3 ;  /* 0x0000002505057c11 */ /* 0x000fe4000f8e18ff */
[----:B------:R-:W-:-:S04]  /*1f60*/  SHF.L.U32 R0, R0, 0x1f, RZ ;  /* 0x0000001f00007819 */ /* 0x000fc800000006ff */
[----:B------:R1:W2:Y:S01]  /*1f70*/  SYNCS.PHASECHK.TRANS64.TRYWAIT P2, [R5+URZ+0x28430], R0 ;  /* 0x02843000050075a7 */ /* 0x0002a2000804017f */
[----:B------:R-:W-:Y:S05]  /*1f80*/  @!P0 BRA `(.L_x_777) ;  /* 0x0000000000048947 */ /* 0x000fea0003800000 */
[----:B------:R-:W-:Y:S01]  /*1f90*/  BPT.TRAP 0x1 ;  /* 0x000000040000795c */ /* 0x000fe20000300000 */
.L_x_777:
[----:B------:R-:W3:Y:S02]  /*1fa0*/  S2R R2, SR_TID.X ;  /* 0x0000000000027919 */ /* 0x000ee40000002100 */
[----:B---3--:R-:W-:Y:S01]  /*1fb0*/  LOP3.LUT P1, RZ, R2, 0x7f, RZ, 0xc0, !PT ;  /* 0x0000007f02ff7812 */ /* 0x008fe2000782c0ff */
[----:B--2---:R-:W-:-:S12]  /*1fc0*/  @P2 BRA `(.L_x_778) ;  /* 0x0000000000082947 */ /* 0x004fd80003800000 */
[----:B------:R-:W2:Y:S02]  /*1fd0*/  SYNCS.PHASECHK.TRANS64.TRYWAIT P2, [R5+URZ+0x28430], R0 ;  /* 0x02843000050075a7 */ /* 0x000ea4000804017f */
[----:B--2---:R-:W-:Y:S05]  /*1fe0*/  @!P2 BRA `(.L_x_779) ;  /* 0x000000f000a0a947 */ /* 0x004fea0003800000 */
.L_x_778:
[----:B------:R-:W-:Y:S05]  /*1ff0*/  WARPSYNC.ALL ;  /* 0x0000000000007948 */ /* 0x000fea0003800000 */
[----:B------:R-:W-:Y:S01]  /*2000*/  UIADD3 UR4, UR37, 0x20000, URZ ;  /* 0x0002000025047890 */ /* 0x000fe2000fffe03f */
[----:B------:R-:W-:Y:S01]  /*2010*/  WARPGROUP.ARRIVE ;  /* 0x00000000000079c5 */ /* 0x000fe20000000000 */
[----:B------:R-:W-:Y:S01]  /*2020*/  ULOP3.LUT UR48, UR48, 0x10000, URZ, 0xfc, !UPT ;  /* 0x0001000030307892 */ /* 0x000fe2000f8efc3f */
[----:B------:R-:W3:Y:S01]  /*2030*/  LDC R10, c[0x0][0x288] ;  /* 0x0000a200ff0a7b82 */ /* 0x000ee20000000800 */
[----:B------:R-:W-:Y:S01]  /*2040*/  USHF.R.U32.HI UR4, URZ, 0x4, UR4 ;  /* 0x000000043f047899 */ /* 0x000fe20008011604 */
[----:B------:R-:W-:Y:S01]  /*2050*/  IMAD.MOV.U32 R3, RZ, RZ, -0x40 ;  /* 0xffffffc0ff037424 */ /* 0x000fe200078e00ff */
[----:B------:R-:W-:Y:S01]  /*2060*/  UMOV UR49, 0x40000040 ;  /* 0x4000004000317882 */ /* 0x000fe20000000000 */
[----:B------:R-:W-:Y:S01]  /*2070*/  UMOV UR51, 0x40000040 ;  /* 0x4000004000337882 */ /* 0x000fe20000000000 */
[----:B------:R-:W-:Y:S01]  /*2080*/  ULOP3.LUT UR4, UR4, 0x3fff, URZ, 0xc0, !UPT ;  /* 0x00003fff04047892 */ /* 0x000fe2000f8ec03f */
[----:B------:R-:W-:Y:S01]  /*2090*/  IMAD R8, R58, R3, 0x40 ;  /* 0x000000403a087424 */ /* 0x000fe200078e0203 */
[----:B------:R-:W-:Y:S01]  /*20a0*/  UIADD3 UR8, UR48, 0x2, URZ ;  /* 0x0000000230087890 */ /* 0x000fe2000fffe03f */
[----:B-12---:R-:W-:Y:S01]  /*20b0*/  @!P1 VIADD R0, R5, 0x28440 ;  /* 0x0002844005009836 */ /* 0x006fe20000000000 */
[----:B------:R-:W-:Y:S01]  /*20c0*/  ULOP3.LUT UR4, UR4, 0x10000, URZ, 0xfc, !UPT ;  /* 0x0001000004047892 */ /* 0x000fe2000f8efc3f */
[----:B------:R-:W-:Y:S01]  /*20d0*/  VIADD R2, R196, UR42 ;  /* 0x0000002ac4027c36 */ /* 0x000fe20008000000 */
[----:B------:R-:W-:Y:S01]  /*20e0*/  UMOV UR9, 0x40000040 ;  /* 0x4000004000097882 */ /* 0x000fe20000000000 */
[----:B------:R-:W-:Y:S01]  /*20f0*/  UMOV UR11, 0x40000040 ;  /* 0x40000040000b7882 */ /* 0x000fe20000000000 */
[----:B------:R-:W-:Y:S01]  /*2100*/  ULEA UR50, UR39, UR4, 0xa ;  /* 0x0000000427327291 */ /* 0x000fe2000f8e503f */
[----:B------:R-:W-:Y:S01]  /*2110*/  @!P1 PRMT R0, RZ, 0x654, R0 ;  /* 0x00000654ff009816 */ /* 0x000fe20000000000 */
[----:B------:R-:W-:Y:S01]  /*2120*/  UIADD3 UR12, UR48, 0x4, URZ ;  /* 0x00000004300c7890 */ /* 0x000fe2000fffe03f */
[----:B------:R-:W-:Y:S01]  /*2130*/  LEA R6, R58, 0xffffffc0, 0x6 ;  /* 0xffffffc03a067811 */ /* 0x000fe200078e30ff */
[----:B------:R-:W-:-:S02]  /*2140*/  UIADD3 UR10, UR50, 0x2, URZ ;  /* 0x00000002320a7890 */ /* 0x000fc4000fffe03f */
[----:B------:R-:W-:Y:S01]  /*2150*/  UIADD3 UR14, UR50, 0x4, URZ ;  /* 0x00000004320e7890 */ /* 0x000fe2000fffe03f */
[----:B------:R-:W-:Y:S02]  /*2160*/  UMOV UR13, 0x40000040 ;  /* 0x40000040000d7882 */ /* 0x000fe40000000000 */
[----:B------:R-:W-:Y:S01]  /*2170*/  QGMMA.64x64x32.F32.E4M3.E4M3 R24, gdesc[UR48], RZ, !UPT, gsb0 ;  /* 0x00e00000301879f3 */ /* 0x000fe2000c0008ff */
[----:B------:R-:W-:Y:S01]  /*2180*/  UMOV UR15, 0x40000040 ;  /* 0x40000040000f7882 */ /* 0x000fe20000000000 */
[----:B------:R-:W-:Y:S02]  /*2190*/  UIADD3 UR16, UR48, 0x6, URZ ;  /* 0x0000000630107890 */ /* 0x000fe4000fffe03f */
[----:B------:R-:W-:Y:S01]  /*21a0*/  UIADD3 UR18, UR50, 0x6, URZ ;  /* 0x0000000632127890 */ /* 0x000fe2000fffe03f */
[----:B------:R-:W-:Y:S01]  /*21b0*/  UMOV UR17, 0x40000040 ;  /* 0x4000004000117882 */ /* 0x000fe20000000000 */
[----:B------:R-:W-:Y:S01]  /*21c0*/  UMOV UR19, 0x40000040 ;  /* 0x4000004000137882 */ /* 0x000fe20000000000 */
[----:B------:R-:W-:-:S02]  /*21d0*/  UIADD3 UR20, UR48, 0x400, URZ ;  /* 0x0000040030147890 */ /* 0x000fc4000fffe03f */
[----:B------:R-:W-:Y:S01]  /*21e0*/  UIADD3 UR22, UR50, 0x200, URZ ;  /* 0x0000020032167890 */ /* 0x000fe2000fffe03f */
[----:B------:R-:W-:Y:S01]  /*21f0*/  UMOV UR21, 0x40000040 ;  /* 0x4000004000157882 */ /* 0x000fe20000000000 */
[----:B------:R-:W-:Y:S01]  /*2200*/  UMOV UR23, 0x40000040 ;  /* 0x4000004000177882 */ /* 0x000fe20000000000 */
[----:B------:R-:W-:Y:S02]  /*2210*/  UIADD3 UR24, UR48, 0x402, URZ ;  /* 0x0000040230187890 */ /* 0x000fe4000fffe03f */
[----:B------:R-:W-:Y:S01]  /*2220*/  UIADD3 UR26, UR50, 0x202, URZ ;  /* 0x00000202321a7890 */ /* 0x000fe2000fffe03f */
[----:B------:R-:W-:Y:S01]  /*2230*/  UMOV UR25, 0x40000040 ;  /* 0x4000004000197882 */ /* 0x000fe20000000000 */
        /* <DEDUP_REMOVED lines=9> */
[----:B------:R-:W-:Y:S01]  /*22d0*/  ULDC.64 UR6, c[0x0][0x9e0] ;  /* 0x0002780000067ab9 */ /* 0x000fe20000000a00 */
[----:B------:R-:W-:Y:S01]  /*22e0*/  ULDC UR54, c[0x0][0x9dc] ;  /* 0x0002770000367ab9 */ /* 0x000fe20000000800 */
[----:B------:R-:W-:Y:S02]  /*22f0*/  UISETP.GE.AND UP0, UPT, UR7, 0x1, UPT ;  /* 0x000000010700788c */ /* 0x000fe4000bf06270 */
[----:B------:R-:W-:-:S04]  /*2300*/  ULOP3.LUT UR5, URZ, UR54, URZ, 0x33, !UPT ;  /* 0x000000363f057292 */ /* 0x000fc8000f8e333f */
[----:B------:R-:W-:Y:S01]  /*2310*/  PLOP3.LUT P2, PT, PT, PT, UP0, 0x40, 0x0 ;  /* 0x000000000000781c */ /* 0x000fe20003f4e808 */
[----:B------:R-:W-:Y:S02]  /*2320*/  WARPGROUP.DEPBAR.LE gsb0, 0x0 ;  /* 0x00008000000079c5 */ /* 0x000fe40000010000 */
[----:B------:R-:W-:-:S06]  /*2330*/  WARPGROUP.ARRIVE ;  /* 0x00000000000079c5 */ /* 0x000fcc0000000000 */
[----:B------:R-:W-:Y:S01]  /*2340*/  QGMMA.64x64x32.F32.E4M3.E4M3 R24, gdesc[UR8], R24, gsb0 ;  /* 0x00e00000081879f3 */ /* 0x000fe20008000818 */
[----:B------:R-:W-:Y:S02]  /*2350*/  ULDC UR10, c[0x0][0x2e0] ;  /* 0x0000b800000a7ab9 */ /* 0x000fe40000000800 */
[----:B------:R-:W-:-:S04]  /*2360*/  IMAD R3, R17, UR10, R8 ;  /* 0x0000000a11037c24 */ /* 0x000fc8000f8e0208 */
[----:B------:R-:W-:Y:S01]  /*2370*/  IMAD R7, R16, -0x2, R3 ;  /* 0xfffffffe10077824 */ /* 0x000fe200078e0203 */
[----:B---3--:R-:W-:-:S05]  /*2380*/  IADD3 R5, R3, 0x1, -R10 ;  /* 0x0000000103057810 */ /* 0x008fca0007ffe80a */
[----:B------:R-:W-:-:S04]  /*2390*/  IMAD R5, R16, -0x2, R5 ;  /* 0xfffffffe10057824 */ /* 0x000fc800078e0205 */
[C---:B------:R-:W-:Y:S02]  /*23a0*/  VIADD R9, R5.reuse, UR6 ;  /* 0x0000000605097c36 */ /* 0x040fe40008000000 */
[----:B------:R-:W-:-:S04]  /*23b0*/  VIADD R11, R5, UR5 ;  /* 0x00000005050b7c36 */ /* 0x000fc80008000000 */
[----:B------:R-:W-:Y:S01]  /*23c0*/  IMAD.IADD R3, R11, 0x1, R2 ;  /* 0x000000010b037824 */ /* 0x000fe200078e0202 */
[----:B------:R-:W-:Y:S02]  /*23d0*/  WARPGROUP.DEPBAR.LE gsb0, 0x0 ;  /* 0x00008000000079c5 */ /* 0x000fe40000010000 */
[----:B------:R-:W-:-:S06]  /*23e0*/  WARPGROUP.ARRIVE ;  /* 0x00000000000079c5 */ /* 0x000fcc0000000000 */
[----:B------:R-:W-:Y:S03]  /*23f0*/  QGMMA.64x64x32.F32.E4M3.E4M3 R24, gdesc[UR12], R24, gsb0 ;  /* 0x00e000000c1879f3 */ /* 0x000fe60008000818 */
        /* <DEDUP_REMOVED lines=16> */
[----:B------:R1:W-:Y:S02]  /*2500*/  @!P1 SYNCS.ARRIVE.TRANS64.RED.A1T0 RZ, [R0+URZ], RZ ;  /* 0x000000ff00ff99a7 */ /* 0x0003e4000810043f */
[----:B-1----:R-:W-:Y:S01]  /*2510*/  VIADDMNMX R0, R2, R9, R7, PT ;  /* 0x0000000902007246 */ /* 0x002fe20003800107 */
[----:B------:R-:W-:Y:S06]  /*2520*/  @P2 BRA `(.L_x_780) ;  /* 0x00000000005c2947 */ /* 0x000fec0003800000 */
[----:B------:R-:W-:Y:S01]  /*2530*/  IMAD R4, R17, UR10, R2 ;  /* 0x0000000a11047c24 */ /* 0x000fe2000f8e0202 */
[----:B------:R-:W-:Y:S03]  /*2540*/  BSSY B0, `(.L_x_781) ;  /* 0x0000011000007945 */ /* 0x000fe60003800000 */
[----:B------:R-:W-:-:S05]  /*2550*/  IMAD.IADD R4, R4, 0x1, -R10 ;  /* 0x0000000104047824 */ /* 0x000fca00078e0a0a */
[----:B------:R-:W-:-:S13]  /*2560*/  ISETP.GT.AND P2, PT, R4, -0x1, PT ;  /* 0xffffffff0400780c */ /* 0x000fda0003f44270 */
[----:B------:R-:W-:Y:S05]  /*2570*/  @P2 BRA `(.L_x_782) ;  /* 0x0000000000202947 */ /* 0x000fea0003800000 */
[----:B------:R-:W-:Y:S01]  /*2580*/  UISETP.NE.AND UP1, UPT, UR7, 0x1, UPT ;  /* 0x000000010700788c */ /* 0x000fe2000bf25270 */
[----:B------:R-:W-:-:S05]  /*2590*/  LOP3.LUT R4, RZ, R4, RZ, 0x33, !PT ;  /* 0x00000004ff047212 */ /* 0x000fca00078e33ff */
[----:B------:R-:W-:-:S05]  /*25a0*/  PLOP3.LUT P2, PT, PT, PT, UP1, 0x80, 0x0 ;  /* 0x000000000000781c */ /* 0x000fca0003f4f018 */
[----:B------:R-:W-:-:S08]  /*25b0*/  @UP1 ULDC.64 UR14, c[0x0][0x9e8] ;  /* 0x00027a00000e1ab9 */ /* 0x000fd00000000a00 */
[----:B------:R-:W-:-:S05]  /*25c0*/  @P2 IMAD.HI.U32 R5, R4, UR14, RZ ;  /* 0x0000000e04052c27 */ /* 0x000fca000f8e00ff */
[----:B------:R-:W-:-:S04]  /*25d0*/  @P2 SHF.R.U32.HI R4, RZ, UR15, R5 ;  /* 0x0000000fff042c19 */ /* 0x000fc80008011605 */
[----:B------:R-:W-:Y:S01]  /*25e0*/  LOP3.LUT R4, RZ, R4, RZ, 0x33, !PT ;  /* 0x00000004ff047212 */ /* 0x000fe200078e33ff */
[----:B------:R-:W-:Y:S06]  /*25f0*/  BRA `(.L_x_783) ;  /* 0x0000000000147947 */ /* 0x000fec0003800000 */
.L_x_782:
[----:B------:R-:W-:-:S06]  /*2600*/  UISETP.NE.AND UP1, UPT, UR7, 0x1, UPT ;  /* 0x000000010700788c */ /* 0x000fcc000bf25270 */
[----:B------:R-:W-:-:S05]  /*2610*/  PLOP3.LUT P2, PT, PT, PT, UP1, 0x80, 0x0 ;  /* 0x000000000000781c */ /* 0x000fca0003f4f018 */
[----:B------:R-:W-:-:S08]  /*2620*/  @UP1 ULDC.64 UR14, c[0x0][0x9e8] ;  /* 0x00027a00000e1ab9 */ /* 0x000fd00000000a00 */
[----:B------:R-:W-:-:S05]  /*2630*/  @P2 IMAD.HI.U32 R5, R4, UR14, RZ ;  /* 0x0000000e04052c27 */ /* 0x000fca000f8e00ff */
[----:B------:R-:W-:-:S07]  /*2640*/  @P2 SHF.R.U32.HI R4, RZ, UR15, R5 ;  /* 0x0000000fff042c19 */ /* 0x000fce0008011605 */
.L_x_783:
[----:B------:R-:W-:Y:S05]  /*2650*/  BSYNC B0 ;  /* 0x0000000000007941 */ /* 0x000fea0003800000 */
.L_x_781:
[----:B------:R-:W-:-:S04]  /*2660*/  IMAD R5, R4, UR7, -R6 ;  /* 0x0000000704057c24 */ /* 0x000fc8000f8e0a06 */
[----:B------:R-:W-:-:S05]  /*2670*/  IMAD R5, R16, -0x2, R5 ;  /* 0xfffffffe10057824 */ /* 0x000fca00078e0205 */
[----:B------:R-:W-:Y:S02]  /*2680*/  VIMNMX R3, R3, R5, !PT ;  /* 0x0000000503037248 */ /* 0x000fe40007fe0100 */
[----:B------:R-:W-:-:S07]  /*2690*/  VIADDMNMX R0, R5, UR7, R0, PT ;  /* 0x0000000705007c46 */ /* 0x000fce000b800100 */
.L_x_780:
[C---:B------:R-:W-:Y:S02]  /*26a0*/  ISETP.GE.AND P2, PT, R8.reuse, 0x2, PT ;  /* 0x000000020800780c */ /* 0x040fe40003f46270 */
[C---:B------:R-:W-:Y:S02]  /*26b0*/  ISETP.GE.AND P6, PT, R8.reuse, 0xa, PT ;  /* 0x0000000a0800780c */ /* 0x040fe40003fc6270 */
[----:B------:R-:W-:Y:S02]  /*26c0*/  ISETP.GT.AND P4, PT, R3, 0x1, !P2 ;  /* 0x000000010300780c */ /* 0x000fe40005784270 */
[----:B------:R-:W-:Y:S02]  /*26d0*/  ISETP.GE.AND P3, PT, R8, 0x9, PT ;  /* 0x000000090800780c */ /* 0x000fe40003f66270 */
[----:B------:R-:W-:Y:S02]  /*26e0*/  ISETP.LT.OR P4, PT, R0, 0x2, P4 ;  /* 0x000000020000780c */ /* 0x000fe40002781670 */
[----:B------:R-:W-:-:S02]  /*26f0*/  P2R R14, PR, RZ, 0x40 ;  /* 0x00000040ff0e7803 */ /* 0x000fc40000000000 */
[----:B------:R-:W-:Y:S02]  /*2700*/  FSEL R25, R25, -INF , !P4 ;  /* 0xff80000019197808 */ /* 0x000fe40006000000 */
[C---:B------:R-:W-:Y:S02]  /*2710*/  ISETP.GT.AND P4, PT, R3.reuse, 0x9, !P6 ;  /* 0x000000090300780c */ /* 0x040fe40007784270 */
[----:B------:R-:W-:Y:S02]  /*2720*/  ISETP.GT.AND P5, PT, R3, 0x8, !P3 ;  /* 0x000000080300780c */ /* 0x000fe40005fa4270 */
[----:B------:R-:W-:Y:S02]  /*2730*/  ISETP.LT.OR P4, PT, R0, 0xa, P4 ;  /* 0x0000000a0000780c */ /* 0x000fe40002781670 */
[----:B------:R-:W-:Y:S02]  /*2740*/  ISETP.GE.AND P6, PT, R8, 0x11, PT ;  /* 0x000000110800780c */ /* 0x000fe40003fc6270 */
[----:B------:R-:W-:-:S02]  /*2750*/  FSEL R29, R29, -INF , !P4 ;  /* 0xff8000001d1d7808 */ /* 0x000fc40006000000 */
[----:B------:R-:W-:Y:S02]  /*2760*/  ISETP.LT.OR P5, PT, R0, 0x9, P5 ;  /* 0x000000090000780c */ /* 0x000fe40002fa1670 */
[----:B------:R-:W-:Y:S02]  /*2770*/  ISETP.GT.AND P4, PT, R3, 0x10, !P6 ;  /* 0x000000100300780c */ /* 0x000fe40007784270 */
[----:B------:R-:W-:Y:S02]  /*2780*/  FSEL R15, R28, -INF , !P5 ;  /* 0xff8000001c0f7808 */ /* 0x000fe40006800000 */
[----:B------:R-:W-:Y:S02]  /*2790*/  ISETP.LT.OR P4, PT, R0, 0x11, P4 ;  /* 0x000000110000780c */ /* 0x000fe40002781670 */
[----:B------:R-:W-:Y:S02]  /*27a0*/  ISETP.GE.AND P5, PT, R8, 0x12, PT ;  /* 0x000000120800780c */ /* 0x000fe40003fa6270 */
[----:B------:R-:W-:-:S02]  /*27b0*/  FSEL R21, R32, -INF , !P4 ;  /* 0xff80000020157808 */ /* 0x000fc40006000000 */
[----:B------:R-:W-:Y:S02]  /*27c0*/  ISETP.GT.AND P4, PT, R3, 0x11, !P5 ;  /* 0x000000110300780c */ /* 0x000fe40006f84270 */
[----:B------:R-:W-:Y:S02]  /*27d0*/  P2R R28, PR, RZ, 0x20 ;  /* 0x00000020ff1c7803 */ /* 0x000fe40000000000 */
[----:B------:R-:W-:Y:S02]  /*27e0*/  ISETP.LT.OR P4, PT, R0, 0x12, P4 ;  /* 0x000000120000780c */ /* 0x000fe40002781670 */
[----:B------:R-:W-:Y:S02]  /*27f0*/  ISETP.GE.AND P5, PT, R8, 0x19, PT ;  /* 0x000000190800780c */ /* 0x000fe40003fa6270 */
[----:B------:R-:W-:Y:S02]  /*2800*/  FSEL R33, R33, -INF , !P4 ;  /* 0xff80000021217808 */ /* 0x000fe40006000000 */
[----:B------:R-:W-:-:S02]  /*2810*/  ISETP.GT.AND P4, PT, R3, 0x18, !P5 ;  /* 0x000000180300780c */ /* 0x000fc40006f84270 */
[----:B------:R-:W-:Y:S02]  /*2820*/  P2R R32, PR, RZ, 0x20 ;  /* 0x00000020ff207803 */ /* 0x000fe40000000000 */
[----:B------:R-:W-:Y:S02]  /*2830*/  ISETP.LT.OR P4, PT, R0, 0x19, P4 ;  /* 0x000000190000780c */ /* 0x000fe40002781670 */
[----:B------:R-:W-:Y:S02]  /*2840*/  ISETP.GE.AND P5, PT, R8, 0x1a, PT ;  /* 0x0000001a0800780c */ /* 0x000fe40003fa6270 */
[----:B------:R-:W-:Y:S02]  /*2850*/  FSEL R57, R36, -INF , !P4 ;  /* 0xff80000024397808 */ /* 0x000fe40006000000 */
[----:B------:R-:W-:Y:S02]  /*2860*/  ISETP.GT.AND P4, PT, R3, 0x19, !P5 ;  /* 0x000000190300780c */ /* 0x000fe40006f84270 */
[----:B------:R-:W-:-:S02]  /*2870*/  P2R R36, PR, RZ, 0x20 ;  /* 0x00000020ff247803 */ /* 0x000fc40000000000 */
[----:B------:R-:W-:Y:S02]  /*2880*/  ISETP.LT.OR P4, PT, R0, 0x1a, P4 ;  /* 0x0000001a0000780c */ /* 0x000fe40002781670 */
[----:B------:R-:W-:Y:S02]  /*2890*/  ISETP.GE.AND P5, PT, R8, 0x21, PT ;  /* 0x000000210800780c */ /* 0x000fe40003fa6270 */
[----:B------:R-:W-:Y:S02]  /*28a0*/  FSEL R37, R37, -INF , !P4 ;  /* 0xff80000025257808 */ /* 0x000fe40006000000 */
[----:B------:R-:W-:Y:S02]  /*28b0*/  ISETP.GT.AND P4, PT, R3, 0x20, !P5 ;  /* 0x000000200300780c */ /* 0x000fe40006f84270 */
[----:B------:R-:W-:Y:S02]  /*28c0*/  P2R R56, PR, RZ, 0x20 ;  /* 0x00000020ff387803 */ /* 0x000fe40000000000 */
[----:B------:R-:W-:-:S02]  /*28d0*/  ISETP.LT.OR P4, PT, R0, 0x21, P4 ;  /* 0x000000210000780c */ /* 0x000fc40002781670 */
[----:B------:R-:W-:Y:S02]  /*28e0*/  ISETP.GE.AND P5, PT, R8, 0x22, PT ;  /* 0x000000220800780c */ /* 0x000fe40003fa6270 */
[----:B------:R-:W-:Y:S02]  /*28f0*/  FSEL R61, R40, -INF , !P4 ;  /* 0xff800000283d7808 */ /* 0x000fe40006000000 */
[----:B------:R-:W-:Y:S02]  /*2900*/  ISETP.GT.AND P4, PT, R3, 0x21, !P5 ;  /* 0x000000210300780c */ /* 0x000fe40006f84270 */
[----:B------:R-:W-:Y:S02]  /*2910*/  P2R R40, PR, RZ, 0x20 ;  /* 0x00000020ff287803 */ /* 0x000fe40000000000 */
[----:B------:R-:W-:Y:S02]  /*2920*/  ISETP.LT.OR P4, PT, R0, 0x22, P4 ;  /* 0x000000220000780c */ /* 0x000fe40002781670 */
[----:B------:R-:W-:-:S02]  /*2930*/  ISETP.GE.AND P5, PT, R8, 0x29, PT ;  /* 0x000000290800780c */ /* 0x000fc40003fa6270 */
[----:B------:R-:W-:Y:S02]  /*2940*/  FSEL R41, R41, -INF , !P4 ;  /* 0xff80000029297808 */ /* 0x000fe40006000000 */
[----:B------:R-:W-:Y:S02]  /*2950*/  ISETP.GT.AND P4, PT, R3, 0x28, !P5 ;  /* 0x000000280300780c */ /* 0x000fe40006f84270 */
[----:B------:R-:W-:Y:S02]  /*2960*/  P2R R60, PR, RZ, 0x20 ;  /* 0x00000020ff3c7803 */ /* 0x000fe40000000000 */
        /* <DEDUP_REMOVED lines=11> */
[----:B------:R-:W-:Y:S02]  /*2a20*/  P2R R20, PR, RZ, 0x40 ;  /* 0x00000040ff147803 */ /* 0x000fe40000000000 */
[----:B------:R-:W-:Y:S02]  /*2a30*/  FSEL R65, R48, -INF , !P4 ;  /* 0xff80000030417808 */ /* 0x000fe40006000000 */
[----:B------:R-:W-:-:S04]  /*2a40*/  ISETP.GE.AND P4, PT, R8, 0x32, PT ;  /* 0x000000320800780c */ /* 0x000fc80003f86270 */
[----:B------:R-:W-:-:S04]  /*2a50*/  ISETP.GT.AND P5, PT, R3, 0x31, !P4 ;  /* 0x000000310300780c */ /* 0x000fc800067a4270 */
[----:B------:R-:W-:-:S04]  /*2a60*/  ISETP.LT.OR P5, PT, R0, 0x32, P5 ;  /* 0x000000320000780c */ /* 0x000fc80002fa1670 */
[----:B------:R-:W-:Y:S02]  /*2a70*/  FSEL R49, R49, -INF , !P5 ;  /* 0xff80000031317808 */ /* 0x000fe40006800000 */
[----:B------:R-:W-:-:S04]  /*2a80*/  ISETP.GE.AND P5, PT, R8, 0x39, PT ;  /* 0x000000390800780c */ /* 0x000fc80003fa6270 */
[----:B------:R-:W-:-:S04]  /*2a90*/  ISETP.GT.AND P6, PT, R3, 0x38, !P5 ;  /* 0x000000380300780c */ /* 0x000fc80006fc4270 */
[----:B------:R-:W-:-:S04]  /*2aa0*/  ISETP.LT.OR P6, PT, R0, 0x39, P6 ;  /* 0x000000390000780c */ /* 0x000fc800037c1670 */
[----:B------:R-:W-:Y:S02]  /*2ab0*/  FSEL R67, R52, -INF , !P6 ;  /* 0xff80000034437808 */ /* 0x000fe40007000000 */
[----:B------:R-:W-:-:S04]  /*2ac0*/  ISETP.GE.AND P6, PT, R8, 0x1, PT ;  /* 0x000000010800780c */ /* 0x000fc80003fc6270 */
[----:B------:R-:W-:Y:S02]  /*2ad0*/  P2R R12, PR, RZ, 0x40 ;  /* 0x00000040ff0c7803 */ /* 0x000fe40000000000 */
[----:B------:R-:W-:-:S04]  /*2ae0*/  ISETP.GT.AND P6, PT, R3, RZ, !P6 ;  /* 0x000000ff0300720c */ /* 0x000fc800077c4270 */
[----:B------:R-:W-:-:S04]  /*2af0*/  ISETP.LT.OR P6, PT, R0, 0x1, P6 ;  /* 0x000000010000780c */ /* 0x000fc800037c1670 */
[----:B------:R-:W-:Y:S02]  /*2b00*/  FSEL R13, R24, -INF , !P6 ;  /* 0xff800000180d7808 */ /* 0x000fe40007000000 */
[----:B------:R-:W-:-:S04]  /*2b10*/  ISETP.GE.AND P6, PT, R8, 0x3a, PT ;  /* 0x0000003a0800780c */ /* 0x000fc80003fc6270 */
[----:B------:R-:W-:Y:S02]  /*2b20*/  P2R R8, PR, RZ, 0x40 ;  /* 0x00000040ff087803 */ /* 0x000fe40000000000 */
[----:B------:R-:W-:-:S04]  /*2b30*/  ISETP.GT.AND P6, PT, R3, 0x39, !P6 ;  /* 0x000000390300780c */ /* 0x000fc800077c4270 */
[----:B------:R-:W-:Y:S01]  /*2b40*/  ISETP.LT.OR P6, PT, R0, 0x3a, P6 ;  /* 0x0000003a0000780c */ /* 0x000fe200037c1670 */
[----:B------:R-:W-:-:S03]  /*2b50*/  VIADD R0, R2, 0x8 ;  /* 0x0000000802007836 */ /* 0x000fc60000000000 */
[----:B------:R-:W-:Y:S01]  /*2b60*/  FSEL R53, R53, -INF , !P6 ;  /* 0xff80000035357808 */ /* 0x000fe20007000000 */
[----:B------:R-:W-:Y:S01]  /*2b70*/  IMAD.IADD R4, R11, 0x1, R0 ;  /* 0x000000010b047824 */ /* 0x000fe200078e0200 */
[----:B------:R-:W-:Y:S02]  /*2b80*/  PLOP3.LUT P6, PT, PT, PT, UP0, 0x40, 0x0 ;  /* 0x000000000000781c */ /* 0x000fe40003fce808 */
[----:B------:R-:W-:-:S11]  /*2b90*/  VIADDMNMX R3, R0, R9, R7, PT ;  /* 0x0000000900037246 */ /* 0x000fd60003800107 */
[----:B------:R-:W-:Y:S05]  /*2ba0*/  @P6 BRA `(.L_x_784) ;  /* 0x0000000000646947 */ /* 0x000fea0003800000 */
        /* <DEDUP_REMOVED lines=9> */
[----:B------:R-:W-:Y:S01]  /*2c40*/  @P6 IMAD.HI.U32 R7, R5, UR10, RZ ;  /* 0x0000000a05076c27 */ /* 0x000fe2000f8e00ff */
[----:B------:R-:W-:-:S13]  /*2c50*/  PLOP3.LUT P6, PT, PT, PT, UP1, 0x80, 0x0 ;  /* 0x000000000000781c */ /* 0x000fda0003fcf018 */
[----:B------:R-:W-:-:S04]  /*2c60*/  @P6 SHF.R.U32.HI R5, RZ, UR11, R7 ;  /* 0x0000000bff056c19 */ /* 0x000fc80008011607 */
[----:B------:R-:W-:Y:S01]  /*2c70*/  LOP3.LUT R5, RZ, R5, RZ, 0x33, !PT ;  /* 0x00000005ff057212 */ /* 0x000fe200078e33ff */
[----:B------:R-:W-:Y:S06]  /*2c80*/  BRA `(.L_x_787) ;  /* 0x0000000000187947 */ /* 0x000fec0003800000 */
.L_x_786:
[----:B------:R-:W-:-:S06]  /*2c90*/  UISETP.NE.AND UP1, UPT, UR7, 0x1, UPT ;  /* 0x000000010700788c */ /* 0x000fcc000bf25270 */
[----:B------:R-:W-:-:S05]  /*2ca0*/  PLOP3.LUT P6, PT, PT, PT, UP1, 0x80, 0x0 ;  /* 0x000000000000781c */ /* 0x000fca0003fcf018 */
[----:B------:R-:W-:-:S08]  /*2cb0*/  @UP1 ULDC.64 UR10, c[0x0][0x9e8] ;  /* 0x00027a00000a1ab9 */ /* 0x000fd00000000a00 */
[----:B------:R-:W-:Y:S01]  /*2cc0*/  @P6 IMAD.HI.U32 R7, R5, UR10, RZ ;  /* 0x0000000a05076c27 */ /* 0x000fe2000f8e00ff */
[----:B------:R-:W-:-:S13]  /*2cd0*/  PLOP3.LUT P6, PT, PT, PT, UP1, 0x80, 0x0 ;  /* 0x000000000000781c */ /* 0x000fda0003fcf018 */
[----:B------:R-:W-:-:S07]  /*2ce0*/  @P6 SHF.R.U32.HI R5, RZ, UR11, R7 ;  /* 0x0000000bff056c19 */ /* 0x000fce0008011607 */
.L_x_787:
[----:B------:R-:W-:Y:S05]  /*2cf0*/  BSYNC B0 ;  /* 0x0000000000007941 */ /* 0x000fea0003800000 */
.L_x_785:
[----:B------:R-:W-:-:S04]  /*2d00*/  IMAD R5, R5, UR7, -R6 ;  /* 0x0000000705057c24 */ /* 0x000fc8000f8e0a06 */
[----:B------:R-:W-:-:S05]  /*2d10*/  IMAD R5, R16, -0x2, R5 ;  /* 0xfffffffe10057824 */ /* 0x000fca00078e0205 */
[----:B------:R-:W-:Y:S02]  /*2d20*/  VIMNMX R4, R4, R5, !PT ;  /* 0x0000000504047248 */ /* 0x000fe40007fe0100 */
[----:B------:R-:W-:-:S07]  /*2d30*/  VIADDMNMX R3, R5, UR7, R3, PT ;  /* 0x0000000705037c46 */ /* 0x000fce000b800103 */
.L_x_784:
[----:B------:R-:W-:Y:S02]  /*2d40*/  ISETP.GT.AND P2, PT, R4, 0x1, !P2 ;  /* 0x000000010400780c */ /* 0x000fe40005744270 */
[----:B------:R-:W-:Y:S02]  /*2d50*/  FMNMX.FTZ R5, R13, R25, !PT ;  /* 0x000000190d057209 */ /* 0x000fe40007810000 */
[----:B------:R-:W-:Y:S02]  /*2d60*/  ISETP.LT.OR P2, PT, R3, 0x2, P2 ;  /* 0x000000020300780c */ /* 0x000fe40001741670 */
[----:B------:R-:W-:Y:S02]  /*2d70*/  FMNMX.FTZ R5, R15, R5, !PT ;  /* 0x000000050f057209 */ /* 0x000fe40007810000 */
[----:B------:R-:W-:Y:S02]  /*2d80*/  FSEL R27, R27, -INF , !P2 ;  /* 0xff8000001b1b7808 */ /* 0x000fe40005000000 */
[----:B------:R-:W-:-:S02]  /*2d90*/  ISETP.NE.AND P2, PT, R14, RZ, PT ;  /* 0x000000ff0e00720c */ /* 0x000fc40003f45270 */
[----:B------:R-:W-:Y:S02]  /*2da0*/  FMNMX.FTZ R5, R29, R5, !PT ;  /* 0x000000051d057209 */ /* 0x000fe40007810000 */
[----:B------:R-:W-:Y:S02]  /*2db0*/  ISETP.GT.AND P2, PT, R4, 0x9, !P2 ;  /* 0x000000090400780c */ /* 0x000fe40005744270 */
[----:B------:R-:W-:Y:S02]  /*2dc0*/  FMNMX.FTZ R5, R21, R5, !PT ;  /* 0x0000000515057209 */ /* 0x000fe40007810000 */
[----:B------:R-:W-:Y:S02]  /*2dd0*/  ISETP.LT.OR P2, PT, R3, 0xa, P2 ;  /* 0x0000000a0300780c */ /* 0x000fe40001741670 */
[----:B------:R-:W-:Y:S02]  /*2de0*/  FMNMX.FTZ R5, R33, R5, !PT ;  /* 0x0000000521057209 */ /* 0x000fe40007810000 */
[----:B------:R-:W-:-:S02]  /*2df0*/  FSEL R31, R31, -INF , !P2 ;  /* 0xff8000001f1f7808 */ /* 0x000fc40005000000 */
[----:B------:R-:W-:Y:S02]  /*2e00*/  ISETP.NE.AND P2, PT, R20, RZ, PT ;  /* 0x000000ff1400720c */ /* 0x000fe40003f45270 */
[----:B------:R-:W-:Y:S02]  /*2e10*/  FMNMX.FTZ R5, R57, R5, !PT ;  /* 0x0000000539057209 */ /* 0x000fe40007810000 */
[----:B------:R-:W-:Y:S02]  /*2e20*/  ISETP.GT.AND P2, PT, R4, 0x10, !P2 ;  /* 0x000000100400780c */ /* 0x000fe40005744270 */
[----:B------:R-:W-:Y:S02]  /*2e30*/  FMNMX.FTZ R5, R37, R5, !PT ;  /* 0x0000000525057209 */ /* 0x000fe40007810000 */
[----:B------:R-:W-:Y:S02]  /*2e40*/  ISETP.LT.OR P2, PT, R3, 0x11, P2 ;  /* 0x000000110300780c */ /* 0x000fe40001741670 */
[----:B------:R-:W-:-:S02]  /*2e50*/  FMNMX.FTZ R5, R61, R5, !PT ;  /* 0x000000053d057209 */ /* 0x000fc40007810000 */
[----:B------:R-:W-:Y:S02]  /*2e60*/  FSEL R34, R34, -INF , !P2 ;  /* 0xff80000022227808 */ /* 0x000fe40005000000 */
[----:B------:R-:W-:Y:S02]  /*2e70*/  ISETP.NE.AND P2, PT, R28, RZ, PT ;  /* 0x000000ff1c00720c */ /* 0x000fe40003f45270 */
[C---:B------:R-:W-:Y:S02]  /*2e80*/  ISETP.GT.AND P3, PT, R4.reuse, 0x8, !P3 ;  /* 0x000000080400780c */ /* 0x040fe40005f64270 */
[----:B------:R-:W-:Y:S02]  /*2e90*/  ISETP.GT.AND P2, PT, R4, 0x11, !P2 ;  /* 0x000000110400780c */ /* 0x000fe40005744270 */
[----:B------:R-:W-:Y:S02]  /*2ea0*/  FMNMX.FTZ R5, R41, R5, !PT ;  /* 0x0000000529057209 */ /* 0x000fe40007810000 */
[----:B------:R-:W-:-:S02]  /*2eb0*/  ISETP.LT.OR P2, PT, R3, 0x12, P2 ;  /* 0x000000120300780c */ /* 0x000fc40001741670 */
[----:B------:R-:W-:Y:S02]  /*2ec0*/  ISETP.LT.OR P3, PT, R3, 0x9, P3 ;  /* 0x000000090300780c */ /* 0x000fe40001f61670 */
[----:B------:R-:W-:Y:S02]  /*2ed0*/  FSEL R35, R35, -INF , !P2 ;  /* 0xff80000023237808 */ /* 0x000fe40005000000 */
[----:B------:R-:W-:Y:S02]  /*2ee0*/  ISETP.NE.AND P2, PT, R32, RZ, PT ;  /* 0x000000ff2000720c */ /* 0x000fe40003f45270 */
[----:B------:R-:W-:Y:S02]  /*2ef0*/  FMNMX.FTZ R5, R63, R5, !PT ;  /* 0x000000053f057209 */ /* 0x000fe40007810000 */
[----:B------:R-:W-:Y:S02]  /*2f00*/  ISETP.GT.AND P2, PT, R4, 0x18, !P2 ;  /* 0x000000180400780c */ /* 0x000fe40005744270 */
[----:B------:R-:W-:-:S02]  /*2f10*/  FSEL R30, R30, -INF , !P3 ;  /* 0xff8000001e1e7808 */ /* 0x000fc40005800000 */
[----:B------:R-:W-:Y:S02]  /*2f20*/  ISETP.LT.OR P2, PT, R3, 0x19, P2 ;  /* 0x000000190300780c */ /* 0x000fe40001741670 */
[----:B------:R-:W-:Y:S02]  /*2f30*/  FMNMX.FTZ R5, R45, R5, !PT ;  /* 0x000000052d057209 */ /* 0x000fe40007810000 */
[----:B------:R-:W-:Y:S02]  /*2f40*/  FSEL R38, R38, -INF , !P2 ;  /* 0xff80000026267808 */ /* 0x000fe40005000000 */
[----:B------:R-:W-:Y:S02]  /*2f50*/  ISETP.NE.AND P2, PT, R36, RZ, PT ;  /* 0x000000ff2400720c */ /* 0x000fe40003f45270 */
[----:B------:R-:W-:Y:S02]  /*2f60*/  ISETP.NE.AND P3, PT, R60, RZ, PT ;  /* 0x000000ff3c00720c */ /* 0x000fe40003f65270 */
[----:B------:R-:W-:-:S02]  /*2f70*/  ISETP.GT.AND P2, PT, R4, 0x19, !P2 ;  /* 0x000000190400780c */ /* 0x000fc40005744270 */
[----:B------:R-:W-:Y:S02]  /*2f80*/  FMNMX.FTZ R5, R65, R5, !PT ;  /* 0x0000000541057209 */ /* 0x000fe40007810000 */
[----:B------:R-:W-:Y:S02]  /*2f90*/  ISETP.LT.OR P2, PT, R3, 0x1a, P2 ;  /* 0x0000001a0300780c */ /* 0x000fe40001741670 */
[----:B------:R-:W-:Y:S02]  /*2fa0*/  FMNMX.FTZ R5, R49, R5, !PT ;  /* 0x0000000531057209 */ /* 0x000fe40007810000 */
[----:B------:R-:W-:Y:S02]  /*2fb0*/  FSEL R39, R39, -INF , !P2 ;  /* 0xff80000027277808 */ /* 0x000fe40005000000 */
[----:B------:R-:W-:Y:S02]  /*2fc0*/  ISETP.NE.AND P2, PT, R56, RZ, PT ;  /* 0x000000ff3800720c */ /* 0x000fe40003f45270 */
[----:B------:R-:W-:-:S02]  /*2fd0*/  ISETP.NE.AND P6, PT, R12, RZ, PT ;  /* 0x000000ff0c00720c */ /* 0x000fc40003fc5270 */
[C---:B------:R-:W-:Y:S02]  /*2fe0*/  ISETP.GT.AND P2, PT, R4.reuse, 0x20, !P2 ;  /* 0x000000200400780c */ /* 0x040fe40005744270 */
[----:B------:R-:W-:Y:S02]  /*2ff0*/  FMNMX.FTZ R5, R67, R5, !PT ;  /* 0x0000000543057209 */ /* 0x000fe40007810000 */
[----:B------:R-:W-:Y:S02]  /*3000*/  ISETP.LT.OR P2, PT, R3, 0x21, P2 ;  /* 0x000000210300780c */ /* 0x000fe40001741670 */
[----:B------:R-:W-:Y:S02]  /*3010*/  ISETP.GT.AND P4, PT, R4, 0x31, !P4 ;  /* 0x000000310400780c */ /* 0x000fe40006784270 */
[----:B------:R-:W-:Y:S02]  /*3020*/  FSEL R42, R42, -INF , !P2 ;  /* 0xff8000002a2a7808 */ /* 0x000fe40005000000 */
[----:B------:R-:W-:-:S02]  /*3030*/  ISETP.NE.AND P2, PT, R40, RZ, PT ;  /* 0x000000ff2800720c */ /* 0x000fc40003f45270 */
[C---:B------:R-:W-:Y:S02]  /*3040*/  ISETP.GT.AND P5, PT, R4.reuse, 0x38, !P5 ;  /* 0x000000380400780c */ /* 0x040fe40006fa4270 */
[----:B------:R-:W-:Y:S02]  /*3050*/  ISETP.GT.AND P2, PT, R4, 0x21, !P2 ;  /* 0x000000210400780c */ /* 0x000fe40005744270 */
[C---:B------:R-:W-:Y:S02]  /*3060*/  ISETP.LT.OR P4, PT, R3.reuse, 0x32, P4 ;  /* 0x000000320300780c */ /* 0x040fe40002781670 */
[C---:B------:R-:W-:Y:S02]  /*3070*/  ISETP.LT.OR P2, PT, R3.reuse, 0x22, P2 ;  /* 0x000000220300780c */ /* 0x040fe40001741670 */
[----:B------:R-:W-:Y:S02]  /*3080*/  ISETP.LT.OR P5, PT, R3, 0x39, P5 ;  /* 0x000000390300780c */ /* 0x000fe40002fa1670 */
[----:B------:R-:W-:-:S02]  /*3090*/  FSEL R43, R43, -INF , !P2 ;  /* 0xff8000002b2b7808 */ /* 0x000fc40005000000 */
[----:B------:R-:W-:Y:S02]  /*30a0*/  ISETP.GT.AND P2, PT, R4, 0x28, !P3 ;  /* 0x000000280400780c */ /* 0x000fe40005f44270 */
[----:B------:R-:W-:Y:S02]  /*30b0*/  ISETP.NE.AND P3, PT, R62, RZ, PT ;  /* 0x000000ff3e00720c */ /* 0x000fe40003f65270 */
[----:B------:R-:W-:Y:S02]  /*30c0*/  ISETP.LT.OR P2, PT, R3, 0x29, P2 ;  /* 0x000000290300780c */ /* 0x000fe40001741670 */
[----:B------:R-:W-:Y:S02]  /*30d0*/  ISETP.GT.AND P3, PT, R4, 0x30, !P3 ;  /* 0x000000300400780c */ /* 0x000fe40005f64270 */
[----:B------:R-:W-:Y:S02]  /*30e0*/  FSEL R46, R46, -INF , !P2 ;  /* 0xff8000002e2e7808 */ /* 0x000fe40005000000 */
[----:B------:R-:W-:-:S02]  /*30f0*/  ISETP.GT.AND P2, PT, R4, RZ, !P6 ;  /* 0x000000ff0400720c */ /* 0x000fc40007744270 */
[----:B------:R-:W-:Y:S02]  /*3100*/  ISETP.NE.AND P6, PT, R8, RZ, PT ;  /* 0x000000ff0800720c */ /* 0x000fe40003fc5270 */
[----:B------:R-:W-:Y:S02]  /*3110*/  FMNMX.FTZ R8, R53, R5, !PT ;  /* 0x0000000535087209 */ /* 0x000fe40007810000 */
[C---:B------:R-:W-:Y:S02]  /*3120*/  ISETP.LT.OR P2, PT, R3.reuse, 0x1, P2 ;  /* 0x000000010300780c */ /* 0x040fe40001741670 */
[----:B------:R-:W-:Y:S01]  /*3130*/  ISETP.LT.OR P3, PT, R3, 0x31, P3 ;  /* 0x000000310300780c */ /* 0x000fe20001f61670 */
[----:B------:R-:W1:Y:S01]  /*3140*/  SHFL.BFLY PT, R5, R8, 0x2, 0x1f ;  /* 0x0c401f0008057f89 */ /* 0x000e6200000e0000 */
[----:B------:R-:W-:Y:S02]  /*3150*/  FSEL R26, R26, -INF , !P2 ;  /* 0xff8000001a1a7808 */ /* 0x000fe40005000000 */
[----:B------:R-:W-:-:S02]  /*3160*/  ISETP.NE.AND P2, PT, R44, RZ, PT ;  /* 0x000000ff2c00720c */ /* 0x000fc40003f45270 */
[----:B------:R-:W-:Y:S02]  /*3170*/  FSEL R50, R50, -INF , !P3 ;  /* 0xff80000032327808 */ /* 0x000fe40005800000 */
[----:B------:R-:W-:Y:S02]  /*3180*/  ISETP.GT.AND P2, PT, R4, 0x29, !P2 ;  /* 0x000000290400780c */ /* 0x000fe40005744270 */
[----:B------:R-:W-:Y:S02]  /*3190*/  FSEL R51, R51, -INF , !P4 ;  /* 0xff80000033337808 */ /* 0x000fe40006000000 */
[----:B------:R-:W-:Y:S02]  /*31a0*/  ISETP.LT.OR P2, PT, R3, 0x2a, P2 ;  /* 0x0000002a0300780c */ /* 0x000fe40001741670 */
[----:B------:R-:W-:Y:S02]  /*31b0*/  FSEL R54, R54, -INF , !P5 ;  /* 0xff80000036367808 */ /* 0x000fe40006800000 */
[----:B------:R-:W-:-:S02]  /*31c0*/  FSEL R47, R47, -INF , !P2 ;  /* 0xff8000002f2f7808 */ /* 0x000fc40005000000 */
[----:B------:R-:W-:Y:S02]  /*31d0*/  R2UR UR10, R59 ;  /* 0x000000003b0a72ca */ /* 0x000fe400000e0000 */
[----:B-1----:R-:W-:Y:S02]  /*31e0*/  FMNMX.FTZ R9, R8, R5, !PT ;  /* 0x0000000508097209 */ /* 0x002fe40007810000 */
[----:B------:R-:W-:-:S03]  /*31f0*/  FMNMX.FTZ R5, R26, R27, !PT ;  /* 0x0000001b1a057209 */ /* 0x000fc60007810000 */
[----:B------:R-:W1:Y:S01]  /*3200*/  SHFL.BFLY PT, R10, R9, 0x1, 0x1f ;  /* 0x0c201f00090a7f89 */ /* 0x000e6200000e0000 */
[----:B------:R-:W-:-:S05]  /*3210*/  FMNMX.FTZ R6, R30, R5, !PT ;  /* 0x000000051e067209 */ /* 0x000fca0007810000 */
[----:B------:R-:W-:Y:S01]  /*3220*/  UIADD3 UR6, UR10, UR6, URZ ;  /* 0x000000060a067290 */ /* 0x000fe2000fffe03f */
[----:B------:R-:W-:-:S04]  /*3230*/  FMNMX.FTZ R5, R31, R6, !PT ;  /* 0x000000061f057209 */ /* 0x000fc80007810000 */
[----:B------:R-:W-:-:S04]  /*3240*/  FMNMX.FTZ R6, R34, R5, !PT ;  /* 0x0000000522067209 */ /* 0x000fc80007810000 */
[----:B------:R-:W-:-:S04]  /*3250*/  FMNMX.FTZ R7, R35, R6, !PT ;  /* 0x0000000623077209 */ /* 0x000fc80007810000 */
[----:B------:R-:W-:-:S04]  /*3260*/  FMNMX.FTZ R6, R38, R7, !PT ;  /* 0x0000000726067209 */ /* 0x000fc80007810000 */
[----:B------:R-:W-:Y:S02]  /*3270*/  FMNMX.FTZ R7, R39, R6, !PT ;  /* 0x0000000627077209 */ /* 0x000fe40007810000 */
[----:B-1----:R-:W-:Y:S01]  /*3280*/  FMNMX.FTZ R5, R9, R10, !PT ;  /* 0x0000000a09057209 */ /* 0x002fe20007810000 */
[----:B------:R-:W-:Y:S01]  /*3290*/  IMAD.U32 R10, RZ, RZ, UR38 ;  /* 0x00000026ff0a7e24 */ /* 0x000fe2000f8e00ff */
[----:B------:R-:W-:Y:S02]  /*32a0*/  FMNMX.FTZ R6, R42, R7, !PT ;  /* 0x000000072a067209 */ /* 0x000fe40007810000 */
[C---:B------:R-:W-:Y:S01]  /*32b0*/  FSETP.NEU.FTZ.AND P2, PT, R5.reuse, -INF , PT ;  /* 0xff8000000500780b */ /* 0x040fe20003f5d000 */
[----:B------:R-:W-:-:S01]  /*32c0*/  FFMA.FTZ R8, R5, R10, -8 ;  /* 0xc100000005087423 */ /* 0x000fc2000001000a */
[----:B------:R-:W-:-:S04]  /*32d0*/  FMNMX.FTZ R7, R43, R6, !PT ;  /* 0x000000062b077209 */ /* 0x000fc80007810000 */
[----:B------:R-:W-:Y:S02]  /*32e0*/  FSEL R8, R8, RZ, P2 ;  /* 0x000000ff08087208 */ /* 0x000fe40001000000 */
[----:B------:R-:W-:Y:S02]  /*32f0*/  ISETP.GT.AND P2, PT, R4, 0x39, !P6 ;  /* 0x000000390400780c */ /* 0x000fe40007744270 */
[----:B------:R-:W-:Y:S01]  /*3300*/  FMNMX.FTZ R4, R46, R7, !PT ;  /* 0x000000072e047209 */ /* 0x000fe20007810000 */
[----:B------:R-:W-:-:S01]  /*3310*/  FFMA.FTZ R6, R13, UR38, -R8 ;  /* 0x000000260d067c23 */ /* 0x000fc20008010808 */
[----:B------:R-:W-:Y:S01]  /*3320*/  ISETP.LT.OR P2, PT, R3, 0x3a, P2 ;  /* 0x0000003a0300780c */ /* 0x000fe20001741670 */
[----:B------:R-:W-:-:S01]  /*3330*/  FFMA.FTZ R11, R29, UR38, -R8 ;  /* 0x000000261d0b7c23 */ /* 0x000fc20008010808 */
[----:B------:R-:W-:Y:S01]  /*3340*/  FMNMX.FTZ R7, R47, R4, !PT ;  /* 0x000000042f077209 */ /* 0x000fe20007810000 */
[----:B------:R1:W-:Y:S01]  /*3350*/  MUFU.EX2 R9, R6 ;  /* 0x0000000600097308 */ /* 0x0003e20000000800 */
[----:B------:R-:W-:Y:S01]  /*3360*/  FSEL R55, R55, -INF , !P2 ;  /* 0xff80000037377808 */ /* 0x000fe20005000000 */
[----:B------:R-:W-:Y:S01]  /*3370*/  IMAD.U32 R29, RZ, RZ, UR38 ;  /* 0x00000026ff1d7e24 */ /* 0x000fe2000f8e00ff */
[----:B------:R-:W-:Y:S01]  /*3380*/  FMNMX.FTZ R4, R50, R7, !PT ;  /* 0x0000000732047209 */ /* 0x000fe20007810000 */
[--C-:B------:R-:W-:Y:S01]  /*3390*/  FFMA.FTZ R10, R25, UR38, -R8.reuse ;  /* 0x00000026190a7c23 */ /* 0x100fe20008010808 */
[----:B------:R-:W-:-:S01]  /*33a0*/  FFMA.FTZ R13, R21, UR38, -R8 ;  /* 0x00000026150d7c23 */ /* 0x000fc20008010808 */
[--C-:B------:R-:W-:Y:S01]  /*33b0*/  FFMA.FTZ R14, R33, UR38, -R8.reuse ;  /* 0x00000026210e7c23 */ /* 0x100fe20008010808 */
[----:B------:R-:W-:Y:S01]  /*33c0*/  FMNMX.FTZ R3, R51, R4, !PT ;  /* 0x0000000433037209 */ /* 0x000fe20007810000 */
[----:B------:R2:W-:Y:S01]  /*33d0*/  MUFU.EX2 R12, R11 ;  /* 0x0000000b000c7308 */ /* 0x0005e20000000800 */
[----:B-1----:R-:W-:-:S01]  /*33e0*/  FFMA.FTZ R6, R15, UR38, -R8 ;  /* 0x000000260f067c23 */ /* 0x002fc20008010808 */
[--C-:B------:R-:W-:Y:S01]  /*33f0*/  FFMA.FTZ R15, R57, UR38, -R8.reuse ;  /* 0x00000026390f7c23 */ /* 0x100fe20008010808 */
[----:B------:R-:W-:Y:S01]  /*3400*/  FMNMX.FTZ R4, R54, R3, !PT ;  /* 0x0000000336047209 */ /* 0x000fe20007810000 */
[--C-:B------:R-:W-:Y:S01]  /*3410*/  FFMA.FTZ R20, R37, UR38, -R8.reuse ;  /* 0x0000002625147c23 */ /* 0x100fe20008010808 */
[----:B------:R-:W-:-:S01]  /*3420*/  FFMA.FTZ R24, R45, UR38, -R8 ;  /* 0x000000262d187c23 */ /* 0x000fc20008010808 */
[--C-:B------:R-:W-:Y:S01]  /*3430*/  FFMA.FTZ R21, R61, UR38, -R8.reuse ;  /* 0x000000263d157c23 */ /* 0x100fe20008010808 */
[----:B------:R-:W-:Y:S01]  /*3440*/  FMNMX.FTZ R4, R55, R4, !PT ;  /* 0x0000000437047209 */ /* 0x000fe20007810000 */
[----:B------:R-:W-:Y:S01]  /*3450*/  MUFU.EX2 R7, R6 ;  /* 0x0000000600077308 */ /* 0x000fe20000000800 */
[----:B--2---:R-:W-:-:S01]  /*3460*/  FFMA.FTZ R11, R63, UR38, -R8 ;  /* 0x000000263f0b7c23 */ /* 0x004fc20008010808 */
[--C-:B------:R-:W-:Y:S01]  /*3470*/  FFMA.FTZ R25, R65, UR38, -R8.reuse ;  /* 0x0000002641197c23 */ /* 0x100fe20008010808 */
[----:B------:R-:W-:-:S01]  /*3480*/  FFMA.FTZ R28, R49, UR38, -R8 ;  /* 0x00000026311c7c23 */ /* 0x000fc20008010808 */
[----:B------:R-:W1:Y:S04]  /*3490*/  SHFL.BFLY PT, R3, R4, 0x2, 0x1f ;  /* 0x0c401f0004037f89 */ /* 0x000e6800000e0000 */
[----:B------:R-:W2:Y:S08]  /*34a0*/  MUFU.EX2 R10, R10 ;  /* 0x0000000a000a7308 */ /* 0x000eb00000000800 */
[----:B------:R-:W-:Y:S08]  /*34b0*/  MUFU.EX2 R13, R13 ;  /* 0x0000000d000d7308 */ /* 0x000ff00000000800 */
[----:B------:R-:W-:Y:S01]  /*34c0*/  MUFU.EX2 R14, R14 ;  /* 0x0000000e000e7308 */ /* 0x000fe20000000800 */
[----:B--2---:R-:W-:-:S01]  /*34d0*/  FADD.FTZ R32, R9, R10 ;  /* 0x0000000a09207221 */ /* 0x004fc20000010000 */
[----:B-1----:R-:W-:-:S03]  /*34e0*/  FMNMX.FTZ R3, R4, R3, !PT ;  /* 0x0000000304037209 */ /* 0x002fc60007810000 */
[----:B------:R-:W-:Y:S01]  /*34f0*/  FADD.FTZ R37, R7, R32 ;  /* 0x0000002007257221 */ /* 0x000fe20000010000 */
[----:B------:R-:W-:-:S02]  /*3500*/  FFMA.FTZ R4, R41, UR38, -R8 ;  /* 0x0000002629047c23 */ /* 0x000fc40008010808 */
[----:B------:R-:W-:Y:S01]  /*3510*/  MUFU.EX2 R15, R15 ;  /* 0x0000000f000f7308 */ /* 0x000fe20000000800 */
[----:B------:R-:W1:Y:S01]  /*3520*/  SHFL.BFLY PT, R6, R3, 0x1, 0x1f ;  /* 0x0c201f0003067f89 */ /* 0x000e6200000e0000 */
[----:B------:R-:W-:-:S06]  /*3530*/  FADD.FTZ R36, R12, R37 ;  /* 0x000000250c247221 */ /* 0x000fcc0000010000 */
[----:B------:R-:W-:Y:S08]  /*3540*/  MUFU.EX2 R20, R20 ;  /* 0x0000001400147308 */ /* 0x000ff00000000800 */
[----:B------:R-:W-:Y:S08]  /*3550*/  MUFU.EX2 R11, R11 ;  /* 0x0000000b000b7308 */ /* 0x000ff00000000800 */
[----:B------:R-:W-:Y:S01]  /*3560*/  MUFU.EX2 R24, R24 ;  /* 0x0000001800187308 */ /* 0x000fe20000000800 */
[----:B-1----:R-:W-:Y:S01]  /*3570*/  FMNMX.FTZ R6, R3, R6, !PT ;  /* 0x0000000603067209 */ /* 0x002fe20007810000 */
[--C-:B------:R-:W-:Y:S01]  /*3580*/  FFMA.FTZ R3, R67, UR38, -R8.reuse ;  /* 0x0000002643037c23 */ /* 0x100fe20008010808 */
[----:B------:R-:W-:-:S02]  /*3590*/  FFMA.FTZ R8, R53, UR38, -R8 ;  /* 0x0000002635087c23 */ /* 0x000fc40008010808 */
[C---:B------:R-:W-:Y:S01]  /*35a0*/  FSETP.NEU.FTZ.AND P2, PT, R6.reuse, -INF , PT ;  /* 0xff8000000600780b */ /* 0x040fe20003f5d000 */
[----:B------:R-:W-:-:S02]  /*35b0*/  FFMA.FTZ R29, R6, R29, -8 ;  /* 0xc1000000061d7423 */ /* 0x000fc4000001001d */
[----:B------:R-:W-:Y:S03]  /*35c0*/  MUFU.EX2 R21, R21 ;  /* 0x0000001500157308 */ /* 0x000fe60000000800 */
        /* <DEDUP_REMOVED lines=19> */
[----:B------:R-:W-:-:S05]  /*3700*/  FFMA.FTZ R29, R55, UR38, -R29 ;  /* 0x00000026371d7c23 */ /* 0x000fca000801081d */
[----:B------:R-:W2:Y:S08]  /*3710*/  MUFU.EX2 R30, R30 ;  /* 0x0000001e001e7308 */ /* 0x000eb00000000800 */
[----:B------:R-:W3:Y:S01]  /*3720*/  MUFU.EX2 R31, R31 ;  /* 0x0000001f001f7308 */ /* 0x000ee20000000800 */
[----:B-1----:R-:W-:-:S07]  /*3730*/  FADD.FTZ R33, R26, R27 ;  /* 0x0000001b1a217221 */ /* 0x002fce0000010000 */
[----:B------:R-:W1:Y:S01]  /*3740*/  MUFU.EX2 R34, R34 ;  /* 0x0000002200227308 */ /* 0x000e620000000800 */
[----:B--2---:R-:W-:-:S07]  /*3750*/  FADD.FTZ R32, R30, R33 ;  /* 0x000000211e207221 */ /* 0x004fce0000010000 */
[----:B------:R-:W2:Y:S01]  /*3760*/  MUFU.EX2 R35, R35 ;  /* 0x0000002300237308 */ /* 0x000ea20000000800 */
[----:B---3--:R-:W-:-:S01]  /*3770*/  FADD.FTZ R33, R31, R32 ;  /* 0x000000201f217221 */ /* 0x008fc20000010000 */
[----:B------:R-:W-:Y:S01]  /*3780*/  F2FP.SATFINITE.E4M3.F32.PACK_AB_MERGE_C R32, R12, R7, RZ ;  /* 0x000000070c20723e */ /* 0x000fe200048070ff */
[----:B------:R-:W-:-:S01]  /*3790*/  FADD.FTZ R7, R13, R36 ;  /* 0x000000240d077221 */ /* 0x000fc20000010000 */
[----:B------:R-:W-:Y:S02]  /*37a0*/  F2FP.SATFINITE.E4M3.F32.PACK_AB_MERGE_C R30, R31, R30, RZ ;  /* 0x0000001e1f1e723e */ /* 0x000fe400048070ff */
[----:B------:R-:W-:Y:S01]  /*37b0*/  F2FP.SATFINITE.E4M3.F32.PACK_AB_MERGE_C R188, R10, R9, R32 ;  /* 0x000000090abc723e */ /* 0x000fe20004807020 */
[----:B------:R-:W-:Y:S01]  /*37c0*/  FADD.FTZ R10, R14, R7 ;  /* 0x000000070e0a7221 */ /* 0x000fe20000010000 */
[----:B------:R-:W3:Y:S01]  /*37d0*/  MUFU.EX2 R38, R38 ;  /* 0x0000002600267308 */ /* 0x000ee20000000800 */
[----:B-1----:R-:W-:-:S01]  /*37e0*/  FADD.FTZ R12, R34, R33 ;  /* 0x00000021220c7221 */ /* 0x002fc20000010000 */
[----:B------:R-:W-:Y:S01]  /*37f0*/  F2FP.SATFINITE.E4M3.F32.PACK_AB_MERGE_C R9, R20, R15, RZ ;  /* 0x0000000f1409723e */ /* 0x000fe200048070ff */
[----:B------:R-:W-:-:S01]  /*3800*/  FADD.FTZ R15, R15, R10 ;  /* 0x0000000a0f0f7221 */ /* 0x000fc20000010000 */
[----:B------:R-:W-:-:S02]  /*3810*/  F2FP.SATFINITE.E4M3.F32.PACK_AB_MERGE_C R189, R27, R26, R30 ;  /* 0x0000001a1bbd723e */ /* 0x000fc4000480701e */
[----:B------:R-:W-:Y:S01]  /*3820*/  F2FP.SATFINITE.E4M3.F32.PACK_AB_MERGE_C R190, R14, R13, R9 ;  /* 0x0000000d0ebe723e */ /* 0x000fe20004807009 */
[----:B------:R-:W-:Y:S01]  /*3830*/  FADD.FTZ R20, R20, R15 ;  /* 0x0000000f14147221 */ /* 0x000fe20000010000 */
[----:B------:R-:W1:Y:S01]  /*3840*/  MUFU.EX2 R39, R39 ;  /* 0x0000002700277308 */ /* 0x000e620000000800 */
[----:B--2---:R-:W-:-:S01]  /*3850*/  FADD.FTZ R7, R35, R12 ;  /* 0x0000000c23077221 */ /* 0x004fc20000010000 */
[----:B------:R-:W-:Y:S01]  /*3860*/  F2FP.SATFINITE.E4M3.F32.PACK_AB_MERGE_C R12, R24, R11, RZ ;  /* 0x0000000b180c723e */ /* 0x000fe200048070ff */
[----:B------:R-:W-:-:S05]  /*3870*/  FADD.FTZ R9, R21, R20 ;  /* 0x0000001415097221 */ /* 0x000fca0000010000 */
[----:B------:R-:W2:Y:S01]  /*3880*/  MUFU.EX2 R42, R42 ;  /* 0x0000002a002a7308 */ /* 0x000ea20000000800 */
[----:B---3--:R-:W-:-:S07]  /*3890*/  FADD.FTZ R10, R38, R7 ;  /* 0x00000007260a7221 */ /* 0x008fce0000010000 */
[----:B------:R-:W3:Y:S01]  /*38a0*/  MUFU.EX2 R4, R4 ;  /* 0x0000000400047308 */ /* 0x000ee20000000800 */
[----:B-1----:R-:W-:-:S01]  /*38b0*/  FADD.FTZ R7, R39, R10 ;  /* 0x0000000a27077221 */ /* 0x002fc20000010000 */
[----:B------:R-:W-:-:S04]  /*38c0*/  F2FP.SATFINITE.E4M3.F32.PACK_AB_MERGE_C R38, R39, R38, RZ ;  /* 0x000000262726723e */ /* 0x000fc800048070ff */
[----:B------:R-:W-:Y:S02]  /*38d0*/  F2FP.SATFINITE.E4M3.F32.PACK_AB_MERGE_C R191, R35, R34, R38 ;  /* 0x0000002223bf723e */ /* 0x000fe40004807026 */
[----:B------:R-:W1:Y:S01]  /*38e0*/  MUFU.EX2 R43, R43 ;  /* 0x0000002b002b7308 */ /* 0x000e620000000800 */
[----:B--2---:R-:W-:-:S07]  /*38f0*/  FADD.FTZ R10, R42, R7 ;  /* 0x000000072a0a7221 */ /* 0x004fce0000010000 */
[----:B------:R-:W2:Y:S01]  /*3900*/  MUFU.EX2 R46, R46 ;  /* 0x0000002e002e7308 */ /* 0x000ea20000000800 */
[C---:B---3--:R-:W-:Y:S01]  /*3910*/  F2FP.SATFINITE.E4M3.F32.PACK_AB_MERGE_C R184, R4.reuse, R21, R12 ;  /* 0x0000001504b8723e */ /* 0x048fe2000480700c */
[----:B------:R-:W-:-:S04]  /*3920*/  FADD.FTZ R4, R4, R9 ;  /* 0x0000000904047221 */ /* 0x000fc80000010000 */
[----:B------:R-:W-:Y:S02]  /*3930*/  FADD.FTZ R11, R11, R4 ;  /* 0x000000040b0b7221 */ /* 0x000fe40000010000 */
[----:B------:R-:W-:Y:S01]  /*3940*/  MUFU.EX2 R3, R3 ;  /* 0x0000000300037308 */ /* 0x000fe20000000800 */
[----:B-1----:R-:W-:-:S01]  /*3950*/  FADD.FTZ R7, R43, R10 ;  /* 0x0000000a2b077221 */ /* 0x002fc20000010000 */
[----:B------:R-:W-:-:S06]  /*3960*/  FADD.FTZ R24, R24, R11 ;  /* 0x0000000b18187221 */ /* 0x000fcc0000010000 */
[----:B------:R-:W1:Y:S01]  /*3970*/  MUFU.EX2 R8, R8 ;  /* 0x0000000800087308 */ /* 0x000e620000000800 */
[----:B--2---:R-:W-:-:S07]  /*3980*/  FADD.FTZ R4, R46, R7 ;  /* 0x000000072e047221 */ /* 0x004fce0000010000 */
[----:B------:R-:W2:Y:S08]  /*3990*/  MUFU.EX2 R47, R47 ;  /* 0x0000002f002f7308 */ /* 0x000eb00000000800 */
[----:B------:R-:W-:Y:S01]  /*39a0*/  MUFU.EX2 R25, R25 ;  /* 0x0000001900197308 */ /* 0x000fe20000000800 */
[----:B-1----:R-:W-:-:S07]  /*39b0*/  F2FP.SATFINITE.E4M3.F32.PACK_AB_MERGE_C R9, R8, R3, RZ ;  /* 0x000000030809723e */ /* 0x002fce00048070ff */
[----:B------:R-:W1:Y:S01]  /*39c0*/  MUFU.EX2 R28, R28 ;  /* 0x0000001c001c7308 */ /* 0x000e620000000800 */
[----:B--2---:R-:W-:-:S01]  /*39d0*/  FADD.FTZ R7, R47, R4 ;  /* 0x000000042f077221 */ /* 0x004fc20000010000 */
[----:B------:R-:W-:-:S04]  /*39e0*/  F2FP.SATFINITE.E4M3.F32.PACK_AB_MERGE_C R46, R47, R46, RZ ;  /* 0x0000002e2f2e723e */ /* 0x000fc800048070ff */
[----:B------:R-:W-:Y:S02]  /*39f0*/  F2FP.SATFINITE.E4M3.F32.PACK_AB_MERGE_C R185, R43, R42, R46 ;  /* 0x0000002a2bb9723e */ /* 0x000fe4000480702e */
[----:B------:R-:W2:Y:S08]  /*3a00*/  MUFU.EX2 R50, R50 ;  /* 0x0000003200327308 */ /* 0x000eb00000000800 */
[----:B------:R-:W3:Y:S01]  /*3a10*/  MUFU.EX2 R51, R51 ;  /* 0x0000003300337308 */ /* 0x000ee20000000800 */
[----:B-1----:R-:W-:Y:S01]  /*3a20*/  F2FP.SATFINITE.E4M3.F32.PACK_AB_MERGE_C R186, R28, R25, R9 ;  /* 0x000000191cba723e */ /* 0x002fe20004807009 */
[----:B------:R-:W-:-:S04]  /*3a30*/  FADD.FTZ R25, R25, R24 ;  /* 0x0000001819197221 */ /* 0x000fc80000010000 */
[----:B------:R-:W-:Y:S02]  /*3a40*/  FADD.FTZ R28, R28, R25 ;  /* 0x000000191c1c7221 */ /* 0x000fe40000010000 */
[----:B------:R-:W1:Y:S01]  /*3a50*/  MUFU.EX2 R54, R54 ;  /* 0x0000003600367308 */ /* 0x000e620000000800 */
[----:B--2---:R-:W-:-:S01]  /*3a60*/  FADD.FTZ R4, R50, R7 ;  /* 0x0000000732047221 */ /* 0x004fc20000010000 */
[----:B------:R-:W-:-:S04]  /*3a70*/  FADD.FTZ R3, R3, R28 ;  /* 0x0000001c03037221 */ /* 0x000fc80000010000 */
[----:B------:R-:W-:Y:S02]  /*3a80*/  FADD.FTZ R3, R8, R3 ;  /* 0x0000000308037221 */ /* 0x000fe40000010000 */
[----:B------:R-:W2:Y:S01]  /*3a90*/  MUFU.EX2 R29, R29 ;  /* 0x0000001d001d7308 */ /* 0x000ea20000000800 */
[----:B---3--:R-:W-:-:S04]  /*3aa0*/  FADD.FTZ R7, R51, R4 ;  /* 0x0000000433077221 */ /* 0x008fc80000010000 */
[----:B-1----:R-:W-:Y:S01]  /*3ab0*/  FADD.FTZ R4, R54, R7 ;  /* 0x0000000736047221 */ /* 0x002fe20000010000 */
[----:B------:R-:W-:Y:S01]  /*3ac0*/  VIADD R7, R58, 0xfffffffe ;  /* 0xfffffffe3a077836 */ /* 0x000fe20000000000 */
[C---:B--2---:R-:W-:Y:S02]  /*3ad0*/  F2FP.SATFINITE.E4M3.F32.PACK_AB_MERGE_C R9, R29.reuse, R54, RZ ;  /* 0x000000361d09723e */ /* 0x044fe400048070ff */
[----:B------:R-:W-:-:S02]  /*3ae0*/  FADD.FTZ R4, R29, R4 ;  /* 0x000000041d047221 */ /* 0x000fc40000010000 */
[----:B------:R-:W-:Y:S01]  /*3af0*/  F2FP.SATFINITE.E4M3.F32.PACK_AB_MERGE_C R187, R51, R50, R9 ;  /* 0x0000003233bb723e */ /* 0x000fe20004807009 */
[----:B------:R-:W-:Y:S06]  /*3b00*/  @P2 BRA `(.L_x_788) ;  /* 0x0000000000482947 */ /* 0x000fec0003800000 */
[C---:B------:R-:W-:Y:S01]  /*3b10*/  ISETP.GT.AND P2, PT, R59.reuse, RZ, PT ;  /* 0x000000ff3b00720c */ /* 0x040fe20003f44270 */
[----:B------:R-:W-:-:S05]  /*3b20*/  VIADD R8, R59, 0xffffffff ;  /* 0xffffffff3b087836 */ /* 0x000fca0000000000 */
[----:B------:R-:W-:-:S07]  /*3b30*/  R2UR UR5, R8 ;  /* 0x00000000080572ca */ /* 0x000fce00000e0000 */
[----:B------:R-:W-:Y:S08]  /*3b40*/  @P2 BRA `(.L_x_789) ;  /* 0x00000000001c2947 */ /* 0x000ff00003800000 */
[----:B------:R-:W-:Y:S02]  /*3b50*/  UISETP.NE.AND UP1, UPT, UR7, 0x1, UPT ;  /* 0x000000010700788c */ /* 0x000fe4000bf25270 */
[----:B------:R-:W-:-:S09]  /*3b60*/  UIADD3 UR5, -UR10, URZ, URZ ;  /* 0x0000003f0a057290 */ /* 0x000fd2000fffe13f */
[----:B------:R-:W-:Y:S02]  /*3b70*/  @UP1 ULDC.64 UR10, c[0x0][0x9e8] ;  /* 0x00027a00000a1ab9 */ /* 0x000fe40000000a00 */
[----:B------:R-:W-:-:S04]  /*3b80*/  UIMAD.WIDE.U32 UR14, UR5, UR10, URZ ;  /* 0x0000000a050e72a5 */ /* 0x000fc8000f8e003f */
[----:B------:R-:W-:-:S04]  /*3b90*/  @UP1 USHF.R.U32.HI UR5, URZ, UR11, UR15 ;  /* 0x0000000b3f051299 */ /* 0x000fc8000801160f */
[----:B------:R-:W-:Y:S01]  /*3ba0*/  ULOP3.LUT UR5, URZ, UR5, URZ, 0x33, !UPT ;  /* 0x000000053f057292 */ /* 0x000fe2000f8e333f */
[----:B------:R-:W-:Y:S11]  /*3bb0*/  BRA `(.L_x_790) ;  /* 0x0000000000107947 */ /* 0x000ff60003800000 */
.L_x_789:
[----:B------:R-:W-:-:S11]  /*3bc0*/  UISETP.NE.AND UP1, UPT, UR7, 0x1, UPT ;  /* 0x000000010700788c */ /* 0x000fd6000bf25270 */
[----:B------:R-:W-:Y:S02]  /*3bd0*/  @UP1 ULDC.64 UR10, c[0x0][0x9e8] ;  /* 0x00027a00000a1ab9 */ /* 0x000fe40000000a00 */
[----:B------:R-:W-:-:S04]  /*3be0*/  UIMAD.WIDE.U32 UR14, UR5, UR10, URZ ;  /* 0x0000000a050e72a5 */ /* 0x000fc8000f8e003f */
[----:B------:R-:W-:-:S12]  /*3bf0*/  @UP1 USHF.R.U32.HI UR5, URZ, UR11, UR15 ;  /* 0x0000000b3f051299 */ /* 0x000fd8000801160f */
.L_x_790:
[----:B------:R-:W-:-:S04]  /*3c00*/  UIMAD UR5, UR5, UR7, UR7 ;  /* 0x00000007050572a4 */ /* 0x000fc8000f8e0207 */
[----:B------:R-:W-:-:S04]  /*3c10*/  UISETP.LT.AND UP1, UPT, UR6, UR5, UPT ;  /* 0x000000050600728c */ /* 0x000fc8000bf21270 */
[----:B------:R-:W-:-:S12]  /*3c20*/  USEL UR6, UR6, UR5, UP1 ;  /* 0x0000000506067287 */ /* 0x000fd80008800000 */
.L_x_788:
[----:B------:R-:W-:Y:S01]  /*3c30*/  USHF.R.S32.HI UR5, URZ, 0x1f, UR6 ;  /* 0x0000001f3f057899 */ /* 0x000fe20008011406 */
[----:B------:R-:W-:Y:S02]  /*3c40*/  CS2R R150, SRZ ;  /* 0x0000000000967805 */ /* 0x000fe4000001ff00 */
[----:B------:R-:W-:Y:S02]  /*3c50*/  CS2R R148, SRZ ;  /* 0x0000000000947805 */ /* 0x000fe4000001ff00 */
[----:B------:R-:W-:Y:S01]  /*3c60*/  CS2R R146, SRZ ;  /* 0x0000000000927805 */ /* 0x000fe2000001ff00 */
[----:B------:R-:W-:Y:S01]  /*3c70*/  ULEA.HI UR5, UR5, UR6, URZ, 0x6 ;  /* 0x0000000605057291 */ /* 0x000fe2000f8f303f */
[----:B------:R-:W-:Y:S02]  /*3c80*/  CS2R R144, SRZ ;  /* 0x0000000000907805 */ /* 0x000fe4000001ff00 */
[----:B------:R-:W-:Y:S02]  /*3c90*/  CS2R R142, SRZ ;  /* 0x00000000008e7805 */ /* 0x000fe4000001ff00 */
[----:B------:R-:W-:Y:S01]  /*3ca0*/  CS2R R140, SRZ ;  /* 0x00000000008c7805 */ /* 0x000fe2000001ff00 */
[----:B------:R-:W-:Y:S01]  /*3cb0*/  USHF.R.S32.HI UR5, URZ, 0x6, UR5 ;  /* 0x000000063f057899 */ /* 0x000fe20008011405 */
[----:B------:R-:W-:-:S02]  /*3cc0*/  CS2R R138, SRZ ;  /* 0x00000000008a7805 */ /* 0x000fc4000001ff00 */
[----:B------:R-:W-:Y:S02]  /*3cd0*/  CS2R R136, SRZ ;  /* 0x0000000000887805 */ /* 0x000fe4000001ff00 */
[----:B------:R-:W-:Y:S01]  /*3ce0*/  CS2R R134, SRZ ;  /* 0x0000000000867805 */ /* 0x000fe2000001ff00 */
[----:B------:R-:W-:Y:S01]  /*3cf0*/  UISETP.LT.AND UP1, UPT, UR45, UR5, UPT ;  /* 0x000000052d00728c */ /* 0x000fe2000bf21270 */
[----:B------:R-:W-:Y:S02]  /*3d00*/  CS2R R132, SRZ ;  /* 0x0000000000847805 */ /* 0x000fe4000001ff00 */
[----:B------:R-:W-:Y:S02]  /*3d10*/  CS2R R130, SRZ ;  /* 0x0000000000827805 */ /* 0x000fe4000001ff00 */
[----:B------:R-:W-:Y:S01]  /*3d20*/  CS2R R128, SRZ ;  /* 0x0000000000807805 */ /* 0x000fe2000001ff00 */
[----:B------:R-:W-:Y:S01]  /*3d30*/  USEL UR7, UR45, UR5, !UP1 ;  /* 0x000000052d077287 */ /* 0x000fe2000c800000 */
[----:B------:R-:W-:-:S02]  /*3d40*/  CS2R R126, SRZ ;  /* 0x00000000007e7805 */ /* 0x000fc4000001ff00 */
[----:B------:R-:W-:Y:S02]  /*3d50*/  CS2R R124, SRZ ;  /* 0x00000000007c7805 */ /* 0x000fe4000001ff00 */
[----:B------:R-:W-:Y:S02]  /*3d60*/  CS2R R122, SRZ ;  /* 0x00000000007a7805 */ /* 0x000fe4000001ff00 */
[----:B------:R-:W-:Y:S02]  /*3d70*/  CS2R R120, SRZ ;  /* 0x0000000000787805 */ /* 0x000fe4000001ff00 */
[----:B------:R-:W-:Y:S02]  /*3d80*/  CS2R R118, SRZ ;  /* 0x0000000000767805 */ /* 0x000fe4000001ff00 */
[----:B------:R-:W-:Y:S02]  /*3d90*/  ISETP.GE.AND P2, PT, R7, UR7, PT ;  /* 0x0000000707007c0c */ /* 0x000fe4000bf46270 */
        /* <DEDUP_REMOVED lines=48> */
[----:B------:R-:W-:Y:S01]  /*40a0*/  IMAD.IADD R8, R194, 0x1, R2 ;  /* 0x00000001c2087824 */ /* 0x000fe200078e0202 */
[----:B------:R-:W-:Y:S01]  /*40b0*/  ULDC UR41, c[0x0][0x9e4] ;  /* 0x0002790000297ab9 */ /* 0x000fe20000000800 */
[----:B------:R-:W-:Y:S01]  /*40c0*/  IMAD.MOV.U32 R151, RZ, RZ, RZ ;  /* 0x000000ffff977224 */ /* 0x000fe200078e00ff */
[----:B------:R-:W-:Y:S01]  /*40d0*/  ULDC UR54, c[0x0][0x9dc] ;  /* 0x0002770000367ab9 */ /* 0x000fe20000000800 */
[----:B------:R-:W-:Y:S01]  /*40e0*/  ULDC UR57, c[0x0][0x2e0] ;  /* 0x0000b80000397ab9 */ /* 0x000fe20000000800 */
[----:B------:R-:W-:Y:S01]  /*40f0*/  ULDC UR56, c[0x0][0x288] ;  /* 0x0000a20000387ab9 */ /* 0x000fe20000000800 */
[----:B------:R-:W-:-:S05]  /*4100*/  ULDC UR55, c[0x0][0x9e0] ;  /* 0x0002780000377ab9 */ /* 0x000fca0000000800 */
.L_x_809:
[----:B------:R-:W-:Y:S01]  /*4110*/  UIADD3 UR5, UR39, 0x1, URZ ;  /* 0x0000000127057890 */ /* 0x000fe2000fffe03f */
[----:B------:R-:W-:-:S03]  /*4120*/  ISETP.NE.AND P3, PT, RZ, UR40, PT ;  /* 0x00000028ff007c0c */ /* 0x000fc6000bf65270 */
[----:B------:R-:W-:-:S04]  /*4130*/  UISETP.NE.AND UP1, UPT, UR5, 0x2, UPT ;  /* 0x000000020500788c */ /* 0x000fc8000bf25270 */
[----:B------:R-:W-:Y:S02]  /*4140*/  USEL UR6, URZ, 0x1, UP1 ;  /* 0x000000013f067887 */ /* 0x000fe40008800000 */
[----:B------:R-:W-:Y:S02]  /*4150*/  USEL UR5, UR5, URZ, UP1 ;  /* 0x0000003f05057287 */ /* 0x000fe40008800000 */
[----:B------:R-:W-:Y:S02]  /*4160*/  ULOP3.LUT UR6, UR36, UR6, URZ, 0x3c, !UPT ;  /* 0x0000000624067292 */ /* 0x000fe4000f8e3c3f */
[----:B------:R-:W-:Y:S10]  /*4170*/  @P3 BRA `(.L_x_792) ;  /* 0x00000000002c3947 */ /* 0x000ff40003800000 */
[----:B------:R-:W-:Y:S05]  /*4180*/  @!P0 BRA `(.L_x_793) ;  /* 0x0000000000048947 */ /* 0x000fea0003800000 */
[----:B------:R-:W-:Y:S01]  /*4190*/  BPT.TRAP 0x1 ;  /* 0x000000040000795c */ /* 0x000fe20000300000 */
.L_x_793:
[----:B------:R-:W-:Y:S01]  /*41a0*/  ULEA UR10, UR5, UR37, 0x3 ;  /* 0x00000025050a7291 */ /* 0x000fe2000f8e183f */
[----:B------:R-:W-:-:S05]  /*41b0*/  IMAD.U32 R9, RZ, RZ, UR6 ;  /* 0x00000006ff097e24 */ /* 0x000fca000f8e00ff */
[----:B------:R-:W-:-:S04]  /*41c0*/  SHF.L.U32 R9, R9, 0x1f, RZ ;  /* 0x0000001f09097819 */ /* 0x000fc800000006ff */
[----:B------:R1:W2:Y:S01]  /*41d0*/  SYNCS.PHASECHK.TRANS64.TRYWAIT P2, [UR10+0x28430], R9 ;  /* 0x02843009ff0075a7 */ /* 0x0002a2000804014a */
[----:B------:R-:W-:Y:S05]  /*41e0*/  @!P0 BRA `(.L_x_794) ;  /* 0x0000000000048947 */ /* 0x000fea0003800000 */
[----:B------:R-:W-:Y:S01]  /*41f0*/  BPT.TRAP 0x1 ;  /* 0x000000040000795c */ /* 0x000fe20000300000 */
.L_x_794:
[----:B--2---:R-:W-:Y:S05]  /*4200*/  @P2 BRA `(.L_x_792) ;  /* 0x0000000000082947 */ /* 0x004fea0003800000 */
[----:B------:R-:W2:Y:S02]  /*4210*/  SYNCS.PHASECHK.TRANS64.TRYWAIT P2, [UR10+0x28430], R9 ;  /* 0x02843009ff0075a7 */ /* 0x000ea4000804014a */
[----:B--2---:R-:W-:Y:S05]  /*4220*/  @!P2 BRA `(.L_x_795) ;  /* 0x000000d00024a947 */ /* 0x004fea0003800000 */
.L_x_792:
[----:B--2---:R-:W2:Y:S01]  /*4230*/  S2R R10, SR_TID.X ;  /* 0x00000000000a7919 */ /* 0x004ea20000002100 */
[----:B------:R-:W-:Y:S01]  /*4240*/  ULEA UR34, UR5, UR4, 0xa ;  /* 0x0000000405227291 */ /* 0x000fe2000f8e503f */
[----:B------:R-:W-:Y:S01]  /*4250*/  UMOV UR51, 0x40000040 ;  /* 0x4000004000337882 */ /* 0x000fe20000000000 */
[----:B------:R-:W-:Y:S02]  /*4260*/  UMOV UR11, 0x40000040 ;  /* 0x40000040000b7882 */ /* 0x000fe40000000000 */
[----:B------:R-:W-:Y:S02]  /*4270*/  UIADD3 UR10, UR34, 0x2, URZ ;  /* 0x00000002220a7890 */ /* 0x000fe4000fffe03f */
[----:B------:R-:W-:Y:S02]  /*4280*/  UIADD3 UR14, UR34, 0x4, URZ ;  /* 0x00000004220e7890 */ /* 0x000fe4000fffe03f */
[----:B------:R-:W-:Y:S01]  /*4290*/  UMOV UR50, UR34 ;  /* 0x0000002200327c82 */ /* 0x000fe20008000000 */
[----:B------:R-:W-:Y:S01]  /*42a0*/  UMOV UR15, 0x40000040 ;  /* 0x40000040000f7882 */ /* 0x000fe20000000000 */
[----:B------:R-:W-:Y:S01]  /*42b0*/  UIADD3 UR18, UR34, 0x6, URZ ;  /* 0x0000000622127890 */ /* 0x000fe2000fffe03f */
        /* <DEDUP_REMOVED lines=9> */
[----:B--2---:R-:W-:-:S05]  /*4350*/  SHF.R.U32.HI R10, RZ, 0x7, R10 ;  /* 0x00000007ff0a7819 */ /* 0x004fca000001160a */
[----:B-1----:R-:W-:-:S05]  /*4360*/  VIADD R9, R10, 0x8 ;  /* 0x000000080a097836 */ /* 0x002fca0000000000 */
[----:B------:R1:W-:Y:S06]  /*4370*/  BAR.SYNC.DEFER_BLOCKING R9, 0x100 ;  /* 0x000400090000751d */ /* 0x0003ec0000010000 */
[----:B------:R-:W-:-:S06]  /*4380*/  WARPGROUP.ARRIVE ;  /* 0x00000000000079c5 */ /* 0x000fcc0000000000 */
[----:B------:R-:W-:Y:S03]  /*4390*/  QGMMA.64x64x32.F32.E4M3.E4M3 R152, gdesc[UR48], RZ, !UPT, gsb0 ;  /* 0x00e00000309879f3 */ /* 0x000fe6000c0008ff */
        /* <DEDUP_REMOVED lines=22> */
[----:B-1----:R-:W-:Y:S05]  /*4500*/  @P3 BRA `(.L_x_796) ;  /* 0x00000000002c3947 */ /* 0x002fea0003800000 */
[----:B------:R-:W-:Y:S05]  /*4510*/  @!P0 BRA `(.L_x_797) ;  /* 0x0000000000048947 */ /* 0x000fea0003800000 */
[----:B------:R-:W-:Y:S01]  /*4520*/  BPT.TRAP 0x1 ;  /* 0x000000040000795c */ /* 0x000fe20000300000 */
.L_x_797:
[----:B------:R-:W-:Y:S01]  /*4530*/  ULEA UR10, UR39, UR37, 0x3 ;  /* 0x00000025270a7291 */ /* 0x000fe2000f8e183f */
[----:B------:R-:W-:-:S05]  /*4540*/  IMAD.U32 R9, RZ, RZ, UR36 ;  /* 0x00000024ff097e24 */ /* 0x000fca000f8e00ff */
[----:B------:R-:W-:-:S04]  /*4550*/  SHF.L.U32 R9, R9, 0x1f, RZ ;  /* 0x0000001f09097819 */ /* 0x000fc800000006ff */
[----:B------:R1:W2:Y:S01]  /*4560*/  SYNCS.PHASECHK.TRANS64.TRYWAIT P2, [UR10+0x28450], R9 ;  /* 0x02845009ff0075a7 */ /* 0x0002a2000804014a */
[----:B------:R-:W-:Y:S05]  /*4570*/  @!P0 BRA `(.L_x_798) ;  /* 0x0000000000048947 */ /* 0x000fea0003800000 */
[----:B------:R-:W-:Y:S01]  /*4580*/  BPT.TRAP 0x1 ;  /* 0x000000040000795c */ /* 0x000fe20000300000 */
.L_x_798:
[----:B--2---:R-:W-:Y:S05]  /*4590*/  @P2 BRA `(.L_x_796) ;  /* 0x0000000000082947 */ /* 0x004fea0003800000 */
[----:B------:R-:W2:Y:S02]  /*45a0*/  SYNCS.PHASECHK.TRANS64.TRYWAIT P2, [UR10+0x28450], R9 ;  /* 0x02845009ff0075a7 */ /* 0x000ea4000804014a */
[----:B--2---:R-:W-:Y:S05]  /*45b0*/  @!P2 BRA `(.L_x_799) ;  /* 0x000000cc0058a947 */ /* 0x004fea0003800000 */
.L_x_796:
[----:B------:R-:W-:Y:S01]  /*45c0*/  UIADD3 UR10, UR37, 0x8000, URZ ;  /* 0x00008000250a7890 */ /* 0x000fe2000fffe03f */
[----:B------:R-:W-:Y:S01]  /*45d0*/  WARPGROUP.ARRIVE ;  /* 0x00000000000079c5 */ /* 0x000fe20000000000 */
[----:B------:R-:W-:-:S05]  /*45e0*/  UMOV UR11, 0x80000020 ;  /* 0x80000020000b7882 */ /* 0x000fca0000000000 */
[----:B--2---:R-:W2:Y:S01]  /*45f0*/  S2R R10, SR_TID.X ;  /* 0x00000000000a7919 */ /* 0x004ea20000002100 */
[----:B------:R-:W-:Y:S01]  /*4600*/  USHF.R.U32.HI UR10, URZ, 0x4, UR10 ;  /* 0x000000043f0a7899 */ /* 0x000fe2000801160a */
[----:B------:R-:W-:Y:S01]  /*4610*/  IMAD.U32 R11, RZ, RZ, UR5 ;  /* 0x00000005ff0b7e24 */ /* 0x000fe2000f8e00ff */
[----:B------:R-:W-:Y:S01]  /*4620*/  PLOP3.LUT P2, PT, PT, PT, UP0, 0x40, 0x0 ;  /* 0x000000000000781c */ /* 0x000fe20003f4e808 */
[----:B-1----:R-:W-:Y:S01]  /*4630*/  IMAD.SHL.U32 R9, R7, 0x40, RZ ;  /* 0x0000004007097824 */ /* 0x002fe200078e00ff */
[----:B------:R-:W-:Y:S02]  /*4640*/  ULOP3.LUT UR10, UR10, 0x3fff, URZ, 0xc0, !UPT ;  /* 0x00003fff0a0a7892 */ /* 0x000fe4000f8ec03f */
[----:B------:R-:W-:Y:S02]  /*4650*/  @!P1 LEA R11, R11, UR37, 0x3 ;  /* 0x000000250b0b9c11 */ /* 0x000fe4000f8e18ff */
[----:B------:R-:W-:Y:S01]  /*4660*/  ULOP3.LUT UR10, UR10, 0x10000, URZ, 0xfc, !UPT ;  /* 0x000100000a0a7892 */ /* 0x000fe2000f8efc3f */
[----:B------:R-:W-:-:S02]  /*4670*/  IADD3 R12, -R9, 0x1, RZ ;  /* 0x00000001090c7810 */ /* 0x000fc40007ffe1ff */
[----:B------:R-:W-:Y:S01]  /*4680*/  @!P1 VIADD R11, R11, 0x28440 ;  /* 0x000284400b0b9836 */ /* 0x000fe20000000000 */
[----:B------:R-:W-:Y:S02]  /*4690*/  ULEA UR10, UR39, UR10, 0xa ;  /* 0x0000000a270a7291 */ /* 0x000fe4000f8e503f */
[----:B------:R-:W-:Y:S02]  /*46a0*/  IMAD R12, R17, UR57, R12 ;  /* 0x00000039110c7c24 */ /* 0x000fe4000f8e020c */
[----:B------:R-:W-:-:S05]  /*46b0*/  @!P1 PRMT R11, RZ, 0x654, R11 ;  /* 0x00000654ff0b9816 */ /* 0x000fca000000000b */
[----:B------:R-:W-:Y:S01]  /*46c0*/  QGMMA.64x256x32.F32.E4M3.E4M3 R24, R188, gdesc[UR8], R24, gsb0 ;  /* 0x03e00008bc187df3 */ /* 0x000fe20008000818 */
[----:B------:R-:W-:Y:S01]  /*46d0*/  UIADD3 UR10, UR10, 0x2, URZ ;  /* 0x000000020a0a7890 */ /* 0x000fe2000fffe03f */
[----:B------:R-:W-:Y:S01]  /*46e0*/  UMOV UR11, 0x80000020 ;  /* 0x80000020000b7882 */ /* 0x000fe20000000000 */
[----:B--2---:R-:W-:-:S04]  /*46f0*/  SHF.R.U32.HI R10, RZ, 0x7, R10 ;  /* 0x00000007ff0a7819 */ /* 0x004fc8000001160a */
[----:B------:R-:W-:Y:S01]  /*4700*/  IADD3 R10, -R10, 0xb, RZ ;  /* 0x0000000b0a0a7810 */ /* 0x000fe20007ffe1ff */
[----:B------:R-:W-:Y:S02]  /*4710*/  WARPGROUP.DEPBAR.LE gsb0, 0x0 ;  /* 0x00008000000079c5 */ /* 0x000fe40000010000 */
[----:B------:R-:W-:-:S15]  /*4720*/  WARPGROUP.ARRIVE ;  /* 0x00000000000079c5 */ /* 0x000fde0000000000 */
[----:B------:R-:W-:-:S03]  /*4730*/  NOP ;  /* 0x0000000000007918 */ /* 0x000fc60000000000 */
[----:B------:R-:W-:Y:S01]  /*4740*/  QGMMA.64x256x32.F32.E4M3.E4M3 R24, R184, gdesc[UR8], R24, gsb0 ;  /* 0x03e00008b8187df3 */ /* 0x000fe20008000818 */
[----:B------:R-:W-:Y:S02]  /*4750*/  ULOP3.LUT UR10, URZ, UR54, URZ, 0x33, !UPT ;  /* 0x000000363f0a7292 */ /* 0x000fe4000f8e333f */
[----:B------:R-:W-:Y:S02]  /*4760*/  WARPGROUP.DEPBAR.LE gsb0, 0x0 ;  /* 0x00008000000079c5 */ /* 0x000fe40000010000 */
[----:B------:R1:W-:Y:S06]  /*4770*/  BAR.ARV R10, 0x100 ;  /* 0x0004000a0000751d */ /* 0x0003ec0000002000 */
[----:B------:R2:W-:Y:S02]  /*4780*/  @!P1 SYNCS.ARRIVE.TRANS64.RED.A1T0 RZ, [R11+URZ], RZ ;  /* 0x000000ff0bff99a7 */ /* 0x0005e4000810043f */
[----:B--2---:R-:W-:-:S04]  /*4790*/  VIADD R11, R12, -UR56 ;  /* 0x800000380c0b7c36 */ /* 0x004fc80008000000 */
[----:B------:R-:W-:-:S04]  /*47a0*/  IMAD R11, R16, -0x2, R11 ;  /* 0xfffffffe100b7824 */ /* 0x000fc800078e020b */
[C---:B------:R-:W-:Y:S02]  /*47b0*/  VIADD R15, R11.reuse, UR55 ;  /* 0x000000370b0f7c36 */ /* 0x040fe40008000000 */
[----:B------:R-:W-:Y:S02]  /*47c0*/  VIADD R21, R11, UR10 ;  /* 0x0000000a0b157c36 */ /* 0x000fe40008000000 */
[C---:B------:R-:W-:Y:S02]  /*47d0*/  IMAD.IADD R11, R2.reuse, 0x1, R15 ;  /* 0x00000001020b7824 */ /* 0x040fe400078e020f */
[----:B------:R-:W-:Y:S01]  /*47e0*/  IMAD.IADD R12, R2, 0x1, R21 ;  /* 0x00000001020c7824 */ /* 0x000fe200078e0215 */
[----:B-1----:R-:W-:Y:S06]  /*47f0*/  @P2 BRA `(.L_x_800) ;  /* 0x00000000005c2947 */ /* 0x002fec0003800000 */
[----:B------:R-:W-:Y:S01]  /*4800*/  ISETP.GT.AND P2, PT, R8, -0x1, PT ;  /* 0xffffffff0800780c */ /* 0x000fe20003f44270 */
[----:B------:R-:W-:-:S12]  /*4810*/  BSSY B0, `(.L_x_801) ;  /* 0x0000011000007945 */ /* 0x000fd80003800000 */
[----:B------:R-:W-:Y:S05]  /*4820*/  @P2 BRA `(.L_x_802) ;  /* 0x0000000000202947 */ /* 0x000fea0003800000 */
[----:B------:R-:W-:Y:S01]  /*4830*/  IMAD.U32 R20, RZ, RZ, UR41 ;  /* 0x00000029ff147e24 */ /* 0x000fe2000f8e00ff */
[----:B------:R-:W-:-:S04]  /*4840*/  LOP3.LUT R13, RZ, R8, RZ, 0x33, !PT ;  /* 0x00000008ff0d7212 */ /* 0x000fc800078e33ff */
[----:B------:R-:W-:-:S13]  /*4850*/  ISETP.NE.AND P2, PT, R20, 0x1, PT ;  /* 0x000000011400780c */ /* 0x000fda0003f45270 */
[----:B------:R-:W1:Y:S02]  /*4860*/  @P2 LDC.64 R184, c[0x0][0x9e8] ;  /* 0x00027a00ffb82b82 */ /* 0x000e640000000a00 */
[----:B-1----:R-:W-:-:S05]  /*4870*/  @P2 IMAD.HI.U32 R10, R13, R184, RZ ;  /* 0x000000b80d0a2227 */ /* 0x002fca00078e00ff */
[----:B------:R-:W-:-:S04]  /*4880*/  @P2 SHF.R.U32.HI R13, RZ, R185, R10 ;  /* 0x000000b9ff0d2219 */ /* 0x000fc8000001160a */
[----:B------:R-:W-:Y:S01]  /*4890*/  LOP3.LUT R10, RZ, R13, RZ, 0x33, !PT ;  /* 0x0000000dff0a7212 */ /* 0x000fe200078e33ff */
[----:B------:R-:W-:Y:S06]  /*48a0*/  BRA `(.L_x_803) ;  /* 0x00000000001c7947 */ /* 0x000fec0003800000 */
.L_x_802:
[----:B------:R-:W-:Y:S02]  /*48b0*/  IMAD.U32 R20, RZ, RZ, UR41 ;  /* 0x00000029ff147e24 */ /* 0x000fe4000f8e00ff */
[----:B------:R-:W-:-:S03]  /*48c0*/  IMAD.MOV.U32 R10, RZ, RZ, R8 ;  /* 0x000000ffff0a7224 */ /* 0x000fc600078e0008 */
[----:B------:R-:W-:-:S13]  /*48d0*/  ISETP.NE.AND P2, PT, R20, 0x1, PT ;  /* 0x000000011400780c */ /* 0x000fda0003f45270 */
[----:B------:R-:W1:Y:S01]  /*48e0*/  @P2 LDC.64 R184, c[0x0][0x9e8] ;  /* 0x00027a00ffb82b82 */ /* 0x000e620000000a00 */
[----:B------:R-:W-:-:S04]  /*48f0*/  @P2 IMAD.IADD R13, R194, 0x1, R2 ;  /* 0x00000001c20d2824 */ /* 0x000fc800078e0202 */
[----:B-1----:R-:W-:-:S05]  /*4900*/  @P2 IMAD.HI.U32 R14, R13, R184, RZ ;  /* 0x000000b80d0e2227 */ /* 0x002fca00078e00ff */
[----:B------:R-:W-:-:S07]  /*4910*/  @P2 SHF.R.U32.HI R10, RZ, R185, R14 ;  /* 0x000000b9ff0a2219 */ /* 0x000fce000001160e */
.L_x_803:
[----:B------:R-:W-:Y:S05]  /*4920*/  BSYNC B0 ;  /* 0x0000000000007941 */ /* 0x000fea0003800000 */
.L_x_801:
[----:B------:R-:W-:-:S04]  /*4930*/  IMAD R13, R10, R20, -R9 ;  /* 0x000000140a0d7224 */ /* 0x000fc800078e0a09 */
[----:B------:R-:W-:-:S05]  /*4940*/  IMAD R13, R16, -0x2, R13 ;  /* 0xfffffffe100d7824 */ /* 0x000fca00078e020d */
[----:B------:R-:W-:Y:S02]  /*4950*/  VIADDMNMX R11, R13, R20, R11, PT ;  /* 0x000000140d0b7246 */ /* 0x000fe4000380010b */
[----:B------:R-:W-:-:S07]  /*4960*/  VIMNMX R12, R12, R13, !PT ;  /* 0x0000000d0c0c7248 */ /* 0x000fce0007fe0100 */
.L_x_800:
[----:B------:R-:W-:Y:S01]  /*4970*/  ISETP.GT.AND P2, PT, R7, -0x1, PT ;  /* 0xffffffff0700780c */ /* 0x000fe20003f44270 */
[----:B------:R-:W-:-:S03]  /*4980*/  IMAD.IADD R10, R0, 0x1, R15 ;  /* 0x00000001000a7824 */ /* 0x000fc600078e020f */
[C---:B------:R-:W-:Y:S02]  /*4990*/  ISETP.GT.AND P5, PT, R12.reuse, RZ, P2 ;  /* 0x000000ff0c00720c */ /* 0x040fe400017a4270 */
[C---:B------:R-:W-:Y:S02]  /*49a0*/  ISETP.GT.AND P4, PT, R12.reuse, 0x1, P2 ;  /* 0x000000010c00780c */ /* 0x040fe40001784270 */
[----:B------:R-:W-:Y:S02]  /*49b0*/  ISETP.LT.OR P5, PT, R11, 0x1, P5 ;  /* 0x000000010b00780c */ /* 0x000fe40002fa1670 */
[----:B------:R-:W-:Y:S02]  /*49c0*/  ISETP.GT.AND P6, PT, R12, 0x8, P2 ;  /* 0x000000080c00780c */ /* 0x000fe400017c4270 */
[----:B------:R-:W-:Y:S02]  /*49d0*/  FSEL R152, R152, -INF , !P5 ;  /* 0xff80000098987808 */ /* 0x000fe40006800000 */
[----:B------:R-:W-:-:S02]  /*49e0*/  ISETP.GT.AND P5, PT, R12, 0x10, P2 ;  /* 0x000000100c00780c */ /* 0x000fc400017a4270 */
[----:B------:R-:W-:Y:S02]  /*49f0*/  ISETP.GT.AND P3, PT, R12, 0x9, P2 ;  /* 0x000000090c00780c */ /* 0x000fe40001764270 */
[C---:B------:R-:W-:Y:S02]  /*4a00*/  ISETP.LT.OR P5, PT, R11.reuse, 0x11, P5 ;  /* 0x000000110b00780c */ /* 0x040fe40002fa1670 */
[C---:B------:R-:W-:Y:S02]  /*4a10*/  ISETP.LT.OR P4, PT, R11.reuse, 0x2, P4 ;  /* 0x000000020b00780c */ /* 0x040fe40002781670 */
[----:B------:R-:W-:Y:S02]  /*4a20*/  FSEL R160, R160, -INF , !P5 ;  /* 0xff800000a0a07808 */ /* 0x000fe40006800000 */
[----:B------:R-:W-:Y:S02]  /*4a30*/  ISETP.GT.AND P5, PT, R12, 0x20, P2 ;  /* 0x000000200c00780c */ /* 0x000fe400017a4270 */
[----:B------:R-:W-:-:S02]  /*4a40*/  ISETP.LT.OR P6, PT, R11, 0x9, P6 ;  /* 0x000000090b00780c */ /* 0x000fc400037c1670 */
[C---:B------:R-:W-:Y:S02]  /*4a50*/  ISETP.LT.OR P3, PT, R11.reuse, 0xa, P3 ;  /* 0x0000000a0b00780c */ /* 0x040fe40001f61670 */
[----:B------:R-:W-:Y:S02]  /*4a60*/  ISETP.LT.OR P5, PT, R11, 0x21, P5 ;  /* 0x000000210b00780c */ /* 0x000fe40002fa1670 */
[----:B------:R-:W-:Y:S02]  /*4a70*/  FSEL R153, R153, -INF , !P4 ;  /* 0xff80000099997808 */ /* 0x000fe40006000000 */
[----:B------:R-:W-:Y:S02]  /*4a80*/  FSEL R156, R156, -INF , !P6 ;  /* 0xff8000009c9c7808 */ /* 0x000fe40007000000 */
[----:B------:R-:W-:Y:S02]  /*4a90*/  FSEL R157, R157, -INF , !P3 ;  /* 0xff8000009d9d7808 */ /* 0x000fe40005800000 */
[----:B------:R-:W-:-:S02]  /*4aa0*/  ISETP.GT.AND P4, PT, R12, 0x11, P2 ;  /* 0x000000110c00780c */ /* 0x000fc40001784270 */
[C---:B------:R-:W-:Y:S02]  /*4ab0*/  ISETP.GT.AND P6, PT, R12.reuse, 0x18, P2 ;  /* 0x000000180c00780c */ /* 0x040fe400017c4270 */
[----:B------:R-:W-:Y:S02]  /*4ac0*/  ISETP.GT.AND P3, PT, R12, 0x19, P2 ;  /* 0x000000190c00780c */ /* 0x000fe40001764270 */
[----:B------:R-:W-:Y:S02]  /*4ad0*/  FSEL R168, R168, -INF , !P5 ;  /* 0xff800000a8a87808 */ /* 0x000fe40006800000 */
[----:B------:R-:W-:Y:S02]  /*4ae0*/  ISETP.GT.AND P5, PT, R12, 0x30, P2 ;  /* 0x000000300c00780c */ /* 0x000fe400017a4270 */
[C---:B------:R-:W-:Y:S02]  /*4af0*/  ISETP.LT.OR P4, PT, R11.reuse, 0x12, P4 ;  /* 0x000000120b00780c */ /* 0x040fe40002781670 */
        /* <DEDUP_REMOVED lines=10> */
[----:B------:R-:W-:Y:S02]  /*4ba0*/  PLOP3.LUT P5, PT, PT, PT, UP0, 0x40, 0x0 ;  /* 0x000000000000781c */ /* 0x000fe40003fae808 */
[C---:B------:R-:W-:Y:S02]  /*4bb0*/  ISETP.LT.OR P4, PT, R11.reuse, 0x22, P4 ;  /* 0x000000220b00780c */ /* 0x040fe40002781670 */
[----:B------:R-:W-:-:S02]  /*4bc0*/  ISETP.LT.OR P6, PT, R11, 0x29, P6 ;  /* 0x000000290b00780c */ /* 0x000fc400037c1670 */
[----:B------:R-:W-:Y:S02]  /*4bd0*/  ISETP.LT.OR P3, PT, R11, 0x2a, P3 ;  /* 0x0000002a0b00780c */ /* 0x000fe40001f61670 */
[----:B------:R-:W-:Y:S02]  /*4be0*/  FSEL R169, R169, -INF , !P4 ;  /* 0xff800000a9a97808 */ /* 0x000fe40006000000 */
[----:B------:R-:W-:Y:S02]  /*4bf0*/  FSEL R172, R172, -INF , !P6 ;  /* 0xff800000acac7808 */ /* 0x000fe40007000000 */
[----:B------:R-:W-:Y:S02]  /*4c00*/  FSEL R173, R173, -INF , !P3 ;  /* 0xff800000adad7808 */ /* 0x000fe40005800000 */
[C---:B------:R-:W-:Y:S02]  /*4c10*/  ISETP.GT.AND P4, PT, R12.reuse, 0x31, P2 ;  /* 0x000000310c00780c */ /* 0x040fe40001784270 */
[----:B------:R-:W-:-:S02]  /*4c20*/  ISETP.GT.AND P6, PT, R12, 0x38, P2 ;  /* 0x000000380c00780c */ /* 0x000fc400017c4270 */
[----:B------:R-:W-:Y:S02]  /*4c30*/  ISETP.GT.AND P3, PT, R12, 0x39, P2 ;  /* 0x000000390c00780c */ /* 0x000fe40001764270 */
[C---:B------:R-:W-:Y:S02]  /*4c40*/  ISETP.LT.OR P4, PT, R11.reuse, 0x32, P4 ;  /* 0x000000320b00780c */ /* 0x040fe40002781670 */
[C---:B------:R-:W-:Y:S02]  /*4c50*/  ISETP.LT.OR P6, PT, R11.reuse, 0x39, P6 ;  /* 0x000000390b00780c */ /* 0x040fe400037c1670 */
[----:B------:R-:W-:Y:S01]  /*4c60*/  ISETP.LT.OR P3, PT, R11, 0x3a, P3 ;  /* 0x0000003a0b00780c */ /* 0x000fe20001f61670 */
[----:B------:R-:W-:Y:S01]  /*4c70*/  IMAD.IADD R11, R0, 0x1, R21 ;  /* 0x00000001000b7824 */ /* 0x000fe200078e0215 */
[----:B------:R-:W-:Y:S02]  /*4c80*/  FSEL R177, R177, -INF , !P4 ;  /* 0xff800000b1b17808 */ /* 0x000fe40006000000 */
[----:B------:R-:W-:-:S02]  /*4c90*/  FSEL R180, R180, -INF , !P6 ;  /* 0xff800000b4b47808 */ /* 0x000fc40007000000 */
[----:B------:R-:W-:Y:S01]  /*4ca0*/  FSEL R181, R181, -INF , !P3 ;  /* 0xff800000b5b57808 */ /* 0x000fe20005800000 */
[----:B------:R-:W-:Y:S06]  /*4cb0*/  @P5 BRA `(.L_x_804) ;  /* 0x0000000000585947 */ /* 0x000fec0003800000 */
[----:B------:R-:W-:Y:S01]  /*4cc0*/  IMAD.IADD R15, R194, 0x1, R0 ;  /* 0x00000001c20f7824 */ /* 0x000fe200078e0200 */
[----:B------:R-:W-:Y:S04]  /*4cd0*/  BSSY B0, `(.L_x_805) ;  /* 0x0000010000007945 */ /* 0x000fe80003800000 */
[----:B------:R-:W-:-:S13]  /*4ce0*/  ISETP.GT.AND P3, PT, R15, -0x1, PT ;  /* 0xffffffff0f00780c */ /* 0x000fda0003f64270 */
        /* <DEDUP_REMOVED lines=9> */
.L_x_806:
[----:B------:R-:W-:-:S05]  /*4d80*/  IMAD.U32 R14, RZ, RZ, UR41 ;  /* 0x00000029ff0e7e24 */ /* 0x000fca000f8e00ff */
[----:B------:R-:W-:-:S13]  /*4d90*/  ISETP.NE.AND P3, PT, R14, 0x1, PT ;  /* 0x000000010e00780c */ /* 0x000fda0003f65270 */
[----:B------:R-:W1:Y:S02]  /*4da0*/  @P3 LDC.64 R12, c[0x0][0x9e8] ;  /* 0x00027a00ff0c3b82 */ /* 0x000e640000000a00 */
[----:B-1----:R-:W-:-:S05]  /*4db0*/  @P3 IMAD.HI.U32 R12, R15, R12, RZ ;  /* 0x0000000c0f0c3227 */ /* 0x002fca00078e00ff */
[----:B------:R-:W-:-:S07]  /*4dc0*/  @P3 SHF.R.U32.HI R15, RZ, R13, R12 ;  /* 0x0000000dff0f3219 */ /* 0x000fce000001160c */
.L_x_807:
[----:B------:R-:W-:Y:S05]  /*4dd0*/  BSYNC B0 ;  /* 0x0000000000007941 */ /* 0x000fea0003800000 */
.L_x_805:
[----:B------:R-:W-:-:S04]  /*4de0*/  IMAD R15, R15, R14, -R9 ;  /* 0x0000000e0f0f7224 */ /* 0x000fc800078e0a09 */
[----:B------:R-:W-:-:S05]  /*4df0*/  IMAD R15, R16, -0x2, R15 ;  /* 0xfffffffe100f7824 */ /* 0x000fca00078e020f */
[----:B------:R-:W-:Y:S02]  /*4e00*/  VIADDMNMX R10, R15, R14, R10, PT ;  /* 0x0000000e0f0a7246 */ /* 0x000fe4000380010a */
[----:B------:R-:W-:-:S07]  /*4e10*/  VIMNMX R11, R11, R15, !PT ;  /* 0x0000000f0b0b7248 */ /* 0x000fce0007fe0100 */
.L_x_804:
[----:B------:R-:W-:Y:S02]  /*4e20*/  FMNMX.FTZ R12, R152, R5, !PT ;  /* 0x00000005980c7209 */ /* 0x000fe40007810000 */
[----:B------:R-:W-:Y:S02]  /*4e30*/  ISETP.GT.AND P3, PT, R11, 0x1, P2 ;  /* 0x000000010b00780c */ /* 0x000fe40001764270 */
[----:B------:R-:W-:Y:S02]  /*4e40*/  FMNMX.FTZ R9, R153, R12, !PT ;  /* 0x0000000c99097209 */ /* 0x000fe40007810000 */
[----:B------:R-:W-:Y:S02]  /*4e50*/  ISETP.LT.OR P3, PT, R10, 0x2, P3 ;  /* 0x000000020a00780c */ /* 0x000fe40001f61670 */
[----:B------:R-:W-:Y:S02]  /*4e60*/  FMNMX.FTZ R12, R156, R9, !PT ;  /* 0x000000099c0c7209 */ /* 0x000fe40007810000 */
[----:B------:R-:W-:-:S02]  /*4e70*/  FSEL R155, R155, -INF , !P3 ;  /* 0xff8000009b9b7808 */ /* 0x000fc40005800000 */
[----:B------:R-:W-:Y:S02]  /*4e80*/  FMNMX.FTZ R9, R157, R12, !PT ;  /* 0x0000000c9d097209 */ /* 0x000fe40007810000 */
[----:B------:R-:W-:Y:S02]  /*4e90*/  ISETP.GT.AND P3, PT, R11, RZ, P2 ;  /* 0x000000ff0b00720c */ /* 0x000fe40001764270 */
[----:B------:R-:W-:Y:S02]  /*4ea0*/  FMNMX.FTZ R12, R160, R9, !PT ;  /* 0x00000009a00c7209 */ /* 0x000fe40007810000 */
[----:B------:R-:W-:Y:S02]  /*4eb0*/  ISETP.LT.OR P3, PT, R10, 0x1, P3 ;  /* 0x000000010a00780c */ /* 0x000fe40001f61670 */
[----:B------:R-:W-:Y:S02]  /*4ec0*/  FMNMX.FTZ R9, R161, R12, !PT ;  /* 0x0000000ca1097209 */ /* 0x000fe40007810000 */
[----:B------:R-:W-:-:S02]  /*4ed0*/  ISETP.GT.AND P5, PT, R11, 0x8, P2 ;  /* 0x000000080b00780c */ /* 0x000fc400017a4270 */
[----:B------:R-:W-:Y:S02]  /*4ee0*/  FMNMX.FTZ R12, R164, R9, !PT ;  /* 0x00000009a40c7209 */ /* 0x000fe40007810000 */
[----:B------:R-:W-:Y:S02]  /*4ef0*/  ISETP.GT.AND P6, PT, R11, 0x9, P2 ;  /* 0x000000090b00780c */ /* 0x000fe400017c4270 */
[----:B------:R-:W-:Y:S02]  /*4f00*/  FMNMX.FTZ R9, R165, R12, !PT ;  /* 0x0000000ca5097209 */ /* 0x000fe40007810000 */
[----:B------:R-:W-:Y:S02]  /*4f10*/  ISETP.LT.OR P5, PT, R10, 0x9, P5 ;  /* 0x000000090a00780c */ /* 0x000fe40002fa1670 */
[----:B------:R-:W-:Y:S02]  /*4f20*/  FMNMX.FTZ R12, R168, R9, !PT ;  /* 0x00000009a80c7209 */ /* 0x000fe40007810000 */
[----:B------:R-:W-:-:S02]  /*4f30*/  ISETP.GT.AND P4, PT, R11, 0x10, P2 ;  /* 0x000000100b00780c */ /* 0x000fc40001784270 */
[----:B------:R-:W-:Y:S02]  /*4f40*/  FMNMX.FTZ R9, R169, R12, !PT ;  /* 0x0000000ca9097209 */ /* 0x000fe40007810000 */
[----:B------:R-:W-:Y:S02]  /*4f50*/  ISETP.LT.OR P6, PT, R10, 0xa, P6 ;  /* 0x0000000a0a00780c */ /* 0x000fe400037c1670 */
[----:B------:R-:W-:Y:S02]  /*4f60*/  FMNMX.FTZ R12, R172, R9, !PT ;  /* 0x00000009ac0c7209 */ /* 0x000fe40007810000 */
[----:B------:R-:W-:Y:S02]  /*4f70*/  FSEL R158, R158, -INF , !P5 ;  /* 0xff8000009e9e7808 */ /* 0x000fe40006800000 */
        /* <DEDUP_REMOVED lines=9> */
[----:B------:R-:W-:Y:S02]  /*5010*/  FSEL R162, R162, -INF , !P4 ;  /* 0xff800000a2a27808 */ /* 0x000fe40006000000 */
[C---:B------:R-:W-:Y:S01]  /*5020*/  ISETP.LT.OR P5, PT, R10.reuse, 0x12, P5 ;  /* 0x000000120a00780c */ /* 0x040fe20002fa1670 */
[----:B------:R-:W1:Y:S01]  /*5030*/  SHFL.BFLY PT, R9, R12, 0x2, 0x1f ;  /* 0x0c401f000c097f89 */ /* 0x000e6200000e0000 */
[----:B------:R-:W-:Y:S02]  /*5040*/  ISETP.GT.AND P4, PT, R11, 0x19, P2 ;  /* 0x000000190b00780c */ /* 0x000fe40001784270 */
[----:B------:R-:W-:Y:S02]  /*5050*/  ISETP.LT.OR P6, PT, R10, 0x19, P6 ;  /* 0x000000190a00780c */ /* 0x000fe400037c1670 */
[----:B------:R-:W-:-:S02]  /*5060*/  FSEL R163, R163, -INF , !P5 ;  /* 0xff800000a3a37808 */ /* 0x000fc40006800000 */
[----:B------:R-:W-:Y:S02]  /*5070*/  FSEL R166, R166, -INF , !P6 ;  /* 0xff800000a6a67808 */ /* 0x000fe40007000000 */
[C---:B------:R-:W-:Y:S02]  /*5080*/  ISETP.LT.OR P4, PT, R10.reuse, 0x1a, P4 ;  /* 0x0000001a0a00780c */ /* 0x040fe40002781670 */
[----:B------:R-:W-:Y:S02]  /*5090*/  ISETP.GT.AND P5, PT, R11, 0x21, P2 ;  /* 0x000000210b00780c */ /* 0x000fe400017a4270 */
[----:B------:R-:W-:Y:S02]  /*50a0*/  FSEL R167, R167, -INF , !P4 ;  /* 0xff800000a7a77808 */ /* 0x000fe40006000000 */
[----:B------:R-:W-:Y:S02]  /*50b0*/  ISETP.GT.AND P6, PT, R11, 0x28, P2 ;  /* 0x000000280b00780c */ /* 0x000fe400017c4270 */
[----:B------:R-:W-:-:S02]  /*50c0*/  ISETP.LT.OR P5, PT, R10, 0x22, P5 ;  /* 0x000000220a00780c */ /* 0x000fc40002fa1670 */
[----:B------:R-:W-:Y:S02]  /*50d0*/  ISETP.LT.OR P6, PT, R10, 0x29, P6 ;  /* 0x000000290a00780c */ /* 0x000fe400037c1670 */
[----:B------:R-:W-:Y:S02]  /*50e0*/  FSEL R171, R171, -INF , !P5 ;  /* 0xff800000abab7808 */ /* 0x000fe40006800000 */
[C---:B------:R-:W-:Y:S02]  /*50f0*/  ISETP.GT.AND P5, PT, R11.reuse, 0x30, P2 ;  /* 0x000000300b00780c */ /* 0x040fe400017a4270 */
[----:B-1----:R-:W-:Y:S02]  /*5100*/  FMNMX.FTZ R13, R12, R9, !PT ;  /* 0x000000090c0d7209 */ /* 0x002fe40007810000 */
[----:B------:R-:W-:Y:S02]  /*5110*/  FSEL R174, R174, -INF , !P6 ;  /* 0xff800000aeae7808 */ /* 0x000fe40007000000 */
[----:B------:R-:W-:Y:S01]  /*5120*/  ISETP.GT.AND P6, PT, R11, 0x31, P2 ;  /* 0x000000310b00780c */ /* 0x000fe200017c4270 */
[----:B------:R-:W1:Y:S01]  /*5130*/  SHFL.BFLY PT, R14, R13, 0x1, 0x1f ;  /* 0x0c201f000d0e7f89 */ /* 0x000e6200000e0000 */
[----:B------:R-:W-:-:S02]  /*5140*/  ISETP.LT.OR P5, PT, R10, 0x31, P5 ;  /* 0x000000310a00780c */ /* 0x000fc40002fa1670 */
[----:B------:R-:W-:Y:S02]  /*5150*/  ISETP.LT.OR P6, PT, R10, 0x32, P6 ;  /* 0x000000320a00780c */ /* 0x000fe400037c1670 */
[----:B------:R-:W-:Y:S02]  /*5160*/  FSEL R178, R178, -INF , !P5 ;  /* 0xff800000b2b27808 */ /* 0x000fe40006800000 */
[----:B------:R-:W-:Y:S02]  /*5170*/  FSEL R179, R179, -INF , !P6 ;  /* 0xff800000b3b37808 */ /* 0x000fe40007000000 */
[----:B-1----:R-:W-:Y:S01]  /*5180*/  FMNMX.FTZ R9, R13, R14, !PT ;  /* 0x0000000e0d097209 */ /* 0x002fe20007810000 */
[----:B------:R-:W-:Y:S01]  /*5190*/  IMAD.U32 R14, RZ, RZ, UR38 ;  /* 0x00000026ff0e7e24 */ /* 0x000fe2000f8e00ff */
[----:B------:R-:W-:Y:S02]  /*51a0*/  FSEL R13, R154, -INF , !P3 ;  /* 0xff8000009a0d7808 */ /* 0x000fe40005800000 */
        /* <DEDUP_REMOVED lines=9> */
[----:B------:R-:W-:Y:S01]  /*5240*/  FMNMX.FTZ R12, R162, R15, !PT ;  /* 0x0000000fa20c7209 */ /* 0x000fe20007810000 */
[----:B------:R-:W-:-:S01]  /*5250*/  FFMA.FTZ R15, R9, R14, -8 ;  /* 0xc1000000090f7423 */ /* 0x000fc2000001000e */
[----:B------:R-:W-:Y:S02]  /*5260*/  FSETP.NEU.FTZ.AND P4, PT, R9, -INF , PT ;  /* 0xff8000000900780b */ /* 0x000fe40003f9d000 */
[----:B------:R-:W-:Y:S02]  /*5270*/  FMNMX.FTZ R21, R163, R12, !PT ;  /* 0x0000000ca3157209 */ /* 0x000fe40007810000 */
[----:B------:R-:W-:-:S02]  /*5280*/  FSEL R175, R175, -INF , !P3 ;  /* 0xff800000afaf7808 */ /* 0x000fc40005800000 */
[----:B------:R-:W-:Y:S02]  /*5290*/  FMNMX.FTZ R12, R166, R21, !PT ;  /* 0x00000015a60c7209 */ /* 0x000fe40007810000 */
[----:B------:R-:W-:Y:S02]  /*52a0*/  FSEL R15, R15, RZ, P4 ;  /* 0x000000ff0f0f7208 */ /* 0x000fe40002000000 */
[----:B------:R-:W-:Y:S02]  /*52b0*/  FMNMX.FTZ R21, R167, R12, !PT ;  /* 0x0000000ca7157209 */ /* 0x000fe40007810000 */
[----:B------:R-:W-:Y:S01]  /*52c0*/  ISETP.GT.AND P3, PT, R11, 0x38, P2 ;  /* 0x000000380b00780c */ /* 0x000fe20001764270 */
[----:B------:R-:W-:-:S01]  /*52d0*/  FFMA.FTZ R153, R153, UR38, -R15 ;  /* 0x0000002699997c23 */ /* 0x000fc2000801080f */
[----:B------:R-:W-:Y:S01]  /*52e0*/  FMNMX.FTZ R14, R170, R21, !PT ;  /* 0x00000015aa0e7209 */ /* 0x000fe20007810000 */
[----:B------:R-:W-:-:S01]  /*52f0*/  FFMA.FTZ R152, R152, UR38, -R15 ;  /* 0x0000002698987c23 */ /* 0x000fc2000801080f */
[----:B------:R-:W-:Y:S01]  /*5300*/  ISETP.GT.AND P2, PT, R11, 0x39, P2 ;  /* 0x000000390b00780c */ /* 0x000fe20001744270 */
[----:B------:R-:W-:-:S01]  /*5310*/  FFMA.FTZ R156, R156, UR38, -R15 ;  /* 0x000000269c9c7c23 */ /* 0x000fc2000801080f */
[----:B------:R-:W-:Y:S01]  /*5320*/  FMNMX.FTZ R21, R171, R14, !PT ;  /* 0x0000000eab157209 */ /* 0x000fe20007810000 */
[----:B------:R1:W-:Y:S01]  /*5330*/  MUFU.EX2 R11, R153 ;  /* 0x00000099000b7308 */ /* 0x0003e20000000800 */
[----:B------:R-:W-:Y:S01]  /*5340*/  ISETP.LT.OR P3, PT, R10, 0x39, P3 ;  /* 0x000000390a00780c */ /* 0x000fe20001f61670 */
[--C-:B------:R-:W-:Y:S01]  /*5350*/  FFMA.FTZ R160, R160, UR38, -R15.reuse ;  /* 0x00000026a0a07c23 */ /* 0x100fe2000801080f */
[----:B------:R-:W-:Y:S01]  /*5360*/  FMNMX.FTZ R14, R174, R21, !PT ;  /* 0x00000015ae0e7209 */ /* 0x000fe20007810000 */
[----:B------:R-:W-:Y:S01]  /*5370*/  FFMA.FTZ R181, R181, UR38, -R15 ;  /* 0x00000026b5b57c23 */ /* 0x000fe2000801080f */
[----:B------:R-:W-:-:S02]  /*5380*/  ISETP.LT.OR P2, PT, R10, 0x3a, P2 ;  /* 0x0000003a0a00780c */ /* 0x000fc40001741670 */
[----:B------:R-:W-:Y:S01]  /*5390*/  FMNMX.FTZ R21, R175, R14, !PT ;  /* 0x0000000eaf157209 */ /* 0x000fe20007810000 */
[----:B------:R2:W-:Y:S01]  /*53a0*/  MUFU.EX2 R12, R152 ;  /* 0x00000098000c7308 */ /* 0x0005e20000000800 */
[----:B------:R-:W-:Y:S02]  /*53b0*/  FSEL R182, R182, -INF , !P3 ;  /* 0xff800000b6b67808 */ /* 0x000fe40005800000 */
[----:B------:R-:W-:Y:S01]  /*53c0*/  FMNMX.FTZ R20, R178, R21, !PT ;  /* 0x00000015b2147209 */ /* 0x000fe20007810000 */
[----:B------:R-:W-:-:S01]  /*53d0*/  FFMA.FTZ R21, R157, UR38, -R15 ;  /* 0x000000269d157c23 */ /* 0x000fc2000801080f */
[----:B------:R-:W-:Y:S01]  /*53e0*/  FSEL R183, R183, -INF , !P2 ;  /* 0xff800000b7b77808 */ /* 0x000fe20005000000 */
[----:B------:R-:W-:-:S01]  /*53f0*/  FFMA.FTZ R157, R165, UR38, -R15 ;  /* 0x00000026a59d7c23 */ /* 0x000fc2000801080f */
[----:B-1----:R-:W-:Y:S01]  /*5400*/  FMNMX.FTZ R153, R179, R20, !PT ;  /* 0x00000014b3997209 */ /* 0x002fe20007810000 */
[----:B------:R-:W-:-:S01]  /*5410*/  FFMA.FTZ R20, R164, UR38, -R15 ;  /* 0x00000026a4147c23 */ /* 0x000fc2000801080f */
[----:B------:R1:W-:Y:S01]  /*5420*/  MUFU.EX2 R14, R156 ;  /* 0x0000009c000e7308 */ /* 0x0003e20000000800 */
[----:B--2---:R-:W-:-:S01]  /*5430*/  FFMA.FTZ R152, R168, UR38, -R15 ;  /* 0x00000026a8987c23 */ /* 0x004fc2000801080f */
[----:B------:R-:W-:Y:S01]  /*5440*/  FMNMX.FTZ R10, R182, R153, !PT ;  /* 0x00000099b60a7209 */ /* 0x000fe20007810000 */
[----:B------:R-:W-:-:S01]  /*5450*/  FFMA.FTZ R153, R161, UR38, -R15 ;  /* 0x00000026a1997c23 */ /* 0x000fc2000801080f */
[--C-:B------:R-:W-:Y:S01]  /*5460*/  FFMA.FTZ R161, R169, UR38, -R15.reuse ;  /* 0x00000026a9a17c23 */ /* 0x100fe2000801080f */
[----:B------:R-:W-:-:S01]  /*5470*/  FFMA.FTZ R165, R173, UR38, -R15 ;  /* 0x00000026ada57c23 */ /* 0x000fc2000801080f */
[----:B------:R-:W-:Y:S01]  /*5480*/  FMNMX.FTZ R154, R183, R10, !PT ;  /* 0x0000000ab79a7209 */ /* 0x000fe20007810000 */
[----:B------:R-:W-:-:S01]  /*5490*/  FFMA.FTZ R169, R177, UR38, -R15 ;  /* 0x00000026b1a97c23 */ /* 0x000fc2000801080f */
[----:B------:R2:W-:Y:S01]  /*54a0*/  MUFU.EX2 R10, R160 ;  /* 0x000000a0000a7308 */ /* 0x0005e20000000800 */
[----:B-1----:R-:W-:-:S01]  /*54b0*/  FFMA.FTZ R156, R176, UR38, -R15 ;  /* 0x00000026b09c7c23 */ /* 0x002fc2000801080f */
[----:B------:R-:W-:Y:S01]  /*54c0*/  FSEL R168, R9, RZ, P4 ;  /* 0x000000ff09a87208 */ /* 0x000fe20002000000 */
[----:B------:R-:W1:Y:S04]  /*54d0*/  SHFL.BFLY PT, R185, R154, 0x2, 0x1f ;  /* 0x0c401f009ab97f89 */ /* 0x000e6800000e0000 */
[----:B------:R-:W-:-:S01]  /*54e0*/  FADD.FTZ R168, -R168, R5 ;  /* 0x00000005a8a87221 */ /* 0x000fc20000010100 */
[----:B------:R-:W-:Y:S01]  /*54f0*/  MUFU.EX2 R21, R21 ;  /* 0x0000001500157308 */ /* 0x000fe20000000800 */
[----:B--2---:R-:W-:-:S02]  /*5500*/  FFMA.FTZ R160, R180, UR38, -R15 ;  /* 0x00000026b4a07c23 */ /* 0x004fc4000801080f */
[----:B------:R-:W-:-:S05]  /*5510*/  FMUL.FTZ R173, R168, UR38 ;  /* 0x00000026a8ad7c20 */ /* 0x000fca0008410000 */
[----:B------:R-:W-:Y:S08]  /*5520*/  MUFU.EX2 R153, R153 ;  /* 0x0000009900997308 */ /* 0x000ff00000000800 */
[----:B------:R-:W2:Y:S01]  /*5530*/  MUFU.EX2 R173, R173 ;  /* 0x000000ad00ad7308 */ /* 0x000ea20000000800 */
[----:B-1----:R-:W-:Y:S01]  /*5540*/  FMNMX.FTZ R185, R154, R185, !PT ;  /* 0x000000b99ab97209 */ /* 0x002fe20007810000 */
[----:B------:R-:W-:-:S04]  /*5550*/  FFMA.FTZ R154, R172, UR38, -R15 ;  /* 0x00000026ac9a7c23 */ /* 0x000fc8000801080f */
[----:B------:R-:W1:Y:S02]  /*5560*/  SHFL.BFLY PT, R164, R185, 0x1, 0x1f ;  /* 0x0c201f00b9a47f89 */ /* 0x000e6400000e0000 */
[----:B------:R-:W-:Y:S08]  /*5570*/  MUFU.EX2 R20, R20 ;  /* 0x0000001400147308 */ /* 0x000ff00000000800 */
[----:B------:R-:W-:Y:S08]  /*5580*/  MUFU.EX2 R157, R157 ;  /* 0x0000009d009d7308 */ /* 0x000ff00000000800 */
[----:B------:R-:W-:Y:S01]  /*5590*/  MUFU.EX2 R152, R152 ;  /* 0x0000009800987308 */ /* 0x000fe20000000800 */
[----:B-1----:R-:W-:Y:S01]  /*55a0*/  FMNMX.FTZ R15, R185, R164, !PT ;  /* 0x000000a4b90f7209 */ /* 0x002fe20007810000 */
[----:B------:R-:W-:-:S06]  /*55b0*/  IMAD.U32 R164, RZ, RZ, UR38 ;  /* 0x00000026ffa47e24 */ /* 0x000fcc000f8e00ff */
[----:B------:R-:W-:Y:S01]  /*55c0*/  MUFU.EX2 R161, R161 ;  /* 0x000000a100a17308 */ /* 0x000fe20000000800 */
[C---:B------:R-:W-:Y:S01]  /*55d0*/  FSETP.NEU.FTZ.AND P2, PT, R15.reuse, -INF , PT ;  /* 0xff8000000f00780b */ /* 0x040fe20003f5d000 */
[----:B------:R-:W-:-:S05]  /*55e0*/  FFMA.FTZ R164, R15, R164, -8 ;  /* 0xc10000000fa47423 */ /* 0x000fca00000100a4 */
[----:B------:R-:W-:Y:S01]  /*55f0*/  FSEL R168, R164, RZ, P2 ;  /* 0x000000ffa4a87208 */ /* 0x000fe20001000000 */
[----:B------:R-:W-:Y:S04]  /*5600*/  MUFU.EX2 R154, R154 ;  /* 0x0000009a009a7308 */ /* 0x000fe80000000800 */
[----:B------:R-:W-:-:S01]  /*5610*/  FFMA.FTZ R164, R155, UR38, -R168 ;  /* 0x000000269ba47c23 */ /* 0x000fc200080108a8 */
[--C-:B------:R-:W-:Y:S01]  /*5620*/  FFMA.FTZ R155, R158, UR38, -R168.reuse ;  /* 0x000000269e9b7c23 */ /* 0x100fe200080108a8 */
[----:B------:R-:W-:-:S01]  /*5630*/  FFMA.FTZ R158, R159, UR38, -R168 ;  /* 0x000000269f9e7c23 */ /* 0x000fc200080108a8 */
[--C-:B------:R-:W-:Y:S01]  /*5640*/  FFMA.FTZ R159, R162, UR38, -R168.reuse ;  /* 0x00000026a29f7c23 */ /* 0x100fe200080108a8 */
[----:B------:R-:W-:-:S01]  /*5650*/  FFMA.FTZ R162, R163, UR38, -R168 ;  /* 0x00000026a3a27c23 */ /* 0x000fc200080108a8 */
[----:B------:R-:W-:Y:S01]  /*5660*/  FSEL R163, R15, RZ, P2 ;  /* 0x000000ff0fa37208 */ /* 0x000fe20001000000 */
[----:B------:R-:W-:-:S01]  /*5670*/  FFMA.FTZ R13, R13, UR38, -R168 ;  /* 0x000000260d0d7c23 */ /* 0x000fc200080108a8 */
[----:B------:R-:W-:Y:S01]  /*5680*/  MUFU.EX2 R164, R164 ;  /* 0x000000a400a47308 */ /* 0x000fe20000000800 */
[----:B------:R-:W-:-:S01]  /*5690*/  FFMA.FTZ R172, R166, UR38, -R168 ;  /* 0x00000026a6ac7c23 */ /* 0x000fc200080108a8 */
[----:B------:R-:W-:Y:S01]  /*56a0*/  FFMA.FTZ R166, R171, UR38, -R168 ;  /* 0x00000026aba67c23 */ /* 0x000fe200080108a8 */
[----:B------:R-:W-:-:S01]  /*56b0*/  FADD.FTZ R163, -R163, R6 ;  /* 0x00000006a3a37221 */ /* 0x000fc20000010100 */
[--C-:B------:R-:W-:Y:S01]  /*56c0*/  FFMA.FTZ R167, R167, UR38, -R168.reuse ;  /* 0x00000026a7a77c23 */ /* 0x100fe200080108a8 */
[----:B------:R-:W-:-:S01]  /*56d0*/  FFMA.FTZ R174, R174, UR38, -R168 ;  /* 0x00000026aeae7c23 */ /* 0x000fc200080108a8 */
[--C-:B------:R-:W-:Y:S01]  /*56e0*/  FFMA.FTZ R175, R175, UR38, -R168.reuse ;  /* 0x00000026afaf7c23 */ /* 0x100fe200080108a8 */
[----:B------:R-:W-:Y:S01]  /*56f0*/  FMUL.FTZ R6, R163, UR38 ;  /* 0x00000026a3067c20 */ /* 0x000fe20008410000 */
[----:B------:R-:W-:Y:S01]  /*5700*/  MUFU.EX2 R13, R13 ;  /* 0x0000000d000d7308 */ /* 0x000fe20000000800 */
[----:B------:R-:W-:-:S01]  /*5710*/  FFMA.FTZ R163, R170, UR38, -R168 ;  /* 0x00000026aaa37c23 */ /* 0x000fc200080108a8 */
[----:B--2---:R-:W-:Y:S01]  /*5720*/  FFMA.FTZ R170, R173, R3, R12 ;  /* 0x00000003adaa7223 */ /* 0x004fe2000001000c */
[----:B------:R-:W-:-:S01]  /*5730*/  FFMA.FTZ R178, R178, UR38, -R168 ;  /* 0x00000026b2b27c23 */ /* 0x000fc200080108a8 */
[--C-:B------:R-:W-:Y:S01]  /*5740*/  FFMA.FTZ R179, R179, UR38, -R168.reuse ;  /* 0x00000026b3b37c23 */ /* 0x100fe200080108a8 */
[----:B------:R-:W-:-:S01]  /*5750*/  FFMA.FTZ R182, R182, UR38, -R168 ;  /* 0x00000026b6b67c23 */ /* 0x000fc200080108a8 */
[----:B------:R-:W-:Y:S01]  /*5760*/  FADD.FTZ R171, R11, R170 ;  /* 0x000000aa0bab7221 */ /* 0x000fe20000010000 */
[----:B------:R-:W-:-:S01]  /*5770*/  FFMA.FTZ R168, R183, UR38, -R168 ;  /* 0x00000026b7a87c23 */ /* 0x000fc200080108a8 */
[----:B------:R-:W1:Y:S02]  /*5780*/  MUFU.EX2 R6, R6 ;  /* 0x0000000600067308 */ /* 0x000e640000000800 */
[----:B------:R-:W-:-:S06]  /*5790*/  FADD.FTZ R170, R14, R171 ;  /* 0x000000ab0eaa7221 */ /* 0x000fcc0000010000 */
[----:B------:R-:W2:Y:S08]  /*57a0*/  MUFU.EX2 R155, R155 ;  /* 0x0000009b009b7308 */ /* 0x000eb00000000800 */
[----:B------:R-:W3:Y:S01]  /*57b0*/  MUFU.EX2 R158, R158 ;  /* 0x0000009e009e7308 */ /* 0x000ee20000000800 */
[----:B-1----:R-:W-:-:S04]  /*57c0*/  FFMA.FTZ R3, R6, R4, R13 ;  /* 0x0000000406037223 */ /* 0x002fc8000001000d */
[----:B------:R-:W-:-:S03]  /*57d0*/  FADD.FTZ R4, R164, R3 ;  /* 0x00000003a4047221 */ /* 0x000fc60000010000 */
[----:B------:R-:W1:Y:S01]  /*57e0*/  MUFU.EX2 R159, R159 ;  /* 0x0000009f009f7308 */ /* 0x000e620000000800 */
[----:B--2---:R-:W-:-:S07]  /*57f0*/  FADD.FTZ R3, R155, R4 ;  /* 0x000000049b037221 */ /* 0x004fce0000010000 */
[----:B------:R-:W2:Y:S01]  /*5800*/  MUFU.EX2 R162, R162 ;  /* 0x000000a200a27308 */ /* 0x000ea20000000800 */
[----:B---3--:R-:W-:-:S07]  /*5810*/  FADD.FTZ R4, R158, R3 ;  /* 0x000000039e047221 */ /* 0x008fce0000010000 */
[----:B------:R-:W3:Y:S01]  /*5820*/  MUFU.EX2 R172, R172 ;  /* 0x000000ac00ac7308 */ /* 0x000ee20000000800 */
[----:B-1----:R-:W-:-:S07]  /*5830*/  FADD.FTZ R3, R159, R4 ;  /* 0x000000049f037221 */ /* 0x002fce0000010000 */
[----:B------:R1:W4:Y:S01]  /*5840*/  MUFU.EX2 R176, R167 ;  /* 0x000000a700b07308 */ /* 0x0003220000000800 */
[----:B--2---:R-:W-:-:S07]  /*5850*/  FADD.FTZ R3, R162, R3 ;  /* 0x00000003a2037221 */ /* 0x004fce0000010000 */
[----:B------:R-:W2:Y:S01]  /*5860*/  MUFU.EX2 R163, R163 ;  /* 0x000000a300a37308 */ /* 0x000ea20000000800 */
[----:B-1----:R-:W-:-:S01]  /*5870*/  FADD.FTZ R167, R21, R170 ;  /* 0x000000aa15a77221 */ /* 0x002fc20000010000 */
[----:B---3--:R-:W-:-:S03]  /*5880*/  FADD.FTZ R3, R172, R3 ;  /* 0x00000003ac037221 */ /* 0x008fc60000010000 */
[----:B------:R-:W-:-:S03]  /*5890*/  FADD.FTZ R170, R10, R167 ;  /* 0x000000a70aaa7221 */ /* 0x000fc60000010000 */
[----:B------:R-:W1:Y:S01]  /*58a0*/  MUFU.EX2 R166, R166 ;  /* 0x000000a600a67308 */ /* 0x000e620000000800 */
[----:B------:R-:W-:-:S04]  /*58b0*/  FADD.FTZ R167, R153, R170 ;  /* 0x000000aa99a77221 */ /* 0x000fc80000010000 */
[----:B------:R-:W-:-:S03]  /*58c0*/  FADD.FTZ R4, R20, R167 ;  /* 0x000000a714047221 */ /* 0x000fc60000010000 */
[----:B------:R-:W3:Y:S01]  /*58d0*/  MUFU.EX2 R174, R174 ;  /* 0x000000ae00ae7308 */ /* 0x000ee20000000800 */
[----:B------:R-:W-:-:S01]  /*58e0*/  FADD.FTZ R167, R157, R4 ;  /* 0x000000049da77221 */ /* 0x000fc20000010000 */
[----:B----4-:R-:W-:-:S03]  /*58f0*/  FADD.FTZ R4, R176, R3 ;  /* 0x00000003b0047221 */ /* 0x010fc60000010000 */
[----:B------:R-:W-:Y:S01]  /*5900*/  FADD.FTZ R170, R152, R167 ;  /* 0x000000a798aa7221 */ /* 0x000fe20000010000 */
[----:B--2---:R-:W-:-:S02]  /*5910*/  FADD.FTZ R3, R163, R4 ;  /* 0x00000004a3037221 */ /* 0x004fc40000010000 */
[----:B------:R-:W2:Y:S01]  /*5920*/  MUFU.EX2 R165, R165 ;  /* 0x000000a500a57308 */ /* 0x000ea20000000800 */
[----:B------:R-:W-:-:S01]  /*5930*/  FADD.FTZ R167, R161, R170 ;  /* 0x000000aaa1a77221 */ /* 0x000fc20000010000 */
[----:B-1----:R-:W-:-:S03]  /*5940*/  FADD.FTZ R3, R166, R3 ;  /* 0x00000003a6037221 */ /* 0x002fc60000010000 */
[----:B------:R-:W-:-:S03]  /*5950*/  FADD.FTZ R4, R154, R167 ;  /* 0x000000a79a047221 */ /* 0x000fc60000010000 */
        /* <DEDUP_REMOVED lines=18> */
[----:B---3--:R-:W-:-:S03]  /*5a80*/  FADD.FTZ R3, R5, R4 ;  /* 0x0000000405037221 */ /* 0x008fc60000010000 */
[----:B--2---:R-:W-:Y:S01]  /*5a90*/  FADD.FTZ R4, R168, R167 ;  /* 0x000000a7a8047221 */ /* 0x004fe20000010000 */
[----:B------:R-:W-:Y:S06]  /*5aa0*/  @!P0 BRA `(.L_x_808) ;  /* 0x0000000000048947 */ /* 0x000fec0003800000 */
[----:B------:R-:W-:Y:S01]  /*5ab0*/  BPT.TRAP 0x1 ;  /* 0x000000040000795c */ /* 0x000fe20000300000 */
.L_x_808:
[----:B------:R-:W-:Y:S01]  /*5ac0*/  ULEA UR10, UR39, UR37, 0x3 ;  /* 0x00000025270a7291 */ /* 0x000fe2000f8e183f */
[----:B------:R-:W-:Y:S01]  /*5ad0*/  ISETP.GT.AND P2, PT, R7, UR7, PT ;  /* 0x0000000707007c0c */ /* 0x000fe2000bf44270 */
[----:B------:R-:W-:Y:S01]  /*5ae0*/  UMOV UR36, UR6 ;  /* 0x0000000600247c82 */ /* 0x000fe20008000000 */
[----:B------:R-:W-:Y:S01]  /*5af0*/  F2FP.SATFINITE.E4M3.F32.PACK_AB_MERGE_C R14, R21, R14, RZ ;  /* 0x0000000e150e723e */ /* 0x000fe200048070ff */
[----:B------:R-:W-:Y:S01]  /*5b00*/  UIADD3 UR10, UR10, 0x28460, URZ ;  /* 0x000284600a0a7890 */ /* 0x000fe2000fffe03f */
[----:B------:R-:W-:Y:S01]  /*5b10*/  F2FP.SATFINITE.E4M3.F32.PACK_AB_MERGE_C R20, R157, R20, RZ ;  /* 0x000000149d14723e */ /* 0x000fe200048070ff */
[----:B------:R-:W-:Y:S01]  /*5b20*/  UMOV UR39, UR5 ;  /* 0x0000000500277c82 */ /* 0x000fe20008000000 */
[----:B------:R-:W-:Y:S01]  /*5b30*/  F2FP.SATFINITE.E4M3.F32.PACK_AB_MERGE_C R5, R5, R160, RZ ;  /* 0x000000a00505723e */ /* 0x000fe200048070ff */
[----:B------:R-:W-:Y:S01]  /*5b40*/  UPRMT UR10, UR46, 0x654, UR10 ;  /* 0x000006542e0a7896 */ /* 0x000fe2000800000a */
        /* <DEDUP_REMOVED lines=9> */
[----:B------:R-:W-:Y:S01]  /*5be0*/  SYNCS.ARRIVE.TRANS64.RED.A1T0 RZ, [UR10], RZ ;  /* 0x000000ffffff79a7 */ /* 0x000fe2000810040a */
        /* <DEDUP_REMOVED lines=64> */
[-C--:B------:R-:W-:Y:S01]  /*5ff0*/  FMUL.FTZ R25, R25, R173.reuse ;  /* 0x000000ad19197220 */ /* 0x080fe20000410000 */
        /* <DEDUP_REMOVED lines=67> */
[----:B------:R-:W-:-:S02]  /*6430*/  VIADD R7, R7, 0xffffffff ;  /* 0xffffffff07077836 */ /* 0x000fc40000000000 */
[----:B------:R-:W-:Y:S02]  /*6440*/  IMAD.MOV.U32 R6, RZ, RZ, R15 ;  /* 0x000000ffff067224 */ /* 0x000fe400078e000f */
[----:B------:R-:W-:Y:S01]  /*6450*/  IMAD.MOV.U32 R5, RZ, RZ, R9 ;  /* 0x000000ffff057224 */ /* 0x000fe200078e0009 */
[----:B------:R-:W-:Y:S06]  /*6460*/  @P2 BRA `(.L_x_809) ;  /* 0xffffffdc00282947 */ /* 0x000fec000383ffff */
[----:B------:R-:W-:Y:S01]  /*6470*/  IMAD.MOV.U32 R6, RZ, RZ, R15 ;  /* 0x000000ffff067224 */ /* 0x000fe200078e000f */
[----:B------:R-:W-:Y:S01]  /*6480*/  UMOV UR39, UR5 ;  /* 0x0000000500277c82 */ /* 0x000fe20008000000 */
[----:B------:R-:W-:Y:S01]  /*6490*/  IMAD.MOV.U32 R5, RZ, RZ, R9 ;  /* 0x000000ffff057224 */ /* 0x000fe200078e0009 */
[----:B------:R-:W-:-:S06]  /*64a0*/  UMOV UR36, UR6 ;  /* 0x0000000600247c82 */ /* 0x000fcc0008000000 */
.L_x_791:
[----:B------:R-:W1:Y:S01]  /*64b0*/  LDC R11, c[0x0][0x9e4] ;  /* 0x00027900ff0b7b82 */ /* 0x000e620000000800 */
[----:B------:R-:W-:-:S05]  /*64c0*/  VIADD R8, R198, -UR54 ;  /* 0x80000036c6087c36 */ /* 0x000fca0008000000 */
[----:B------:R-:W-:Y:S02]  /*64d0*/  R2UR UR5, R8 ;  /* 0x00000000080572ca */ /* 0x000fe400000e0000 */
[----:B-1----:R-:W-:-:S13]  /*64e0*/  ISETP.GE.AND P6, PT, R11, 0x1, PT ;  /* 0x000000010b00780c */ /* 0x002fda0003fc6270 */
[----:B------:R-:W-:Y:S05]  /*64f0*/  @!P6 BRA `(.L_x_810) ;  /* 0x000000000044e947 */ /* 0x000fea0003800000 */
        /* <DEDUP_REMOVED lines=9> */
.L_x_811:
[----:B------:R-:W-:-:S13]  /*6590*/  ISETP.NE.AND P2, PT, R11, 0x1, PT ;  /* 0x000000010b00780c */ /* 0x000fda0003f45270 */
[----:B------:R-:W1:Y:S02]  /*65a0*/  @P2 LDC.64 R8, c[0x0][0x9e8] ;  /* 0x00027a00ff082b82 */ /* 0x000e640000000a00 */
[----:B-1----:R-:W-:-:S05]  /*65b0*/  @P2 IMAD.HI.U32 R8, R198, R8, RZ ;  /* 0x00000008c6082227 */ /* 0x002fca00078e00ff */
[----:B------:R-:W-:-:S07]  /*65c0*/  @P2 SHF.R.U32.HI R198, RZ, R9, R8 ;  /* 0x00000009ffc62219 */ /* 0x000fce0000011608 */
.L_x_812:
[----:B------:R-:W-:-:S05]  /*65d0*/  IMAD R198, R198, R11, RZ ;  /* 0x0000000bc6c67224 */ /* 0x000fca00078e02ff */
[----:B------:R-:W-:-:S13]  /*65e0*/  R2UR UR6, R198 ;  /* 0x00000000c60672ca */ /* 0x000fda00000e0000 */
[----:B------:R-:W-:-:S04]  /*65f0*/  UISETP.LT.AND UP0, UPT, UR5, UR6, UPT ;  /* 0x000000060500728c */ /* 0x000fc8000bf01270 */
[----:B------:R-:W-:-:S12]  /*6600*/  USEL UR5, UR5, UR6, !UP0 ;  /* 0x0000000605057287 */ /* 0x000fd8000c000000 */
.L_x_810:
[----:B------:R-:W-:-:S04]  /*6610*/  UIADD3 UR5, UR5, 0x3f, URZ ;  /* 0x0000003f05057890 */ /* 0x000fc8000fffe03f */
[----:B------:R-:W-:-:S04]  /*6620*/  USHF.R.S32.HI UR6, URZ, 0x1f, UR5 ;  /* 0x0000001f3f067899 */ /* 0x000fc80008011405 */
[----:B------:R-:W-:-:S04]  /*6630*/  ULEA.HI UR6, UR6, UR5, URZ, 0x6 ;  /* 0x0000000506067291 */ /* 0x000fc8000f8f303f */
[----:B------:R-:W-:-:S04]  /*6640*/  USHF.R.S32.HI UR6, URZ, 0x6, UR6 ;  /* 0x000000063f067899 */ /* 0x000fc80008011406 */
[----:B------:R-:W-:-:S04]  /*6650*/  UISETP.LT.AND UP0, UPT, UR45, UR6, UPT ;  /* 0x000000062d00728c */ /* 0x000fc8000bf01270 */
[----:B------:R-:W-:-:S06]  /*6660*/  USEL UR7, UR45, UR6, !UP0 ;  /* 0x000000062d077287 */ /* 0x000fcc000c000000 */
[----:B------:R-:W-:-:S13]  /*6670*/  ISETP.GE.AND P2, PT, R7, UR7, PT ;  /* 0x0000000707007c0c */ /* 0x000fda000bf46270 */
[----:B------:R-:W-:Y:S05]  /*6680*/  @!P2 BRA `(.L_x_813) ;  /* 0x000000180064a947 */ /* 0x000fea0003800000 */
[----:B------:R-:W-:Y:S01]  /*6690*/  IMAD.MOV.U32 R9, RZ, RZ, R6 ;  /* 0x000000ffff097224 */ /* 0x000fe200078e0006 */
[----:B------:R-:W-:Y:S01]  /*66a0*/  UMOV UR5, UR36 ;  /* 0x0000002400057c82 */ /* 0x000fe20008000000 */
[----:B------:R-:W-:-:S07]  /*66b0*/  IMAD.MOV.U32 R8, RZ, RZ, R5 ;  /* 0x000000ffff087224 */ /* 0x000fce00078e0005 */
.L_x_823:
[----:B------:R-:W-:Y:S01]  /*66c0*/  ISETP.NE.AND P3, PT, RZ, UR40, PT ;  /* 0x00000028ff007c0c */ /* 0x000fe2000bf65270 */
[----:B------:R-:W-:-:S04]  /*66d0*/  UISETP.NE.AND UP0, UPT, UR39, 0x1, UPT ;  /* 0x000000012700788c */ /* 0x000fc8000bf05270 */
[----:B------:R-:W-:-:S04]  /*66e0*/  USEL UR36, URZ, 0x1, UP0 ;  /* 0x000000013f247887 */ /* 0x000fc80008000000 */
[----:B------:R-:W-:-:S04]  /*66f0*/  ULOP3.LUT UR36, UR5, UR36, URZ, 0x3c, !UPT ;  /* 0x0000002405247292 */ /* 0x000fc8000f8e3c3f */
[----:B------:R-:W-:Y:S08]  /*6700*/  @P3 BRA `(.L_x_814) ;  /* 0x0000000000383947 */ /* 0x000ff00003800000 */
[----:B------:R-:W-:Y:S05]  /*6710*/  @!P0 BRA `(.L_x_815) ;  /* 0x0000000000048947 */ /* 0x000fea0003800000 */
[----:B------:R-:W-:Y:S01]  /*6720*/  BPT.TRAP 0x1 ;  /* 0x000000040000795c */ /* 0x000fe20000300000 */
.L_x_815:
        /* <DEDUP_REMOVED lines=9> */
.L_x_816:
[----:B--2---:R-:W-:Y:S05]  /*67c0*/  @P2 BRA `(.L_x_814) ;  /* 0x0000000000082947 */ /* 0x004fea0003800000 */
[----:B------:R-:W2:Y:S02]  /*67d0*/  SYNCS.PHASECHK.TRANS64.TRYWAIT P2, [UR6+0x28430], R5 ;  /* 0x02843005ff0075a7 */ /* 0x000ea40008040146 */
[----:B--2---:R-:W-:Y:S05]  /*67e0*/  @!P2 BRA `(.L_x_817) ;  /* 0x000000a800e4a947 */ /* 0x004fea0003800000 */
.L_x_814:
[----:B--2---:R-:W2:Y:S01]  /*67f0*/  S2R R6, SR_TID.X ;  /* 0x0000000000067919 */ /* 0x004ea20000002100 */
[----:B------:R-:W-:Y:S01]  /*6800*/  UIADD3 UR6, UR39, 0x1, URZ ;  /* 0x0000000127067890 */ /* 0x000fe2000fffe03f */
[----:B------:R-:W-:Y:S01]  /*6810*/  UMOV UR51, 0x40000040 ;  /* 0x4000004000337882 */ /* 0x000fe20000000000 */
[----:B------:R-:W-:Y:S02]  /*6820*/  UMOV UR11, 0x40000040 ;  /* 0x40000040000b7882 */ /* 0x000fe40000000000 */
[----:B------:R-:W-:Y:S01]  /*6830*/  UISETP.NE.AND UP0, UPT, UR6, 0x2, UPT ;  /* 0x000000020600788c */ /* 0x000fe2000bf05270 */
[----:B------:R-:W-:Y:S01]  /*6840*/  UMOV UR15, 0x40000040 ;  /* 0x40000040000f7882 */ /* 0x000fe20000000000 */
[----:B------:R-:W-:Y:S02]  /*6850*/  UMOV UR19, 0x40000040 ;  /* 0x4000004000137882 */ /* 0x000fe40000000000 */
[----:B------:R-:W-:Y:S01]  /*6860*/  USEL UR6, UR6, URZ, UP0 ;  /* 0x0000003f06067287 */ /* 0x000fe20008000000 */
[----:B------:R-:W-:Y:S01]  /*6870*/  UMOV UR23, 0x40000040 ;  /* 0x4000004000177882 */ /* 0x000fe20000000000 */
[----:B------:R-:W-:-:S02]  /*6880*/  UMOV UR27, 0x40000040 ;  /* 0x40000040001b7882 */ /* 0x000fc40000000000 */
[----:B------:R-:W-:Y:S01]  /*6890*/  ULEA UR34, UR6, UR4, 0xa ;  /* 0x0000000406227291 */ /* 0x000fe2000f8e503f */
[----:B------:R-:W-:Y:S01]  /*68a0*/  UMOV UR31, 0x40000040 ;  /* 0x40000040001f7882 */ /* 0x000fe20000000000 */
[----:B------:R-:W-:Y:S02]  /*68b0*/  UMOV UR35, 0x40000040 ;  /* 0x4000004000237882 */ /* 0x000fe40000000000 */
[----:B------:R-:W-:Y:S02]  /*68c0*/  UIADD3 UR10, UR34, 0x2, URZ ;  /* 0x00000002220a7890 */ /* 0x000fe4000fffe03f */
[----:B------:R-:W-:Y:S02]  /*68d0*/  UIADD3 UR14, UR34, 0x4, URZ ;  /* 0x00000004220e7890 */ /* 0x000fe4000fffe03f */
[----:B------:R-:W-:Y:S01]  /*68e0*/  UMOV UR50, UR34 ;  /* 0x0000002200327c82 */ /* 0x000fe20008000000 */
[----:B------:R-:W-:Y:S02]  /*68f0*/  UIADD3 UR18, UR34, 0x6, URZ ;  /* 0x0000000622127890 */ /* 0x000fe4000fffe03f */
[----:B------:R-:W-:-:S02]  /*6900*/  UIADD3 UR22, UR34, 0x200, URZ ;  /* 0x0000020022167890 */ /* 0x000fc4000fffe03f */
[----:B------:R-:W-:Y:S02]  /*6910*/  UIADD3 UR26, UR34, 0x202, URZ ;  /* 0x00000202221a7890 */ /* 0x000fe4000fffe03f */
[----:B------:R-:W-:Y:S02]  /*6920*/  UIADD3 UR30, UR34, 0x204, URZ ;  /* 0x00000204221e7890 */ /* 0x000fe4000fffe03f */
[----:B------:R-:W-:Y:S01]  /*6930*/  UIADD3 UR34, UR34, 0x206, URZ ;  /* 0x0000020622227890 */ /* 0x000fe2000fffe03f */
        /* <DEDUP_REMOVED lines=30> */
.L_x_819:
[----:B------:R-:W-:Y:S01]  /*6b20*/  ULEA UR10, UR39, UR37, 0x3 ;  /* 0x00000025270a7291 */ /* 0x000fe2000f8e183f */
[----:B------:R-:W-:-:S05]  /*6b30*/  IMAD.U32 R5, RZ, RZ, UR5 ;  /* 0x00000005ff057e24 */ /* 0x000fca000f8e00ff */
[----:B------:R-:W-:-:S04]  /*6b40*/  SHF.L.U32 R5, R5, 0x1f, RZ ;  /* 0x0000001f05057819 */ /* 0x000fc800000006ff */
[----:B------:R1:W2:Y:S01]  /*6b50*/  SYNCS.PHASECHK.TRANS64.TRYWAIT P2, [UR10+0x28450], R5 ;  /* 0x02845005ff0075a7 */ /* 0x0002a2000804014a */
[----:B------:R-:W-:Y:S05]  /*6b60*/  @!P0 BRA `(.L_x_820) ;  /* 0x0000000000048947 */ /* 0x000fea0003800000 */
[----:B------:R-:W-:Y:S01]  /*6b70*/  BPT.TRAP 0x1 ;  /* 0x000000040000795c */ /* 0x000fe20000300000 */
.L_x_820:
[----:B--2---:R-:W-:Y:S05]  /*6b80*/  @P2 BRA `(.L_x_818) ;  /* 0x0000000000082947 */ /* 0x004fea0003800000 */
[----:B------:R-:W2:Y:S02]  /*6b90*/  SYNCS.PHASECHK.TRANS64.TRYWAIT P2, [UR10+0x28450], R5 ;  /* 0x02845005ff0075a7 */ /* 0x000ea4000804014a */
[----:B--2---:R-:W-:Y:S05]  /*6ba0*/  @!P2 BRA `(.L_x_821) ;  /* 0x000000a8000ca947 */ /* 0x004fea0003800000 */
.L_x_818:
[----:B------:R-:W-:Y:S01]  /*6bb0*/  UIADD3 UR5, UR37, 0x8000, URZ ;  /* 0x0000800025057890 */ /* 0x000fe2000fffe03f */
[----:B------:R-:W-:Y:S01]  /*6bc0*/  WARPGROUP.ARRIVE ;  /* 0x00000000000079c5 */ /* 0x000fe20000000000 */
[----:B------:R-:W-:Y:S01]  /*6bd0*/  UMOV UR11, 0x80000020 ;  /* 0x80000020000b7882 */ /* 0x000fe20000000000 */
[----:B--2---:R-:W-:Y:S01]  /*6be0*/  FMNMX.FTZ R6, R152, R8, !PT ;  /* 0x0000000898067209 */ /* 0x004fe20007810000 */
[----:B------:R-:W-:Y:S01]  /*6bf0*/  USHF.R.U32.HI UR5, URZ, 0x4, UR5 ;  /* 0x000000043f057899 */ /* 0x000fe20008011605 */
[----:B------:R-:W-:Y:S02]  /*6c00*/  FMNMX.FTZ R10, R154, R9, !PT ;  /* 0x000000099a0a7209 */ /* 0x000fe40007810000 */
[----:B------:R-:W2:Y:S01]  /*6c10*/  S2R R198, SR_TID.X ;  /* 0x0000000000c67919 */ /* 0x000ea20000002100 */
[----:B-1----:R-:W-:Y:S01]  /*6c20*/  FMNMX.FTZ R5, R153, R6, !PT ;  /* 0x0000000699057209 */ /* 0x002fe20007810000 */
[----:B------:R-:W-:Y:S01]  /*6c30*/  ULOP3.LUT UR5, UR5, 0x3fff, URZ, 0xc0, !UPT ;  /* 0x00003fff05057892 */ /* 0x000fe2000f8ec03f */
[----:B------:R-:W-:-:S02]  /*6c40*/  FMNMX.FTZ R11, R155, R10, !PT ;  /* 0x0000000a9b0b7209 */ /* 0x000fc40007810000 */
[----:B------:R-:W-:Y:S01]  /*6c50*/  FMNMX.FTZ R6, R156, R5, !PT ;  /* 0x000000059c067209 */ /* 0x000fe20007810000 */
[----:B------:R-:W-:Y:S01]  /*6c60*/  ULOP3.LUT UR5, UR5, 0x10000, URZ, 0xfc, !UPT ;  /* 0x0001000005057892 */ /* 0x000fe2000f8efc3f */
[----:B------:R-:W-:Y:S02]  /*6c70*/  FMNMX.FTZ R10, R158, R11, !PT ;  /* 0x0000000b9e0a7209 */ /* 0x000fe40007810000 */
[----:B------:R-:W-:Y:S01]  /*6c80*/  FMNMX.FTZ R5, R157, R6, !PT ;  /* 0x000000069d057209 */ /* 0x000fe20007810000 */
[----:B------:R-:W-:Y:S01]  /*6c90*/  ULEA UR10, UR39, UR5, 0xa ;  /* 0x00000005270a7291 */ /* 0x000fe2000f8e503f */
[----:B------:R-:W-:Y:S02]  /*6ca0*/  FMNMX.FTZ R11, R159, R10, !PT ;  /* 0x0000000a9f0b7209 */ /* 0x000fe40007810000 */
[----:B------:R-:W-:Y:S02]  /*6cb0*/  FMNMX.FTZ R6, R160, R5, !PT ;  /* 0x00000005a0067209 */ /* 0x000fe40007810000 */
[----:B------:R-:W-:-:S02]  /*6cc0*/  FMNMX.FTZ R10, R162, R11, !PT ;  /* 0x0000000ba20a7209 */ /* 0x000fc40007810000 */
[----:B------:R-:W-:Y:S02]  /*6cd0*/  FMNMX.FTZ R5, R161, R6, !PT ;  /* 0x00000006a1057209 */ /* 0x000fe40007810000 */
[----:B------:R-:W-:Y:S01]  /*6ce0*/  QGMMA.64x256x32.F32.E4M3.E4M3 R24, R188, gdesc[UR8], R24, gsb0 ;  /* 0x03e00008bc187df3 */ /* 0x000fe20008000818 */
[----:B------:R-:W-:Y:S01]  /*6cf0*/  UIADD3 UR10, UR10, 0x2, URZ ;  /* 0x000000020a0a7890 */ /* 0x000fe2000fffe03f */
[----:B------:R-:W-:Y:S01]  /*6d00*/  FMNMX.FTZ R11, R163, R10, !PT ;  /* 0x0000000aa30b7209 */ /* 0x000fe20007810000 */
[----:B------:R-:W-:Y:S01]  /*6d10*/  UMOV UR11, 0x80000020 ;  /* 0x80000020000b7882 */ /* 0x000fe20000000000 */
        /* <DEDUP_REMOVED lines=20> */
[----:B--2---:R-:W-:Y:S01]  /*6e60*/  SHF.R.U32.HI R198, RZ, 0x7, R198 ;  /* 0x00000007ffc67819 */ /* 0x004fe200000116c6 */
        /* <DEDUP_REMOVED lines=8> */
[----:B------:R-:W-:Y:S02]  /*6ef0*/  FADD.FTZ R8, -R5, R8 ;  /* 0x0000000805087221 */ /* 0x000fe40000010100 */
[----:B------:R-:W-:-:S02]  /*6f00*/  FADD.FTZ R9, -R6, R9 ;  /* 0x0000000906097221 */ /* 0x000fc40000010100 */
[----:B------:R-:W-:Y:S02]  /*6f10*/  FMUL.FTZ R8, R8, UR38 ;  /* 0x0000002608087c20 */ /* 0x000fe40008410000 */
[----:B------:R-:W-:-:S04]  /*6f20*/  FMUL.FTZ R9, R9, UR38 ;  /* 0x0000002609097c20 */ /* 0x000fc80008410000 */
[----:B------:R-:W-:Y:S08]  /*6f30*/  MUFU.EX2 R8, R8 ;  /* 0x0000000800087308 */ /* 0x000ff00000000800 */
[----:B------:R-:W-:Y:S01]  /*6f40*/  MUFU.EX2 R9, R9 ;  /* 0x0000000900097308 */ /* 0x000fe20000000800 */
[----:B------:R-:W-:Y:S02]  /*6f50*/  WARPGROUP.DEPBAR.LE gsb0, 0x0 ;  /* 0x00008000000079c5 */ /* 0x000fe40000010000 */
[----:B------:R-:W-:Y:S01]  /*6f60*/  WARPGROUP.ARRIVE ;  /* 0x00000000000079c5 */ /* 0x000fe20000000000 */
[----:B------:R-:W-:-:S04]  /*6f70*/  IMAD.U32 R188, RZ, RZ, UR38 ;  /* 0x00000026ffbc7e24 */ /* 0x000fc8000f8e00ff */
[----:B------:R-:W-:Y:S01]  /*6f80*/  FFMA.FTZ R188, R5, R188, -8 ;  /* 0xc100000005bc7423 */ /* 0x000fe200000100bc */
[----:B------:R-:W-:Y:S03]  /*6f90*/  QGMMA.64x256x32.F32.E4M3.E4M3 R24, R184, gdesc[UR8], R24, gsb0 ;  /* 0x03e00008b8187df3 */ /* 0x000fe60008000818 */
[----:B------:R-:W-:-:S01]  /*6fa0*/  FFMA.FTZ R10, R153, UR38, -R188 ;  /* 0x00000026990a7c23 */ /* 0x000fc200080108bc */
[--C-:B------:R-:W-:Y:S01]  /*6fb0*/  FFMA.FTZ R153, R169, UR38, -R188.reuse ;  /* 0x00000026a9997c23 */ /* 0x100fe200080108bc */
[----:B------:R-:W-:Y:S02]  /*6fc0*/  IMAD.U32 R169, RZ, RZ, UR38 ;  /* 0x00000026ffa97e24 */ /* 0x000fe4000f8e00ff */
[--C-:B------:R-:W-:Y:S01]  /*6fd0*/  FFMA.FTZ R11, R152, UR38, -R188.reuse ;  /* 0x00000026980b7c23 */ /* 0x100fe200080108bc */
[----:B------:R-:W-:-:S01]  /*6fe0*/  FFMA.FTZ R152, R168, UR38, -R188 ;  /* 0x00000026a8987c23 */ /* 0x000fc200080108bc */
[----:B------:R-:W-:Y:S01]  /*6ff0*/  FFMA.FTZ R12, R156, UR38, -R188 ;  /* 0x000000269c0c7c23 */ /* 0x000fe200080108bc */
[----:B------:R-:W-:-:S01]  /*7000*/  FFMA.FTZ R168, R6, R169, -8 ;  /* 0xc100000006a87423 */ /* 0x000fc200000100a9 */
        /* <DEDUP_REMOVED lines=17> */
[----:B------:R-:W-:-:S01]  /*7120*/  FFMA.FTZ R167, R167, UR38, -R168 ;  /* 0x00000026a7a77c23 */ /* 0x000fc200080108a8 */
[--C-:B------:R-:W-:Y:S01]  /*7130*/  FFMA.FTZ R163, R170, UR38, -R168.reuse ;  /* 0x00000026aaa37c23 */ /* 0x100fe200080108a8 */
[----:B------:R-:W-:-:S01]  /*7140*/  FFMA.FTZ R174, R174, UR38, -R168 ;  /* 0x00000026aeae7c23 */ /* 0x000fc200080108a8 */
[----:B------:R-:W-:Y:S01]  /*7150*/  FFMA.FTZ R157, R173, UR38, -R188 ;  /* 0x00000026ad9d7c23 */ /* 0x000fe200080108bc */
[----:B------:R-:W-:-:S01]  /*7160*/  FFMA.FTZ R175, R175, UR38, -R168 ;  /* 0x00000026afaf7c23 */ /* 0x000fc200080108a8 */
[----:B------:R-:W-:Y:S01]  /*7170*/  FFMA.FTZ R161, R177, UR38, -R188 ;  /* 0x00000026b1a17c23 */ /* 0x000fe200080108bc */
[----:B------:R-:W-:Y:S01]  /*7180*/  IMAD.U32 R177, RZ, RZ, UR6 ;  /* 0x00000006ffb17e24 */ /* 0x000fe2000f8e00ff */
[----:B------:R-:W3:Y:S01]  /*7190*/  MUFU.EX2 R155, R155 ;  /* 0x0000009b009b7308 */ /* 0x000ee20000000800 */
[----:B-1----:R-:W-:-:S01]  /*71a0*/  FFMA.FTZ R3, R8, R3, R11 ;  /* 0x0000000308037223 */ /* 0x002fc2000001000b */
[----:B------:R-:W-:Y:S01]  /*71b0*/  FFMA.FTZ R160, R176, UR38, -R188 ;  /* 0x00000026b0a07c23 */ /* 0x000fe200080108bc */
[----:B------:R-:W-:-:S01]  /*71c0*/  FFMA.FTZ R178, R178, UR38, -R168 ;  /* 0x00000026b2b27c23 */ /* 0x000fc200080108a8 */
[----:B------:R-:W-:Y:S01]  /*71d0*/  @!P1 LEA R177, R177, UR37, 0x3 ;  /* 0x00000025b1b19c11 */ /* 0x000fe2000f8e18ff */
[----:B------:R-:W-:-:S01]  /*71e0*/  FADD.FTZ R3, R10, R3 ;  /* 0x000000030a037221 */ /* 0x000fc20000010000 */
[----:B------:R-:W-:Y:S01]  /*71f0*/  IADD3 R173, -R198, 0xb, RZ ;  /* 0x0000000bc6ad7810 */ /* 0x000fe20007ffe1ff */
[----:B------:R-:W-:-:S01]  /*7200*/  FFMA.FTZ R179, R179, UR38, -R168 ;  /* 0x00000026b3b37c23 */ /* 0x000fc200080108a8 */
[----:B------:R-:W1:Y:S01]  /*7210*/  MUFU.EX2 R12, R12 ;  /* 0x0000000c000c7308 */ /* 0x000e620000000800 */
[----:B--2---:R-:W-:-:S01]  /*7220*/  FFMA.FTZ R4, R9, R4, R154 ;  /* 0x0000000409047223 */ /* 0x004fc2000001009a */
[----:B------:R-:W-:Y:S01]  /*7230*/  FFMA.FTZ R164, R180, UR38, -R188 ;  /* 0x00000026b4a47c23 */ /* 0x000fe200080108bc */
[----:B------:R-:W-:-:S01]  /*7240*/  FFMA.FTZ R182, R182, UR38, -R168 ;  /* 0x00000026b6b67c23 */ /* 0x000fc200080108a8 */
[----:B------:R-:W-:Y:S01]  /*7250*/  FFMA.FTZ R165, R181, UR38, -R188 ;  /* 0x00000026b5a57c23 */ /* 0x000fe200080108bc */
[----:B------:R-:W-:-:S03]  /*7260*/  FFMA.FTZ R168, R183, UR38, -R168 ;  /* 0x00000026b7a87c23 */ /* 0x000fc600080108a8 */
[----:B------:R-:W2:Y:S01]  /*7270*/  MUFU.EX2 R158, R158 ;  /* 0x0000009e009e7308 */ /* 0x000ea20000000800 */
[----:B---3--:R-:W-:-:S07]  /*7280*/  FADD.FTZ R171, R155, R4 ;  /* 0x000000049bab7221 */ /* 0x008fce0000010000 */
[----:B------:R-:W3:Y:S01]  /*7290*/  MUFU.EX2 R13, R13 ;  /* 0x0000000d000d7308 */ /* 0x000ee20000000800 */
[----:B-1----:R-:W-:-:S07]  /*72a0*/  FADD.FTZ R4, R12, R3 ;  /* 0x000000030c047221 */ /* 0x002fce0000010000 */
[----:B------:R-:W1:Y:S01]  /*72b0*/  MUFU.EX2 R169, R169 ;  /* 0x000000a900a97308 */ /* 0x000e620000000800 */
[----:B--2---:R-:W-:-:S07]  /*72c0*/  FADD.FTZ R170, R158, R171 ;  /* 0x000000ab9eaa7221 */ /* 0x004fce0000010000 */
        /* <DEDUP_REMOVED lines=20> */
[----:B------:R-:W-:Y:S01]  /*7410*/  MUFU.EX2 R153, R153 ;  /* 0x0000009900997308 */ /* 0x000fe20000000800 */
[----:B-1----:R-:W-:-:S01]  /*7420*/  FADD.FTZ R4, R152, R3 ;  /* 0x0000000398047221 */ /* 0x002fc20000010000 */
[----:B------:R-:W-:-:S05]  /*7430*/  @!P1 VIADD R3, R177, 0x28440 ;  /* 0x00028440b1039836 */ /* 0x000fca0000000000 */
[----:B------:R-:W-:Y:S01]  /*7440*/  @!P1 PRMT R3, RZ, 0x654, R3 ;  /* 0x00000654ff039816 */ /* 0x000fe20000000003 */
        /* <DEDUP_REMOVED lines=17> */
[----:B------:R-:W1:Y:S08]  /*7560*/  MUFU.EX2 R165, R165 ;  /* 0x000000a500a57308 */ /* 0x000e700000000800 */
[----:B------:R-:W3:Y:S01]  /*7570*/  MUFU.EX2 R168, R168 ;  /* 0x000000a800a87308 */ /* 0x000ee20000000800 */
[----:B--2---:R-:W-:-:S01]  /*7580*/  FADD.FTZ R171, R182, R171 ;  /* 0x000000abb6ab7221 */ /* 0x004fc20000010000 */
[----:B------:R-:W-:-:S02]  /*7590*/  WARPGROUP.DEPBAR.LE gsb0, 0x0 ;  /* 0x00008000000079c5 */ /* 0x000fc40000010000 */
[----:B------:R2:W-:Y:S06]  /*75a0*/  BAR.ARV R173, 0x100 ;  /* 0x000400ad0000751d */ /* 0x0005ec0000002000 */
[----:B------:R4:W-:Y:S01]  /*75b0*/  @!P1 SYNCS.ARRIVE.TRANS64.RED.A1T0 RZ, [R3+URZ], RZ ;  /* 0x000000ff03ff99a7 */ /* 0x0009e2000810043f */
[----:B--2---:R-:W-:-:S04]  /*75c0*/  FADD.FTZ R173, R153, R4 ;  /* 0x0000000499ad7221 */ /* 0x004fc80000010000 */
[----:B------:R-:W-:-:S04]  /*75d0*/  FADD.FTZ R4, R156, R173 ;  /* 0x000000ad9c047221 */ /* 0x000fc80000010000 */
[----:B----4-:R-:W-:-:S04]  /*75e0*/  FADD.FTZ R3, R157, R4 ;  /* 0x000000049d037221 */ /* 0x010fc80000010000 */
[----:B------:R-:W-:-:S04]  /*75f0*/  FADD.FTZ R4, R160, R3 ;  /* 0x00000003a0047221 */ /* 0x000fc80000010000 */
[----:B------:R-:W-:-:S04]  /*7600*/  FADD.FTZ R3, R161, R4 ;  /* 0x00000004a1037221 */ /* 0x000fc80000010000 */
[----:B------:R-:W-:-:S04]  /*7610*/  FADD.FTZ R4, R164, R3 ;  /* 0x00000003a4047221 */ /* 0x000fc80000010000 */
[----:B-1----:R-:W-:Y:S01]  /*7620*/  FADD.FTZ R3, R165, R4 ;  /* 0x00000004a5037221 */ /* 0x002fe20000010000 */
[----:B---3--:R-:W-:-:S01]  /*7630*/  FADD.FTZ R4, R168, R171 ;  /* 0x000000aba8047221 */ /* 0x008fc20000010000 */
[----:B------:R-:W-:Y:S06]  /*7640*/  @!P0 BRA `(.L_x_822) ;  /* 0x0000000000048947 */ /* 0x000fec0003800000 */
[----:B------:R-:W-:Y:S01]  /*7650*/  BPT.TRAP 0x1 ;  /* 0x000000040000795c */ /* 0x000fe20000300000 */
.L_x_822:
[----:B------:R-:W-:Y:S01]  /*7660*/  ULEA UR5, UR39, UR37, 0x3 ;  /* 0x0000002527057291 */ /* 0x000fe2000f8e183f */
[----:B------:R-:W-:Y:S01]  /*7670*/  ISETP.GT.AND P2, PT, R7, UR7, PT ;  /* 0x0000000707007c0c */ /* 0x000fe2000bf44270 */
[----:B------:R-:W-:Y:S01]  /*7680*/  FMUL.FTZ R24, R24, R8 ;  /* 0x0000000818187220 */ /* 0x000fe20000410000 */
        /* <DEDUP_REMOVED lines=16> */
[----:B------:R-:W-:Y:S01]  /*7790*/  UMOV UR5, UR36 ;  /* 0x0000002400057c82 */ /* 0x000fe20008000000 */
        /* <DEDUP_REMOVED lines=124> */
[----:B------:R-:W-:Y:S01]  /*7f60*/  VIADD R7, R7, 0xffffffff ;  /* 0xffffffff07077836 */ /* 0x000fe20000000000 */
        /* <DEDUP_REMOVED lines=8> */
[----:B------:R-:W-:Y:S01]  /*7ff0*/  F2FP.SATFINITE.E4M3.F32.PACK_AB_MERGE_C R187, R176, R178, R21 ;  /* 0x000000b2b0bb723e */ /* 0x000fe20004807015 */
[----:B------:R-:W-:Y:S06]  /*8000*/  @P2 BRA `(.L_x_823) ;  /* 0xffffffe400ac2947 */ /* 0x000fec000383ffff */
[----:B------:R-:W-:-:S05]  /*8010*/  UMOV UR39, UR6 ;  /* 0x0000000600277c82 */ /* 0x000fca0008000000 */
.L_x_813:
[----:B------:R-:W-:-:S13]  /*8020*/  ISETP.GE.AND P2, PT, R7, UR45, PT ;  /* 0x0000002d07007c0c */ /* 0x000fda000bf46270 */
[----:B------:R-:W-:Y:S05]  /*8030*/  @!P2 BRA `(.L_x_824) ;  /* 0x000000240004a947 */ /* 0x000fea0003800000 */
[----:B------:R-:W-:Y:S01]  /*8040*/  IMAD.MOV.U32 R10, RZ, RZ, R6 ;  /* 0x000000ffff0a7224 */ /* 0x000fe200078e0006 */
[----:B------:R-:W-:Y:S01]  /*8050*/  UMOV UR5, UR36 ;  /* 0x0000002400057c82 */ /* 0x000fe20008000000 */
[----:B------:R-:W-:Y:S01]  /*8060*/  IMAD.MOV.U32 R9, RZ, RZ, R5 ;  /* 0x000000ffff097224 */ /* 0x000fe200078e0005 */
[----:B------:R-:W-:Y:S01]  /*8070*/  ULDC UR7, c[0x0][0x9e4] ;  /* 0x0002790000077ab9 */ /* 0x000fe20000000800 */
[----:B------:R-:W-:Y:S01]  /*8080*/  IMAD.IADD R8, R194, 0x1, R2 ;  /* 0x00000001c2087824 */ /* 0x000fe200078e0202 */
[----:B------:R-:W-:Y:S01]  /*8090*/  ULDC UR41, c[0x0][0x9dc] ;  /* 0x0002770000297ab9 */ /* 0x000fe20000000800 */
[----:B------:R-:W-:Y:S01]  /*80a0*/  ULDC UR56, c[0x0][0x2e0] ;  /* 0x0000b80000387ab9 */ /* 0x000fe20000000800 */
[----:B------:R-:W-:Y:S01]  /*80b0*/  ULDC UR55, c[0x0][0x288] ;  /* 0x0000a20000377ab9 */ /* 0x000fe20000000800 */
[----:B------:R-:W-:-:S05]  /*80c0*/  ULDC UR54, c[0x0][0x9e0] ;  /* 0x0002780000367ab9 */ /* 0x000fca0000000800 */
.L_x_842:
[----:B------:R-:W-:Y:S01]  /*80d0*/  ISETP.NE.AND P3, PT, RZ, UR40, PT ;  /* 0x00000028ff007c0c */ /* 0x000fe2000bf65270 */
[----:B------:R-:W-:-:S04]  /*80e0*/  UISETP.NE.AND UP0, UPT, UR39, 0x1, UPT ;  /* 0x000000012700788c */ /* 0x000fc8000bf05270 */
[----:B------:R-:W-:-:S04]  /*80f0*/  USEL UR36, URZ, 0x1, UP0 ;  /* 0x000000013f247887 */ /* 0x000fc80008000000 */
[----:B------:R-:W-:-:S04]  /*8100*/  ULOP3.LUT UR36, UR5, UR36, URZ, 0x3c, !UPT ;  /* 0x0000002405247292 */ /* 0x000fc8000f8e3c3f */
[----:B------:R-:W-:Y:S08]  /*8110*/  @P3 BRA `(.L_x_825) ;  /* 0x0000000000383947 */ /* 0x000ff00003800000 */
[----:B------:R-:W-:Y:S05]  /*8120*/  @!P0 BRA `(.L_x_826) ;  /* 0x0000000000048947 */ /* 0x000fea0003800000 */
[----:B------:R-:W-:Y:S01]  /*8130*/  BPT.TRAP 0x1 ;  /* 0x000000040000795c */ /* 0x000fe20000300000 */
.L_x_826:
        /* <DEDUP_REMOVED lines=9> */
.L_x_827:
[----:B--2---:R-:W-:Y:S05]  /*81d0*/  @P2 BRA `(.L_x_825) ;  /* 0x0000000000082947 */ /* 0x004fea0003800000 */
[----:B------:R-:W2:Y:S02]  /*81e0*/  SYNCS.PHASECHK.TRANS64.TRYWAIT P2, [UR6+0x28430], R5 ;  /* 0x02843005ff0075a7 */ /* 0x000ea40008040146 */
[----:B--2---:R-:W-:Y:S05]  /*81f0*/  @!P2 BRA `(.L_x_828) ;  /* 0x000000900090a947 */ /* 0x004fea0003800000 */
.L_x_825:
        /* <DEDUP_REMOVED lines=51> */
.L_x_830:
[----:B------:R-:W-:Y:S01]  /*8530*/  ULEA UR10, UR39, UR37, 0x3 ;  /* 0x00000025270a7291 */ /* 0x000fe2000f8e183f */
[----:B------:R-:W-:-:S05]  /*8540*/  IMAD.U32 R5, RZ, RZ, UR5 ;  /* 0x00000005ff057e24 */ /* 0x000fca000f8e00ff */
[----:B------:R-:W-:-:S04]  /*8550*/  SHF.L.U32 R5, R5, 0x1f, RZ ;  /* 0x0000001f05057819 */ /* 0x000fc800000006ff */
[----:B------:R1:W2:Y:S01]  /*8560*/  SYNCS.PHASECHK.TRANS64.TRYWAIT P2, [UR10+0x28450], R5 ;  /* 0x02845005ff0075a7 */ /* 0x0002a2000804014a */
[----:B------:R-:W-:Y:S05]  /*8570*/  @!P0 BRA `(.L_x_831) ;  /* 0x0000000000048947 */ /* 0x000fea0003800000 */
[----:B------:R-:W-:Y:S01]  /*8580*/  BPT.TRAP 0x1 ;  /* 0x000000040000795c */ /* 0x000fe20000300000 */
.L_x_831:
[----:B--2---:R-:W-:Y:S05]  /*8590*/  @P2 BRA `(.L_x_829) ;  /* 0x0000000000082947 */ /* 0x004fea0003800000 */
[----:B------:R-:W2:Y:S02]  /*85a0*/  SYNCS.PHASECHK.TRANS64.TRYWAIT P2, [UR10+0x28450], R5 ;  /* 0x02845005ff0075a7 */ /* 0x000ea4000804014a */
[----:B--2---:R-:W-:Y:S05]  /*85b0*/  @!P2 BRA `(.L_x_832) ;  /* 0x0000008c00b8a947 */ /* 0x004fea0003800000 */
.L_x_829:
[----:B------:R-:W-:Y:S01]  /*85c0*/  UIADD3 UR5, UR37, 0x8000, URZ ;  /* 0x0000800025057890 */ /* 0x000fe2000fffe03f */
[----:B------:R-:W-:Y:S01]  /*85d0*/  WARPGROUP.ARRIVE ;  /* 0x00000000000079c5 */ /* 0x000fe20000000000 */
[----:B------:R-:W-:-:S05]  /*85e0*/  UMOV UR11, 0x80000020 ;  /* 0x80000020000b7882 */ /* 0x000fca0000000000 */
[----:B------:R-:W3:Y:S01]  /*85f0*/  S2R R11, SR_TID.X ;  /* 0x00000000000b7919 */ /* 0x000ee20000002100 */
[----:B------:R-:W-:Y:S01]  /*8600*/  USHF.R.U32.HI UR5, URZ, 0x4, UR5 ;  /* 0x000000043f057899 */ /* 0x000fe20008011605 */
[----:B-12---:R-:W-:Y:S02]  /*8610*/  IMAD.SHL.U32 R5, R7, 0x40, RZ ;  /* 0x0000004007057824 */ /* 0x006fe400078e00ff */
[----:B------:R-:W-:Y:S01]  /*8620*/  IMAD.U32 R6, RZ, RZ, UR6 ;  /* 0x00000006ff067e24 */ /* 0x000fe2000f8e00ff */
[----:B------:R-:W-:Y:S02]  /*8630*/  ULOP3.LUT UR5, UR5, 0x3fff, URZ, 0xc0, !UPT ;  /* 0x00003fff05057892 */ /* 0x000fe4000f8ec03f */
[----:B------:R-:W-:Y:S02]  /*8640*/  IADD3 R12, -R5, 0x1, RZ ;  /* 0x00000001050c7810 */ /* 0x000fe40007ffe1ff */
[----:B------:R-:W-:Y:S01]  /*8650*/  ULOP3.LUT UR5, UR5, 0x10000, URZ, 0xfc, !UPT ;  /* 0x0001000005057892 */ /* 0x000fe2000f8efc3f */
[----:B------:R-:W-:-:S02]  /*8660*/  @!P1 LEA R6, R6, UR37, 0x3 ;  /* 0x0000002506069c11 */ /* 0x000fc4000f8e18ff */
[----:B------:R-:W-:Y:S01]  /*8670*/  IMAD R12, R17, UR56, R12 ;  /* 0x00000038110c7c24 */ /* 0x000fe2000f8e020c */
[----:B------:R-:W-:Y:S02]  /*8680*/  ULEA UR10, UR39, UR5, 0xa ;  /* 0x00000005270a7291 */ /* 0x000fe4000f8e503f */
[----:B------:R-:W-:Y:S01]  /*8690*/  @!P1 VIADD R6, R6, 0x28440 ;  /* 0x0002844006069836 */ /* 0x000fe20000000000 */
[----:B------:R-:W-:-:S04]  /*86a0*/  ULOP3.LUT UR5, URZ, UR41, URZ, 0x33, !UPT ;  /* 0x000000293f057292 */ /* 0x000fc8000f8e333f */
[----:B------:R-:W-:Y:S02]  /*86b0*/  @!P1 PRMT R6, RZ, 0x654, R6 ;  /* 0x00000654ff069816 */ /* 0x000fe40000000006 */
[----:B------:R-:W-:Y:S01]  /*86c0*/  QGMMA.64x256x32.F32.E4M3.E4M3 R24, R188, gdesc[UR8], R24, gsb0 ;  /* 0x03e00008bc187df3 */ /* 0x000fe20008000818 */
[----:B------:R-:W-:Y:S01]  /*86d0*/  UIADD3 UR10, UR10, 0x2, URZ ;  /* 0x000000020a0a7890 */ /* 0x000fe2000fffe03f */
[----:B------:R-:W-:Y:S01]  /*86e0*/  UMOV UR11, 0x80000020 ;  /* 0x80000020000b7882 */ /* 0x000fe20000000000 */
[----:B---3--:R-:W-:-:S04]  /*86f0*/  SHF.R.U32.HI R11, RZ, 0x7, R11 ;  /* 0x00000007ff0b7819 */ /* 0x008fc8000001160b */
[----:B------:R-:W-:Y:S01]  /*8700*/  IADD3 R13, -R11, 0xb, RZ ;  /* 0x0000000b0b0d7810 */ /* 0x000fe20007ffe1ff */
[----:B------:R-:W-:-:S04]  /*8710*/  VIADD R11, R12, -UR55 ;  /* 0x800000370c0b7c36 */ /* 0x000fc80008000000 */
[----:B------:R-:W-:-:S04]  /*8720*/  IMAD R11, R16, -0x2, R11 ;  /* 0xfffffffe100b7824 */ /* 0x000fc800078e020b */
[C---:B------:R-:W-:Y:S02]  /*8730*/  VIADD R15, R11.reuse, UR54 ;  /* 0x000000360b0f7c36 */ /* 0x040fe40008000000 */
[----:B------:R-:W-:-:S04]  /*8740*/  VIADD R21, R11, UR5 ;  /* 0x000000050b157c36 */ /* 0x000fc80008000000 */
[----:B------:R-:W-:Y:S01]  /*8750*/  IMAD.IADD R11, R2, 0x1, R21 ;  /* 0x00000001020b7824 */ /* 0x000fe200078e0215 */
[----:B------:R-:W-:Y:S02]  /*8760*/  WARPGROUP.DEPBAR.LE gsb0, 0x0 ;  /* 0x00008000000079c5 */ /* 0x000fe40000010000 */
[----:B------:R-:W-:-:S06]  /*8770*/  WARPGROUP.ARRIVE ;  /* 0x00000000000079c5 */ /* 0x000fcc0000000000 */
[----:B------:R-:W-:Y:S03]  /*8780*/  QGMMA.64x256x32.F32.E4M3.E4M3 R24, R184, gdesc[UR8], R24, gsb0 ;  /* 0x03e00008b8187df3 */ /* 0x000fe60008000818 */
[----:B------:R-:W-:Y:S02]  /*8790*/  WARPGROUP.DEPBAR.LE gsb0, 0x0 ;  /* 0x00008000000079c5 */ /* 0x000fe40000010000 */
[----:B------:R1:W-:Y:S06]  /*87a0*/  BAR.ARV R13, 0x100 ;  /* 0x0004000d0000751d */ /* 0x0003ec0000002000 */
[----:B------:R2:W-:Y:S02]  /*87b0*/  @!P1 SYNCS.ARRIVE.TRANS64.RED.A1T0 RZ, [R6+URZ], RZ ;  /* 0x000000ff06ff99a7 */ /* 0x0005e4000810043f */
[----:B--2---:R-:W-:Y:S01]  /*87c0*/  IMAD.IADD R6, R2, 0x1, R15 ;  /* 0x0000000102067824 */ /* 0x004fe200078e020f */
[----:B-1----:R-:W-:Y:S06]  /*87d0*/  @!P6 BRA `(.L_x_833) ;  /* 0x00000000005ce947 */ /* 0x002fec0003800000 */
        /* <DEDUP_REMOVED lines=11> */
.L_x_835:
[----:B------:R-:W-:Y:S02]  /*8890*/  IMAD.U32 R14, RZ, RZ, UR7 ;  /* 0x00000007ff0e7e24 */ /* 0x000fe4000f8e00ff */
[----:B------:R-:W-:-:S03]  /*88a0*/  IMAD.MOV.U32 R12, RZ, RZ, R8 ;  /* 0x000000ffff0c7224 */ /* 0x000fc600078e0008 */
[----:B------:R-:W-:-:S13]  /*88b0*/  ISETP.NE.AND P2, PT, R14, 0x1, PT ;  /* 0x000000010e00780c */ /* 0x000fda0003f45270 */
[----:B------:R-:W1:Y:S01]  /*88c0*/  @P2 LDC.64 R184, c[0x0][0x9e8] ;  /* 0x00027a00ffb82b82 */ /* 0x000e620000000a00 */
[----:B------:R-:W-:-:S04]  /*88d0*/  @P2 IMAD.IADD R13, R194, 0x1, R2 ;  /* 0x00000001c20d2824 */ /* 0x000fc800078e0202 */
[----:B-1----:R-:W-:-:S05]  /*88e0*/  @P2 IMAD.HI.U32 R184, R13, R184, RZ ;  /* 0x000000b80db82227 */ /* 0x002fca00078e00ff */
[----:B------:R-:W-:-:S07]  /*88f0*/  @P2 SHF.R.U32.HI R12, RZ, R185, R184 ;  /* 0x000000b9ff0c2219 */ /* 0x000fce00000116b8 */
.L_x_836:
[----:B------:R-:W-:Y:S05]  /*8900*/  BSYNC B0 ;  /* 0x0000000000007941 */ /* 0x000fea0003800000 */
.L_x_834:
[----:B------:R-:W-:-:S04]  /*8910*/  IMAD R13, R12, R14, -R5 ;  /* 0x0000000e0c0d7224 */ /* 0x000fc800078e0a05 */
[----:B------:R-:W-:-:S05]  /*8920*/  IMAD R13, R16, -0x2, R13 ;  /* 0xfffffffe100d7824 */ /* 0x000fca00078e020d */
[----:B------:R-:W-:Y:S02]  /*8930*/  VIADDMNMX R6, R13, R14, R6, PT ;  /* 0x0000000e0d067246 */ /* 0x000fe40003800106 */
[----:B------:R-:W-:-:S07]  /*8940*/  VIMNMX R11, R11, R13, !PT ;  /* 0x0000000d0b0b7248 */ /* 0x000fce0007fe0100 */
.L_x_833:
[----:B------:R-:W-:-:S04]  /*8950*/  ISETP.GT.AND P2, PT, R7, -0x1, PT ;  /* 0xffffffff0700780c */ /* 0x000fc80003f44270 */
[C---:B------:R-:W-:Y:S02]  /*8960*/  ISETP.GT.AND P3, PT, R11.reuse, RZ, P2 ;  /* 0x000000ff0b00720c */ /* 0x040fe40001764270 */
[C---:B------:R-:W-:Y:S02]  /*8970*/  ISETP.GT.AND P5, PT, R11.reuse, 0x1, P2 ;  /* 0x000000010b00780c */ /* 0x040fe400017a4270 */
[----:B------:R-:W-:Y:S02]  /*8980*/  ISETP.LT.OR P4, PT, R6, 0x1, P3 ;  /* 0x000000010600780c */ /* 0x000fe40001f81670 */
[C---:B------:R-:W-:Y:S02]  /*8990*/  ISETP.GT.AND P3, PT, R11.reuse, 0x8, P2 ;  /* 0x000000080b00780c */ /* 0x040fe40001764270 */
[----:B------:R-:W-:Y:S02]  /*89a0*/  FSEL R152, R152, -INF , !P4 ;  /* 0xff80000098987808 */ /* 0x000fe40006000000 */
[----:B------:R-:W-:-:S02]  /*89b0*/  ISETP.GT.AND P4, PT, R11, 0x9, P2 ;  /* 0x000000090b00780c */ /* 0x000fc40001784270 */
[C---:B------:R-:W-:Y:S02]  /*89c0*/  ISETP.LT.OR P5, PT, R6.reuse, 0x2, P5 ;  /* 0x000000020600780c */ /* 0x040fe40002fa1670 */
[C---:B------:R-:W-:Y:S02]  /*89d0*/  ISETP.LT.OR P3, PT, R6.reuse, 0x9, P3 ;  /* 0x000000090600780c */ /* 0x040fe40001f61670 */
[----:B------:R-:W-:Y:S02]  /*89e0*/  ISETP.LT.OR P4, PT, R6, 0xa, P4 ;  /* 0x0000000a0600780c */ /* 0x000fe40002781670 */
[----:B------:R-:W-:Y:S02]  /*89f0*/  FSEL R153, R153, -INF , !P5 ;  /* 0xff80000099997808 */ /* 0x000fe40006800000 */
[----:B------:R-:W-:Y:S02]  /*8a00*/  FSEL R156, R156, -INF , !P3 ;  /* 0xff8000009c9c7808 */ /* 0x000fe40005800000 */
[----:B------:R-:W-:-:S02]  /*8a10*/  FSEL R157, R157, -INF , !P4 ;  /* 0xff8000009d9d7808 */ /* 0x000fc40006000000 */
[C---:B------:R-:W-:Y:S02]  /*8a20*/  ISETP.GT.AND P5, PT, R11.reuse, 0x10, P2 ;  /* 0x000000100b00780c */ /* 0x040fe400017a4270 */
[C---:B------:R-:W-:Y:S02]  /*8a30*/  ISETP.GT.AND P3, PT, R11.reuse, 0x11, P2 ;  /* 0x000000110b00780c */ /* 0x040fe40001764270 */
[----:B------:R-:W-:Y:S02]  /*8a40*/  ISETP.GT.AND P4, PT, R11, 0x18, P2 ;  /* 0x000000180b00780c */ /* 0x000fe40001784270 */
[C---:B------:R-:W-:Y:S02]  /*8a50*/  ISETP.LT.OR P5, PT, R6.reuse, 0x11, P5 ;  /* 0x000000110600780c */ /* 0x040fe40002fa1670 */
[C---:B------:R-:W-:Y:S02]  /*8a60*/  ISETP.LT.OR P3, PT, R6.reuse, 0x12, P3 ;  /* 0x000000120600780c */ /* 0x040fe40001f61670 */
[----:B------:R-:W-:-:S02]  /*8a70*/  ISETP.LT.OR P4, PT, R6, 0x19, P4 ;  /* 0x000000190600780c */ /* 0x000fc40002781670 */
[----:B------:R-:W-:Y:S02]  /*8a80*/  FSEL R160, R160, -INF , !P5 ;  /* 0xff800000a0a07808 */ /* 0x000fe40006800000 */
[----:B------:R-:W-:Y:S02]  /*8a90*/  FSEL R161, R161, -INF , !P3 ;  /* 0xff800000a1a17808 */ /* 0x000fe40005800000 */
[----:B------:R-:W-:Y:S02]  /*8aa0*/  FSEL R164, R164, -INF , !P4 ;  /* 0xff800000a4a47808 */ /* 0x000fe40006000000 */
[C---:B------:R-:W-:Y:S02]  /*8ab0*/  ISETP.GT.AND P5, PT, R11.reuse, 0x19, P2 ;  /* 0x000000190b00780c */ /* 0x040fe400017a4270 */
[C---:B------:R-:W-:Y:S02]  /*8ac0*/  ISETP.GT.AND P3, PT, R11.reuse, 0x20, P2 ;  /* 0x000000200b00780c */ /* 0x040fe40001764270 */
        /* <DEDUP_REMOVED lines=18> */
[----:B------:R-:W-:Y:S01]  /*8bf0*/  ISETP.GT.AND P4, PT, R11, 0x39, P2 ;  /* 0x000000390b00780c */ /* 0x000fe20001784270 */
[----:B------:R-:W-:Y:S01]  /*8c00*/  IMAD.IADD R11, R0, 0x1, R21 ;  /* 0x00000001000b7824 */ /* 0x000fe200078e0215 */
[----:B------:R-:W-:-:S02]  /*8c10*/  ISETP.LT.OR P5, PT, R6, 0x32, P5 ;  /* 0x000000320600780c */ /* 0x000fc40002fa1670 */
[C---:B------:R-:W-:Y:S02]  /*8c20*/  ISETP.LT.OR P3, PT, R6.reuse, 0x39, P3 ;  /* 0x000000390600780c */ /* 0x040fe40001f61670 */
[----:B------:R-:W-:Y:S01]  /*8c30*/  ISETP.LT.OR P4, PT, R6, 0x3a, P4 ;  /* 0x0000003a0600780c */ /* 0x000fe20002781670 */
[----:B------:R-:W-:Y:S01]  /*8c40*/  IMAD.IADD R6, R0, 0x1, R15 ;  /* 0x0000000100067824 */ /* 0x000fe200078e020f */
[----:B------:R-:W-:Y:S02]  /*8c50*/  FSEL R177, R177, -INF , !P5 ;  /* 0xff800000b1b17808 */ /* 0x000fe40006800000 */
[----:B------:R-:W-:Y:S02]  /*8c60*/  FSEL R180, R180, -INF , !P3 ;  /* 0xff800000b4b47808 */ /* 0x000fe40005800000 */
[----:B------:R-:W-:Y:S01]  /*8c70*/  FSEL R181, R181, -INF , !P4 ;  /* 0xff800000b5b57808 */ /* 0x000fe20006000000 */
[----:B------:R-:W-:Y:S06]  /*8c80*/  @!P6 BRA `(.L_x_837) ;  /* 0x000000000058e947 */ /* 0x000fec0003800000 */
        /* <DEDUP_REMOVED lines=12> */
.L_x_839:
[----:B------:R-:W-:-:S05]  /*8d50*/  IMAD.U32 R14, RZ, RZ, UR7 ;  /* 0x00000007ff0e7e24 */ /* 0x000fca000f8e00ff */
[----:B------:R-:W-:-:S13]  /*8d60*/  ISETP.NE.AND P3, PT, R14, 0x1, PT ;  /* 0x000000010e00780c */ /* 0x000fda0003f65270 */
[----:B------:R-:W1:Y:S02]  /*8d70*/  @P3 LDC.64 R20, c[0x0][0x9e8] ;  /* 0x00027a00ff143b82 */ /* 0x000e640000000a00 */
[----:B-1----:R-:W-:-:S05]  /*8d80*/  @P3 IMAD.HI.U32 R20, R12, R20, RZ ;  /* 0x000000140c143227 */ /* 0x002fca00078e00ff */
[----:B------:R-:W-:-:S07]  /*8d90*/  @P3 SHF.R.U32.HI R12, RZ, R21, R20 ;  /* 0x00000015ff0c3219 */ /* 0x000fce0000011614 */
.L_x_840:
[----:B------:R-:W-:Y:S05]  /*8da0*/  BSYNC B0 ;  /* 0x0000000000007941 */ /* 0x000fea0003800000 */
.L_x_838:
[----:B------:R-:W-:-:S04]  /*8db0*/  IMAD R5, R12, R14, -R5 ;  /* 0x0000000e0c057224 */ /* 0x000fc800078e0a05 */
[----:B------:R-:W-:-:S05]  /*8dc0*/  IMAD R5, R16, -0x2, R5 ;  /* 0xfffffffe10057824 */ /* 0x000fca00078e0205 */
[----:B------:R-:W-:Y:S02]  /*8dd0*/  VIADDMNMX R6, R5, R14, R6, PT ;  /* 0x0000000e05067246 */ /* 0x000fe40003800106 */
[----:B------:R-:W-:-:S07]  /*8de0*/  VIMNMX R11, R11, R5, !PT ;  /* 0x000000050b0b7248 */ /* 0x000fce0007fe0100 */
.L_x_837:
[----:B------:R-:W-:Y:S02]  /*8df0*/  FMNMX.FTZ R12, R152, R9, !PT ;  /* 0x00000009980c7209 */ /* 0x000fe40007810000 */
[----:B------:R-:W-:Y:S02]  /*8e00*/  ISETP.GT.AND P4, PT, R11, 0x8, P2 ;  /* 0x000000080b00780c */ /* 0x000fe40001784270 */
[----:B------:R-:W-:Y:S02]  /*8e10*/  FMNMX.FTZ R5, R153, R12, !PT ;  /* 0x0000000c99057209 */ /* 0x000fe40007810000 */
[----:B------:R-:W-:Y:S02]  /*8e20*/  ISETP.LT.OR P4, PT, R6, 0x9, P4 ;  /* 0x000000090600780c */ /* 0x000fe40002781670 */
[----:B------:R-:W-:Y:S02]  /*8e30*/  FMNMX.FTZ R12, R156, R5, !PT ;  /* 0x000000059c0c7209 */ /* 0x000fe40007810000 */
[----:B------:R-:W-:-:S02]  /*8e40*/  FSEL R158, R158, -INF , !P4 ;  /* 0xff8000009e9e7808 */ /* 0x000fc40006000000 */
[----:B------:R-:W-:Y:S02]  /*8e50*/  FMNMX.FTZ R5, R157, R12, !PT ;  /* 0x0000000c9d057209 */ /* 0x000fe40007810000 */
[C---:B------:R-:W-:Y:S02]  /*8e60*/  ISETP.GT.AND P4, PT, R11.reuse, RZ, P2 ;  /* 0x000000ff0b00720c */ /* 0x040fe40001784270 */
[----:B------:R-:W-:Y:S02]  /*8e70*/  FMNMX.FTZ R12, R160, R5, !PT ;  /* 0x00000005a00c7209 */ /* 0x000fe40007810000 */
[----:B------:R-:W-:Y:S02]  /*8e80*/  ISETP.GT.AND P3, PT, R11, 0x1, P2 ;  /* 0x000000010b00780c */ /* 0x000fe40001764270 */
[----:B------:R-:W-:Y:S02]  /*8e90*/  FMNMX.FTZ R5, R161, R12, !PT ;  /* 0x0000000ca1057209 */ /* 0x000fe40007810000 */
[----:B------:R-:W-:-:S02]  /*8ea0*/  ISETP.LT.OR P4, PT, R6, 0x1, P4 ;  /* 0x000000010600780c */ /* 0x000fc40002781670 */
        /* <DEDUP_REMOVED lines=20> */
[C---:B------:R-:W-:Y:S01]  /*8ff0*/  ISETP.GT.AND P3, PT, R11.reuse, 0x18, P2 ;  /* 0x000000180b00780c */ /* 0x040fe20001764270 */
[----:B------:R-:W1:Y:S01]  /*9000*/  SHFL.BFLY PT, R5, R12, 0x2, 0x1f ;  /* 0x0c401f000c057f89 */ /* 0x000e6200000e0000 */
[C---:B------:R-:W-:Y:S02]  /*9010*/  ISETP.LT.OR P5, PT, R6.reuse, 0x12, P5 ;  /* 0x000000120600780c */ /* 0x040fe40002fa1670 */
[----:B------:R-:W-:Y:S02]  /*9020*/  ISETP.GT.AND P4, PT, R11, 0x19, P2 ;  /* 0x000000190b00780c */ /* 0x000fe40001784270 */
[----:B------:R-:W-:-:S02]  /*9030*/  ISETP.LT.OR P3, PT, R6, 0x19, P3 ;  /* 0x000000190600780c */ /* 0x000fc40001f61670 */
[----:B------:R-:W-:Y:S02]  /*9040*/  FSEL R163, R163, -INF , !P5 ;  /* 0xff800000a3a37808 */ /* 0x000fe40006800000 */
[C---:B------:R-:W-:Y:S02]  /*9050*/  ISETP.GT.AND P5, PT, R11.reuse, 0x20, P2 ;  /* 0x000000200b00780c */ /* 0x040fe400017a4270 */
[----:B------:R-:W-:Y:S02]  /*9060*/  FSEL R166, R166, -INF , !P3 ;  /* 0xff800000a6a67808 */ /* 0x000fe40005800000 */
[C---:B------:R-:W-:Y:S02]  /*9070*/  ISETP.LT.OR P4, PT, R6.reuse, 0x1a, P4 ;  /* 0x0000001a0600780c */ /* 0x040fe40002781670 */
[----:B------:R-:W-:Y:S02]  /*9080*/  ISETP.GT.AND P3, PT, R11, 0x21, P2 ;  /* 0x000000210b00780c */ /* 0x000fe40001764270 */
[----:B------:R-:W-:-:S02]  /*9090*/  ISETP.LT.OR P5, PT, R6, 0x21, P5 ;  /* 0x000000210600780c */ /* 0x000fc40002fa1670 */
[----:B------:R-:W-:Y:S02]  /*90a0*/  FSEL R167, R167, -INF , !P4 ;  /* 0xff800000a7a77808 */ /* 0x000fe40006000000 */
[----:B------:R-:W-:Y:S02]  /*90b0*/  ISETP.GT.AND P4, PT, R11, 0x28, P2 ;  /* 0x000000280b00780c */ /* 0x000fe40001784270 */
[----:B------:R-:W-:Y:S02]  /*90c0*/  ISETP.LT.OR P3, PT, R6, 0x22, P3 ;  /* 0x000000220600780c */ /* 0x000fe40001f61670 */
[----:B-1----:R-:W-:Y:S02]  /*90d0*/  FMNMX.FTZ R5, R12, R5, !PT ;  /* 0x000000050c057209 */ /* 0x002fe40007810000 */
[----:B------:R-:W-:Y:S02]  /*90e0*/  FMNMX.FTZ R12, R13, R10, !PT ;  /* 0x0000000a0d0c7209 */ /* 0x000fe40007810000 */
[----:B------:R-:W-:Y:S01]  /*90f0*/  FSEL R170, R170, -INF , !P5 ;  /* 0xff800000aaaa7808 */ /* 0x000fe20006800000 */
[----:B------:R-:W1:Y:S01]  /*9100*/  SHFL.BFLY PT, R14, R5, 0x1, 0x1f ;  /* 0x0c201f00050e7f89 */ /* 0x000e6200000e0000 */
[----:B------:R-:W-:-:S02]  /*9110*/  FMNMX.FTZ R15, R155, R12, !PT ;  /* 0x0000000c9b0f7209 */ /* 0x000fc40007810000 */
[----:B------:R-:W-:Y:S02]  /*9120*/  ISETP.LT.OR P4, PT, R6, 0x29, P4 ;  /* 0x000000290600780c */ /* 0x000fe40002781670 */
[----:B------:R-:W-:Y:S02]  /*9130*/  FMNMX.FTZ R12, R158, R15, !PT ;  /* 0x0000000f9e0c7209 */ /* 0x000fe40007810000 */
[----:B------:R-:W-:Y:S02]  /*9140*/  FSEL R171, R171, -INF , !P3 ;  /* 0xff800000abab7808 */ /* 0x000fe40005800000 */
[----:B------:R-:W-:Y:S02]  /*9150*/  FMNMX.FTZ R15, R159, R12, !PT ;  /* 0x0000000c9f0f7209 */ /* 0x000fe40007810000 */
[----:B------:R-:W-:Y:S02]  /*9160*/  ISETP.GT.AND P3, PT, R11, 0x29, P2 ;  /* 0x000000290b00780c */ /* 0x000fe40001764270 */
[----:B------:R-:W-:-:S02]  /*9170*/  FMNMX.FTZ R12, R162, R15, !PT ;  /* 0x0000000fa20c7209 */ /* 0x000fc40007810000 */
[----:B------:R-:W-:Y:S02]  /*9180*/  FSEL R174, R174, -INF , !P4 ;  /* 0xff800000aeae7808 */ /* 0x000fe40006000000 */
[----:B------:R-:W-:Y:S02]  /*9190*/  FMNMX.FTZ R15, R163, R12, !PT ;  /* 0x0000000ca30f7209 */ /* 0x000fe40007810000 */
[----:B------:R-:W-:Y:S02]  /*91a0*/  ISETP.GT.AND P4, PT, R11, 0x30, P2 ;  /* 0x000000300b00780c */ /* 0x000fe40001784270 */
[----:B------:R-:W-:Y:S02]  /*91b0*/  FMNMX.FTZ R12, R166, R15, !PT ;  /* 0x0000000fa60c7209 */ /* 0x000fe40007810000 */
[----:B------:R-:W-:Y:S02]  /*91c0*/  ISETP.LT.OR P3, PT, R6, 0x2a, P3 ;  /* 0x0000002a0600780c */ /* 0x000fe40001f61670 */
        /* <DEDUP_REMOVED lines=8> */
[----:B-1----:R-:W-:Y:S01]  /*9250*/  FMNMX.FTZ R5, R5, R14, !PT ;  /* 0x0000000e05057209 */ /* 0x002fe20007810000 */
[----:B------:R-:W-:Y:S01]  /*9260*/  IMAD.U32 R14, RZ, RZ, UR38 ;  /* 0x00000026ff0e7e24 */ /* 0x000fe2000f8e00ff */
[----:B------:R-:W-:Y:S02]  /*9270*/  ISETP.GT.AND P4, PT, R11, 0x38, P2 ;  /* 0x000000380b00780c */ /* 0x000fe40001784270 */
[----:B------:R-:W-:Y:S01]  /*9280*/  ISETP.LT.OR P3, PT, R6, 0x32, P3 ;  /* 0x000000320600780c */ /* 0x000fe20001f61670 */
[----:B------:R-:W-:-:S01]  /*9290*/  FFMA.FTZ R14, R5, R14, -8 ;  /* 0xc1000000050e7423 */ /* 0x000fc2000001000e */
[----:B------:R-:W-:Y:S02]  /*92a0*/  FMNMX.FTZ R21, R175, R20, !PT ;  /* 0x00000014af157209 */ /* 0x000fe40007810000 */
[----:B------:R-:W-:-:S02]  /*92b0*/  ISETP.GT.AND P2, PT, R11, 0x39, P2 ;  /* 0x000000390b00780c */ /* 0x000fc40001744270 */
[----:B------:R-:W-:Y:S02]  /*92c0*/  ISETP.LT.OR P4, PT, R6, 0x39, P4 ;  /* 0x000000390600780c */ /* 0x000fe40002781670 */
[----:B------:R-:W-:Y:S02]  /*92d0*/  FSEL R179, R179, -INF , !P3 ;  /* 0xff800000b3b37808 */ /* 0x000fe40005800000 */
[----:B------:R-:W-:Y:S02]  /*92e0*/  FMNMX.FTZ R20, R178, R21, !PT ;  /* 0x00000015b2147209 */ /* 0x000fe40007810000 */
[----:B------:R-:W-:Y:S02]  /*92f0*/  FSETP.NEU.FTZ.AND P5, PT, R5, -INF , PT ;  /* 0xff8000000500780b */ /* 0x000fe40003fbd000 */
[----:B------:R-:W-:Y:S02]  /*9300*/  ISETP.LT.OR P2, PT, R6, 0x3a, P2 ;  /* 0x0000003a0600780c */ /* 0x000fe40001741670 */
[----:B------:R-:W-:-:S02]  /*9310*/  FSEL R182, R182, -INF , !P4 ;  /* 0xff800000b6b67808 */ /* 0x000fc40006000000 */
[----:B------:R-:W-:Y:S02]  /*9320*/  FMNMX.FTZ R21, R179, R20, !PT ;  /* 0x00000014b3157209 */ /* 0x000fe40007810000 */
[----:B------:R-:W-:Y:S02]  /*9330*/  FSEL R14, R14, RZ, P5 ;  /* 0x000000ff0e0e7208 */ /* 0x000fe40002800000 */
[----:B------:R-:W-:Y:S02]  /*9340*/  FSEL R183, R183, -INF , !P2 ;  /* 0xff800000b7b77808 */ /* 0x000fe40005000000 */
[----:B------:R-:W-:Y:S01]  /*9350*/  FMNMX.FTZ R6, R182, R21, !PT ;  /* 0x00000015b6067209 */ /* 0x000fe20007810000 */
[--C-:B------:R-:W-:Y:S01]  /*9360*/  FFMA.FTZ R152, R152, UR38, -R14.reuse ;  /* 0x0000002698987c23 */ /* 0x100fe2000801080e */
[----:B------:R-:W-:-:S01]  /*9370*/  FFMA.FTZ R157, R157, UR38, -R14 ;  /* 0x000000269d9d7c23 */ /* 0x000fc2000801080e */
[--C-:B------:R-:W-:Y:S01]  /*9380*/  FFMA.FTZ R15, R153, UR38, -R14.reuse ;  /* 0x00000026990f7c23 */ /* 0x100fe2000801080e */
[----:B------:R-:W-:Y:S01]  /*9390*/  FMNMX.FTZ R6, R183, R6, !PT ;  /* 0x00000006b7067209 */ /* 0x000fe20007810000 */
[----:B------:R1:W-:Y:S01]  /*93a0*/  MUFU.EX2 R12, R152 ;  /* 0x00000098000c7308 */ /* 0x0003e20000000800 */
[----:B------:R-:W-:-:S01]  /*93b0*/  FFMA.FTZ R11, R156, UR38, -R14 ;  /* 0x000000269c0b7c23 */ /* 0x000fc2000801080e */
[--C-:B------:R-:W-:Y:S01]  /*93c0*/  FFMA.FTZ R21, R160, UR38, -R14.reuse ;  /* 0x00000026a0157c23 */ /* 0x100fe2000801080e */
[----:B------:R-:W-:-:S01]  /*93d0*/  FFMA.FTZ R153, R164, UR38, -R14 ;  /* 0x00000026a4997c23 */ /* 0x000fc2000801080e */
[--C-:B------:R-:W-:Y:S01]  /*93e0*/  FFMA.FTZ R154, R165, UR38, -R14.reuse ;  /* 0x00000026a59a7c23 */ /* 0x100fe2000801080e */
[----:B------:R-:W-:-:S01]  /*93f0*/  FFMA.FTZ R156, R168, UR38, -R14 ;  /* 0x00000026a89c7c23 */ /* 0x000fc2000801080e */
[--C-:B------:R-:W-:Y:S01]  /*9400*/  FFMA.FTZ R160, R172, UR38, -R14.reuse ;  /* 0x00000026aca07c23 */ /* 0x100fe2000801080e */
[----:B------:R-:W-:-:S01]  /*9410*/  FFMA.FTZ R164, R176, UR38, -R14 ;  /* 0x00000026b0a47c23 */ /* 0x000fc2000801080e */
[----:B------:R2:W-:Y:S01]  /*9420*/  MUFU.EX2 R20, R157 ;  /* 0x0000009d00147308 */ /* 0x0005e20000000800 */
[----:B-1----:R-:W-:-:S01]  /*9430*/  FFMA.FTZ R152, R161, UR38, -R14 ;  /* 0x00000026a1987c23 */ /* 0x002fc2000801080e */
[--C-:B------:R-:W-:Y:S01]  /*9440*/  FFMA.FTZ R165, R177, UR38, -R14.reuse ;  /* 0x00000026b1a57c23 */ /* 0x100fe2000801080e */
[----:B------:R-:W1:Y:S01]  /*9450*/  SHFL.BFLY PT, R161, R6, 0x2, 0x1f ;  /* 0x0c401f0006a17f89 */ /* 0x000e6200000e0000 */
[----:B------:R-:W-:-:S01]  /*9460*/  FFMA.FTZ R168, R180, UR38, -R14 ;  /* 0x00000026b4a87c23 */ /* 0x000fc2000801080e */
[----:B------:R-:W-:-:S03]  /*9470*/  FFMA.FTZ R181, R181, UR38, -R14 ;  /* 0x00000026b5b57c23 */ /* 0x000fc6000801080e */
[----:B------:R-:W-:Y:S01]  /*9480*/  MUFU.EX2 R15, R15 ;  /* 0x0000000f000f7308 */ /* 0x000fe20000000800 */
[----:B--2---:R-:W-:-:S07]  /*9490*/  FFMA.FTZ R157, R169, UR38, -R14 ;  /* 0x00000026a99d7c23 */ /* 0x004fce000801080e */
[----:B------:R-:W-:Y:S08]  /*94a0*/  MUFU.EX2 R11, R11 ;  /* 0x0000000b000b7308 */ /* 0x000ff00000000800 */
[----:B------:R-:W-:Y:S01]  /*94b0*/  MUFU.EX2 R21, R21 ;  /* 0x0000001500157308 */ /* 0x000fe20000000800 */
[----:B-1----:R-:W-:Y:S01]  /*94c0*/  FMNMX.FTZ R169, R6, R161, !PT ;  /* 0x000000a106a97209 */ /* 0x002fe20007810000 */
[----:B------:R-:W-:Y:S01]  /*94d0*/  FFMA.FTZ R161, R173, UR38, -R14 ;  /* 0x00000026ada17c23 */ /* 0x000fe2000801080e */
[----:B------:R-:W-:-:S03]  /*94e0*/  FSEL R14, R5, RZ, P5 ;  /* 0x000000ff050e7208 */ /* 0x000fc60002800000 */
[----:B------:R-:W1:Y:S02]  /*94f0*/  SHFL.BFLY PT, R6, R169, 0x1, 0x1f ;  /* 0x0c201f00a9067f89 */ /* 0x000e6400000e0000 */
[----:B------:R-:W-:Y:S01]  /*9500*/  MUFU.EX2 R152, R152 ;  /* 0x0000009800987308 */ /* 0x000fe20000000800 */
[----:B------:R-:W-:-:S07]  /*9510*/  FADD.FTZ R14, -R14, R9 ;  /* 0x000000090e0e7221 */ /* 0x000fce0000010100 */
[----:B------:R-:W-:Y:S08]  /*9520*/  MUFU.EX2 R153, R153 ;  /* 0x0000009900997308 */ /* 0x000ff00000000800 */
[----:B------:R-:W-:Y:S01]  /*9530*/  MUFU.EX2 R154, R154 ;  /* 0x0000009a009a7308 */ /* 0x000fe20000000800 */
[----:B-1----:R-:W-:Y:S01]  /*9540*/  FMNMX.FTZ R6, R169, R6, !PT ;  /* 0x00000006a9067209 */ /* 0x002fe20007810000 */
[----:B------:R-:W-:-:S06]  /*9550*/  IMAD.U32 R169, RZ, RZ, UR38 ;  /* 0x00000026ffa97e24 */ /* 0x000fcc000f8e00ff */
[----:B------:R-:W-:Y:S01]  /*9560*/  MUFU.EX2 R156, R156 ;  /* 0x0000009c009c7308 */ /* 0x000fe20000000800 */
[C---:B------:R-:W-:Y:S01]  /*9570*/  FSETP.NEU.FTZ.AND P2, PT, R6.reuse, -INF , PT ;  /* 0xff8000000600780b */ /* 0x040fe20003f5d000 */
[----:B------:R-:W-:Y:S01]  /*9580*/  FFMA.FTZ R172, R6, R169, -8 ;  /* 0xc100000006ac7423 */ /* 0x000fe200000100a9 */
[----:B------:R-:W-:-:S04]  /*9590*/  FMUL.FTZ R169, R14, UR38 ;  /* 0x000000260ea97c20 */ /* 0x000fc80008410000 */
        /* <DEDUP_REMOVED lines=9> */
[----:B------:R-:W1:Y:S01]  /*9630*/  MUFU.EX2 R169, R169 ;  /* 0x000000a900a97308 */ /* 0x000e620000000800 */
        /* <DEDUP_REMOVED lines=9> */
[--C-:B------:R-:W-:Y:S01]  /*96d0*/  FFMA.FTZ R178, R178, UR38, -R172.reuse ;  /* 0x00000026b2b27c23 */ /* 0x100fe200080108ac */
[----:B------:R-:W-:-:S01]  /*96e0*/  FFMA.FTZ R179, R179, UR38, -R172 ;  /* 0x00000026b3b37c23 */ /* 0x000fc200080108ac */
[--C-:B------:R-:W-:Y:S01]  /*96f0*/  FFMA.FTZ R182, R182, UR38, -R172.reuse ;  /* 0x00000026b6b67c23 */ /* 0x100fe200080108ac */
[----:B------:R-:W-:-:S03]  /*9700*/  FFMA.FTZ R172, R183, UR38, -R172 ;  /* 0x00000026b7ac7c23 */ /* 0x000fc600080108ac */
[----:B------:R-:W2:Y:S01]  /*9710*/  MUFU.EX2 R10, R10 ;  /* 0x0000000a000a7308 */ /* 0x000ea20000000800 */
[----:B-1----:R-:W-:-:S04]  /*9720*/  FFMA.FTZ R170, R169, R3, R12 ;  /* 0x00000003a9aa7223 */ /* 0x002fc8000001000c */
[----:B------:R-:W-:-:S03]  /*9730*/  FADD.FTZ R170, R15, R170 ;  /* 0x000000aa0faa7221 */ /* 0x000fc60000010000 */
[----:B------:R-:W1:Y:S08]  /*9740*/  MUFU.EX2 R14, R14 ;  /* 0x0000000e000e7308 */ /* 0x000e700000000800 */
[----:B------:R-:W3:Y:S01]  /*9750*/  MUFU.EX2 R155, R155 ;  /* 0x0000009b009b7308 */ /* 0x000ee20000000800 */
[----:B--2---:R-:W-:-:S07]  /*9760*/  FFMA.FTZ R3, R10, R4, R13 ;  /* 0x000000040a037223 */ /* 0x004fce000001000d */
[----:B------:R-:W2:Y:S01]  /*9770*/  MUFU.EX2 R158, R158 ;  /* 0x0000009e009e7308 */ /* 0x000ea20000000800 */
[----:B-1----:R-:W-:-:S01]  /*9780*/  FADD.FTZ R4, R14, R3 ;  /* 0x000000030e047221 */ /* 0x002fc20000010000 */
[----:B------:R-:W-:-:S06]  /*9790*/  FADD.FTZ R3, R11, R170 ;  /* 0x000000aa0b037221 */ /* 0x000fcc0000010000 */
[----:B------:R-:W1:Y:S08]  /*97a0*/  MUFU.EX2 R159, R159 ;  /* 0x0000009f009f7308 */ /* 0x000e700000000800 */
[----:B------:R-:W4:Y:S08]  /*97b0*/  MUFU.EX2 R162, R162 ;  /* 0x000000a200a27308 */ /* 0x000f300000000800 */
[----:B------:R-:W5:Y:S08]  /*97c0*/  MUFU.EX2 R173, R173 ;  /* 0x000000ad00ad7308 */ /* 0x000f700000000800 */
[----:B------:R3:W5:Y:S08]  /*97d0*/  MUFU.EX2 R176, R167 ;  /* 0x000000a700b07308 */ /* 0x0007700000000800 */
[----:B------:R-:W5:Y:S01]  /*97e0*/  MUFU.EX2 R163, R163 ;  /* 0x000000a300a37308 */ /* 0x000f620000000800 */
[----:B---3--:R-:W-:-:S01]  /*97f0*/  FADD.FTZ R167, R155, R4 ;  /* 0x000000049ba77221 */ /* 0x008fc20000010000 */
[----:B------:R-:W-:-:S03]  /*9800*/  FADD.FTZ R4, R20, R3 ;  /* 0x0000000314047221 */ /* 0x000fc60000010000 */
[----:B--2---:R-:W-:Y:S01]  /*9810*/  FADD.FTZ R170, R158, R167 ;  /* 0x000000a79eaa7221 */ /* 0x004fe20000010000 */
[----:B------:R-:W-:-:S02]  /*9820*/  FADD.FTZ R3, R21, R4 ;  /* 0x0000000415037221 */ /* 0x000fc40000010000 */
[----:B------:R-:W2:Y:S01]  /*9830*/  MUFU.EX2 R166, R166 ;  /* 0x000000a600a67308 */ /* 0x000ea20000000800 */
[----:B-1----:R-:W-:-:S01]  /*9840*/  FADD.FTZ R167, R159, R170 ;  /* 0x000000aa9fa77221 */ /* 0x002fc20000010000 */
[----:B------:R-:W-:-:S03]  /*9850*/  FADD.FTZ R4, R152, R3 ;  /* 0x0000000398047221 */ /* 0x000fc60000010000 */
[----:B----4-:R-:W-:Y:S01]  /*9860*/  FADD.FTZ R170, R162, R167 ;  /* 0x000000a7a2aa7221 */ /* 0x010fe20000010000 */
[----:B------:R-:W-:-:S02]  /*9870*/  FADD.FTZ R3, R153, R4 ;  /* 0x0000000499037221 */ /* 0x000fc40000010000 */
[----:B------:R-:W1:Y:S01]  /*9880*/  MUFU.EX2 R160, R160 ;  /* 0x000000a000a07308 */ /* 0x000e620000000800 */
[----:B-----5:R-:W-:-:S01]  /*9890*/  FADD.FTZ R170, R173, R170 ;  /* 0x000000aaadaa7221 */ /* 0x020fc20000010000 */
[----:B------:R-:W-:-:S03]  /*98a0*/  FADD.FTZ R3, R154, R3 ;  /* 0x000000039a037221 */ /* 0x000fc60000010000 */
[----:B------:R-:W-:Y:S01]  /*98b0*/  FADD.FTZ R170, R176, R170 ;  /* 0x000000aab0aa7221 */ /* 0x000fe20000010000 */
[----:B------:R-:W-:-:S02]  /*98c0*/  FADD.FTZ R4, R156, R3 ;  /* 0x000000039c047221 */ /* 0x000fc40000010000 */
[----:B------:R-:W3:Y:S01]  /*98d0*/  MUFU.EX2 R174, R174 ;  /* 0x000000ae00ae7308 */ /* 0x000ee20000000800 */
[----:B------:R-:W-:-:S01]  /*98e0*/  FADD.FTZ R3, R163, R170 ;  /* 0x000000aaa3037221 */ /* 0x000fc20000010000 */
[----:B------:R-:W-:-:S03]  /*98f0*/  FADD.FTZ R167, R157, R4 ;  /* 0x000000049da77221 */ /* 0x000fc60000010000 */
[----:B--2---:R-:W-:-:S03]  /*9900*/  FADD.FTZ R3, R166, R3 ;  /* 0x00000003a6037221 */ /* 0x004fc60000010000 */
        /* <DEDUP_REMOVED lines=24> */
.L_x_841:
        /* <DEDUP_REMOVED lines=10> */
[-C--:B------:R-:W-:Y:S01]  /*9b30*/  FMUL.FTZ R27, R27, R10.reuse ;  /* 0x0000000a1b1b7220 */ /* 0x080fe20000410000 */
        /* <DEDUP_REMOVED lines=144> */
[----:B------:R-:W-:-:S05]  /*a440*/  UMOV UR39, UR6 ;  /* 0x0000000600277c82 */ /* 0x000fca0008000000 */
.L_x_824:
[----:B------:R-:W-:Y:S06]  /*a450*/  BAR.ARV 0x8, 0x120 ;  /* 0x0204800000007b1d */ /* 0x000fec0000002000 */
[----:B------:R-:W-:Y:S05]  /*a460*/  @!P0 BRA `(.L_x_843) ;  /* 0x0000000000048947 */ /* 0x000fea0003800000 */
[----:B------:R-:W-:Y:S01]  /*a470*/  BPT.TRAP 0x1 ;  /* 0x000000040000795c */ /* 0x000fe20000300000 */
.L_x_843:
[----:B------:R-:W-:Y:S01]  /*a480*/  ULEA UR14, UR39, UR37, 0x3 ;  /* 0x00000025270e7291 */ /* 0x000fe2000f8e183f */
[----:B------:R-:W-:-:S05]  /*a490*/  IMAD.U32 R0, RZ, RZ, UR36 ;  /* 0x00000024ff007e24 */ /* 0x000fca000f8e00ff */
[----:B------:R-:W-:-:S04]  /*a4a0*/  SHF.L.U32 R0, R0, 0x1f, RZ ;  /* 0x0000001f00007819 */ /* 0x000fc800000006ff */
[----:B------:R1:W2:Y:S01]  /*a4b0*/  SYNCS.PHASECHK.TRANS64.TRYWAIT P1, [UR14+0x28450], R0 ;  /* 0x02845000ff0075a7 */ /* 0x0002a2000802014e */
[----:B------:R-:W-:Y:S05]  /*a4c0*/  @!P0 BRA `(.L_x_844) ;  /* 0x0000000000048947 */ /* 0x000fea0003800000 */
[----:B------:R-:W-:Y:S01]  /*a4d0*/  BPT.TRAP 0x1 ;  /* 0x000000040000795c */ /* 0x000fe20000300000 */
.L_x_844:
[----:B--2---:R-:W-:Y:S05]  /*a4e0*/  @P1 BRA `(.L_x_845) ;  /* 0x0000000000081947 */ /* 0x004fea0003800000 */
[----:B------:R-:W2:Y:S02]  /*a4f0*/  SYNCS.PHASECHK.TRANS64.TRYWAIT P1, [UR14+0x28450], R0 ;  /* 0x02845000ff0075a7 */ /* 0x000ea4000802014e */
[----:B--2---:R-:W-:Y:S05]  /*a500*/  @!P1 BRA `(.L_x_846) ;  /* 0x0000006c00fc9947 */ /* 0x004fea0003800000 */
.L_x_845:
[----:B------:R-:W-:Y:S01]  /*a510*/  ULDC.64 UR4, c[0x0][0x9a0] ;  /* 0x0002680000047ab9 */ /* 0x000fe20000000a00 */
[----:B------:R-:W-:Y:S01]  /*a520*/  UIADD3 UR37, UR37, 0x8000, URZ ;  /* 0x0000800025257890 */ /* 0x000fe2000fffe03f */
[----:B------:R-:W-:Y:S01]  /*a530*/  WARPGROUP.ARRIVE ;  /* 0x00000000000079c5 */ /* 0x000fe20000000000 */
[----:B------:R-:W-:Y:S01]  /*a540*/  UISETP.NE.U32.AND UP0, UPT, UR4, URZ, UPT ;  /* 0x0000003f0400728c */ /* 0x000fe2000bf05070 */
[----:B--2---:R-:W-:Y:S01]  /*a550*/  IMAD.MOV.U32 R7, RZ, RZ, 0x3f800000 ;  /* 0x3f800000ff077424 */ /* 0x004fe200078e00ff */
[----:B------:R-:W-:Y:S02]  /*a560*/  USHF.R.U32.HI UR37, URZ, 0x4, UR37 ;  /* 0x000000043f257899 */ /* 0x000fe40008011625 */
[----:B------:R-:W-:Y:S02]  /*a570*/  UISETP.NE.AND.EX UP0, UPT, UR5, URZ, UPT, UP0 ;  /* 0x0000003f0500728c */ /* 0x000fe4000bf05300 */
[----:B------:R-:W-:-:S04]  /*a580*/  ULOP3.LUT UR37, UR37, 0x3fff, URZ, 0xc0, !UPT ;  /* 0x00003fff25257892 */ /* 0x000fc8000f8ec03f */
[----:B------:R-:W-:-:S05]  /*a590*/  PLOP3.LUT P1, PT, PT, PT, UP0, 0x80, 0x0 ;  /* 0x000000000000781c */ /* 0x000fca0003f2f008 */
[----:B------:R-:W-:Y:S01]  /*a5a0*/  @UP0 USHF.R.S32.HI UR8, URZ, 0x1f, UR44 ;  /* 0x0000001f3f080899 */ /* 0x000fe2000801142c */
[----:B------:R-:W-:Y:S01]  /*a5b0*/  @UP0 ULDC.64 UR10, c[0x0][0x9c8] ;  /* 0x00027200000a0ab9 */ /* 0x000fe20000000a00 */
[----:B------:R-:W-:Y:S02]  /*a5c0*/  @UP0 ULDC.64 UR12, c[0x0][0x9d0] ;  /* 0x00027400000c0ab9 */ /* 0x000fe40000000a00 */
[----:B------:R-:W-:Y:S02]  /*a5d0*/  @UP0 UIMAD UR8, UR8, UR10, URZ ;  /* 0x0000000a080802a4 */ /* 0x000fe4000f8e023f */
[----:B------:R-:W-:Y:S02]  /*a5e0*/  @UP0 UIMAD.WIDE.U32 UR6, UR44, UR10, URZ ;  /* 0x0000000a2c0602a5 */ /* 0x000fe4000f8e003f */
[----:B------:R-:W-:Y:S02]  /*a5f0*/  ULOP3.LUT UR10, UR37, 0x10000, URZ, 0xfc, !UPT ;  /* 0x00010000250a7892 */ /* 0x000fe4000f8efc3f */
[----:B------:R-:W-:-:S02]  /*a600*/  @UP0 UIMAD UR9, UR44, UR11, UR8 ;  /* 0x0000000b2c0902a4 */ /* 0x000fc4000f8e0208 */
[----:B------:R-:W-:Y:S01]  /*a610*/  ULEA UR10, UR39, UR10, 0xa ;  /* 0x0000000a270a7291 */ /* 0x000fe2000f8e503f */
[----:B------:R-:W-:Y:S01]  /*a620*/  UMOV UR11, 0x80000020 ;  /* 0x80000020000b7882 */ /* 0x000fe20000000000 */
[----:B------:R-:W-:Y:S02]  /*a630*/  @UP0 USHF.R.S32.HI UR8, URZ, 0x1f, UR58 ;  /* 0x0000001f3f080899 */ /* 0x000fe4000801143a */
[----:B------:R-:W-:Y:S02]  /*a640*/  @UP0 UIADD3 UR7, UR7, UR9, URZ ;  /* 0x0000000907070290 */ /* 0x000fe4000fffe03f */
[----:B------:R-:W-:-:S09]  /*a650*/  @UP0 UIMAD UR8, UR8, UR12, URZ ;  /* 0x0000000c080802a4 */ /* 0x000fd2000f8e023f */
[----:B------:R-:W-:Y:S01]  /*a660*/  QGMMA.64x256x32.F32.E4M3.E4M3 R24, R188, gdesc[UR8], R24, gsb0 ;  /* 0x03e00008bc187df3 */ /* 0x000fe20008000818 */
[----:B------:R-:W-:Y:S02]  /*a670*/  @UP0 UIMAD.WIDE.U32 UR6, UR58, UR12, UR6 ;  /* 0x0000000c3a0602a5 */ /* 0x000fe4000f8e0006 */
[----:B------:R-:W-:Y:S02]  /*a680*/  @UP0 UIMAD UR8, UR58, UR13, UR8 ;  /* 0x0000000d3a0802a4 */ /* 0x000fe4000f8e0208 */
[----:B------:R-:W-:Y:S02]  /*a690*/  @UP0 ULEA UR4, UP1, UR6, UR4, 0x2 ;  /* 0x0000000406040291 */ /* 0x000fe4000f82103f */
[----:B------:R-:W-:-:S04]  /*a6a0*/  @UP0 UIADD3 UR7, UR7, UR8, URZ ;  /* 0x0000000807070290 */ /* 0x000fc8000fffe03f */
[----:B------:R-:W-:Y:S01]  /*a6b0*/  @UP0 ULEA.HI.X UR5, UR6, UR5, UR7, 0x2, UP1 ;  /* 0x0000000506050291 */ /* 0x000fe200088f1407 */
[----:B------:R-:W-:-:S05]  /*a6c0*/  IMAD.U32 R8, RZ, RZ, UR4 ;  /* 0x00000004ff087e24 */ /* 0x000fca000f8e00ff */
[----:B------:R-:W-:-:S05]  /*a6d0*/  IMAD.U32 R9, RZ, RZ, UR5 ;  /* 0x00000005ff097e24 */ /* 0x000fca000f8e00ff */
[----:B------:R2:W3:Y:S01]  /*a6e0*/  @P1 LDG.E R7, desc[UR52][R8.64] ;  /* 0x0000003408071981 */ /* 0x0004e2000c1e1900 */
[----:B------:R-:W-:Y:S01]  /*a6f0*/  UIADD3 UR10, UR10, 0x2, URZ ;  /* 0x000000020a0a7890 */ /* 0x000fe2000fffe03f */
[----:B------:R-:W-:Y:S02]  /*a700*/  UMOV UR11, 0x80000020 ;  /* 0x80000020000b7882 */ /* 0x000fe40000000000 */
[----:B-1----:R-:W1:Y:S04]  /*a710*/  SHFL.BFLY PT, R0, R3, 0x2, 0x1f ;  /* 0x0c401f0003007f89 */ /* 0x002e6800000e0000 */
[----:B------:R-:W4:Y:S01]  /*a720*/  SHFL.BFLY PT, R13, R4, 0x2, 0x1f ;  /* 0x0c401f00040d7f89 */ /* 0x000f2200000e0000 */
[----:B-1----:R-:W-:-:S01]  /*a730*/  FADD.FTZ R0, R0, R3 ;  /* 0x0000000300007221 */ /* 0x002fc20000010000 */
[----:B----4-:R-:W-:-:S04]  /*a740*/  FADD.FTZ R13, R13, R4 ;  /* 0x000000040d0d7221 */ /* 0x010fc80000010000 */
[----:B------:R-:W1:Y:S04]  /*a750*/  SHFL.BFLY PT, R11, R0, 0x1, 0x1f ;  /* 0x0c201f00000b7f89 */ /* 0x000e6800000e0000 */
[----:B------:R-:W4:Y:S01]  /*a760*/  SHFL.BFLY PT, R2, R13, 0x1, 0x1f ;  /* 0x0c201f000d027f89 */ /* 0x000f2200000e0000 */
[----:B--2---:R-:W-:Y:S02]  /*a770*/  IMAD.MOV.U32 R8, RZ, RZ, RZ ;  /* 0x000000ffff087224 */ /* 0x004fe400078e00ff */
[----:B-1----:R-:W-:Y:S01]  /*a780*/  FADD.FTZ R11, R0, R11 ;  /* 0x0000000b000b7221 */ /* 0x002fe20000010000 */
        /* <DEDUP_REMOVED lines=10> */
[----:B------:R-:W2:Y:S01]  /*a830*/  @P3 MUFU.LG2 R9, R15 ;  /* 0x0000000f00093308 */ /* 0x000ea20000000c00 */
[----:B------:R-:W-:Y:S02]  /*a840*/  WARPGROUP.DEPBAR.LE gsb0, 0x0 ;  /* 0x00008000000079c5 */ /* 0x000fe40000010000 */
[----:B------:R-:W-:-:S06]  /*a850*/  WARPGROUP.ARRIVE ;  /* 0x00000000000079c5 */ /* 0x000fcc0000000000 */
[----:B------:R-:W-:Y:S01]  /*a860*/  QGMMA.64x256x32.F32.E4M3.E4M3 R24, R184, gdesc[UR8], R24, gsb0 ;  /* 0x03e00008b8187df3 */ /* 0x000fe20008000818 */
[----:B------:R-:W4:Y:S01]  /*a870*/  @P1 MUFU.RCP R10, R12 ;  /* 0x0000000c000a1308 */ /* 0x000f220000001000 */
[----:B------:R-:W-:Y:S02]  /*a880*/  IMAD.U32 R4, RZ, RZ, UR38 ;  /* 0x00000026ff047e24 */ /* 0x000fe4000f8e00ff */
[----:B------:R-:W-:Y:S02]  /*a890*/  IMAD.U32 R20, RZ, RZ, UR38 ;  /* 0x00000026ff147e24 */ /* 0x000fe4000f8e00ff */
[----:B-1----:R-:W-:Y:S01]  /*a8a0*/  @P2 FMUL.FTZ R3, R3, 0.69314718246459960938 ;  /* 0x3f31721803032820 */ /* 0x002fe20000410000 */
[----:B------:R-:W-:Y:S01]  /*a8b0*/  @P2 FMUL.FTZ R4, R4, 0.69314718246459960938 ;  /* 0x3f31721804042820 */ /* 0x000fe20000410000 */
[----:B--2---:R-:W-:Y:S01]  /*a8c0*/  @P3 FMUL.FTZ R9, R9, 0.69314718246459960938 ;  /* 0x3f31721809093820 */ /* 0x004fe20000410000 */
[----:B------:R-:W-:Y:S01]  /*a8d0*/  @P3 FMUL.FTZ R20, R20, 0.69314718246459960938 ;  /* 0x3f31721814143820 */ /* 0x000fe20000410000 */
[----:B------:R-:W-:-:S02]  /*a8e0*/  IMAD.MOV.U32 R2, RZ, RZ, -0x800000 ;  /* 0xff800000ff027424 */ /* 0x000fc400078e00ff */
[----:B------:R-:W-:Y:S01]  /*a8f0*/  @P2 FFMA.FTZ R2, R4, R5, R3 ;  /* 0x0000000504022223 */ /* 0x000fe20000010003 */
[----:B------:R-:W-:Y:S02]  /*a900*/  IMAD.MOV.U32 R0, RZ, RZ, -0x800000 ;  /* 0xff800000ff007424 */ /* 0x000fe400078e00ff */
[----:B------:R-:W-:Y:S01]  /*a910*/  @P3 FFMA.FTZ R0, R20, R6, R9 ;  /* 0x0000000614003223 */ /* 0x000fe20000010009 */
[-C--:B---3--:R-:W-:Y:S01]  /*a920*/  FMUL.FTZ R14, R8, R7.reuse ;  /* 0x00000007080e7220 */ /* 0x088fe20000410000 */
[----:B----4-:R-:W-:Y:S01]  /*a930*/  FMUL.FTZ R7, R10, R7 ;  /* 0x000000070a077220 */ /* 0x010fe20000410000 */
[----:B------:R-:W-:Y:S02]  /*a940*/  WARPGROUP.DEPBAR.LE gsb0, 0x0 ;  /* 0x00008000000079c5 */ /* 0x000fe40000010000 */
[----:B------:R-:W-:Y:S05]  /*a950*/  @!P0 BRA `(.L_x_847) ;  /* 0x0000000000048947 */ /* 0x000fea0003800000 */
[----:B------:R-:W-:Y:S01]  /*a960*/  BPT.TRAP 0x1 ;  /* 0x000000040000795c */ /* 0x000fe20000300000 */
.L_x_847:
[----:B------:R-:W-:Y:S01]  /*a970*/  UIADD3 UR4, UR14, 0x28460, URZ ;  /* 0x000284600e047890 */ /* 0x000fe2000fffe03f */
[-C--:B------:R-:W-:Y:S01]  /*a980*/  FMUL.FTZ R3, R28, R14.reuse ;  /* 0x0000000e1c037220 */ /* 0x080fe20000410000 */
[----:B------:R-:W-:Y:S01]  /*a990*/  UIADD3 UR39, UR39, 0x1, URZ ;  /* 0x0000000127277890 */ /* 0x000fe2000fffe03f */
[-C--:B------:R-:W-:Y:S01]  /*a9a0*/  FMUL.FTZ R5, R36, R14.reuse ;  /* 0x0000000e24057220 */ /* 0x080fe20000410000 */
[----:B------:R-:W-:Y:S01]  /*a9b0*/  UPRMT UR4, UR46, 0x654, UR4 ;  /* 0x000006542e047896 */ /* 0x000fe20008000004 */
        /* <DEDUP_REMOVED lines=51> */
[----:B------:R-:W-:Y:S01]  /*acf0*/  SYNCS.ARRIVE.TRANS64.RED.A1T0 RZ, [UR4], RZ ;  /* 0x000000ffffff79a7 */ /* 0x000fe20008100404 */
        /* <DEDUP_REMOVED lines=76> */
[----:B------:R-:W-:Y:S01]  /*b1c0*/  PLOP3.LUT P0, PT, PT, PT, PT, 0x8, 0x0 ;  /* 0x000000000000781c */ /* 0x000fe20003f0e170 */
[----:B------:R-:W-:Y:S01]  /*b1d0*/  FMUL.FTZ R7, R151, R7 ;  /* 0x0000000797077220 */ /* 0x000fe20000410000 */
[----:B------:R-:W-:-:S02]  /*b1e0*/  UIADD3 UR59, UR59, 0x1, URZ ;  /* 0x000000013b3b7890 */ /* 0x000fc4000fffe03f */
[----:B------:R-:W-:Y:S02]  /*b1f0*/  USEL UR39, UR39, URZ, UP0 ;  /* 0x0000003f27277287 */ /* 0x000fe40008000000 */
[----:B------:R-:W-:-:S12]  /*b200*/  ULOP3.LUT UR36, UR36, UR4, URZ, 0x3c, !UPT ;  /* 0x0000000424247292 */ /* 0x000fd8000f8e3c3f */
.L_x_773:
[----:B------:R-:W1:Y:S08]  /*b210*/  S2UR UR46, SR_CgaCtaId ;  /* 0x00000000002e79c3 */ /* 0x000e700000008800 */
[----:B------:R-:W-:Y:S06]  /*b220*/  BAR.SYNC.DEFER_BLOCKING 0x5, 0x180 ;  /* 0x0146000000007b1d */ /* 0x000fec0000010000 */
[----:B------:R-:W-:-:S02]  /*b230*/  UMOV UR37, 0x400 ;  /* 0x0000040000257882 */ /* 0x000fc40000000000 */
[----:B-1----:R-:W-:-:S09]  /*b240*/  ULEA UR37, UR46, UR37, 0x18 ;  /* 0x000000252e257291 */ /* 0x002fd2000f8ec03f */
[----:B------:R-:W1:Y:S02]  /*b250*/  LDS R14, [UR37+0x284d0] ;  /* 0x0284d025ff0e7984 */ /* 0x000e640008000800 */
[----:B-1----:R-:W-:Y:S01]  /*b260*/  R2UR UR4, R14 ;  /* 0x000000000e0472ca */ /* 0x002fe200000e0000 */
[----:B------:R-:W-:Y:S06]  /*b270*/  BAR.ARV 0x4, 0x180 ;  /* 0x0106000000007b1d */ /* 0x000fec0000002000 */
[----:B------:R-:W-:Y:S08]  /*b280*/  @P0 BRA `(.L_x_848) ;  /* 0x0000001800f40947 */ /* 0x000ff00003800000 */
[----:B------:R-:W1:Y:S01]  /*b290*/  S2R R58, SR_TID.X ;  /* 0x00000000003a7919 */ /* 0x000e620000002100 */
[----:B------:R-:W-:Y:S01]  /*b2a0*/  ULDC.64 UR6, c[0x4][0x38] ;  /* 0x01000e0000067ab9 */ /* 0x000fe20000000a00 */
[----:B------:R-:W-:Y:S01]  /*b2b0*/  F2FP.BF16.F32.PACK_AB R17, R12, R57 ;  /* 0x000000390c11723e */ /* 0x000fe200000010ff */
[----:B------:R-:W-:Y:S01]  /*b2c0*/  ULDC UR10, c[0x0][0xa88] ;  /* 0x0002a200000a7ab9 */ /* 0x000fe20000000800 */
[----:B-1----:R-:W-:-:S05]  /*b2d0*/  IMAD.SHL.U32 R14, R58, 0x4, RZ ;  /* 0x000000043a0e7824 */ /* 0x002fca00078e00ff */
[----:B------:R-:W-:-:S04]  /*b2e0*/  LOP3.LUT R14, R14, 0xc, RZ, 0xc0, !PT ;  /* 0x0000000c0e0e7812 */ /* 0x000fc800078ec0ff */
[----:B------:R-:W-:-:S05]  /*b2f0*/  IADD3 R14, P0, R14, UR6, RZ ;  /* 0x000000060e0e7c10 */ /* 0x000fca000ff1e0ff */
[----:B------:R-:W-:Y:S01]  /*b300*/  IMAD.X R15, RZ, RZ, UR7, P0 ;  /* 0x00000007ff0f7e24 */ /* 0x000fe200080e06ff */
[----:B------:R-:W-:Y:S02]  /*b310*/  F2FP.BF16.F32.PACK_AB R5, R5, R32 ;  /* 0x000000200505723e */ /* 0x000fe400000010ff */
[----:B------:R-:W-:Y:S02]  /*b320*/  F2FP.BF16.F32.PACK_AB R6, R6, R33 ;  /* 0x000000210606723e */ /* 0x000fe400000010ff */
[----:B------:R-:W-:Y:S01]  /*b330*/  F2FP.BF16.F32.PACK_AB R25, R4, R25 ;  /* 0x000000190419723e */ /* 0x000fe200000010ff */
[----:B------:R1:W2:Y:S01]  /*b340*/  LDG.E.CONSTANT R14, desc[UR52][R14.64] ;  /* 0x000000340e0e7981 */ /* 0x0002a2000c1e9900 */
[----:B------:R-:W-:Y:S01]  /*b350*/  LOP3.LUT P0, R12, R58, 0x3, RZ, 0xc0, !PT ;  /* 0x000000033a0c7812 */ /* 0x000fe2000780c0ff */
[----:B------:R-:W-:Y:S01]  /*b360*/  USHF.R.S32.HI UR5, URZ, 0x1f, UR43 ;  /* 0x0000001f3f057899 */ /* 0x000fe2000801142b */
[----:B------:R-:W-:Y:S01]  /*b370*/  F2FP.BF16.F32.PACK_AB R21, R21, R64 ;  /* 0x000000401515723e */ /* 0x000fe200000010ff */
[----:B------:R-:W-:Y:S01]  /*b380*/  ULDC.64 UR6, c[0x0][0xb70] ;  /* 0x0002dc0000067ab9 */ /* 0x000fe20000000a00 */
[----:B------:R-:W-:Y:S01]  /*b390*/  ISETP.EQ.OR P0, PT, R12, 0x3, !P0 ;  /* 0x000000030c00780c */ /* 0x000fe20004702670 */
[----:B------:R-:W-:Y:S01]  /*b3a0*/  UIMAD UR5, UR5, UR6, URZ ;  /* 0x00000006050572a4 */ /* 0x000fe2000f8e023f */
[----:B------:R-:W-:Y:S01]  /*b3b0*/  F2FP.BF16.F32.PACK_AB R4, R20, R65 ;  /* 0x000000411404723e */ /* 0x000fe200000010ff */
[----:B------:R-:W-:Y:S01]  /*b3c0*/  UIMAD.WIDE.U32 UR8, UR43, UR6, URZ ;  /* 0x000000062b0872a5 */ /* 0x000fe2000f8e003f */
[----:B------:R-:W-:Y:S01]  /*b3d0*/  SEL R59, R5, R6, P0 ;  /* 0x00000006053b7207 */ /* 0x000fe20000000000 */
[----:B------:R-:W-:Y:S01]  /*b3e0*/  UIMAD UR5, UR43, UR7, UR5 ;  /* 0x000000072b0572a4 */ /* 0x000fe2000f8e0205 */
[----:B------:R-:W-:-:S02]  /*b3f0*/  SEL R12, R6, R5, P0 ;  /* 0x00000005060c7207 */ /* 0x000fc40000000000 */
[----:B------:R-:W-:Y:S01]  /*b400*/  F2FP.BF16.F32.PACK_AB R150, R150, R27 ;  /* 0x0000001b9696723e */ /* 0x000fe200000010ff */
[----:B------:R-:W-:Y:S01]  /*b410*/  UIADD3 UR5, UR9, UR5, URZ ;  /* 0x0000000509057290 */ /* 0x000fe2000fffe03f */
[----:B------:R-:W-:Y:S01]  /*b420*/  F2FP.BF16.F32.PACK_AB R7, R7, R26 ;  /* 0x0000001a0707723e */ /* 0x000fe200000010ff */
[----:B------:R-:W-:Y:S01]  /*b430*/  ULDC.64 UR6, c[0x0][0xb40] ;  /* 0x0002d00000067ab9 */ /* 0x000fe20000000a00 */
[----:B------:R-:W-:Y:S02]  /*b440*/  IADD3 R5, P5, R18, 0x20, RZ ;  /* 0x0000002012057810 */ /* 0x000fe40007fbe0ff */
[----:B------:R-:W-:Y:S02]  /*b450*/  SEL R75, R21, R4, P0 ;  /* 0x00000004154b7207 */ /* 0x000fe40000000000 */
[----:B------:R-:W-:Y:S02]  /*b460*/  F2FP.BF16.F32.PACK_AB R10, R10, R49 ;  /* 0x000000310a0a723e */ /* 0x000fe400000010ff */
[----:B------:R-:W-:-:S02]  /*b470*/  SEL R21, R4, R21, P0 ;  /* 0x0000001504157207 */ /* 0x000fc40000000000 */
[----:B------:R-:W-:Y:S02]  /*b480*/  SEL R139, R150, R7, P0 ;  /* 0x00000007968b7207 */ /* 0x000fe40000000000 */
[----:B------:R-:W-:Y:S02]  /*b490*/  SEL R49, R7, R150, P0 ;  /* 0x0000009607317207 */ /* 0x000fe40000000000 */
[----:B------:R-:W-:Y:S02]  /*b4a0*/  LOP3.LUT R4, R5, 0x380, RZ, 0xc0, !PT ;  /* 0x0000038005047812 */ /* 0x000fe400078ec0ff */
[----:B------:R-:W-:Y:S02]  /*b4b0*/  IADD3 R7, P6, R18, 0x40, RZ ;  /* 0x0000004012077810 */ /* 0x000fe40007fde0ff */
[----:B------:R-:W-:Y:S02]  /*b4c0*/  F2FP.BF16.F32.PACK_AB R9, R9, R40 ;  /* 0x000000280909723e */ /* 0x000fe400000010ff */
[----:B------:R-:W-:-:S02]  /*b4d0*/  F2FP.BF16.F32.PACK_AB R8, R8, R41 ;  /* 0x000000290808723e */ /* 0x000fc400000010ff */
[----:B------:R-:W-:Y:S02]  /*b4e0*/  SHF.R.U64 R4, R4, 0x3, RZ ;  /* 0x0000000304047819 */ /* 0x000fe400000012ff */
[----:B------:R-:W-:Y:S02]  /*b4f0*/  F2FP.BF16.F32.PACK_AB R51, R102, R51 ;  /* 0x000000336633723e */ /* 0x000fe400000010ff */
[----:B------:R-:W-:Y:S02]  /*b500*/  F2FP.BF16.F32.PACK_AB R50, R103, R50 ;  /* 0x000000326732723e */ /* 0x000fe400000010ff */
[----:B------:R-:W-:Y:S02]  /*b510*/  LOP3.LUT R6, R7, 0x380, RZ, 0xc0, !PT ;  /* 0x0000038007067812 */ /* 0x000fe400078ec0ff */
[----:B------:R-:W-:Y:S02]  /*b520*/  F2FP.BF16.F32.PACK_AB R56, R13, R56 ;  /* 0x000000380d38723e */ /* 0x000fe400000010ff */
[----:B------:R-:W-:-:S02]  /*b530*/  F2FP.BF16.F32.PACK_AB R104, R61, R104 ;  /* 0x000000683d68723e */ /* 0x000fc400000010ff */
[----:B------:R-:W-:Y:S02]  /*b540*/  SEL R61, R9, R8, P0 ;  /* 0x00000008093d7207 */ /* 0x000fe40000000000 */
[----:B------:R-:W-:Y:S02]  /*b550*/  SEL R13, R8, R9, P0 ;  /* 0x00000009080d7207 */ /* 0x000fe40000000000 */
[----:B------:R-:W-:Y:S02]  /*b560*/  F2FP.BF16.F32.PACK_AB R119, R119, R42 ;  /* 0x0000002a7777723e */ /* 0x000fe400000010ff */
[----:B------:R-:W-:Y:S02]  /*b570*/  IADD3 R9, P3, R18, 0x60, RZ ;  /* 0x0000006012097810 */ /* 0x000fe40007f7e0ff */
[----:B------:R-:W-:Y:S01]  /*b580*/  LOP3.LUT R4, R4, R5, RZ, 0x3c, !PT ;  /* 0x0000000504047212 */ /* 0x000fe200078e3cff */
[----:B------:R-:W-:Y:S01]  /*b590*/  IMAD.X R5, RZ, RZ, R19, P5 ;  /* 0x000000ffff057224 */ /* 0x000fe200028e0613 */
[----:B------:R-:W-:-:S02]  /*b5a0*/  SEL R131, R51, R50, P0 ;  /* 0x0000003233837207 */ /* 0x000fc40000000000 */
[----:B------:R-:W-:Y:S02]  /*b5b0*/  SEL R42, R50, R51, P0 ;  /* 0x00000033322a7207 */ /* 0x000fe40000000000 */
[----:B------:R-:W-:Y:S02]  /*b5c0*/  SHF.R.U64 R6, R6, 0x3, RZ ;  /* 0x0000000306067819 */ /* 0x000fe400000012ff */
[----:B------:R-:W-:Y:S02]  /*b5d0*/  F2FP.BF16.F32.PACK_AB R53, R53, R96 ;  /* 0x000000603535723e */ /* 0x000fe400000010ff */
[----:B------:R-:W-:Y:S02]  /*b5e0*/  F2FP.BF16.F32.PACK_AB R52, R52, R97 ;  /* 0x000000613434723e */ /* 0x000fe400000010ff */
[----:B------:R-:W-:Y:S02]  /*b5f0*/  IADD3 R51, P5, R18, 0x4020, RZ ;  /* 0x0000402012337810 */ /* 0x000fe40007fbe0ff */
[----:B------:R-:W-:-:S02]  /*b600*/  LOP3.LUT R8, R9, 0x380, RZ, 0xc0, !PT ;  /* 0x0000038009087812 */ /* 0x000fc400078ec0ff */
[----:B------:R-:W-:Y:S02]  /*b610*/  F2FP.BF16.F32.PACK_AB R24, R3, R24 ;  /* 0x000000180318723e */ /* 0x000fe400000010ff */
[----:B------:R-:W-:Y:S02]  /*b620*/  F2FP.BF16.F32.PACK_AB R44, R44, R89 ;  /* 0x000000592c2c723e */ /* 0x000fe400000010ff */
[----:B------:R-:W-:Y:S01]  /*b630*/  LOP3.LUT R6, R6, R7, RZ, 0x3c, !PT ;  /* 0x0000000706067212 */ /* 0x000fe200078e3cff */
[----:B------:R-:W-:Y:S01]  /*b640*/  IMAD.X R7, RZ, RZ, R19, P6 ;  /* 0x000000ffff077224 */ /* 0x000fe200030e0613 */
[----:B------:R-:W-:Y:S02]  /*b650*/  LOP3.LUT R99, R18, 0x380, RZ, 0xc0, !PT ;  /* 0x0000038012637812 */ /* 0x000fe400078ec0ff */
[----:B------:R-:W-:Y:S02]  /*b660*/  F2FP.BF16.F32.PACK_AB R37, R37, R80 ;  /* 0x000000502525723e */ /* 0x000fe400000010ff */
[----:B------:R-:W-:-:S02]  /*b670*/  F2FP.BF16.F32.PACK_AB R36, R36, R81 ;  /* 0x000000512424723e */ /* 0x000fc400000010ff */
[----:B------:R-:W-:Y:S02]  /*b680*/  SEL R89, R53, R52, P0 ;  /* 0x0000003435597207 */ /* 0x000fe40000000000 */
[----:B------:R-:W-:Y:S02]  /*b690*/  SEL R27, R52, R53, P0 ;  /* 0x00000035341b7207 */ /* 0x000fe40000000000 */
[----:B------:R-:W-:Y:S02]  /*b6a0*/  LOP3.LUT R50, R51, 0x380, RZ, 0xc0, !PT ;  /* 0x0000038033327812 */ /* 0x000fe400078ec0ff */
        /* <DEDUP_REMOVED lines=8> */
[----:B------:R-:W-:-:S02]  /*b730*/  SHF.R.U64 R8, R8, 0x3, RZ ;  /* 0x0000000308087819 */ /* 0x000fc400000012ff */
[----:B------:R-:W-:Y:S02]  /*b740*/  F2FP.BF16.F32.PACK_AB R66, R79, R66 ;  /* 0x000000424f42723e */ /* 0x000fe400000010ff */
[----:B------:R-:W-:Y:S02]  /*b750*/  F2FP.BF16.F32.PACK_AB R55, R94, R55 ;  /* 0x000000375e37723e */ /* 0x000fe400000010ff */
[----:B------:R-:W-:Y:S02]  /*b760*/  F2FP.BF16.F32.PACK_AB R54, R95, R54 ;  /* 0x000000365f36723e */ /* 0x000fe400000010ff */
[----:B------:R-:W-:Y:S02]  /*b770*/  SEL R57, R24, R25, P0 ;  /* 0x0000001918397207 */ /* 0x000fe40000000000 */
[----:B------:R-:W-:Y:S02]  /*b780*/  SEL R43, R25, R24, P0 ;  /* 0x00000018192b7207 */ /* 0x000fe40000000000 */
[----:B------:R-:W-:-:S02]  /*b790*/  SHF.R.U64 R99, R99, 0x3, RZ ;  /* 0x0000000363637819 */ /* 0x000fc400000012ff */
[----:B------:R-:W-:Y:S02]  /*b7a0*/  F2FP.BF16.F32.PACK_AB R76, R76, R121 ;  /* 0x000000794c4c723e */ /* 0x000fe400000010ff */
[----:B------:R-:W-:Y:S02]  /*b7b0*/  SEL R79, R37, R36, P0 ;  /* 0x00000024254f7207 */ /* 0x000fe40000000000 */
[----:B------:R-:W-:Y:S02]  /*b7c0*/  SEL R25, R36, R37, P0 ;  /* 0x0000002524197207 */ /* 0x000fe40000000000 */
[----:B------:R-:W-:Y:S02]  /*b7d0*/  SHF.R.U64 R50, R50, 0x3, RZ ;  /* 0x0000000332327819 */ /* 0x000fe400000012ff */
[----:B------:R-:W-:Y:S02]  /*b7e0*/  F2FP.BF16.F32.PACK_AB R142, R142, R31 ;  /* 0x0000001f8e8e723e */ /* 0x000fe400000010ff */
[----:B------:R-:W-:-:S02]  /*b7f0*/  SEL R121, R124, R117, P0 ;  /* 0x000000757c797207 */ /* 0x000fc40000000000 */
[----:B------:R-:W-:Y:S02]  /*b800*/  SEL R36, R117, R124, P0 ;  /* 0x0000007c75247207 */ /* 0x000fe40000000000 */
[----:B------:R-:W-:Y:S02]  /*b810*/  LOP3.LUT R52, R53, 0x380, RZ, 0xc0, !PT ;  /* 0x0000038035347812 */ /* 0x000fe400078ec0ff */
[----:B------:R-:W-:Y:S02]  /*b820*/  F2FP.BF16.F32.PACK_AB R101, R101, R144 ;  /* 0x000000906565723e */ /* 0x000fe400000010ff */
[----:B------:R-:W-:Y:S02]  /*b830*/  F2FP.BF16.F32.PACK_AB R100, R100, R145 ;  /* 0x000000916464723e */ /* 0x000fe400000010ff */
[----:B------:R-:W-:Y:S02]  /*b840*/  SEL R103, R128, R129, P0 ;  /* 0x0000008180677207 */ /* 0x000fe40000000000 */
[----:B------:R-:W-:-:S02]  /*b850*/  SEL R31, R129, R128, P0 ;  /* 0x00000080811f7207 */ /* 0x000fc40000000000 */
[----:B------:R-:W-:Y:S02]  /*b860*/  SEL R117, R70, R41, P0 ;  /* 0x0000002946757207 */ /* 0x000fe40000000000 */
[----:B------:R-:W-:Y:S02]  /*b870*/  SEL R37, R41, R70, P0 ;  /* 0x0000004629257207 */ /* 0x000fe40000000000 */
[----:B------:R-:W-:Y:S01]  /*b880*/  LOP3.LUT R8, R8, R9, RZ, 0x3c, !PT ;  /* 0x0000000908087212 */ /* 0x000fe200078e3cff */
[----:B------:R-:W-:Y:S01]  /*b890*/  IMAD.X R9, RZ, RZ, R19, P3 ;  /* 0x000000ffff097224 */ /* 0x000fe200018e0613 */
[----:B------:R-:W-:Y:S02]  /*b8a0*/  F2FP.BF16.F32.PACK_AB R3, R160, R161 ;  /* 0x000000a1a003723e */ /* 0x000fe400000010ff */
[----:B------:R-:W-:Y:S02]  /*b8b0*/  F2FP.BF16.F32.PACK_AB R158, R158, R159 ;  /* 0x0000009f9e9e723e */ /* 0x000fe400000010ff */
[----:B------:R-:W-:-:S02]  /*b8c0*/  SEL R129, R55, R54, P0 ;  /* 0x0000003637817207 */ /* 0x000fc40000000000 */
[----:B------:R-:W-:Y:S02]  /*b8d0*/  SEL R41, R54, R55, P0 ;  /* 0x0000003736297207 */ /* 0x000fe40000000000 */
[----:B------:R-:W-:Y:S01]  /*b8e0*/  LOP3.LUT R98, R99, R18, RZ, 0x3c, !PT ;  /* 0x0000001263627212 */ /* 0x000fe200078e3cff */
[--C-:B------:R-:W-:Y:S01]  /*b8f0*/  IMAD.MOV.U32 R99, RZ, RZ, R19.reuse ;  /* 0x000000ffff637224 */ /* 0x100fe200078e0013 */
[----:B------:R-:W-:Y:S02]  /*b900*/  IADD3 R55, P3, R18, 0x4060, RZ ;  /* 0x0000406012377810 */ /* 0x000fe40007f7e0ff */
[----:B------:R-:W-:Y:S01]  /*b910*/  LOP3.LUT R50, R50, R51, RZ, 0x3c, !PT ;  /* 0x0000003332327212 */ /* 0x000fe200078e3cff */
[----:B------:R-:W-:Y:S01]  /*b920*/  IMAD.X R51, RZ, RZ, R19, P5 ;  /* 0x000000ffff337224 */ /* 0x000fe200028e0613 */
[----:B------:R-:W-:Y:S02]  /*b930*/  SHF.R.U64 R52, R52, 0x3, RZ ;  /* 0x0000000334347819 */ /* 0x000fe400000012ff */
[----:B------:R-:W-:-:S02]  /*b940*/  SEL R107, R101, R100, P0 ;  /* 0x00000064656b7207 */ /* 0x000fc40000000000 */
[----:B------:R-:W-:Y:S02]  /*b950*/  SEL R33, R100, R101, P0 ;  /* 0x0000006564217207 */ /* 0x000fe40000000000 */
[----:B------:R-:W-:Y:S02]  /*b960*/  F2FP.BF16.F32.PACK_AB R11, R11, R48 ;  /* 0x000000300b0b723e */ /* 0x000fe400000010ff */
[----:B------:R-:W-:Y:S02]  /*b970*/  SEL R101, R3, R158, P0 ;  /* 0x0000009e03657207 */ /* 0x000fe40000000000 */
[----:B------:R-:W-:Y:S01]  /*b980*/  SEL R109, R158, R3, P0 ;  /* 0x000000039e6d7207 */ /* 0x000fe20000000000 */
[----:B------:R-:W-:Y:S01]  /*b990*/  VIADD R3, R196, UR42 ;  /* 0x0000002ac4037c36 */ /* 0x000fe20008000000 */
[----:B------:R-:W-:Y:S02]  /*b9a0*/  LOP3.LUT R54, R55, 0x380, RZ, 0xc0, !PT ;  /* 0x0000038037367812 */ /* 0x000fe400078ec0ff */
[----:B------:R-:W-:Y:S01]  /*b9b0*/  LOP3.LUT R52, R52, R53, RZ, 0x3c, !PT ;  /* 0x0000003534347212 */ /* 0x000fe200078e3cff */
[----:B------:R-:W-:Y:S01]  /*b9c0*/  IMAD.X R53, RZ, RZ, R19, P6 ;  /* 0x000000ffff357224 */ /* 0x000fe200030e0613 */
[----:B------:R-:W-:-:S02]  /*b9d0*/  MOV R108, R98 ;  /* 0x00000062006c7202 */ /* 0x000fc40000000f00 */
[----:B------:R-:W-:Y:S02]  /*b9e0*/  MOV R99, R50 ;  /* 0x0000003200637202 */ /* 0x000fe40000000f00 */
[----:B------:R-:W-:Y:S02]  /*b9f0*/  SEL R65, R11, R10, P0 ;  /* 0x0000000a0b417207 */ /* 0x000fe40000000000 */
[----:B-1----:R-:W-:Y:S01]  /*ba00*/  SEL R15, R10, R11, P0 ;  /* 0x0000000b0a0f7207 */ /* 0x002fe20000000000 */
[----:B------:R-:W-:Y:S01]  /*ba10*/  VIADD R10, R3, 0x8 ;  /* 0x00000008030a7836 */ /* 0x000fe20000000000 */
[----:B------:R-:W-:Y:S02]  /*ba20*/  SHF.R.U64 R54, R54, 0x3, RZ ;  /* 0x0000000336367819 */ /* 0x000fe400000012ff */
[----:B------:R-:W-:Y:S02]  /*ba30*/  F2FP.BF16.F32.PACK_AB R77, R77, R120 ;  /* 0x000000784d4d723e */ /* 0x000fe400000010ff */
[----:B------:R-:W-:-:S02]  /*ba40*/  LOP3.LUT P1, RZ, R195, 0x3, RZ, 0xc0, !PT ;  /* 0x00000003c3ff7812 */ /* 0x000fc4000782c0ff */
[----:B------:R-:W-:Y:S02]  /*ba50*/  IADD3 R11, P4, R18, 0x4000, RZ ;  /* 0x00004000120b7810 */ /* 0x000fe40007f9e0ff */
[----:B------:R-:W-:Y:S02]  /*ba60*/  MOV R98, R52 ;  /* 0x0000003400627202 */ /* 0x000fe40000000f00 */
[----:B------:R-:W-:Y:S02]  /*ba70*/  F2FP.BF16.F32.PACK_AB R62, R87, R62 ;  /* 0x0000003e573e723e */ /* 0x000fe400000010ff */
[----:B------:R-:W-:Y:S02]  /*ba80*/  F2FP.BF16.F32.PACK_AB R143, R143, R30 ;  /* 0x0000001e8f8f723e */ /* 0x000fe400000010ff */
[----:B------:R-:W-:Y:S01]  /*ba90*/  LOP3.LUT R54, R54, R55, RZ, 0x3c, !PT ;  /* 0x0000003736367212 */ /* 0x000fe200078e3cff */
[----:B------:R-:W-:Y:S01]  /*baa0*/  IMAD.X R55, RZ, RZ, R19, P3 ;  /* 0x000000ffff377224 */ /* 0x000fe200018e0613 */
[----:B------:R-:W-:-:S02]  /*bab0*/  F2FP.BF16.F32.PACK_AB R29, R29, R72 ;  /* 0x000000481d1d723e */ /* 0x000fc400000010ff */
[----:B------:R-:W-:Y:S02]  /*bac0*/  F2FP.BF16.F32.PACK_AB R28, R28, R73 ;  /* 0x000000491c1c723e */ /* 0x000fe400000010ff */
[----:B------:R-:W-:Y:S02]  /*bad0*/  SEL R87, R77, R76, P0 ;  /* 0x0000004c4d577207 */ /* 0x000fe40000000000 */
[----:B------:R-:W-:Y:S02]  /*bae0*/  SEL R30, R76, R77, P0 ;  /* 0x0000004d4c1e7207 */ /* 0x000fe40000000000 */
[----:B------:R-:W-:Y:S02]  /*baf0*/  ISETP.GE.OR P2, PT, R10, UR10, P1 ;  /* 0x0000000a0a007c0c */ /* 0x000fe40008f46670 */
[----:B------:R-:W-:Y:S02]  /*bb00*/  F2FP.BF16.F32.PACK_AB R105, R60, R105 ;  /* 0x000000693c69723e */ /* 0x000fe400000010ff */
[----:B------:R-:W-:-:S02]  /*bb10*/  LOP3.LUT R10, R11, 0x380, RZ, 0xc0, !PT ;  /* 0x000003800b0a7812 */ /* 0x000fc400078ec0ff */
[----:B------:R-:W-:Y:S02]  /*bb20*/  IADD3 R77, P3, R18, 0x8060, RZ ;  /* 0x00008060124d7810 */ /* 0x000fe40007f7e0ff */
[----:B------:R-:W-:Y:S02]  /*bb30*/  F2FP.BF16.F32.PACK_AB R67, R78, R67 ;  /* 0x000000434e43723e */ /* 0x000fe400000010ff */
[----:B------:R-:W-:Y:S02]  /*bb40*/  SEL R71, R29, R28, P0 ;  /* 0x0000001c1d477207 */ /* 0x000fe40000000000 */
[----:B------:R-:W-:Y:S02]  /*bb50*/  SEL R24, R28, R29, P0 ;  /* 0x0000001d1c187207 */ /* 0x000fe40000000000 */
[----:B------:R-:W-:Y:S02]  /*bb60*/  SEL R81, R104, R105, P0 ;  /* 0x0000006968517207 */ /* 0x000fe40000000000 */
[----:B------:R-:W-:-:S02]  /*bb70*/  SEL R28, R105, R104, P0 ;  /* 0x00000068691c7207 */ /* 0x000fc40000000000 */
[----:B------:R-:W-:Y:S02]  /*bb80*/  SHF.R.U64 R10, R10, 0x3, RZ ;  /* 0x000000030a0a7819 */ /* 0x000fe400000012ff */
[----:B------:R-:W-:Y:S02]  /*bb90*/  LOP3.LUT R76, R77, 0x380, RZ, 0xc0, !PT ;  /* 0x000003804d4c7812 */ /* 0x000fe400078ec0ff */
[----:B------:R-:W-:Y:S02]  /*bba0*/  F2FP.BF16.F32.PACK_AB R63, R86, R63 ;  /* 0x0000003f563f723e */ /* 0x000fe400000010ff */
[----:B------:R-:W-:Y:S02]  /*bbb0*/  F2FP.BF16.F32.PACK_AB R112, R69, R112 ;  /* 0x000000704570723e */ /* 0x000fe400000010ff */
[----:B------:R-:W-:Y:S02]  /*bbc0*/  MOV R104, R6 ;  /* 0x0000000600687202 */ /* 0x000fe40000000f00 */
[----:B------:R-:W-:-:S02]  /*bbd0*/  F2FP.BF16.F32.PACK_AB R126, R126, R39 ;  /* 0x000000277e7e723e */ /* 0x000fc400000010ff */
[----:B------:R-:W-:Y:S02]  /*bbe0*/  SEL R69, R56, R17, P0 ;  /* 0x0000001138457207 */ /* 0x000fe40000000000 */
[----:B------:R-:W-:Y:S02]  /*bbf0*/  SEL R20, R17, R56, P0 ;  /* 0x0000003811147207 */ /* 0x000fe40000000000 */
[----:B------:R-:W-:Y:S02]  /*bc00*/  IADD3 R73, P6, R18, 0x8040, RZ ;  /* 0x0000804012497810 */ /* 0x000fe40007fde0ff */
[----:B------:R-:W-:Y:S02]  /*bc10*/  SEL R123, R67, R66, P0 ;  /* 0x00000042437b7207 */ /* 0x000fe40000000000 */
[----:B------:R-:W-:Y:S02]  /*bc20*/  SEL R39, R66, R67, P0 ;  /* 0x0000004342277207 */ /* 0x000fe40000000000 */
[----:B------:R-:W-:Y:S01]  /*bc30*/  LOP3.LUT R10, R10, R11, RZ, 0x3c, !PT ;  /* 0x0000000b0a0a7212 */ /* 0x000fe200078e3cff */
[----:B------:R-:W-:Y:S01]  /*bc40*/  IMAD.X R11, RZ, RZ, R19, P4 ;  /* 0x000000ffff0b7224 */ /* 0x000fe200020e0613 */
[----:B------:R-:W-:-:S02]  /*bc50*/  IADD3 R67, P5, R18, 0x8020, RZ ;  /* 0x0000802012437810 */ /* 0x000fc40007fbe0ff */
[----:B------:R-:W-:Y:S02]  /*bc60*/  SHF.R.U64 R76, R76, 0x3, RZ ;  /* 0x000000034c4c7819 */ /* 0x000fe400000012ff */
[----:B------:R-:W-:Y:S02]  /*bc70*/  SEL R125, R63, R62, P0 ;  /* 0x0000003e3f7d7207 */ /* 0x000fe40000000000 */
[----:B------:R-:W-:Y:S02]  /*bc80*/  SEL R40, R62, R63, P0 ;  /* 0x0000003f3e287207 */ /* 0x000fe40000000000 */
[----:B------:R-:W-:Y:S02]  /*bc90*/  IADD3 R63, P4, R18, 0x8000, RZ ;  /* 0x00008000123f7810 */ /* 0x000fe40007f9e0ff */
[----:B------:R-:W-:Y:S02]  /*bca0*/  LOP3.LUT R72, R73, 0x380, RZ, 0xc0, !PT ;  /* 0x0000038049487812 */ /* 0x000fe400078ec0ff */
[----:B------:R-:W-:-:S02]  /*bcb0*/  LOP3.LUT R66, R67, 0x380, RZ, 0xc0, !PT ;  /* 0x0000038043427812 */ /* 0x000fc400078ec0ff */
[----:B------:R-:W-:Y:S01]  /*bcc0*/  LOP3.LUT R76, R76, R77, RZ, 0x3c, !PT ;  /* 0x0000004d4c4c7212 */ /* 0x000fe200078e3cff */
[----:B------:R-:W-:Y:S01]  /*bcd0*/  IMAD.X R77, RZ, RZ, R19, P3 ;  /* 0x000000ffff4d7224 */ /* 0x000fe200018e0613 */
[----:B------:R-:W-:Y:S02]  /*bce0*/  F2FP.BF16.F32.PACK_AB R156, R156, R157 ;  /* 0x0000009d9c9c723e */ /* 0x000fe400000010ff */
[----:B------:R-:W-:Y:S02]  /*bcf0*/  F2FP.BF16.F32.PACK_AB R155, R154, R155 ;  /* 0x0000009b9a9b723e */ /* 0x000fe400000010ff */
[----:B------:R-:W-:Y:S02]  /*bd00*/  F2FP.BF16.F32.PACK_AB R113, R68, R113 ;  /* 0x000000714471723e */ /* 0x000fe400000010ff */
[----:B------:R-:W-:Y:S02]  /*bd10*/  F2FP.BF16.F32.PACK_AB R152, R152, R153 ;  /* 0x000000999898723e */ /* 0x000fe400000010ff */
[----:B------:R-:W-:-:S02]  /*bd20*/  F2FP.BF16.F32.PACK_AB R149, R148, R149 ;  /* 0x000000959495723e */ /* 0x000fc400000010ff */
[----:B------:R-:W-:Y:S02]  /*bd30*/  LOP3.LUT R62, R63, 0x380, RZ, 0xc0, !PT ;  /* 0x000003803f3e7812 */ /* 0x000fe400078ec0ff */
[----:B------:R-:W-:Y:S02]  /*bd40*/  SHF.R.U64 R72, R72, 0x3, RZ ;  /* 0x0000000348487819 */ /* 0x000fe400000012ff */
[----:B------:R-:W-:Y:S02]  /*bd50*/  IADD3 R91, P3, R18, 0xc060, RZ ;  /* 0x0000c060125b7810 */ /* 0x000fe40007f7e0ff */
[----:B------:R-:W-:Y:S02]  /*bd60*/  F2FP.BF16.F32.PACK_AB R140, R140, R141 ;  /* 0x0000008d8c8c723e */ /* 0x000fe400000010ff */
[----:B------:R-:W-:Y:S02]  /*bd70*/  F2FP.BF16.F32.PACK_AB R133, R132, R133 ;  /* 0x000000858485723e */ /* 0x000fe400000010ff */
[----:B------:R-:W-:-:S02]  /*bd80*/  F2FP.BF16.F32.PACK_AB R93, R93, R136 ;  /* 0x000000885d5d723e */ /* 0x000fc400000010ff */
[----:B------:R-:W-:Y:S02]  /*bd90*/  F2FP.BF16.F32.PACK_AB R92, R92, R137 ;  /* 0x000000895c5c723e */ /* 0x000fe400000010ff */
[----:B------:R-:W-:Y:S02]  /*bda0*/  F2FP.BF16.F32.PACK_AB R46, R111, R46 ;  /* 0x0000002e6f2e723e */ /* 0x000fe400000010ff */
[----:B------:R-:W-:Y:S02]  /*bdb0*/  F2FP.BF16.F32.PACK_AB R127, R127, R38 ;  /* 0x000000267f7f723e */ /* 0x000fe400000010ff */
[----:B------:R-:W-:Y:S01]  /*bdc0*/  SHF.R.U64 R66, R66, 0x3, RZ ;  /* 0x0000000342427819 */ /* 0x000fe200000012ff */
[----:B--2---:R-:W-:Y:S01]  /*bdd0*/  SHFL.IDX PT, R101, R101, R14, 0x1c1f ;  /* 0x001c1f0e65657589 */ /* 0x004fe200000e0000 */
[----:B------:R-:W-:Y:S02]  /*bde0*/  LOP3.LUT R50, R14, 0x2, RZ, 0x3c, !PT ;  /* 0x000000020e327812 */ /* 0x000fe400078e3cff */
[----:B------:R-:W-:Y:S01]  /*bdf0*/  SEL R83, R112, R113, P0 ;  /* 0x0000007170537207 */ /* 0x000fe20000000000 */
[----:B------:R-:W-:Y:S01]  /*be00*/  SHFL.IDX PT, R57, R57, R14, 0x1c1f ;  /* 0x001c1f0e39397589 */ /* 0x000fe200000e0000 */
[----:B------:R-:W-:-:S02]  /*be10*/  SEL R29, R113, R112, P0 ;  /* 0x00000070711d7207 */ /* 0x000fc40000000000 */
[----:B------:R-:W-:Y:S01]  /*be20*/  SEL R111, R156, R155, P0 ;  /* 0x0000009b9c6f7207 */ /* 0x000fe20000000000 */
[----:B------:R-:W1:Y:S01]  /*be30*/  SHFL.IDX PT, R52, R109, R50, 0x1c1f ;  /* 0x001c1f326d347589 */ /* 0x000e6200000e0000 */
[----:B------:R-:W-:Y:S02]  /*be40*/  SEL R38, R155, R156, P0 ;  /* 0x0000009c9b267207 */ /* 0x000fe40000000000 */
[----:B------:R-:W-:Y:S01]  /*be50*/  F2FP.BF16.F32.PACK_AB R134, R134, R35 ;  /* 0x000000238686723e */ /* 0x000fe200000010ff */
[----:B------:R-:W2:Y:S01]  /*be60*/  SHFL.IDX PT, R6, R43, R50, 0x1c1f ;  /* 0x001c1f322b067589 */ /* 0x000ea200000e0000 */
[----:B------:R-:W-:Y:S02]  /*be70*/  F2FP.BF16.F32.PACK_AB R135, R135, R34 ;  /* 0x000000228787723e */ /* 0x000fe400000010ff */
[----:B------:R-:W-:Y:S01]  /*be80*/  SEL R113, R152, R149, P0 ;  /* 0x0000009598717207 */ /* 0x000fe20000000000 */
[----:B------:R-:W-:Y:S01]  /*be90*/  SHFL.IDX PT, R65, R65, R14, 0x1c1f ;  /* 0x001c1f0e41417589 */ /* 0x000fe200000e0000 */
[----:B------:R-:W-:-:S02]  /*bea0*/  SHF.R.U64 R62, R62, 0x3, RZ ;  /* 0x000000033e3e7819 */ /* 0x000fc400000012ff */
[----:B------:R-:W-:Y:S01]  /*beb0*/  LOP3.LUT R72, R72, R73, RZ, 0x3c, !PT ;  /* 0x0000004948487212 */ /* 0x000fe200078e3cff */
[----:B------:R-:W-:Y:S01]  /*bec0*/  SHFL.IDX PT, R56, R15, R50, 0x1c1f ;  /* 0x001c1f320f387589 */ /* 0x000fe200000e0000 */
[----:B------:R-:W-:Y:S01]  /*bed0*/  LOP3.LUT R90, R91, 0x380, RZ, 0xc0, !PT ;  /* 0x000003805b5a7812 */ /* 0x000fe200078ec0ff */
[----:B------:R-:W-:Y:S01]  /*bee0*/  IMAD.X R73, RZ, RZ, R19, P6 ;  /* 0x000000ffff497224 */ /* 0x000fe200030e0613 */
        /* <DEDUP_REMOVED lines=8> */
[----:B------:R-:W-:Y:S02]  /*bf70*/  F2FP.BF16.F32.PACK_AB R45, R45, R88 ;  /* 0x000000582d2d723e */ /* 0x000fe400000010ff */
[----:B------:R-:W-:Y:S01]  /*bf80*/  LOP3.LUT R66, R66, R67, RZ, 0x3c, !PT ;  /* 0x0000004342427212 */ /* 0x000fe200078e3cff */
[--C-:B------:R-:W-:Y:S01]  /*bf90*/  IMAD.X R67, RZ, RZ, R19.reuse, P5 ;  /* 0x000000ffff437224 */ /* 0x100fe200028e0613 */
[----:B------:R-:W-:Y:S01]  /*bfa0*/  IADD3 R93, P6, R18, 0xc040, RZ ;  /* 0x0000c040125d7810 */ /* 0x000fe20007fde0ff */
[----:B------:R-:W-:Y:S01]  /*bfb0*/  SHFL.IDX PT, R61, R61, R14, 0x1c1f ;  /* 0x001c1f0e3d3d7589 */ /* 0x000fe200000e0000 */
[----:B------:R-:W-:Y:S02]  /*bfc0*/  MOV R106, R4 ;  /* 0x00000004006a7202 */ /* 0x000fe40000000f00 */
[----:B------:R-:W-:Y:S01]  /*bfd0*/  LOP3.LUT R62, R62, R63, RZ, 0x3c, !PT ;  /* 0x0000003f3e3e7212 */ /* 0x000fe200078e3cff */
[----:B------:R-:W-:Y:S01]  /*bfe0*/  IMAD.X R63, RZ, RZ, R19, P4 ;  /* 0x000000ffff3f7224 */ /* 0x000fe200020e0613 */
[----:B------:R-:W-:Y:S01]  /*bff0*/  IADD3 R95, P5, R18, 0xc020, RZ ;  /* 0x0000c020125f7810 */ /* 0x000fe20007fbe0ff */
[----:B------:R-:W-:Y:S01]  /*c000*/  SHFL.IDX PT, R113, R113, R14, 0x1c1f ;  /* 0x001c1f0e71717589 */ /* 0x000fe200000e0000 */
[----:B------:R-:W-:-:S02]  /*c010*/  SHF.R.U64 R90, R90, 0x3, RZ ;  /* 0x000000035a5a7819 */ /* 0x000fc400000012ff */
[----:B-1----:R-:W-:Y:S01]  /*c020*/  SEL R5, R101, R52, P0 ;  /* 0x0000003465057207 */ /* 0x002fe20000000000 */
[----:B------:R-:W-:Y:S01]  /*c030*/  SHFL.IDX PT, R80, R35, R50, 0x1c1f ;  /* 0x001c1f3223507589 */ /* 0x000fe200000e0000 */
[----:B------:R-:W-:Y:S02]  /*c040*/  SEL R7, R52, R101, P0 ;  /* 0x0000006534077207 */ /* 0x000fe40000000000 */
[----:B------:R-:W-:Y:S01]  /*c050*/  MOV R55, R54 ;  /* 0x0000003600377202 */ /* 0x000fe20000000f00 */
[----:B------:R-:W1:Y:S01]  /*c060*/  SHFL.IDX PT, R52, R12, R50, 0x1c1f ;  /* 0x001c1f320c347589 */ /* 0x000e6200000e0000 */
[----:B------:R-:W-:Y:S02]  /*c070*/  SEL R85, R45, R44, P0 ;  /* 0x0000002c2d557207 */ /* 0x000fe40000000000 */
[----:B------:R-:W-:Y:S01]  /*c080*/  IADD3 R97, P4, R18, 0xc000, RZ ;  /* 0x0000c00012617810 */ /* 0x000fe20007f9e0ff */
[----:B------:R3:W4:Y:S01]  /*c090*/  SHFL.IDX PT, R54, R13, R50, 0x1c1f ;  /* 0x001c1f320d367589 */ /* 0x00072200000e0000 */
[----:B------:R-:W-:-:S02]  /*c0a0*/  LOP3.LUT R92, R93, 0x380, RZ, 0xc0, !PT ;  /* 0x000003805d5c7812 */ /* 0x000fc400078ec0ff */
[----:B------:R-:W-:Y:S01]  /*c0b0*/  SEL R26, R44, R45, P0 ;  /* 0x0000002d2c1a7207 */ /* 0x000fe20000000000 */
[----:B------:R-:W-:Y:S01]  /*c0c0*/  SHFL.IDX PT, R115, R115, R14, 0x1c1f ;  /* 0x001c1f0e73737589 */ /* 0x000fe200000e0000 */
[----:B------:R-:W-:Y:S02]  /*c0d0*/  LOP3.LUT R94, R95, 0x380, RZ, 0xc0, !PT ;  /* 0x000003805f5e7812 */ /* 0x000fe400078ec0ff */
[----:B------:R-:W-:Y:S01]  /*c0e0*/  LOP3.LUT R90, R90, R91, RZ, 0x3c, !PT ;  /* 0x0000005b5a5a7212 */ /* 0x000fe200078e3cff */
[----:B------:R-:W-:Y:S01]  /*c0f0*/  SHFL.IDX PT, R34, R34, R50, 0x1c1f ;  /* 0x001c1f3222227589 */ /* 0x000fe200000e0000 */
[----:B------:R-:W-:Y:S01]  /*c100*/  IMAD.X R91, RZ, RZ, R19, P3 ;  /* 0x000000ffff5b7224 */ /* 0x000fe200018e0613 */
[----:B------:R-:W-:Y:S02]  /*c110*/  F2FP.BF16.F32.PACK_AB R47, R110, R47 ;  /* 0x0000002f6e2f723e */ /* 0x000fe400000010ff */
[----:B------:R-:W-:Y:S01]  /*c120*/  SHFL.IDX PT, R69, R69, R14, 0x1c1f ;  /* 0x001c1f0e45457589 */ /* 0x000fe200000e0000 */
[----:B------:R-:W-:-:S02]  /*c130*/  LOP3.LUT R96, R97, 0x380, RZ, 0xc0, !PT ;  /* 0x0000038061607812 */ /* 0x000fc400078ec0ff */
[----:B------:R-:W-:Y:S01]  /*c140*/  SHF.R.U64 R92, R92, 0x3, RZ ;  /* 0x000000035c5c7819 */ /* 0x000fe200000012ff */
[----:B------:R-:W-:Y:S01]  /*c150*/  SHFL.IDX PT, R121, R121, R14, 0x1c1f ;  /* 0x001c1f0e79797589 */ /* 0x000fe200000e0000 */
[----:B------:R-:W-:Y:S02]  /*c160*/  MOV R63, R62 ;  /* 0x0000003e003f7202 */ /* 0x000fe40000000f00 */
[----:B------:R-:W-:Y:S01]  /*c170*/  MOV R53, R72 ;  /* 0x0000004800357202 */ /* 0x000fe20000000f00 */
[----:B------:R-:W-:Y:S01]  /*c180*/  SHFL.IDX PT, R20, R20, R50, 0x1c1f ;  /* 0x001c1f3214147589 */ /* 0x000fe200000e0000 */
[----:B------:R-:W-:Y:S02]  /*c190*/  SHF.R.U64 R94, R94, 0x3, RZ ;  /* 0x000000035e5e7819 */ /* 0x000fe400000012ff */
[----:B--2---:R-:W-:Y:S01]  /*c1a0*/  SEL R4, R57, R6, P0 ;  /* 0x0000000639047207 */ /* 0x004fe20000000000 */
[----:B------:R-:W-:Y:S01]  /*c1b0*/  SHFL.IDX PT, R36, R36, R50, 0x1c1f ;  /* 0x001c1f3224247589 */ /* 0x000fe200000e0000 */
[----:B------:R-:W-:-:S02]  /*c1c0*/  SEL R6, R6, R57, P0 ;  /* 0x0000003906067207 */ /* 0x000fc40000000000 */
[----:B------:R-:W-:Y:S01]  /*c1d0*/  SEL R133, R47, R46, P0 ;  /* 0x0000002e2f857207 */ /* 0x000fe20000000000 */
[----:B------:R-:W-:Y:S01]  /*c1e0*/  BAR.SYNC.DEFER_BLOCKING 0x1, 0x100 ;  /* 0x0044000000007b1d */ /* 0x000fe20000010000 */
[----:B------:R-:W-:Y:S02]  /*c1f0*/  SEL R44, R46, R47, P0 ;  /* 0x0000002f2e2c7207 */ /* 0x000fe40000000000 */
[----:B------:R-:W-:Y:S02]  /*c200*/  SHF.R.U64 R96, R96, 0x3, RZ ;  /* 0x0000000360607819 */ /* 0x000fe400000012ff */
[----:B------:R-:W-:Y:S01]  /*c210*/  LOP3.LUT R92, R92, R93, RZ, 0x3c, !PT ;  /* 0x0000005d5c5c7212 */ /* 0x000fe200078e3cff */
[----:B------:R-:W-:Y:S01]  /*c220*/  IMAD.X R93, RZ, RZ, R19, P6 ;  /* 0x000000ffff5d7224 */ /* 0x000fe200030e0613 */
[----:B------:R-:W-:Y:S01]  /*c230*/  MOV R67, R66 ;  /* 0x0000004200437202 */ /* 0x000fe20000000f00 */
[----:B------:R-:W-:Y:S01]  /*c240*/  SHFL.IDX PT, R75, R75, R14, 0x1c1f ;  /* 0x001c1f0e4b4b7589 */ /* 0x000fe200000e0000 */
[----:B------:R-:W-:-:S02]  /*c250*/  MOV R17, R90 ;  /* 0x0000005a00117202 */ /* 0x000fc40000000f00 */
[----:B------:R-:W-:Y:S01]  /*c260*/  SEL R137, R118, R119, P0 ;  /* 0x0000007776897207 */ /* 0x000fe20000000000 */
[----:B------:R-:W-:Y:S01]  /*c270*/  SHFL.IDX PT, R117, R117, R14, 0x1c1f ;  /* 0x001c1f0e75757589 */ /* 0x000fe200000e0000 */
[----:B------:R-:W-:Y:S02]  /*c280*/  SEL R45, R119, R118, P0 ;  /* 0x00000076772d7207 */ /* 0x000fe40000000000 */
[----:B------:R-:W-:Y:S01]  /*c290*/  SEL R119, R126, R127, P0 ;  /* 0x0000007f7e777207 */ /* 0x000fe20000000000 */
[----:B------:R-:W-:Y:S01]  /*c2a0*/  SHFL.IDX PT, R58, R21, R50, 0x1c1f ;  /* 0x001c1f32153a7589 */ /* 0x000fe200000e0000 */
[----:B------:R-:W-:Y:S02]  /*c2b0*/  SEL R46, R127, R126, P0 ;  /* 0x0000007e7f2e7207 */ /* 0x000fe40000000000 */
[----:B------:R-:W-:Y:S01]  /*c2c0*/  LOP3.LUT R94, R94, R95, RZ, 0x3c, !PT ;  /* 0x0000005f5e5e7212 */ /* 0x000fe200078e3cff */
[----:B------:R-:W2:Y:S01]  /*c2d0*/  SHFL.IDX PT, R82, R37, R50, 0x1c1f ;  /* 0x001c1f3225527589 */ /* 0x000ea200000e0000 */
[----:B------:R-:W-:Y:S01]  /*c2e0*/  SEL R127, R134, R135, P0 ;  /* 0x00000087867f7207 */ /* 0x000fe20000000000 */
[----:B------:R-:W-:Y:S01]  /*c2f0*/  IMAD.X R95, RZ, RZ, R19, P5 ;  /* 0x000000ffff5f7224 */ /* 0x000fe200028e0613 */
[----:B------:R-:W-:Y:S01]  /*c300*/  SEL R47, R135, R134, P0 ;  /* 0x00000086872f7207 */ /* 0x000fe20000000000 */
[----:B------:R-:W-:Y:S01]  /*c310*/  SHFL.IDX PT, R71, R71, R14, 0x1c1f ;  /* 0x001c1f0e47477589 */ /* 0x000fe200000e0000 */
[----:B------:R-:W-:-:S02]  /*c320*/  SEL R135, R142, R143, P0 ;  /* 0x0000008f8e877207 */ /* 0x000fc40000000000 */
[----:B------:R-:W-:Y:S01]  /*c330*/  SEL R48, R143, R142, P0 ;  /* 0x0000008e8f307207 */ /* 0x000fe20000000000 */
[----:B------:R-:W-:Y:S01]  /*c340*/  SHFL.IDX PT, R123, R123, R14, 0x1c1f ;  /* 0x001c1f0e7b7b7589 */ /* 0x000fe200000e0000 */
[----:B------:R-:W-:Y:S01]  /*c350*/  LOP3.LUT R96, R96, R97, RZ, 0x3c, !PT ;  /* 0x0000006160607212 */ /* 0x000fe200078e3cff */
[----:B------:R-:W-:Y:S01]  /*c360*/  IMAD.X R97, RZ, RZ, R19, P4 ;  /* 0x000000ffff617224 */ /* 0x000fe200020e0613 */
[----:B------:R-:W-:Y:S01]  /*c370*/  MOV R100, R10 ;  /* 0x0000000a00647202 */ /* 0x000fe20000000f00 */
[----:B------:R4:W5:Y:S01]  /*c380*/  SHFL.IDX PT, R60, R24, R50, 0x1c1f ;  /* 0x001c1f32183c7589 */ /* 0x00096200000e0000 */
[----:B------:R-:W-:Y:S02]  /*c390*/  MOV R11, R92 ;  /* 0x0000005c000b7202 */ /* 0x000fe40000000f00 */
[----:B------:R-:W-:Y:S01]  /*c3a0*/  MOV R51, R76 ;  /* 0x0000004c00337202 */ /* 0x000fe20000000f00 */
[----:B------:R-:W5:Y:S01]  /*c3b0*/  SHFL.IDX PT, R84, R39, R50, 0x1c1f ;  /* 0x001c1f3227547589 */ /* 0x000f6200000e0000 */
[----:B------:R-:W-:-:S02]  /*c3c0*/  MOV R10, R94 ;  /* 0x0000005e000a7202 */ /* 0x000fc40000000f00 */
[----:B------:R-:W-:Y:S01]  /*c3d0*/  MOV R97, R96 ;  /* 0x0000006000617202 */ /* 0x000fe20000000f00 */
[----:B------:R-:W-:Y:S01]  /*c3e0*/  SHFL.IDX PT, R79, R79, R14, 0x1c1f ;  /* 0x001c1f0e4f4f7589 */ /* 0x000fe200000e0000 */
[----:B------:R-:W-:Y:S01]  /*c3f0*/  MOV R102, R8 ;  /* 0x0000000800667202 */ /* 0x000fe20000000f00 */
[----:B------:R-:W-:Y:S01]  /*c400*/  IMAD.U32 R9, RZ, RZ, UR9 ;  /* 0x00000009ff097e24 */ /* 0x000fe2000f8e00ff */
[----:B-1----:R-:W-:Y:S01]  /*c410*/  SEL R12, R59, R52, P0 ;  /* 0x000000343b0c7207 */ /* 0x002fe20000000000 */
[----:B------:R-:W-:Y:S01]  /*c420*/  SHFL.IDX PT, R125, R125, R14, 0x1c1f ;  /* 0x001c1f0e7d7d7589 */ /* 0x000fe200000e0000 */
[----:B---3--:R-:W-:Y:S01]  /*c430*/  SEL R13, R111, R38, P0 ;  /* 0x000000266f0d7207 */ /* 0x008fe20000000000 */
[----:B------:R-:W-:Y:S01]  /*c440*/  IMAD.U32 R9, RZ, RZ, UR5 ;  /* 0x00000005ff097e24 */ /* 0x000fe2000f8e00ff */
[----:B------:R-:W-:Y:S01]  /*c450*/  SEL R15, R38, R111, P0 ;  /* 0x0000006f260f7207 */ /* 0x000fe20000000000 */
[----:B------:R1:W3:Y:S01]  /*c460*/  SHFL.IDX PT, R62, R25, R50, 0x1c1f ;  /* 0x001c1f32193e7589 */ /* 0x0002e200000e0000 */
[----:B----4-:R-:W-:Y:S01]  /*c470*/  SEL R24, R61, R54, P0 ;  /* 0x000000363d187207 */ /* 0x010fe20000000000 */
[----:B------:R-:W-:Y:S01]  /*c480*/  USHF.R.S32.HI UR5, URZ, 0x1f, UR44 ;  /* 0x0000001f3f057899 */ /* 0x000fe2000801142c */
[----:B--2---:R-:W-:Y:S01]  /*c490*/  SEL R35, R82, R117, P0 ;  /* 0x0000007552237207 */ /* 0x004fe20000000000 */
[----:B------:R3:W2:Y:S01]  /*c4a0*/  SHFL.IDX PT, R86, R40, R50, 0x1c1f ;  /* 0x001c1f3228567589 */ /* 0x0006a200000e0000 */
[----:B------:R-:W-:Y:S01]  /*c4b0*/  IMAD.U32 R8, RZ, RZ, UR8 ;  /* 0x00000008ff087e24 */ /* 0x000fe2000f8e00ff */
[----:B------:R-:W-:-:S02]  /*c4c0*/  ISETP.GE.OR P1, PT, R3, UR10, P1 ;  /* 0x0000000a03007c0c */ /* 0x000fc40008f26670 */
[----:B------:R-:W-:Y:S01]  /*c4d0*/  SHFL.IDX PT, R85, R85, R14, 0x1c1f ;  /* 0x001c1f0e55557589 */ /* 0x000fe200000e0000 */
[----:B-----5:R-:W-:Y:S02]  /*c4e0*/  SEL R38, R60, R71, P0 ;  /* 0x000000473c267207 */ /* 0x020fe40000000000 */
[----:B-1----:R-:W-:Y:S01]  /*c4f0*/  SEL R25, R113, R80, P0 ;  /* 0x0000005071197207 */ /* 0x002fe20000000000 */
[----:B------:R-:W-:Y:S01]  /*c500*/  SHFL.IDX PT, R129, R129, R14, 0x1c1f ;  /* 0x001c1f0e81817589 */ /* 0x000fe200000e0000 */
[----:B------:R-:W-:Y:S02]  /*c510*/  SEL R37, R123, R84, P0 ;  /* 0x000000547b257207 */ /* 0x000fe40000000000 */
[----:B------:R-:W-:Y:S01]  /*c520*/  SEL R39, R84, R123, P0 ;  /* 0x0000007b54277207 */ /* 0x000fe20000000000 */
[----:B------:R1:W-:Y:S04]  /*c530*/  SHFL.IDX PT, R64, R26, R50, 0x1c1f ;  /* 0x001c1f321a407589 */ /* 0x0003e800000e0000 */
[----:B------:R4:W-:Y:S04]  /*c540*/  SHFL.IDX PT, R68, R28, R50, 0x1c1f ;  /* 0x001c1f321c447589 */ /* 0x0009e800000e0000 */
[----:B------:R5:W-:Y:S01]  /*c550*/  SHFL.IDX PT, R72, R30, R50, 0x1c1f ;  /* 0x001c1f321e487589 */ /* 0x000be200000e0000 */
[----:B---3--:R-:W-:-:S02]  /*c560*/  SEL R40, R79, R62, P0 ;  /* 0x0000003e4f287207 */ /* 0x008fc40000000000 */
[----:B-1----:R-:W-:Y:S01]  /*c570*/  SEL R26, R54, R61, P0 ;  /* 0x0000003d361a7207 */ /* 0x002fe20000000000 */
[----:B------:R1:W-:Y:S01]  /*c580*/  SHFL.IDX PT, R88, R41, R50, 0x1c1f ;  /* 0x001c1f3229587589 */ /* 0x0003e200000e0000 */
[----:B--2---:R-:W-:Y:S02]  /*c590*/  SEL R43, R86, R125, P0 ;  /* 0x0000007d562b7207 */ /* 0x004fe40000000000 */
[----:B----4-:R-:W-:Y:S01]  /*c5a0*/  SEL R28, R65, R56, P0 ;  /* 0x00000038411c7207 */ /* 0x010fe20000000000 */
[----:B------:R-:W-:Y:S01]  /*c5b0*/  SHFL.IDX PT, R89, R89, R14, 0x1c1f ;  /* 0x001c1f0e59597589 */ /* 0x000fe200000e0000 */
[----:B-----5:R-:W-:Y:S02]  /*c5c0*/  SEL R30, R56, R65, P0 ;  /* 0x00000041381e7207 */ /* 0x020fe40000000000 */
[----:B------:R-:W2:Y:S01]  /*c5d0*/  LDC.64 R56, c[0x0][0xb78] ;  /* 0x0002de00ff387b82 */ /* 0x000ea20000000a00 */
[----:B------:R-:W-:Y:S01]  /*c5e0*/  SHFL.IDX PT, R131, R131, R14, 0x1c1f ;  /* 0x001c1f0e83837589 */ /* 0x000fe200000e0000 */
[----:B-1----:R-:W-:-:S03]  /*c5f0*/  SEL R41, R125, R86, P0 ;  /* 0x000000567d297207 */ /* 0x002fc60000000000 */
[----:B------:R1:W-:Y:S04]  /*c600*/  SHFL.IDX PT, R66, R27, R50, 0x1c1f ;  /* 0x001c1f321b427589 */ /* 0x0003e800000e0000 */
[----:B------:R3:W-:Y:S04]  /*c610*/  SHFL.IDX PT, R90, R42, R50, 0x1c1f ;  /* 0x001c1f322a5a7589 */ /* 0x0007e800000e0000 */
[----:B------:R-:W-:Y:S01]  /*c620*/  SHFL.IDX PT, R81, R81, R14, 0x1c1f ;  /* 0x001c1f0e51517589 */ /* 0x000fe200000e0000 */
[----:B-1----:R-:W-:-:S03]  /*c630*/  SEL R27, R80, R113, P0 ;  /* 0x00000071501b7207 */ /* 0x002fc60000000000 */
[----:B------:R-:W-:Y:S01]  /*c640*/  SHFL.IDX PT, R83, R83, R14, 0x1c1f ;  /* 0x001c1f0e53537589 */ /* 0x000fe200000e0000 */
[----:B---3--:R-:W-:-:S03]  /*c650*/  SEL R42, R62, R79, P0 ;  /* 0x0000004f3e2a7207 */ /* 0x008fc60000000000 */
[----:B------:R-:W-:Y:S01]  /*c660*/  SHFL.IDX PT, R133, R133, R14, 0x1c1f ;  /* 0x001c1f0e85857589 */ /* 0x000fe200000e0000 */
[----:B--2---:R-:W-:-:S03]  /*c670*/  IMAD.WIDE.U32 R8, R56, UR44, R8 ;  /* 0x0000002c38087c25 */ /* 0x004fc6000f8e0008 */
[----:B------:R1:W-:Y:S04]  /*c680*/  SHFL.IDX PT, R70, R29, R50, 0x1c1f ;  /* 0x001c1f321d467589 */ /* 0x0003e800000e0000 */
[----:B------:R-:W-:Y:S04]  /*c690*/  SHFL.IDX PT, R44, R44, R50, 0x1c1f ;  /* 0x001c1f322c2c7589 */ /* 0x000fe800000e0000 */
[----:B------:R-:W-:Y:S01]  /*c6a0*/  SHFL.IDX PT, R87, R87, R14, 0x1c1f ;  /* 0x001c1f0e57577589 */ /* 0x000fe200000e0000 */
[----:B-1----:R-:W-:-:S03]  /*c6b0*/  SEL R29, R115, R34, P0 ;  /* 0x00000022731d7207 */ /* 0x002fc60000000000 */
[----:B------:R-:W-:Y:S04]  /*c6c0*/  SHFL.IDX PT, R137, R137, R14, 0x1c1f ;  /* 0x001c1f0e89897589 */ /* 0x000fe800000e0000 */
[----:B------:R-:W-:Y:S04]  /*c6d0*/  SHFL.IDX PT, R92, R45, R50, 0x1c1f ;  /* 0x001c1f322d5c7589 */ /* 0x000fe800000e0000 */
[----:B------:R-:W-:Y:S04]  /*c6e0*/  SHFL.IDX PT, R103, R103, R14, 0x1c1f ;  /* 0x001c1f0e67677589 */ /* 0x000fe800000e0000 */
[----:B------:R-:W-:Y:S04]  /*c6f0*/  SHFL.IDX PT, R119, R119, R14, 0x1c1f ;  /* 0x001c1f0e77777589 */ /* 0x000fe800000e0000 */
[----:B------:R1:W-:Y:S04]  /*c700*/  SHFL.IDX PT, R74, R31, R50, 0x1c1f ;  /* 0x001c1f321f4a7589 */ /* 0x0003e800000e0000 */
[----:B------:R-:W-:Y:S04]  /*c710*/  SHFL.IDX PT, R46, R46, R50, 0x1c1f ;  /* 0x001c1f322e2e7589 */ /* 0x000fe800000e0000 */
[----:B------:R-:W-:Y:S01]  /*c720*/  SHFL.IDX PT, R105, R105, R14, 0x1c1f ;  /* 0x001c1f0e69697589 */ /* 0x000fe200000e0000 */
[----:B-1----:R-:W-:-:S03]  /*c730*/  SEL R31, R34, R115, P0 ;  /* 0x00000073221f7207 */ /* 0x002fc60000000000 */
[----:B------:R-:W-:Y:S01]  /*c740*/  SHFL.IDX PT, R127, R127, R14, 0x1c1f ;  /* 0x001c1f0e7f7f7589 */ /* 0x000fe200000e0000 */
[----:B------:R-:W-:-:S03]  /*c750*/  SEL R34, R58, R75, P0 ;  /* 0x0000004b3a227207 */ /* 0x000fc60000000000 */
[----:B------:R1:W-:Y:S04]  /*c760*/  SHFL.IDX PT, R76, R32, R50, 0x1c1f ;  /* 0x001c1f32204c7589 */ /* 0x0003e800000e0000 */
[----:B------:R-:W2:Y:S04]  /*c770*/  SHFL.IDX PT, R94, R47, R50, 0x1c1f ;  /* 0x001c1f322f5e7589 */ /* 0x000ea800000e0000 */
[----:B------:R-:W-:Y:S01]  /*c780*/  SHFL.IDX PT, R107, R107, R14, 0x1c1f ;  /* 0x001c1f0e6b6b7589 */ /* 0x000fe200000e0000 */
[----:B-1----:R-:W-:-:S03]  /*c790*/  SEL R32, R75, R58, P0 ;  /* 0x0000003a4b207207 */ /* 0x002fc60000000000 */
[----:B------:R-:W-:Y:S04]  /*c7a0*/  SHFL.IDX PT, R135, R135, R14, 0x1c1f ;  /* 0x001c1f0e87877589 */ /* 0x000fe800000e0000 */
[----:B------:R1:W-:Y:S04]  /*c7b0*/  SHFL.IDX PT, R78, R33, R50, 0x1c1f ;  /* 0x001c1f32214e7589 */ /* 0x0003e800000e0000 */
[----:B------:R-:W-:Y:S04]  /*c7c0*/  SHFL.IDX PT, R48, R48, R50, 0x1c1f ;  /* 0x001c1f3230307589 */ /* 0x000fe800000e0000 */
[----:B------:R3:W-:Y:S01]  /*c7d0*/  SHFL.IDX PT, R139, R139, R14, 0x1c1f ;  /* 0x001c1f0e8b8b7589 */ /* 0x0007e200000e0000 */
[----:B-1----:R-:W-:-:S03]  /*c7e0*/  SEL R33, R117, R82, P0 ;  /* 0x0000005275217207 */ /* 0x002fc60000000000 */
[----:B------:R-:W1:Y:S01]  /*c7f0*/  SHFL.IDX PT, R96, R49, R50, 0x1c1f ;  /* 0x001c1f3231607589 */ /* 0x000e6200000e0000 */
[----:B--2---:R-:W-:Y:S02]  /*c800*/  SEL R73, R127, R94, P0 ;  /* 0x0000005e7f497207 */ /* 0x004fe40000000000 */
[----:B------:R-:W-:Y:S01]  /*c810*/  SEL R75, R94, R127, P0 ;  /* 0x0000007f5e4b7207 */ /* 0x000fe20000000000 */
[----:B------:R2:W-:Y:S01]  /*c820*/  STSM.16.M88.4 [R108], R4 ;  /* 0x000000046c007844 */ /* 0x0005e20000000200 */
[----:B---3--:R-:W-:-:S05]  /*c830*/  SEL R14, R52, R59, P0 ;  /* 0x0000003b340e7207 */ /* 0x008fca0000000000 */
[----:B------:R3:W-:Y:S04]  /*c840*/  STSM.16.M88.4 [R106], R12 ;  /* 0x0000000c6a007844 */ /* 0x0007e80000000200 */
[----:B------:R4:W-:Y:S04]  /*c850*/  STSM.16.M88.4 [R104], R24 ;  /* 0x0000001868007844 */ /* 0x0009e80000000200 */
[----:B------:R-:W-:Y:S01]  /*c860*/  STSM.16.M88.4 [R102], R28 ;  /* 0x0000001c66007844 */ /* 0x000fe20000000200 */
[----:B--2---:R-:W-:Y:S02]  /*c870*/  SEL R4, R69, R20, P0 ;  /* 0x0000001445047207 */ /* 0x004fe40000000000 */
[----:B------:R-:W-:Y:S01]  /*c880*/  SEL R6, R20, R69, P0 ;  /* 0x0000004514067207 */ /* 0x000fe20000000000 */
[----:B------:R-:W-:Y:S01]  /*c890*/  IMAD R20, R56, UR5, RZ ;  /* 0x0000000538147c24 */ /* 0x000fe2000f8e02ff */
[----:B------:R-:W-:-:S02]  /*c8a0*/  SEL R5, R121, R36, P0 ;  /* 0x0000002479057207 */ /* 0x000fc40000000000 */
[----:B------:R-:W-:Y:S01]  /*c8b0*/  SEL R7, R36, R121, P0 ;  /* 0x0000007924077207 */ /* 0x000fe20000000000 */
[----:B------:R-:W-:Y:S01]  /*c8c0*/  IMAD R20, R57, UR44, R20 ;  /* 0x0000002c39147c24 */ /* 0x000fe2000f8e0214 */
[----:B------:R-:W-:Y:S02]  /*c8d0*/  SEL R36, R71, R60, P0 ;  /* 0x0000003c47247207 */ /* 0x000fe40000000000 */
[----:B---3--:R-:W-:Y:S01]  /*c8e0*/  SEL R12, R85, R64, P0 ;  /* 0x00000040550c7207 */ /* 0x008fe20000000000 */
[----:B------:R2:W-:Y:S01]  /*c8f0*/  STSM.16.M88.4 [R100], R4 ;  /* 0x0000000464007844 */ /* 0x0005e20000000200 */
[----:B------:R-:W-:Y:S02]  /*c900*/  SEL R14, R64, R85, P0 ;  /* 0x00000055400e7207 */ /* 0x000fe40000000000 */
[----:B------:R-:W-:Y:S01]  /*c910*/  SEL R13, R129, R88, P0 ;  /* 0x00000058810d7207 */ /* 0x000fe20000000000 */
[----:B------:R-:W-:Y:S01]  /*c920*/  STSM.16.M88.4 [R99], R32 ;  /* 0x0000002063007844 */ /* 0x000fe20000000200 */
[----:B------:R-:W-:-:S02]  /*c930*/  SEL R15, R88, R129, P0 ;  /* 0x00000081580f7207 */ /* 0x000fc40000000000 */
[----:B----4-:R-:W-:Y:S01]  /*c940*/  SEL R24, R81, R68, P0 ;  /* 0x0000004451187207 */ /* 0x010fe20000000000 */
[----:B------:R-:W-:Y:S01]  /*c950*/  STSM.16.M88.4 [R98], R36 ;  /* 0x0000002462007844 */ /* 0x000fe20000000200 */
[----:B------:R-:W-:Y:S02]  /*c960*/  SEL R26, R68, R81, P0 ;  /* 0x00000051441a7207 */ /* 0x000fe40000000000 */
[----:B------:R-:W-:Y:S01]  /*c970*/  SEL R25, R133, R44, P0 ;  /* 0x0000002c85197207 */ /* 0x000fe20000000000 */
[----:B------:R-:W-:Y:S01]  /*c980*/  STSM.16.M88.4 [R55], R40 ;  /* 0x0000002837007844 */ /* 0x000fe20000000200 */
[----:B------:R-:W-:Y:S02]  /*c990*/  SEL R27, R44, R133, P0 ;  /* 0x000000852c1b7207 */ /* 0x000fe40000000000 */
[----:B------:R-:W-:Y:S01]  /*c9a0*/  SEL R68, R83, R70, P0 ;  /* 0x0000004653447207 */ /* 0x000fe20000000000 */
[----:B------:R3:W-:Y:S01]  /*c9b0*/  STSM.16.M88.4 [R63], R12 ;  /* 0x0000000c3f007844 */ /* 0x0007e20000000200 */
[----:B--2---:R-:W-:-:S02]  /*c9c0*/  SEL R4, R89, R66, P0 ;  /* 0x0000004259047207 */ /* 0x004fc40000000000 */
[----:B------:R-:W-:Y:S02]  /*c9d0*/  SEL R6, R66, R89, P0 ;  /* 0x0000005942067207 */ /* 0x000fe40000000000 */
[----:B------:R-:W-:Y:S02]  /*c9e0*/  SEL R5, R131, R90, P0 ;  /* 0x0000005a83057207 */ /* 0x000fe40000000000 */
[----:B------:R-:W-:Y:S02]  /*c9f0*/  SEL R7, R90, R131, P0 ;  /* 0x000000835a077207 */ /* 0x000fe40000000000 */
[----:B------:R-:W-:Y:S02]  /*ca00*/  SEL R70, R70, R83, P0 ;  /* 0x0000005346467207 */ /* 0x000fe40000000000 */
[----:B------:R-:W-:Y:S01]  /*ca10*/  SEL R69, R137, R92, P0 ;  /* 0x0000005c89457207 */ /* 0x000fe20000000000 */
[----:B------:R2:W-:Y:S01]  /*ca20*/  STSM.16.M88.4 [R67], R4 ;  /* 0x0000000443007844 */ /* 0x0005e20000000200 */
[----:B------:R-:W-:-:S02]  /*ca30*/  SEL R71, R92, R137, P0 ;  /* 0x000000895c477207 */ /* 0x000fc40000000000 */
[----:B-1----:R-:W-:Y:S01]  /*ca40*/  SEL R77, R139, R96, P0 ;  /* 0x000000608b4d7207 */ /* 0x002fe20000000000 */
[----:B------:R-:W-:Y:S01]  /*ca50*/  STSM.16.M88.4 [R53], R24 ;  /* 0x0000001835007844 */ /* 0x000fe20000000200 */
[----:B---3--:R-:W-:Y:S02]  /*ca60*/  SHF.R.S32.HI R13, RZ, 0x1f, R3 ;  /* 0x0000001fff0d7819 */ /* 0x008fe40000011403 */
[----:B------:R-:W-:Y:S01]  /*ca70*/  IADD3 R3, P3, R3, R8, RZ ;  /* 0x0000000803037210 */ /* 0x000fe20007f7e0ff */
[----:B------:R-:W-:Y:S01]  /*ca80*/  STSM.16.M88.4 [R51], R68 ;  /* 0x0000004433007844 */ /* 0x000fe20000000200 */
[----:B------:R-:W-:Y:S02]  /*ca90*/  SEL R12, R105, R76, P0 ;  /* 0x0000004c690c7207 */ /* 0x000fe40000000000 */
[----:B------:R-:W-:Y:S02]  /*caa0*/  IADD3.X R8, R13, R9, R20, P3, !PT ;  /* 0x000000090d087210 */ /* 0x000fe40001ffe414 */
[----:B------:R-:W-:-:S02]  /*cab0*/  SEL R14, R76, R105, P0 ;  /* 0x000000694c0e7207 */ /* 0x000fc40000000000 */
[----:B------:R-:W-:Y:S02]  /*cac0*/  SEL R13, R135, R48, P0 ;  /* 0x00000030870d7207 */ /* 0x000fe40000000000 */
[----:B--2---:R-:W-:Y:S02]  /*cad0*/  SEL R4, R87, R72, P0 ;  /* 0x0000004857047207 */ /* 0x004fe40000000000 */
[----:B------:R-:W-:Y:S02]  /*cae0*/  SEL R6, R72, R87, P0 ;  /* 0x0000005748067207 */ /* 0x000fe40000000000 */
[----:B------:R-:W-:Y:S02]  /*caf0*/  SEL R5, R119, R46, P0 ;  /* 0x0000002e77057207 */ /* 0x000fe40000000000 */
[----:B------:R-:W-:Y:S02]  /*cb00*/  SEL R7, R46, R119, P0 ;  /* 0x000000772e077207 */ /* 0x000fe40000000000 */
        /* <DEDUP_REMOVED lines=8> */
[----:B------:R-:W-:Y:S04]  /*cb90*/  STSM.16.M88.4 [R11], R12 ;  /* 0x0000000c0b007844 */ /* 0x000fe80000000200 */
[----:B------:R-:W-:Y:S01]  /*cba0*/  STSM.16.M88.4 [R17], R76 ;  /* 0x0000004c11007844 */ /* 0x000fe20000000200 */
[----:B------:R2:W-:Y:S06]  /*cbb0*/  MEMBAR.ALL.CTA ;  /* 0x0000000000007992 */ /* 0x0005ec0000008000 */
[----:B--2---:R-:W2:Y:S02]  /*cbc0*/  FENCE.VIEW.ASYNC.S ;  /* 0x00000000000073c6 */ /* 0x004ea40000000000 */
[----:B--2---:R-:W-:Y:S06]  /*cbd0*/  BAR.ARV 0x1, 0x120 ;  /* 0x0044800000007b1d */ /* 0x004fec0000002000 */
[----:B-1----:R-:W-:-:S04]  /*cbe0*/  LEA R4, P3, R3, UR6, 0x2 ;  /* 0x0000000603047c11 */ /* 0x002fc8000f8610ff */
[----:B------:R-:W-:Y:S02]  /*cbf0*/  LEA.HI.X R5, R3, UR7, R8, 0x2, P3 ;  /* 0x0000000703057c11 */ /* 0x000fe400098f1408 */
[----:B------:R-:W1:Y:S04]  /*cc00*/  SHFL.IDX PT, R3, R199, RZ, 0x1f ;  /* 0x00001fffc7037589 */ /* 0x000e6800000e0000 */
[----:B------:R2:W-:Y:S04]  /*cc10*/  @!P1 STG.E desc[UR52][R4.64], R2 ;  /* 0x0000000204009986 */ /* 0x0005e8000c101934 */
[----:B------:R2:W-:Y:S01]  /*cc20*/  @!P2 STG.E desc[UR52][R4.64+0x20], R0 ;  /* 0x000020000400a986 */ /* 0x0005e2000c101934 */
[----:B-1----:R-:W-:-:S13]  /*cc30*/  ISETP.NE.AND P0, PT, R3, 0x7, PT ;  /* 0x000000070300780c */ /* 0x002fda0003f05270 */
[----:B--2---:R-:W-:Y:S05]  /*cc40*/  @P0 BRA `(.L_x_849) ;  /* 0x0000000c00000947 */ /* 0x004fea0003800000 */
[----:B------:R-:W-:Y:S01]  /*cc50*/  BAR.SYNC.DEFER_BLOCKING 0x1, 0x120 ;  /* 0x0044800000007b1d */ /* 0x000fe20000010000 */
[----:B------:R-:W-:-:S05]  /*cc60*/  ELECT P0, URZ, PT ;  /* 0x00000000003f782f */ /* 0x000fca0003800000 */
[----:B------:R-:W-:Y:S08]  /*cc70*/  BSSY B0, `(.L_x_850) ;  /* 0x000001d000007945 */ /* 0x000ff00003800000 */
[----:B------:R-:W-:Y:S05]  /*cc80*/  @!P0 BRA `(.L_x_851) ;  /* 0x00000000006c8947 */ /* 0x000fea0003800000 */
[----:B------:R-:W-:Y:S01]  /*cc90*/  ULDC.64 UR12, c[0x0][0x198] ;  /* 0x00006600000c7ab9 */ /* 0x000fe20000000a00 */
[----:B------:R-:W-:Y:S02]  /*cca0*/  UIADD3 UR5, UR37, 0x4000, URZ ;  /* 0x0000400025057890 */ /* 0x000fe4000fffe03f */
[----:B------:R-:W-:Y:S02]  /*ccb0*/  UIADD3 UR6, UP0, UR12, 0x9f0, URZ ;  /* 0x000009f00c067890 */ /* 0x000fe4000ff1e03f */
[----:B------:R-:W-:Y:S02]  /*ccc0*/  UIADD3 UR10, UR37, 0x8000, URZ ;  /* 0x00008000250a7890 */ /* 0x000fe4000fffe03f */
[----:B------:R-:W-:Y:S01]  /*ccd0*/  UIADD3.X UR7, URZ, UR13, URZ, UP0, !UPT ;  /* 0x0000000d3f077290 */ /* 0x000fe200087fe43f */
[----:B------:R-:W-:Y:S01]  /*cce0*/  UMOV UR41, URZ ;  /* 0x0000003f00297c82 */ /* 0x000fe20008000000 */
[----:B------:R-:W-:Y:S01]  /*ccf0*/  UMOV UR45, URZ ;  /* 0x0000003f002d7c82 */ /* 0x000fe20008000000 */
[----:B------:R-:W-:Y:S01]  /*cd00*/  UMOV UR40, UR37 ;  /* 0x0000002500287c82 */ /* 0x000fe20008000000 */
[----:B------:R-:W-:Y:S01]  /*cd10*/  UMOV UR8, 0x40 ;  /* 0x0000004000087882 */ /* 0x000fe20000000000 */
[----:B------:R-:W-:-:S04]  /*cd20*/  UIADD3 UR9, UR37, 0xc000, URZ ;  /* 0x0000c00025097890 */ /* 0x000fc8000fffe03f */
        /* <DEDUP_REMOVED lines=17> */
.L_x_851:
[----:B------:R-:W-:Y:S05]  /*ce40*/  BSYNC B0 ;  /* 0x0000000000007941 */ /* 0x000fea0003800000 */
.L_x_850:
[----:B------:R-:W-:Y:S05]  /*ce50*/  BRA `(.L_x_849) ;  /* 0x00000008007c7947 */ /* 0x000fea0003800000 */
.L_x_848:
[----:B------:R-:W1:Y:S01]  /*ce60*/  LDC.64 R8, c[0x0][0xae0] ;  /* 0x0002b800ff087b82 */ /* 0x000e620000000a00 */
[----:B------:R-:W-:Y:S01]  /*ce70*/  ISETP.GT.AND P0, PT, R200, 0x7f, PT ;  /* 0x0000007fc800780c */ /* 0x000fe20003f04270 */
[----:B------:R-:W-:Y:S01]  /*ce80*/  USHF.R.S32.HI UR5, URZ, 0x1f, UR43 ;  /* 0x0000001f3f057899 */ /* 0x000fe2000801142b */
[--C-:B------:R-:W-:Y:S01]  /*ce90*/  SHF.R.S32.HI R23, RZ, 0x1f, R22.reuse ;  /* 0x0000001fff177819 */ /* 0x100fe20000011416 */
[----:B------:R-:W-:Y:S01]  /*cea0*/  USHF.R.S32.HI UR6, URZ, 0x1f, UR44 ;  /* 0x0000001f3f067899 */ /* 0x000fe2000801142c */
[----:B------:R-:W-:Y:S03]  /*ceb0*/  BSSY B0, `(.L_x_852) ;  /* 0x000001c000007945 */ /* 0x000fe60003800000 */
[----:B------:R-:W2:Y:S08]  /*cec0*/  LDC R14, c[0x0][0xdac] ;  /* 0x00036b00ff0e7b82 */ /* 0x000eb00000000800 */
[----:B------:R-:W3:Y:S01]  /*ced0*/  LDC.64 R10, c[0x0][0xae8] ;  /* 0x0002ba00ff0a7b82 */ /* 0x000ee20000000a00 */
[----:B-1----:R-:W-:-:S04]  /*cee0*/  IMAD.WIDE.U32 R6, R8, UR43, R22 ;  /* 0x0000002b08067c25 */ /* 0x002fc8000f8e0016 */
[----:B------:R-:W-:Y:S01]  /*cef0*/  IMAD R8, R8, UR5, RZ ;  /* 0x0000000508087c24 */ /* 0x000fe2000f8e02ff */
[----:B------:R-:W-:Y:S06]  /*cf00*/  @P0 BRA `(.L_x_853) ;  /* 0x0000000000580947 */ /* 0x000fec0003800000 */
[----:B------:R-:W1:Y:S01]  /*cf10*/  S2R R0, SR_TID.X ;  /* 0x0000000000007919 */ /* 0x000e620000002100 */
[----:B------:R-:W-:Y:S01]  /*cf20*/  IMAD.U32 R2, RZ, RZ, UR42 ;  /* 0x0000002aff027e24 */ /* 0x000fe2000f8e00ff */
[----:B------:R-:W-:-:S04]  /*cf30*/  ULDC UR7, c[0x0][0xa88] ;  /* 0x0002a20000077ab9 */ /* 0x000fc80000000800 */
[----:B-1----:R-:W-:-:S04]  /*cf40*/  IADD3 R2, R2, -0x80, R0 ;  /* 0xffffff8002027810 */ /* 0x002fc80007ffe000 */
[----:B------:R-:W-:-:S13]  /*cf50*/  ISETP.GE.AND P0, PT, R2, UR7, PT ;  /* 0x0000000702007c0c */ /* 0x000fda000bf06270 */
[----:B------:R-:W-:Y:S05]  /*cf60*/  @P0 BRA `(.L_x_853) ;  /* 0x0000000000400947 */ /* 0x000fea0003800000 */
[----:B------:R-:W1:Y:S01]  /*cf70*/  LDC.64 R4, c[0x0][0xb70] ;  /* 0x0002dc00ff047b82 */ /* 0x000e620000000a00 */
[----:B------:R-:W-:Y:S01]  /*cf80*/  SHF.R.S32.HI R3, RZ, 0x1f, R2 ;  /* 0x0000001fff037819 */ /* 0x000fe20000011402 */
[----:B------:R-:W-:-:S06]  /*cf90*/  ULDC.64 UR8, c[0x0][0xb40] ;  /* 0x0002d00000087ab9 */ /* 0x000fcc0000000a00 */
[----:B------:R-:W4:Y:S01]  /*cfa0*/  LDC.64 R12, c[0x0][0xb78] ;  /* 0x0002de00ff0c7b82 */ /* 0x000f220000000a00 */
[C---:B-1----:R-:W-:Y:S02]  /*cfb0*/  IMAD R0, R4.reuse, UR5, RZ ;  /* 0x0000000504007c24 */ /* 0x042fe4000f8e02ff */
[----:B------:R-:W-:-:S04]  /*cfc0*/  IMAD.WIDE.U32 R2, R4, UR43, R2 ;  /* 0x0000002b04027c25 */ /* 0x000fc8000f8e0002 */
[----:B------:R-:W-:Y:S02]  /*cfd0*/  IMAD R5, R5, UR43, R0 ;  /* 0x0000002b05057c24 */ /* 0x000fe4000f8e0200 */
[C---:B----4-:R-:W-:Y:S02]  /*cfe0*/  IMAD R0, R12.reuse, UR6, RZ ;  /* 0x000000060c007c24 */ /* 0x050fe4000f8e02ff */
[----:B------:R-:W-:Y:S02]  /*cff0*/  IMAD.IADD R3, R3, 0x1, R5 ;  /* 0x0000000103037824 */ /* 0x000fe400078e0205 */
[----:B------:R-:W-:Y:S02]  /*d000*/  IMAD R5, R13, UR44, R0 ;  /* 0x0000002c0d057c24 */ /* 0x000fe4000f8e0200 */
[----:B------:R-:W-:-:S04]  /*d010*/  IMAD.WIDE.U32 R2, R12, UR44, R2 ;  /* 0x0000002c0c027c25 */ /* 0x000fc8000f8e0002 */
[----:B------:R-:W-:Y:S01]  /*d020*/  IMAD.IADD R3, R3, 0x1, R5 ;  /* 0x0000000103037824 */ /* 0x000fe200078e0205 */
[----:B------:R-:W-:-:S04]  /*d030*/  LEA R4, P0, R2, UR8, 0x2 ;  /* 0x0000000802047c11 */ /* 0x000fc8000f8010ff */
[----:B------:R-:W-:Y:S01]  /*d040*/  LEA.HI.X R5, R2, UR9, R3, 0x2, P0 ;  /* 0x0000000902057c11 */ /* 0x000fe200080f1403 */
[----:B------:R-:W-:-:S05]  /*d050*/  IMAD.MOV.U32 R3, RZ, RZ, -0x800000 ;  /* 0xff800000ff037424 */ /* 0x000fca00078e00ff */
[----:B------:R1:W-:Y:S03]  /*d060*/  STG.E desc[UR52][R4.64], R3 ;  /* 0x0000000304007986 */ /* 0x0003e6000c101934 */
.L_x_853:
[----:B------:R-:W-:Y:S05]  /*d070*/  BSYNC B0 ;  /* 0x0000000000007941 */ /* 0x000fea0003800000 */
.L_x_852:
[----:B------:R-:W-:Y:S01]  /*d080*/  ULDC UR5, c[0x0][0xa88] ;  /* 0x0002a20000057ab9 */ /* 0x000fe20000000800 */
[C---:B------:R-:W-:Y:S01]  /*d090*/  VIADD R0, R192.reuse, 0x20 ;  /* 0x00000020c0007836 */ /* 0x040fe20000000000 */
[----:B------:R-:W-:Y:S01]  /*d0a0*/  UIADD3 UR42, -UR42, UR5, URZ ;  /* 0x000000052a2a7290 */ /* 0x000fe2000fffe13f */
[----:B-1----:R-:W-:Y:S01]  /*d0b0*/  IMAD R3, R9, UR43, R8 ;  /* 0x0000002b09037c24 */ /* 0x002fe2000f8e0208 */
[----:B------:R-:W-:Y:S01]  /*d0c0*/  ULOP3.LUT UR47, URZ, UR47, URZ, 0x33, !UPT ;  /* 0x0000002f3f2f7292 */ /* 0x000fe2000f8e333f */
[C---:B------:R-:W-:Y:S01]  /*d0d0*/  VIADD R2, R192.reuse, 0x40 ;  /* 0x00000040c0027836 */ /* 0x040fe20000000000 */
[----:B------:R-:W-:Y:S01]  /*d0e0*/  SHF.R.S32.HI R193, RZ, 0x1f, R192 ;  /* 0x0000001fffc17819 */ /* 0x000fe200000114c0 */
[----:B------:R-:W-:Y:S01]  /*d0f0*/  IMAD.IADD R7, R7, 0x1, R3 ;  /* 0x0000000107077824 */ /* 0x000fe200078e0203 */
[----:B------:R-:W-:Y:S01]  /*d100*/  ISETP.GE.AND P2, PT, R192, UR42, PT ;  /* 0x0000002ac0007c0c */ /* 0x000fe2000bf46270 */
[----:B------:R-:W-:Y:S01]  /*d110*/  BSSY B0, `(.L_x_854) ;  /* 0x0000021000007945 */ /* 0x000fe20003800000 */
[----:B------:R-:W-:Y:S01]  /*d120*/  ISETP.GE.AND P0, PT, R0, UR42, PT ;  /* 0x0000002a00007c0c */ /* 0x000fe2000bf06270 */
[----:B---3--:R-:W-:Y:S01]  /*d130*/  IMAD R0, R10, UR6, RZ ;  /* 0x000000060a007c24 */ /* 0x008fe2000f8e02ff */
[----:B------:R-:W-:Y:S01]  /*d140*/  ISETP.GE.AND P1, PT, R2, UR42, PT ;  /* 0x0000002a02007c0c */ /* 0x000fe2000bf26270 */
[----:B--2---:R-:W-:-:S02]  /*d150*/  VIADD R5, R14, UR47 ;  /* 0x0000002f0e057c36 */ /* 0x004fc40008000000 */
[----:B------:R-:W-:Y:S02]  /*d160*/  IMAD R3, R11, UR44, R0 ;  /* 0x0000002c0b037c24 */ /* 0x000fe4000f8e0200 */
[----:B------:R-:W-:-:S04]  /*d170*/  IMAD.WIDE.U32 R6, R10, UR44, R6 ;  /* 0x0000002c0a067c25 */ /* 0x000fc8000f8e0006 */
[----:B------:R-:W-:-:S04]  /*d180*/  IMAD.WIDE R4, R5, 0x80, R192 ;  /* 0x0000008005047825 */ /* 0x000fc800078e02c0 */
[----:B------:R-:W-:Y:S02]  /*d190*/  VIADD R8, R192, 0x60 ;  /* 0x00000060c0087836 */ /* 0x000fe40000000000 */
[----:B------:R-:W-:Y:S01]  /*d1a0*/  IMAD.IADD R11, R7, 0x1, R3 ;  /* 0x00000001070b7824 */ /* 0x000fe200078e0203 */
[----:B------:R-:W-:Y:S06]  /*d1b0*/  @P2 BRA `(.L_x_855) ;  /* 0x0000000000582947 */ /* 0x000fec0003800000 */
[C---:B------:R-:W-:Y:S01]  /*d1c0*/  VIADD R0, R22.reuse, 0x40 ;  /* 0x0000004016007836 */ /* 0x040fe20000000000 */
[----:B------:R-:W-:Y:S01]  /*d1d0*/  ULDC UR5, c[0x0][0xa8c] ;  /* 0x0002a30000057ab9 */ /* 0x000fe20000000800 */
[----:B------:R-:W-:Y:S01]  /*d1e0*/  VIADD R2, R22, 0x80 ;  /* 0x0000008016027836 */ /* 0x000fe20000000000 */
[----:B------:R-:W-:Y:S01]  /*d1f0*/  ULDC.64 UR6, c[0x0][0xad8] ;  /* 0x0002b60000067ab9 */ /* 0x000fe20000000a00 */
[----:B------:R-:W-:Y:S01]  /*d200*/  IMAD.MOV.U32 R3, RZ, RZ, R11 ;  /* 0x000000ffff037224 */ /* 0x000fe200078e000b */
[----:B------:R-:W-:Y:S01]  /*d210*/  ISETP.GE.AND P3, PT, R0, UR5, PT ;  /* 0x0000000500007c0c */ /* 0x000fe2000bf66270 */
[----:B------:R-:W-:Y:S01]  /*d220*/  IMAD R9, R5, UR6, RZ ;  /* 0x0000000605097c24 */ /* 0x000fe2000f8e02ff */
[----:B------:R-:W-:Y:S01]  /*d230*/  ISETP.GE.AND P4, PT, R2, UR5, PT ;  /* 0x0000000502007c0c */ /* 0x000fe2000bf86270 */
[C---:B------:R-:W-:Y:S01]  /*d240*/  VIADD R0, R22.reuse, 0xc0 ;  /* 0x000000c016007836 */ /* 0x040fe20000000000 */
[----:B------:R-:W-:Y:S01]  /*d250*/  ISETP.GE.AND P2, PT, R22, UR5, PT ;  /* 0x0000000516007c0c */ /* 0x000fe2000bf46270 */
[----:B------:R-:W-:-:S02]  /*d260*/  IMAD.MOV.U32 R2, RZ, RZ, R6 ;  /* 0x000000ffff027224 */ /* 0x000fc400078e0006 */
        /* <DEDUP_REMOVED lines=11> */
.L_x_855:
[----:B------:R-:W-:Y:S05]  /*d320*/  BSYNC B0 ;  /* 0x0000000000007941 */ /* 0x000fea0003800000 */
.L_x_854:
[----:B------:R-:W-:Y:S01]  /*d330*/  BSSY B0, `(.L_x_856) ;  /* 0x000001b000007945 */ /* 0x000fe20003800000 */
[----:B------:R-:W-:-:S03]  /*d340*/  ISETP.GE.AND P2, PT, R8, UR42, PT ;  /* 0x0000002a08007c0c */ /* 0x000fc6000bf46270 */
[----:B------:R-:W-:Y:S10]  /*d350*/  @P0 BRA `(.L_x_857) ;  /* 0x0000000000600947 */ /* 0x000ff40003800000 */
        /* <DEDUP_REMOVED lines=24> */
.L_x_857:
[----:B------:R-:W-:Y:S05]  /*d4e0*/  BSYNC B0 ;  /* 0x0000000000007941 */ /* 0x000fea0003800000 */
.L_x_856:
[----:B------:R-:W-:Y:S04]  /*d4f0*/  BSSY B0, `(.L_x_858) ;  /* 0x000001a000007945 */ /* 0x000fe80003800000 */
[----:B------:R-:W-:Y:S05]  /*d500*/  @P1 BRA `(.L_x_859) ;  /* 0x0000000000601947 */ /* 0x000fea0003800000 */
[----:B--2---:R-:W-:Y:S01]  /*d510*/  IADD3 R9, P0, R4, 0x40, RZ ;  /* 0x0000004004097810 */ /* 0x004fe20007f1e0ff */
        /* <DEDUP_REMOVED lines=23> */
.L_x_859:
[----:B------:R-:W-:Y:S05]  /*d690*/  BSYNC B0 ;  /* 0x0000000000007941 */ /* 0x000fea0003800000 */
.L_x_858:
[----:B------:R-:W-:Y:S04]  /*d6a0*/  BSSY B0, `(.L_x_849) ;  /* 0x000001a000007945 */ /* 0x000fe80003800000 */
        /* <DEDUP_REMOVED lines=25> */
.L_x_860:
[----:B------:R-:W-:Y:S05]  /*d840*/  BSYNC B0 ;  /* 0x0000000000007941 */ /* 0x000fea0003800000 */
.L_x_849:
[----:B------:R-:W5:Y:S02]  /*d850*/  LDC R0, c[0x0][0xda8] ;  /* 0x00036a00ff007b82 */ /* 0x000f640000000800 */
[----:B-----5:R-:W-:-:S13]  /*d860*/  ISETP.LE.AND P0, PT, R0, UR4, PT ;  /* 0x0000000400007c0c */ /* 0x020fda000bf03270 */
[----:B------:R-:W-:Y:S05]  /*d870*/  @!P0 BRA `(.L_x_861) ;  /* 0xffffff3400508947 */ /* 0x000fea000383ffff */
[----:B------:R-:W-:Y:S05]  /*d880*/  EXIT ;  /* 0x000000000000794d */ /* 0x000fea0003800000 */
.L_x_763:
[----:B------:R-:W-:-:S08]  /*d890*/  NOP ;  /* 0x0000000000007918 */ /* 0x000fd00000000000 */
[----:B------:R-:W1:-:S00]  /*d8a0*/  USETMAXREG.DEALLOC.CTAPOOL 0x18 ;  /* 0x00000018000079c8 */ /* 0x000e4000080e0500 */
[----:B-1----:R-:W2:Y:S01]  /*d8b0*/  LDL.LU R2, [R1+0x24] ;  /* 0x0000240001027983 */ /* 0x002ea20000300800 */
[----:B------:R-:W-:-:S05]  /*d8c0*/  LOP3.LUT R0, R0, 0x3, RZ, 0xc0, !PT ;  /* 0x0000000300007812 */ /* 0x000fca00078ec0ff */
[----:B------:R-:W1:Y:S01]  /*d8d0*/  S2UR UR4, SR_CTAID.X ;  /* 0x00000000000479c3 */ /* 0x000e620000002500 */
[----:B------:R-:W3:Y:S02]  /*d8e0*/  SHFL.IDX PT, R0, R0, RZ, 0x1f ;  /* 0x00001fff00007589 */ /* 0x000ee400000e0000 */
[----:B---3--:R-:W-:-:S05]  /*d8f0*/  ISETP.NE.AND P0, PT, R0, RZ, PT ;  /* 0x000000ff0000720c */ /* 0x008fca0003f05270 */
[----:B------:R-:W1:Y:S08]  /*d900*/  LDC R0, c[0x0][0xda8] ;  /* 0x00036a00ff007b82 */ /* 0x000e700000000800 */
[----:B------:R-:W-:Y:S06]  /*d910*/  @P0 BAR.ARV 0x4, 0x180 ;  /* 0x0106000000000b1d */ /* 0x000fec0000002000 */
[----:B--2---:R-:W-:-:S04]  /*d920*/  LOP3.LUT R2, R2, 0xfffffffd, RZ, 0xc0, !PT ;  /* 0xfffffffd02027812 */ /* 0x004fc800078ec0ff */
[----:B------:R-:W-:Y:S02]  /*d930*/  @P0 LOP3.LUT R2, R2, 0x2, RZ, 0xfc, !PT ;  /* 0x0000000202020812 */ /* 0x000fe400078efcff */
[----:B-1----:R-:W-:Y:S01]  /*d940*/  ISETP.LE.AND P0, PT, R0, UR4, PT ;  /* 0x0000000400007c0c */ /* 0x002fe2000bf03270 */
[----:B------:R-:W-:Y:S02]  /*d950*/  IMAD.MOV.U32 R0, RZ, RZ, 0x1 ;  /* 0x00000001ff007424 */ /* 0x000fe400078e00ff */
[----:B------:R1:W-:Y:S04]  /*d960*/  STL [R1+0x24], R2 ;  /* 0x0000240201007387 */ /* 0x0003e80000100800 */
[----:B------:R1:W-:Y:S04]  /*d970*/  STL [R1+0x8], RZ ;  /* 0x000008ff01007387 */ /* 0x0003e80000100800 */
[----:B------:R1:W-:Y:S04]  /*d980*/  STL [R1+0x28], RZ ;  /* 0x000028ff01007387 */ /* 0x0003e80000100800 */
[----:B------:R1:W-:Y:S01]  /*d990*/  STL [R1+0xc], R0 ;  /* 0x00000c0001007387 */ /* 0x0003e20000100800 */
[----:B------:R-:W-:Y:S05]  /*d9a0*/  @P0 BRA `(.L_x_862) ;  /* 0x0000003400080947 */ /* 0x000fea0003800000 */
[----:B-1----:R-:W1:Y:S01]  /*d9b0*/  S2R R2, SR_TID.X ;  /* 0x0000000000027919 */ /* 0x002e620000002100 */
[----:B------:R-:W-:Y:S01]  /*d9c0*/  ULDC UR47, c[0x0][0xc] ;  /* 0x00000300002f7ab9 */ /* 0x000fe20000000800 */
[----:B------:R-:W-:Y:S01]  /*d9d0*/  ULOP3.LUT UR43, UR61, 0x1, URZ, 0xfc, !UPT ;  /* 0x000000013d2b7892 */ /* 0x000fe2000f8efc3f */
[----:B------:R-:W2:Y:S01]  /*d9e0*/  S2R R7, SR_TID.X ;  /* 0x0000000000077919 */ /* 0x000ea20000002100 */
[----:B------:R-:W-:Y:S01]  /*d9f0*/  ULOP3.LUT UR46, UR61, 0x2, URZ, 0xfc, !UPT ;  /* 0x000000023d2e7892 */ /* 0x000fe2000f8efc3f */
[----:B------:R-:W-:Y:S01]  /*da00*/  ULDC.64 UR44, c[0x0][0x198] ;  /* 0x00006600002c7ab9 */ /* 0x000fe20000000a00 */
[----:B-1----:R-:W-:Y:S01]  /*da10*/  LOP3.LUT R2, R2, 0x7f, RZ, 0xc0, !PT ;  /* 0x0000007f02027812 */ /* 0x002fe200078ec0ff */
[----:B--2---:R-:W-:-:S03]  /*da20*/  IMAD.SHL.U32 R0, R7, 0x80, RZ ;  /* 0x0000008007007824 */ /* 0x004fc600078e00ff */
[----:B------:R-:W-:Y:S01]  /*da30*/  SHF.R.U32.HI R3, RZ, 0x5, R2 ;  /* 0x00000005ff037819 */ /* 0x000fe20000011602 */
[C---:B------:R-:W-:Y:S01]  /*da40*/  IMAD.SHL.U32 R4, R7.reuse, 0x40, RZ ;  /* 0x0000004007047824 */ /* 0x040fe200078e00ff */
[C---:B------:R-:W-:Y:S01]  /*da50*/  LOP3.LUT P0, RZ, R7.reuse, 0x4, RZ, 0xc0, !PT ;  /* 0x0000000407ff7812 */ /* 0x040fe2000780c0ff */
[----:B------:R-:W-:Y:S01]  /*da60*/  IMAD.SHL.U32 R5, R7, 0x8, RZ ;  /* 0x0000000807057824 */ /* 0x000fe200078e00ff */
[----:B------:R-:W-:Y:S02]  /*da70*/  LOP3.LUT R2, R0, 0x380, RZ, 0xc0, !PT ;  /* 0x0000038000027812 */ /* 0x000fe400078ec0ff */
[----:B------:R-:W-:-:S03]  /*da80*/  LOP3.LUT R6, R4, 0x40, RZ, 0xc0, !PT ;  /* 0x0000004004067812 */ /* 0x000fc600078ec0ff */
[C---:B------:R-:W-:Y:S02]  /*da90*/  IMAD R2, R3.reuse, 0x10, R2 ;  /* 0x0000001003027824 */ /* 0x040fe400078e0202 */
[----:B------:R-:W-:Y:S02]  /*daa0*/  IMAD R6, R3, 0x400, R6 ;  /* 0x0000040003067824 */ /* 0x000fe400078e0206 */
[----:B------:R-:W-:-:S05]  /*dab0*/  IMAD.SHL.U32 R3, R7, 0x10, RZ ;  /* 0x0000001007037824 */ /* 0x000fca00078e00ff */
[----:B------:R-:W-:Y:S02]  /*dac0*/  LOP3.LUT R3, R2, 0x70, R3, 0x78, !PT ;  /* 0x0000007002037812 */ /* 0x000fe400078e7803 */
[C---:B------:R-:W-:Y:S02]  /*dad0*/  LOP3.LUT R2, R4.reuse, 0x180, RZ, 0xc0, !PT ;  /* 0x0000018004027812 */ /* 0x040fe400078ec0ff */
[----:B------:R-:W-:Y:S02]  /*dae0*/  LOP3.LUT R4, R4, 0x200, RZ, 0xc0, !PT ;  /* 0x0000020004047812 */ /* 0x000fe400078ec0ff */
[----:B------:R-:W-:Y:S02]  /*daf0*/  LOP3.LUT R2, R2, 0x10, R7, 0xf8, !PT ;  /* 0x0000001002027812 */ /* 0x000fe400078ef807 */
[----:B------:R-:W-:Y:S02]  /*db00*/  LOP3.LUT R0, R3, 0xc00, R0, 0xf8, !PT ;  /* 0x00000c0003007812 */ /* 0x000fe400078ef800 */
[----:B------:R-:W-:-:S04]  /*db10*/  LOP3.LUT R5, R2, 0x30, R5, 0x78, !PT ;  /* 0x0000003002057812 */ /* 0x000fc800078e7805 */
[----:B------:R-:W-:-:S05]  /*db20*/  IADD3 R2, R5, R6, R4 ;  /* 0x0000000605027210 */ /* 0x000fca0007ffe004 */
[----:B------:R1:W-:Y:S04]  /*db30*/  STL [R1+0x18], R2 ;  /* 0x0000180201007387 */ /* 0x0003e80000100800 */
[----:B------:R2:W-:Y:S04]  /*db40*/  STL [R1+0x1c], R0 ;  /* 0x00001c0001007387 */ /* 0x0005e80000100800 */
[----:B------:R-:W-:Y:S01]  /*db50*/  STL [R1+0x28], RZ ;  /* 0x000028ff01007387 */ /* 0x000fe20000100800 */
[----:B-1----:R-:W-:Y:S02]  /*db60*/  IMAD.MOV.U32 R2, RZ, RZ, 0x20 ;  /* 0x00000020ff027424 */ /* 0x002fe400078e00ff */
[----:B--2---:R-:W-:-:S03]  /*db70*/  IMAD.MOV.U32 R0, RZ, RZ, 0x40 ;  /* 0x00000040ff007424 */ /* 0x004fc600078e00ff */
[----:B------:R-:W-:Y:S02]  /*db80*/  SEL R2, R2, 0xffffffe0, !P0 ;  /* 0xffffffe002027807 */ /* 0x000fe40004000000 */
[----:B------:R-:W-:Y:S01]  /*db90*/  SEL R3, R0, 0xffffffc0, !P0 ;  /* 0xffffffc000037807 */ /* 0x000fe20004000000 */
[----:B------:R-:W-:-:S05]  /*dba0*/  IMAD.U32 R0, RZ, RZ, UR4 ;  /* 0x00000004ff007e24 */ /* 0x000fca000f8e00ff */
[----:B------:R1:W-:Y:S04]  /*dbb0*/  STL [R1+0x20], R0 ;  /* 0x0000200001007387 */ /* 0x0003e80000100800 */
[----:B------:R2:W-:Y:S01]  /*dbc0*/  STL [R1+0x8], RZ ;  /* 0x000008ff01007387 */ /* 0x0005e20000100800 */
[----:B-1----:R-:W-:-:S05]  /*dbd0*/  IMAD.MOV.U32 R0, RZ, RZ, 0x1 ;  /* 0x00000001ff007424 */ /* 0x002fca00078e00ff */
[----:B------:R2:W-:Y:S02]  /*dbe0*/  STL [R1+0xc], R0 ;  /* 0x00000c0001007387 */ /* 0x0005e40000100800 */
.L_x_922:
[----:B-1----:R-:W3:Y:S01]  /*dbf0*/  LDL R2, [R1+0x20] ;  /* 0x0000200001027983 */ /* 0x002ee20000100800 */
[----:B------:R-:W-:Y:S01]  /*dc00*/  ULDC UR8, c[0x0][0xdd0] ;  /* 0x0003740000087ab9 */ /* 0x000fe20000000800 */
[----:B--2---:R-:W1:Y:S01]  /*dc10*/  LDC R0, c[0x0][0xde8] ;  /* 0x00037a00ff007b82 */ /* 0x004e620000000800 */
[----:B------:R-:W-:-:S11]  /*dc20*/  UISETP.NE.AND UP0, UPT, UR8, 0x1, UPT ;  /* 0x000000010800788c */ /* 0x000fd6000bf05270 */
[----:B------:R-:W-:Y:S01]  /*dc30*/  @UP0 ULDC UR4, c[0x0][0xdd4] ;  /* 0x0003750000040ab9 */ /* 0x000fe20000000800 */
[----:B------:R-:W-:Y:S01]  /*dc40*/  @UP0 ULDC UR9, c[0x0][0xdd8] ;  /* 0x0003760000090ab9 */ /* 0x000fe20000000800 */
[C---:B---3--:R-:W-:Y:S02]  /*dc50*/  R2UR UR6, R2.reuse ;  /* 0x00000000020672ca */ /* 0x048fe400000e0000 */
[----:B------:R-:W-:-:S11]  /*dc60*/  R2UR UR7, R2 ;  /* 0x00000000020772ca */ /* 0x000fd600000e0000 */
[----:B------:R-:W-:-:S04]  /*dc70*/  UIMAD.WIDE.U32 UR4, UR6, UR4, URZ ;  /* 0x00000004060472a5 */ /* 0x000fc8000f8e003f */
[----:B------:R-:W-:-:S04]  /*dc80*/  @UP0 USHF.R.U32.HI UR6, URZ, UR9, UR5 ;  /* 0x000000093f060299 */ /* 0x000fc80008011605 */
[----:B------:R-:W-:Y:S02]  /*dc90*/  UIADD3 UR4, -UR6, URZ, URZ ;  /* 0x0000003f06047290 */ /* 0x000fe4000fffe13f */
[----:B-1----:R-:W-:Y:S02]  /*dca0*/  ISETP.LE.AND P0, PT, R0, UR6, PT ;  /* 0x0000000600007c0c */ /* 0x002fe4000bf03270 */
[----:B------:R-:W-:-:S11]  /*dcb0*/  UIMAD UR8, UR8, UR4, UR7 ;  /* 0x00000004080872a4 */ /* 0x000fd6000f8e0207 */
[----:B------:R-:W-:Y:S05]  /*dcc0*/  @!P0 BRA `(.L_x_863) ;  /* 0x0000000000208947 */ /* 0x000fea0003800000 */
        /* <DEDUP_REMOVED lines=8> */
.L_x_863:
[----:B------:R-:W-:Y:S01]  /*dd50*/  ULDC UR9, c[0x0][0xdc4] ;  /* 0x0003710000097ab9 */ /* 0x000fe20000000800 */
[----:B------:R-:W-:Y:S01]  /*dd60*/  UMOV UR7, UR8 ;  /* 0x0000000800077c82 */ /* 0x000fe20008000000 */
[----:B------:R-:W-:-:S11]  /*dd70*/  UISETP.NE.AND UP0, UPT, UR9, 0x1, UPT ;  /* 0x000000010900788c */ /* 0x000fd6000bf05270 */
[----:B------:R-:W-:Y:S02]  /*dd80*/  @UP0 ULDC.64 UR10, c[0x0][0xdc8] ;  /* 0x00037200000a0ab9 */ /* 0x000fe40000000a00 */
[----:B------:R-:W-:-:S04]  /*dd90*/  UIMAD.WIDE.U32 UR4, UR8, UR10, URZ ;  /* 0x0000000a080472a5 */ /* 0x000fc8000f8e003f */
[----:B------:R-:W-:-:S04]  /*dda0*/  @UP0 USHF.R.U32.HI UR7, URZ, UR11, UR5 ;  /* 0x0000000b3f070299 */ /* 0x000fc80008011605 */
[----:B------:R-:W-:-:S12]  /*ddb0*/  UIMAD UR4, UR7, UR9, URZ ;  /* 0x00000009070472a4 */ /* 0x000fd8000f8e023f */
.L_x_864:
[----:B------:R-:W-:Y:S01]  /*ddc0*/  ULDC.64 UR10, c[0x0][0x3f8] ;  /* 0x0000fe00000a7ab9 */ /* 0x000fe20000000a00 */
[----:B------:R-:W-:Y:S02]  /*ddd0*/  UIADD3 UR8, UR8, -UR4, URZ ;  /* 0x8000000408087290 */ /* 0x000fe4000fffe03f */
[----:B------:R-:W-:Y:S02]  /*dde0*/  UISETP.NE.U32.AND UP0, UPT, UR10, URZ, UPT ;  /* 0x0000003f0a00728c */ /* 0x000fe4000bf05070 */
[----:B------:R-:W-:Y:S01]  /*ddf0*/  ULOP3.LUT UR7, URZ, UR7, URZ, 0x33, !UPT ;  /* 0x000000073f077292 */ /* 0x000fe2000f8e333f */
[----:B------:R-:W-:Y:S01]  /*de00*/  ULDC UR10, c[0x0][0xdb8] ;  /* 0x00036e00000a7ab9 */ /* 0x000fe20000000800 */
[----:B------:R-:W-:Y:S01]  /*de10*/  ULDC.64 UR4, c[0x0][0x9e0] ;  /* 0x0002780000047ab9 */ /* 0x000fe20000000a00 */
[----:B------:R-:W-:Y:S01]  /*de20*/  UISETP.NE.AND UP1, UPT, UR10, 0x1, UPT ;  /* 0x000000010a00788c */ /* 0x000fe2000bf25270 */
[----:B------:R-:W-:Y:S01]  /*de30*/  ULDC UR9, c[0x0][0xdc4] ;  /* 0x0003710000097ab9 */ /* 0x000fe20000000800 */
[----:B------:R-:W-:Y:S01]  /*de40*/  ULDC UR37, c[0x0][0xdac] ;  /* 0x00036b0000257ab9 */ /* 0x000fe20000000800 */
[----:B------:R-:W-:-:S02]  /*de50*/  UISETP.GE.AND UP2, UPT, UR5, 0x1, UPT ;  /* 0x000000010500788c */ /* 0x000fc4000bf46270 */
[----:B------:R-:W-:Y:S02]  /*de60*/  UIMAD UR9, UR6, UR9, UR8 ;  /* 0x00000009060972a4 */ /* 0x000fe4000f8e0208 */
[----:B------:R-:W-:Y:S02]  /*de70*/  UIADD3 UR37, UR7, UR37, URZ ;  /* 0x0000002507257290 */ /* 0x000fe4000fffe03f */
[----:B------:R-:W-:Y:S01]  /*de80*/  UISETP.NE.AND.EX UP0, UPT, UR11, URZ, UPT, UP0 ;  /* 0x0000003f0b00728c */ /* 0x000fe2000bf05300 */
[----:B------:R-:W-:Y:S01]  /*de90*/  PLOP3.LUT P1, PT, PT, PT, UP2, 0x80, 0x0 ;  /* 0x000000000000781c */ /* 0x000fe20003f2f028 */
[----:B------:R-:W-:Y:S01]  /*dea0*/  @UP1 ULDC UR6, c[0x0][0xdbc] ;  /* 0x00036f0000061ab9 */ /* 0x000fe20000000800 */
[----:B------:R-:W-:Y:S02]  /*deb0*/  USHF.L.U32 UR37, UR37, 0x7, URZ ;  /* 0x0000000725257899 */ /* 0x000fe4000800063f */
[----:B------:R-:W-:Y:S01]  /*dec0*/  UIMAD.WIDE.U32 UR6, UR9, UR6, URZ ;  /* 0x00000006090672a5 */ /* 0x000fe2000f8e003f */
[----:B------:R-:W-:Y:S01]  /*ded0*/  ULDC UR11, c[0x0][0x404] ;  /* 0x00010100000b7ab9 */ /* 0x000fe20000000800 */
[----:B------:R-:W-:Y:S01]  /*dee0*/  ULDC UR12, c[0x0][0x288] ;  /* 0x0000a200000c7ab9 */ /* 0x000fe20000000800 */
[----:B------:R-:W-:Y:S01]  /*def0*/  @UP1 ULDC UR14, c[0x0][0xdc0] ;  /* 0x00037000000e1ab9 */ /* 0x000fe20000000800 */
[----:B------:R-:W-:Y:S01]  /*df00*/  UMOV UR39, UR9 ;  /* 0x0000000900277c82 */ /* 0x000fe20008000000 */
[----:B------:R-:W-:-:S02]  /*df10*/  USEL UR11, UR11, 0x1, UP0 ;  /* 0x000000010b0b7887 */ /* 0x000fc40008000000 */
[----:B------:R-:W-:Y:S02]  /*df20*/  UIADD3 UR8, UR37, 0x80, -UR12 ;  /* 0x0000008025087890 */ /* 0x000fe4000fffe80c */
[----:B------:R-:W-:Y:S01]  /*df30*/  @UP1 USHF.R.U32.HI UR39, URZ, UR14, UR7 ;  /* 0x0000000e3f271299 */ /* 0x000fe20008011607 */
[----:B------:R-:W-:Y:S02]  /*df40*/  ULDC UR13, c[0x0][0x2e0] ;  /* 0x0000b800000d7ab9 */ /* 0x000fe40000000800 */
[----:B------:R-:W-:Y:S02]  /*df50*/  UIMAD UR6, UR11, UR13, UR8 ;  /* 0x0000000d0b0672a4 */ /* 0x000fe4000f8e0208 */
[----:B------:R-:W-:Y:S02]  /*df60*/  UIADD3 UR38, -UR39, URZ, URZ ;  /* 0x0000003f27267290 */ /* 0x000fe4000fffe13f */
[----:B------:R-:W-:Y:S02]  /*df70*/  UIADD3 UR4, UR6, UR4, URZ ;  /* 0x0000000406047290 */ /* 0x000fe4000fffe03f */
[----:B------:R-:W-:Y:S01]  /*df80*/  UIMAD UR38, UR10, UR38, UR9 ;  /* 0x000000260a2672a4 */ /* 0x000fe2000f8e0209 */
[----:B------:R-:W-:Y:S11]  /*df90*/  @!P1 BRA `(.L_x_865) ;  /* 0x0000000000449947 */ /* 0x000ff60003800000 */
[----:B------:R-:W-:Y:S01]  /*dfa0*/  ISETP.LT.AND P0, PT, RZ, UR6, PT ;  /* 0x00000006ff007c0c */ /* 0x000fe2000bf01270 */
[----:B------:R-:W-:-:S12]  /*dfb0*/  UIADD3 UR8, UR6, -0x1, URZ ;  /* 0xffffffff06087890 */ /* 0x000fd8000fffe03f */
[----:B------:R-:W-:Y:S05]  /*dfc0*/  @P0 BRA `(.L_x_866) ;  /* 0x00000000001c0947 */ /* 0x000fea0003800000 */
[----:B------:R-:W-:Y:S02]  /*dfd0*/  UISETP.NE.AND UP0, UPT, UR5, 0x1, UPT ;  /* 0x000000010500788c */ /* 0x000fe4000bf05270 */
[----:B------:R-:W-:-:S09]  /*dfe0*/  UIADD3 UR8, -UR6, URZ, URZ ;  /* 0x0000003f06087290 */ /* 0x000fd2000fffe13f */
[----:B------:R-:W-:Y:S02]  /*dff0*/  @UP0 ULDC.64 UR14, c[0x0][0x9e8] ;  /* 0x00027a00000e0ab9 */ /* 0x000fe40000000a00 */
[----:B------:R-:W-:-:S04]  /*e000*/  UIMAD.WIDE.U32 UR6, UR8, UR14, URZ ;  /* 0x0000000e080672a5 */ /* 0x000fc8000f8e003f */
[----:B------:R-:W-:-:S04]  /*e010*/  @UP0 USHF.R.U32.HI UR8, URZ, UR15, UR7 ;  /* 0x0000000f3f080299 */ /* 0x000fc80008011607 */
[----:B------:R-:W-:Y:S01]  /*e020*/  ULOP3.LUT UR8, URZ, UR8, URZ, 0x33, !UPT ;  /* 0x000000083f087292 */ /* 0x000fe2000f8e333f */
[----:B------:R-:W-:Y:S11]  /*e030*/  BRA `(.L_x_867) ;  /* 0x0000000000107947 */ /* 0x000ff60003800000 */
.L_x_866:
[----:B------:R-:W-:-:S11]  /*e040*/  UISETP.NE.AND UP0, UPT, UR5, 0x1, UPT ;  /* 0x000000010500788c */ /* 0x000fd6000bf05270 */
[----:B------:R-:W-:Y:S02]  /*e050*/  @UP0 ULDC.64 UR14, c[0x0][0x9e8] ;  /* 0x00027a00000e0ab9 */ /* 0x000fe40000000a00 */
[----:B------:R-:W-:-:S04]  /*e060*/  UIMAD.WIDE.U32 UR6, UR8, UR14, URZ ;  /* 0x0000000e080672a5 */ /* 0x000fc8000f8e003f */
[----:B------:R-:W-:-:S12]  /*e070*/  @UP0 USHF.R.U32.HI UR8, URZ, UR15, UR7 ;  /* 0x0000000f3f080299 */ /* 0x000fd80008011607 */
.L_x_867:
[----:B------:R-:W-:-:S04]  /*e080*/  UIMAD UR8, UR8, UR5, UR5 ;  /* 0x00000005080872a4 */ /* 0x000fc8000f8e0205 */
[----:B------:R-:W-:-:S04]  /*e090*/  UISETP.LT.AND UP0, UPT, UR4, UR8, UPT ;  /* 0x000000080400728c */ /* 0x000fc8000bf01270 */
[----:B------:R-:W-:-:S12]  /*e0a0*/  USEL UR4, UR4, UR8, UP0 ;  /* 0x0000000804047287 */ /* 0x000fd80008000000 */
.L_x_865:
[----:B------:R-:W-:Y:S02]  /*e0b0*/  UIMAD UR7, UR11, UR13, 0x3f ;  /* 0x0000003f0b0774a4 */ /* 0x000fe4000f8e020d */
[----:B------:R-:W-:Y:S02]  /*e0c0*/  UIADD3 UR4, UR4, 0x3f, URZ ;  /* 0x0000003f04047890 */ /* 0x000fe4000fffe03f */
[----:B------:R-:W-:Y:S02]  /*e0d0*/  USHF.R.S32.HI UR8, URZ, 0x1f, UR7 ;  /* 0x0000001f3f087899 */ /* 0x000fe40008011407 */
[----:B------:R-:W-:Y:S02]  /*e0e0*/  USHF.R.S32.HI UR6, URZ, 0x1f, UR4 ;  /* 0x0000001f3f067899 */ /* 0x000fe40008011404 */
[----:B------:R-:W-:Y:S02]  /*e0f0*/  ULEA.HI UR8, UR8, UR7, URZ, 0x6 ;  /* 0x0000000708087291 */ /* 0x000fe4000f8f303f */
[----:B------:R-:W-:-:S02]  /*e100*/  ULEA.HI UR6, UR6, UR4, URZ, 0x6 ;  /* 0x0000000406067291 */ /* 0x000fc4000f8f303f */
[----:B------:R-:W-:Y:S02]  /*e110*/  UIADD3 UR4, UR37, -UR12, URZ ;  /* 0x8000000c25047290 */ /* 0x000fe4000fffe03f */
[----:B------:R-:W-:Y:S02]  /*e120*/  USHF.R.S32.HI UR41, URZ, 0x6, UR8 ;  /* 0x000000063f297899 */ /* 0x000fe40008011408 */
[----:B------:R-:W-:Y:S02]  /*e130*/  USHF.R.S32.HI UR6, URZ, 0x6, UR6 ;  /* 0x000000063f067899 */ /* 0x000fe40008011406 */
[----:B------:R-:W-:Y:S02]  /*e140*/  UIMAD UR4, UR11, UR13, UR4 ;  /* 0x0000000d0b0472a4 */ /* 0x000fe4000f8e0204 */
[----:B------:R-:W-:Y:S01]  /*e150*/  UISETP.LT.AND UP0, UPT, UR41, UR6, UPT ;  /* 0x000000062900728c */ /* 0x000fe2000bf01270 */
[----:B------:R-:W-:Y:S02]  /*e160*/  ULDC UR8, c[0x0][0x9dc] ;  /* 0x0002770000087ab9 */ /* 0x000fe40000000800 */
[----:B------:R-:W-:-:S02]  /*e170*/  UIADD3 UR8, UR4, -UR8, URZ ;  /* 0x8000000804087290 */ /* 0x000fc4000fffe03f */
[----:B------:R-:W-:Y:S01]  /*e180*/  USEL UR41, UR41, UR6, UP0 ;  /* 0x0000000629297287 */ /* 0x000fe20008000000 */
[----:B------:R-:W-:Y:S11]  /*e190*/  @!P1 BRA `(.L_x_868) ;  /* 0x0000000000449947 */ /* 0x000ff60003800000 */
[----:B------:R-:W-:-:S06]  /*e1a0*/  UISETP.GT.AND UP0, UPT, UR4, -0x1, UPT ;  /* 0xffffffff0400788c */ /* 0x000fcc000bf04270 */
[----:B------:R-:W-:-:S13]  /*e1b0*/  PLOP3.LUT P0, PT, PT, PT, UP0, 0x80, 0x0 ;  /* 0x000000000000781c */ /* 0x000fda0003f0f008 */
[----:B------:R-:W-:Y:S05]  /*e1c0*/  @P0 BRA `(.L_x_869) ;  /* 0x00000000001c0947 */ /* 0x000fea0003800000 */
[----:B------:R-:W-:Y:S02]  /*e1d0*/  UISETP.NE.AND UP0, UPT, UR5, 0x1, UPT ;  /* 0x000000010500788c */ /* 0x000fe4000bf05270 */
[----:B------:R-:W-:-:S09]  /*e1e0*/  ULOP3.LUT UR4, URZ, UR4, URZ, 0x33, !UPT ;  /* 0x000000043f047292 */ /* 0x000fd2000f8e333f */
[----:B------:R-:W-:Y:S02]  /*e1f0*/  @UP0 ULDC.64 UR10, c[0x0][0x9e8] ;  /* 0x00027a00000a0ab9 */ /* 0x000fe40000000a00 */
[----:B------:R-:W-:-:S04]  /*e200*/  UIMAD.WIDE.U32 UR6, UR4, UR10, URZ ;  /* 0x0000000a040672a5 */ /* 0x000fc8000f8e003f */
[----:B------:R-:W-:-:S04]  /*e210*/  @UP0 USHF.R.U32.HI UR4, URZ, UR11, UR7 ;  /* 0x0000000b3f040299 */ /* 0x000fc80008011607 */
[----:B------:R-:W-:Y:S01]  /*e220*/  ULOP3.LUT UR4, URZ, UR4, URZ, 0x33, !UPT ;  /* 0x000000043f047292 */ /* 0x000fe2000f8e333f */
[----:B------:R-:W-:Y:S11]  /*e230*/  BRA `(.L_x_870) ;  /* 0x0000000000107947 */ /* 0x000ff60003800000 */
.L_x_869:
[----:B------:R-:W-:-:S11]  /*e240*/  UISETP.NE.AND UP0, UPT, UR5, 0x1, UPT ;  /* 0x000000010500788c */ /* 0x000fd6000bf05270 */
[----:B------:R-:W-:Y:S02]  /*e250*/  @UP0 ULDC.64 UR10, c[0x0][0x9e8] ;  /* 0x00027a00000a0ab9 */ /* 0x000fe40000000a00 */
[----:B------:R-:W-:-:S04]  /*e260*/  UIMAD.WIDE.U32 UR6, UR4, UR10, URZ ;  /* 0x0000000a040672a5 */ /* 0x000fc8000f8e003f */
[----:B------:R-:W-:-:S12]  /*e270*/  @UP0 USHF.R.U32.HI UR4, URZ, UR11, UR7 ;  /* 0x0000000b3f040299 */ /* 0x000fd80008011607 */
.L_x_870:
[----:B------:R-:W-:-:S04]  /*e280*/  UIMAD UR4, UR4, UR5, URZ ;  /* 0x00000005040472a4 */ /* 0x000fc8000f8e023f */
[----:B------:R-:W-:-:S04]  /*e290*/  UISETP.LT.AND UP0, UPT, UR8, UR4, UPT ;  /* 0x000000040800728c */ /* 0x000fc8000bf01270 */
[----:B------:R-:W-:-:S12]  /*e2a0*/  USEL UR8, UR8, UR4, !UP0 ;  /* 0x0000000408087287 */ /* 0x000fd8000c000000 */
.L_x_868:
[----:B------:R-:W-:Y:S01]  /*e2b0*/  USHF.R.S32.HI UR4, URZ, 0x1f, UR8 ;  /* 0x0000001f3f047899 */ /* 0x000fe20008011408 */
[----:B------:R-:W-:Y:S03]  /*e2c0*/  BSSY B6, `(.L_x_871) ;  /* 0x0000295000067945 */ /* 0x000fe60003800000 */
[----:B------:R-:W-:-:S04]  /*e2d0*/  ULEA.HI UR4, UR4, UR8, URZ, 0x6 ;  /* 0x0000000804047291 */ /* 0x000fc8000f8f303f */
[----:B------:R-:W-:-:S04]  /*e2e0*/  USHF.R.S32.HI UR4, URZ, 0x6, UR4 ;  /* 0x000000063f047899 */ /* 0x000fc80008011404 */
[----:B------:R-:W-:-:S04]  /*e2f0*/  UISETP.LT.AND UP0, UPT, URZ, UR4, UPT ;  /* 0x000000043f00728c */ /* 0x000fc8000bf01270 */
[----:B------:R-:W-:-:S04]  /*e300*/  USEL UR42, URZ, UR4, !UP0 ;  /* 0x000000043f2a7287 */ /* 0x000fc8000c000000 */
[----:B------:R-:W-:-:S06]  /*e310*/  UISETP.GT.AND UP0, UPT, UR41, UR42, UPT ;  /* 0x0000002a2900728c */ /* 0x000fcc000bf04270 */
[----:B------:R-:W-:-:S13]  /*e320*/  PLOP3.LUT P0, PT, PT, PT, UP0, 0x80, 0x0 ;  /* 0x000000000000781c */ /* 0x000fda0003f0f008 */
[----:B------:R-:W-:Y:S05]  /*e330*/  @P0 BRA `(.L_x_872) ;  /* 0x0000000000480947 */ /* 0x000fea0003800000 */
[----:B------:R-:W1:Y:S02]  /*e340*/  S2R R0, SR_TID.X ;  /* 0x0000000000007919 */ /* 0x000e640000002100 */
[----:B-1----:R-:W-:-:S04]  /*e350*/  LOP3.LUT R0, R0, 0x7f, RZ, 0xc0, !PT ;  /* 0x0000007f00007812 */ /* 0x002fc800078ec0ff */
[----:B------:R-:W-:-:S13]  /*e360*/  ISETP.NE.AND P0, PT, R0, RZ, PT ;  /* 0x000000ff0000720c */ /* 0x000fda0003f05270 */
[----:B------:R-:W-:Y:S05]  /*e370*/  @P0 BRA `(.L_x_873) ;  /* 0x0000002800240947 */ /* 0x000fea0003800000 */
[----:B------:R-:W1:Y:S01]  /*e380*/  S2R R5, SR_LANEID ;  /* 0x0000000000057919 */ /* 0x000e620000000000 */
[----:B------:R-:W-:Y:S01]  /*e390*/  VOTEU.ANY UR4, UPT, PT ;  /* 0x0000000000047886 */ /* 0x000fe200038e0100 */
[----:B------:R-:W2:Y:S01]  /*e3a0*/  LDC.64 R2, c[0x0][0xdf0] ;  /* 0x00037c00ff027b82 */ /* 0x000ea20000000a00 */
[----:B------:R-:W1:Y:S02]  /*e3b0*/  FLO.U32 R0, UR4 ;  /* 0x0000000400007d00 */ /* 0x000e6400080e0000 */
[----:B-1----:R-:W-:-:S06]  /*e3c0*/  ISETP.EQ.U32.AND P0, PT, R0, R5, PT ;  /* 0x000000050000720c */ /* 0x002fcc0003f02070 */
[----:B------:R-:W2:Y:S07]  /*e3d0*/  POPC R5, UR4 ;  /* 0x0000000400057d09 */ /* 0x000eae0008000000 */
[----:B--2---:R-:W2:Y:S01]  /*e3e0*/  @P0 ATOMG.E.ADD.STRONG.GPU PT, R3, desc[UR52][R2.64], R5 ;  /* 0x00000005020309a8 */ /* 0x004ea200081ee1f4 */
[----:B------:R-:W1:Y:S02]  /*e3f0*/  S2R R4, SR_LTMASK ;  /* 0x0000000000047919 */ /* 0x000e640000003900 */
[----:B-1----:R-:W-:-:S04]  /*e400*/  LOP3.LUT R4, R4, UR4, RZ, 0xc0, !PT ;  /* 0x0000000404047c12 */ /* 0x002fc8000f8ec0ff */
[----:B------:R-:W1:Y:S01]  /*e410*/  POPC R7, R4 ;  /* 0x0000000400077309 */ /* 0x000e620000000000 */
[----:B--2---:R-:W1:Y:S02]  /*e420*/  SHFL.IDX PT, R0, R3, R0, 0x1f ;  /* 0x00001f0003007589 */ /* 0x004e6400000e0000 */
[----:B-1----:R-:W-:-:S05]  /*e430*/  IADD3 R0, R0, UR47, R7 ;  /* 0x0000002f00007c10 */ /* 0x002fca000fffe007 */
[----:B------:R2:W-:Y:S01]  /*e440*/  STL [R1+0x20], R0 ;  /* 0x0000200001007387 */ /* 0x0005e20000100800 */
[----:B------:R-:W-:Y:S05]  /*e450*/  BRA `(.L_x_873) ;  /* 0x0000002400ec7947 */ /* 0x000fea0003800000 */
.L_x_872:
[----:B------:R-:W1:Y:S01]  /*e460*/  S2UR UR4, SR_CgaCtaId ;  /* 0x00000000000479c3 */ /* 0x000e620000008800 */
[----:B------:R-:W-:Y:S02]  /*e470*/  UMOV UR40, 0x400 ;  /* 0x0000040000287882 */ /* 0x000fe40000000000 */
[----:B-1----:R-:W-:-:S04]  /*e480*/  ULEA UR40, UR4, UR40, 0x18 ;  /* 0x0000002804287291 */ /* 0x002fc8000f8ec03f */
        /* <DEDUP_REMOVED lines=9> */
[----:B------:R-:W1:Y:S01]  /*e520*/  LDC.64 R2, c[0x4][R2] ;  /* 0x0100000002027b82 */ /* 0x000e620000000a00 */
        /* <DEDUP_REMOVED lines=9> */
[----:B-1----:R-:W-:Y:S05]  /*e5c0*/  CALL.ABS.NOINC R2 ;  /* 0x0000000002007343 */ /* 0x002fea0003c00000 */
.L_x_874:
        /* <DEDUP_REMOVED lines=24> */
.L_x_875:
[----:B------:R-:W-:-:S04]  /*e750*/  UIADD3 UR4, UR40, 0x8000, URZ ;  /* 0x0000800028047890 */ /* 0x000fc8000fffe03f */
[----:B------:R-:W-:-:S06]  /*e760*/  ULOP3.LUT UP0, URZ, UR4, 0x1bf, URZ, 0xc0, !UPT ;  /* 0x000001bf043f7892 */ /* 0x000fcc000f80c03f */
[----:B------:R-:W-:-:S13]  /*e770*/  PLOP3.LUT P0, PT, PT, PT, UP0, 0x80, 0x0 ;  /* 0x000000000000781c */ /* 0x000fda0003f0f008 */
        /* <DEDUP_REMOVED lines=17> */
.L_x_876:
[----:B------:R-:W-:-:S13]  /*e890*/  LOP3.LUT P6, RZ, R16, 0x3ff, RZ, 0xc0, !PT ;  /* 0x000003ff10ff7812 */ /* 0x000fda00078cc0ff */
        /* <DEDUP_REMOVED lines=17> */
.L_x_877:
[----:B------:R-:W-:Y:S01]  /*e9b0*/  ULDC.64 UR4, c[0x0][0x9f8] ;  /* 0x00027e0000047ab9 */ /* 0x000fe20000000a00 */
[----:B------:R-:W-:Y:S01]  /*e9c0*/  IMAD.U32 R5, RZ, RZ, UR39 ;  /* 0x00000027ff057e24 */ /* 0x000fe2000f8e00ff */
[----:B------:R-:W-:Y:S01]  /*e9d0*/  ISETP.NE.U32.AND P0, PT, RZ, UR4, PT ;  /* 0x00000004ff007c0c */ /* 0x000fe2000bf05070 */
[----:B------:R-:W-:Y:S01]  /*e9e0*/  IMAD.U32 R8, RZ, RZ, UR39 ;  /* 0x00000027ff087e24 */ /* 0x000fe2000f8e00ff */
[----:B------:R-:W2:Y:S01]  /*e9f0*/  LDC R0, c[0x0][0x428] ;  /* 0x00010a00ff007b82 */ /* 0x000ea20000000800 */
[----:B------:R-:W3:Y:S01]  /*ea00*/  S2R R17, SR_TID.X ;  /* 0x0000000000117919 */ /* 0x000ee20000002100 */
[----:B------:R-:W-:-:S13]  /*ea10*/  ISETP.NE.AND.EX P0, PT, RZ, UR5, PT, P0 ;  /* 0x00000005ff007c0c */ /* 0x000fda000bf05300 */
[----:B-1----:R-:W1:Y:S01]  /*ea20*/  @P0 LDC.64 R2, c[0x0][0x9f8] ;  /* 0x00027e00ff020b82 */ /* 0x002e620000000a00 */
[----:B------:R-:W-:Y:S01]  /*ea30*/  IMAD.U32 R4, RZ, RZ, UR38 ;  /* 0x00000026ff047e24 */ /* 0x000fe2000f8e00ff */
[----:B---3--:R-:W-:Y:S01]  /*ea40*/  LOP3.LUT R16, R17, 0x7f, RZ, 0xc0, !PT ;  /* 0x0000007f11107812 */ /* 0x008fe200078ec0ff */
[----:B-1----:R-:W-:-:S05]  /*ea50*/  @P0 IMAD.WIDE R2, R5, 0x4, R2 ;  /* 0x0000000405020825 */ /* 0x002fca00078e0202 */
[----:B------:R1:W3:Y:S01]  /*ea60*/  @P0 LDG.E R8, desc[UR52][R2.64] ;  /* 0x0000003402080981 */ /* 0x0002e2000c1e1900 */
[----:B--2---:R-:W-:Y:S01]  /*ea70*/  ISETP.NE.AND P0, PT, R0, 0x1, PT ;  /* 0x000000010000780c */ /* 0x004fe20003f05270 */
[----:B------:R-:W-:Y:S01]  /*ea80*/  UMOV UR36, URZ ;  /* 0x0000003f00247c82 */ /* 0x000fe20008000000 */
[----:B------:R-:W-:Y:S01]  /*ea90*/  ISETP.NE.AND P2, PT, R16, RZ, PT ;  /* 0x000000ff1000720c */ /* 0x000fe20003f45270 */
[----:B------:R-:W-:Y:S01]  /*eaa0*/  UMOV UR8, 0x80 ;  /* 0x0000008000087882 */ /* 0x000fe20000000000 */
[----:B------:R-:W-:Y:S01]  /*eab0*/  UMOV UR9, UR37 ;  /* 0x0000002500097c82 */ /* 0x000fe20008000000 */
[----:B------:R-:W-:Y:S01]  /*eac0*/  UMOV UR10, UR38 ;  /* 0x00000026000a7c82 */ /* 0x000fe20008000000 */
[----:B------:R-:W-:Y:S01]  /*ead0*/  UMOV UR11, UR39 ;  /* 0x00000027000b7c82 */ /* 0x000fe20008000000 */
[----:B------:R-:W-:Y:S01]  /*eae0*/  UMOV UR6, 0xffffffff ;  /* 0xffffffff00067882 */ /* 0x000fe20000000000 */
[----:B------:R-:W-:Y:S01]  /*eaf0*/  SHF.R.U32.HI R17, RZ, 0x5, R17 ;  /* 0x00000005ff117819 */ /* 0x000fe20000011611 */
[----:B-1----:R-:W1:Y:S03]  /*eb00*/  LDC.64 R2, c[0x0][0x3f8] ;  /* 0x0000fe00ff027b82 */ /* 0x002e660000000a00 */
[----:B------:R-:W-:-:S03]  /*eb10*/  LOP3.LUT R17, R17, 0x3, RZ, 0xc0, !PT ;  /* 0x0000000311117812 */ /* 0x000fc600078ec0ff */
[----:B------:R-:W-:Y:S02]  /*eb20*/  VOTEU.ALL UP1, P2 ;  /* 0x00000000003f7886 */ /* 0x000fe40001020000 */
[----:B------:R-:W2:Y:S03]  /*eb30*/  @P0 LDC R0, c[0x0][0x42c] ;  /* 0x00010b00ff000b82 */ /* 0x000ea60000000800 */
[----:B------:R-:W-:-:S04]  /*eb40*/  @!UP1 UIADD3 UR4, UP0, UR44, 0x270, URZ ;  /* 0x000002702c049890 */ /* 0x000fc8000ff1e03f */
[----:B------:R-:W-:Y:S01]  /*eb50*/  @!UP1 UIADD3.X UR5, URZ, UR45, URZ, UP0, !UPT ;  /* 0x0000002d3f059290 */ /* 0x000fe200087fe43f */
[----:B------:R-:W4:Y:S01]  /*eb60*/  @P0 LDC R5, c[0x0][0x430] ;  /* 0x00010c00ff050b82 */ /* 0x000f220000000800 */
[----:B-1----:R-:W-:-:S07]  /*eb70*/  ISETP.NE.U32.AND P1, PT, R2, RZ, PT ;  /* 0x000000ff0200720c */ /* 0x002fce0003f25070 */
[----:B------:R1:W-:Y:S01]  /*eb80*/  @!UP1 UTMAPF.L2.4D [UR36], [UR4] ;  /* 0x00000024040095b8 */ /* 0x0003e20008018000 */
[----:B------:R-:W-:Y:S01]  /*eb90*/  ISETP.NE.AND.EX P1, PT, R3, RZ, PT, P1 ;  /* 0x000000ff0300720c */ /* 0x000fe20003f25310 */
[----:B--2---:R-:W-:Y:S01]  /*eba0*/  @P0 IMAD.HI.U32 R0, R0, UR38, RZ ;  /* 0x0000002600000c27 */ /* 0x004fe2000f8e00ff */
[----:B------:R1:W-:Y:S04]  /*ebb0*/  @!UP1 UTMAPF.L2.4D [UR8], [UR4] ;  /* 0x00000008040095b8 */ /* 0x0003e80008018000 */
[----:B----4-:R-:W-:Y:S02]  /*ebc0*/  @P0 SHF.R.U32.HI R4, RZ, R5, R0 ;  /* 0x00000005ff040219 */ /* 0x010fe40000011600 */
[----:B---3--:R-:W-:Y:S01]  /*ebd0*/  SHF.R.S32.HI R9, RZ, 0x1f, R8 ;  /* 0x0000001fff097819 */ /* 0x008fe20000011408 */
[----:B------:R1:W-:Y:S01]  /*ebe0*/  STL [R1+0x10], R8 ;  /* 0x0000100801007387 */ /* 0x0003e20000100800 */
[----:B------:R-:W-:-:S03]  /*ebf0*/  SEL R0, R8, RZ, !P1 ;  /* 0x000000ff08007207 */ /* 0x000fc60004800000 */
[----:B------:R1:W-:Y:S04]  /*ec00*/  STL [R1+0x4], R4 ;  /* 0x0000040401007387 */ /* 0x0003e80000100800 */
[----:B------:R1:W-:Y:S01]  /*ec10*/  STL [R1+0x14], R9 ;  /* 0x0000140901007387 */ /* 0x0003e20000100800 */
[----:B------:R-:W-:Y:S05]  /*ec20*/  BRA.DIV UR6, `(.L_x_878) ;  /* 0x0000002a064c7947 */ /* 0x000fea000b800000 */
[----:B------:R2:W3:Y:S02]  /*ec30*/  SHFL.IDX PT, R14, R17, RZ, 0x1f ;  /* 0x00001fff110e7589 */ /* 0x0004e400000e0000 */
.L_x_941:
[----:B---3--:R-:W-:Y:S02]  /*ec40*/  ISETP.NE.AND P0, PT, R14, RZ, PT ;  /* 0x000000ff0e00720c */ /* 0x008fe40003f05270 */
[----:B------:R-:W-:-:S11]  /*ec50*/  PLOP3.LUT P6, PT, PT, PT, PT, 0x8, 0x0 ;  /* 0x000000000000781c */ /* 0x000fd60003fce170 */
[----:B------:R-:W-:Y:S05]  /*ec60*/  @P0 BRA `(.L_x_879) ;  /* 0x0000000400d00947 */ /* 0x000fea0003800000 */
[----:B-1----:R-:W-:-:S06]  /*ec70*/  UIADD3 UR4, UR41, -0x1, URZ ;  /* 0xffffffff29047890 */ /* 0x002fcc000fffe03f */
[----:B------:R-:W-:Y:S01]  /*ec80*/  IMAD.U32 R6, RZ, RZ, UR4 ;  /* 0x00000004ff067e24 */ /* 0x000fe2000f8e00ff */
[----:B------:R-:W-:-:S03]  /*ec90*/  UMOV UR4, 0xffffffff ;  /* 0xffffffff00047882 */ /* 0x000fc60000000000 */
[----:B------:R-:W-:Y:S05]  /*eca0*/  BRA.DIV UR4, `(.L_x_880) ;  /* 0x0000002a044c7947 */ /* 0x000fea000b800000 */
[----:B------:R-:W-:-:S13]  /*ecb0*/  ELECT P6, URZ, PT ;  /* 0x00000000003f782f */ /* 0x000fda00038c0000 */
.L_x_944:
        /* <DEDUP_REMOVED lines=9> */
[----:B------:R-:W-:-:S05]  /*ed50*/  @P0 SHF.R.U32.HI R4, RZ, R5, R7 ;  /* 0x00000005ff040219 */ /* 0x000fca0000011607 */
[----:B------:R-:W-:-:S04]  /*ed60*/  IMAD.MOV R5, RZ, RZ, -R4 ;  /* 0x000000ffff057224 */ /* 0x000fc800078e0a04 */
[----:B------:R-:W-:Y:S01]  /*ed70*/  IMAD R6, R0, R5, R6 ;  /* 0x0000000500067224 */ /* 0x000fe200078e0206 */
[--C-:B------:R-:W-:Y:S01]  /*ed80*/  SHF.R.S32.HI R5, RZ, 0x1f, R4.reuse ;  /* 0x0000001fff057819 */ /* 0x100fe20000011404 */
[----:B------:R-:W-:Y:S02]  /*ed90*/  IMAD R0, R9, UR4, RZ ;  /* 0x0000000409007c24 */ /* 0x000fe4000f8e02ff */
[----:B------:R-:W-:-:S04]  /*eda0*/  IMAD.WIDE.U32 R4, R8, UR4, R4 ;  /* 0x0000000408047c25 */ /* 0x000fc8000f8e0004 */
[----:B------:R-:W-:Y:S01]  /*edb0*/  IMAD R0, R8, UR5, R0 ;  /* 0x0000000508007c24 */ /* 0x000fe2000f8e0200 */
[----:B------:R-:W-:-:S03]  /*edc0*/  LEA R2, P0, R4, R2, 0x2 ;  /* 0x0000000204027211 */ /* 0x000fc600078010ff */
[----:B------:R-:W-:-:S05]  /*edd0*/  IMAD.IADD R0, R5, 0x1, R0 ;  /* 0x0000000105007824 */ /* 0x000fca00078e0200 */
[----:B------:R-:W-:-:S05]  /*ede0*/  LEA.HI.X R3, R4, R3, R0, 0x2, P0 ;  /* 0x0000000304037211 */ /* 0x000fca00000f1400 */
[----:B------:R1:W5:Y:S02]  /*edf0*/  LDG.E R0, desc[UR52][R2.64] ;  /* 0x0000003402007981 */ /* 0x000364000c1e1900 */
.L_x_882:
[----:B-1----:R-:W3:Y:S04]  /*ee00*/  LDL R3, [R1+0x8] ;  /* 0x0000080001037983 */ /* 0x002ee80000100800 */
[----:B------:R-:W4:Y:S01]  /*ee10*/  LDL R2, [R1+0xc] ;  /* 0x00000c0001027983 */ /* 0x000f220000100800 */
[----:B------:R-:W-:Y:S02]  /*ee20*/  ISETP.NE.AND P0, PT, R16, RZ, PT ;  /* 0x000000ff1000720c */ /* 0x000fe40003f05270 */
[----:B---3--:R-:W-:Y:S02]  /*ee30*/  LEA R3, R3, UR40, 0x3 ;  /* 0x0000002803037c11 */ /* 0x008fe4000f8e18ff */
[----:B----4-:R-:W-:-:S04]  /*ee40*/  SHF.L.U32 R2, R2, 0x1f, RZ ;  /* 0x0000001f02027819 */ /* 0x010fc800000006ff */
[----:B------:R-:W1:Y:S02]  /*ee50*/  SYNCS.PHASECHK.TRANS64.TRYWAIT P3, [R3+URZ+0x28480], R2 ;  /* 0x02848002030075a7 */ /* 0x000e64000806017f */
[----:B-1----:R-:W-:Y:S05]  /*ee60*/  @!P3 BRA `(.L_x_883) ;  /* 0x0000002400fcb947 */ /* 0x002fea0003800000 */
.L_x_945:
        /* <DEDUP_REMOVED lines=8> */
.L_x_884:
[----:B------:R-:W3:Y:S04]  /*eef0*/  LDL R4, [R1+0x8] ;  /* 0x0000080001047983 */ /* 0x000ee80000100800 */
[----:B------:R-:W4:Y:S01]  /*ef00*/  LDL R5, [R1+0x4] ;  /* 0x0000040001057983 */ /* 0x000f220000100800 */
        /* <DEDUP_REMOVED lines=11> */
[----:B---3--:R-:W-:-:S04]  /*efc0*/  LEA R4, R4, UR40, 0xe ;  /* 0x0000002804047c11 */ /* 0x008fc8000f8e70ff */
[----:B------:R-:W-:Y:S02]  /*efd0*/  R2UR UR14, R4 ;  /* 0x00000000040e72ca */ /* 0x000fe400000e0000 */
[----:B----4-:R-:W-:-:S11]  /*efe0*/  R2UR UR12, R5 ;  /* 0x00000000050c72ca */ /* 0x010fd600000e0000 */
[----:B------:R-:W-:Y:S02]  /*eff0*/  UIADD3 UR8, UR14, 0x10000, URZ ;  /* 0x000100000e087890 */ /* 0x000fe4000fffe03f */
[----:B------:R-:W-:-:S07]  /*f000*/  UIADD3 UR14, UR14, 0x12000, URZ ;  /* 0x000120000e0e7890 */ /* 0x000fce000fffe03f */
[----:B------:R3:W-:Y:S02]  /*f010*/  UTMALDG.4D [UR8], [UR4], desc[UR6] ;  /* 0x00000608040075b4 */ /* 0x0007e40008019000 */
[----:B---3--:R-:W-:Y:S01]  /*f020*/  UMOV UR8, UR14 ;  /* 0x0000000e00087c82 */ /* 0x008fe20008000000 */
[----:B------:R-:W-:Y:S02]  /*f030*/  UMOV UR10, UR15 ;  /* 0x0000000f000a7c82 */ /* 0x000fe40008000000 */
[----:B------:R3:W-:Y:S01]  /*f040*/  UTMALDG.4D [UR8], [UR4], desc[UR6] ;  /* 0x00000608040075b4 */ /* 0x0007e20008019000 */
[----:B------:R-:W4:Y:S02]  /*f050*/  SYNCS.PHASECHK.TRANS64.TRYWAIT P3, [R3+URZ+0x28440], R2 ;  /* 0x02844002030075a7 */ /* 0x000f24000806017f */
[----:B---34-:R-:W-:Y:S05]  /*f060*/  @!P3 BRA `(.L_x_885) ;  /* 0x000000240090b947 */ /* 0x018fea0003800000 */
.L_x_946:
[----:B------:R-:W-:Y:S05]  /*f070*/  @P0 BRA `(.L_x_886) ;  /* 0x00000000001c0947 */ /* 0x000fea0003800000 */
[----:B------:R-:W4:Y:S01]  /*f080*/  S2R R5, SR_TID.X ;  /* 0x0000000000057919 */ /* 0x000f220000002100 */
[----:B-1-3--:R-:W-:-:S04]  /*f090*/  IMAD.MOV.U32 R2, RZ, RZ, 0x4000 ;  /* 0x00004000ff027424 */ /* 0x00afc800078e00ff */
[----:B------:R1:W-:Y:S01]  /*f0a0*/  SYNCS.ARRIVE.TRANS64 RZ, [R3+URZ+0x28430], R2 ;  /* 0x0284300203ff79a7 */ /* 0x0003e2000800003f */
[----:B----4-:R-:W-:-:S04]  /*f0b0*/  LOP3.LUT R5, R5, 0x1f, RZ, 0xc0, !PT ;  /* 0x0000001f05057812 */ /* 0x010fc800078ec0ff */
[----:B------:R-:W-:-:S13]  /*f0c0*/  ISETP.NE.AND P0, PT, R5, RZ, PT ;  /* 0x000000ff0500720c */ /* 0x000fda0003f05270 */
[----:B-1----:R-:W-:Y:S05]  /*f0d0*/  @!P0 BRA `(.L_x_886) ;  /* 0x0000000000048947 */ /* 0x002fea0003800000 */
[----:B------:R-:W-:Y:S01]  /*f0e0*/  BPT.TRAP 0x1 ;  /* 0x000000040000795c */ /* 0x000fe20000300000 */
.L_x_886:
[----:B-1-3--:R-:W3:Y:S01]  /*f0f0*/  LDL R2, [R1+0x4] ;  /* 0x0000040001027983 */ /* 0x00aee20000100800 */
        /* <DEDUP_REMOVED lines=13> */
[----:B---3--:R-:W-:-:S13]  /*f1d0*/  R2UR UR12, R2 ;  /* 0x00000000020c72ca */ /* 0x008fda00000e0000 */
[----:B------:R1:W-:Y:S02]  /*f1e0*/  UTMALDG.4D [UR8], [UR4], desc[UR6] ;  /* 0x00000608040075b4 */ /* 0x0003e40008019000 */
[----:B-1----:R-:W-:Y:S01]  /*f1f0*/  UMOV UR8, UR14 ;  /* 0x0000000e00087c82 */ /* 0x002fe20008000000 */
[----:B------:R-:W-:Y:S02]  /*f200*/  UMOV UR10, UR15 ;  /* 0x0000000f000a7c82 */ /* 0x000fe40008000000 */
[----:B------:R1:W-:Y:S02]  /*f210*/  UTMALDG.4D [UR8], [UR4], desc[UR6] ;  /* 0x00000608040075b4 */ /* 0x0003e40008019000 */
[----:B-1----:R-:W-:Y:S01]  /*f220*/  NOP ;  /* 0x0000000000007918 */ /* 0x002fe20000000000 */
.L_x_881:
[----:B------:R-:W-:Y:S05]  /*f230*/  WARPSYNC.ALL ;  /* 0x0000000000007948 */ /* 0x000fea0003800000 */
[----:B------:R-:W-:Y:S01]  /*f240*/  BAR.SYNC.DEFER_BLOCKING 0x8, 0x120 ;  /* 0x0204800000007b1d */ /* 0x000fe20000010000 */
[----:B------:R-:W-:Y:S01]  /*f250*/  ELECT P0, URZ, PT ;  /* 0x00000000003f782f */ /* 0x000fe20003800000 */
[----:B------:R-:W-:Y:S02]  /*f260*/  UIADD3 UR4, UP0, UR44, 0x270, URZ ;  /* 0x000002702c047890 */ /* 0x000fe4000ff1e03f */
[----:B------:R-:W-:Y:S02]  /*f270*/  UIADD3 UR8, UR40, 0x18000, URZ ;  /* 0x0001800028087890 */ /* 0x000fe4000fffe03f */
[----:B------:R-:W-:-:S02]  /*f280*/  UIADD3 UR9, UR40, 0x28400, URZ ;  /* 0x0002840028097890 */ /* 0x000fc4000fffe03f */
[----:B------:R-:W-:Y:S02]  /*f290*/  UIADD3.X UR5, URZ, UR45, URZ, UP0, !UPT ;  /* 0x0000002d3f057290 */ /* 0x000fe400087fe43f */
[----:B------:R-:W-:Y:S01]  /*f2a0*/  UIADD3 UR16, UR40, 0x1c000, URZ ;  /* 0x0001c00028107890 */ /* 0x000fe2000fffe03f */
[----:B------:R-:W-:-:S03]  /*f2b0*/  UMOV UR6, 0x0 ;  /* 0x0000000000067882 */ /* 0x000fc60000000000 */
[----:B------:R-:W-:Y:S01]  /*f2c0*/  @P0 IMAD.MOV.U32 R2, RZ, RZ, 0x8000 ;  /* 0x00008000ff020424 */ /* 0x000fe200078e00ff */
[----:B------:R-:W-:Y:S01]  /*f2d0*/  UMOV UR7, 0x12f00000 ;  /* 0x12f0000000077882 */ /* 0x000fe20000000000 */
[----:B------:R-:W-:Y:S01]  /*f2e0*/  UMOV UR10, URZ ;  /* 0x0000003f000a7c82 */ /* 0x000fe20008000000 */
[----:B------:R-:W-:Y:S01]  /*f2f0*/  UMOV UR11, UR37 ;  /* 0x00000025000b7c82 */ /* 0x000fe20008000000 */
[----:B------:R-:W-:Y:S01]  /*f300*/  UMOV UR12, UR38 ;  /* 0x00000026000c7c82 */ /* 0x000fe20008000000 */
[----:B------:R-:W-:Y:S01]  /*f310*/  UMOV UR13, UR39 ;  /* 0x00000027000d7c82 */ /* 0x000fe20008000000 */
[----:B------:R-:W-:Y:S01]  /*f320*/  UMOV UR18, 0x80 ;  /* 0x0000008000127882 */ /* 0x000fe20000000000 */
[----:B------:R-:W-:Y:S01]  /*f330*/  UMOV UR19, UR37 ;  /* 0x0000002500137c82 */ /* 0x000fe20008000000 */
[----:B------:R-:W-:Y:S01]  /*f340*/  UMOV UR20, UR38 ;  /* 0x0000002600147c82 */ /* 0x000fe20008000000 */
[----:B------:R-:W-:Y:S01]  /*f350*/  UMOV UR21, UR39 ;  /* 0x0000002700157c82 */ /* 0x000fe20008000000 */
[----:B------:R3:W-:Y:S01]  /*f360*/  @P0 SYNCS.ARRIVE.TRANS64 RZ, [UR40+0x28400], R2 ;  /* 0x02840002ffff09a7 */ /* 0x0007e20008000028 */
[----:B------:R-:W-:Y:S01]  /*f370*/  UMOV UR17, UR9 ;  /* 0x0000000900117c82 */ /* 0x000fe20008000000 */
[----:B------:R3:W-:Y:S01]  /*f380*/  UTMALDG.4D [UR8], [UR4], desc[UR6] ;  /* 0x00000608040075b4 */ /* 0x0007e20008019000 */
[----:B------:R3:W-:Y:S01]  /*f390*/  UTMALDG.4D [UR16], [UR4], desc[UR6] ;  /* 0x00000610040075b4 */ /* 0x0007e20008019000 */
[----:B------:R-:W-:-:S02]  /*f3a0*/  NOP ;  /* 0x0000000000007918 */ /* 0x000fc40000000000 */
.L_x_879:
[----:B------:R-:W4:Y:S01]  /*f3b0*/  LDL.LU R3, [R1+0x28] ;  /* 0x0000280001037983 */ /* 0x000f220000300800 */
[----:B------:R-:W-:Y:S01]  /*f3c0*/  BSSY B0, `(.L_x_887) ;  /* 0x0000009000007945 */ /* 0x000fe20003800000 */
[----:B----4-:R-:W-:-:S05]  /*f3d0*/  VIADD R3, R3, 0x1 ;  /* 0x0000000103037836 */ /* 0x010fca0000000000 */
[----:B---3--:R-:W-:Y:S01]  /*f3e0*/  LEA.HI R2, R3, R3, RZ, 0x1 ;  /* 0x0000000303027211 */ /* 0x008fe200078f08ff */
[----:B------:R3:W-:Y:S03]  /*f3f0*/  STL [R1+0x28], R3 ;  /* 0x0000280301007387 */ /* 0x0007e60000100800 */
[----:B------:R-:W-:-:S05]  /*f400*/  LOP3.LUT R2, R2, 0xfffffffe, RZ, 0xc0, !PT ;  /* 0xfffffffe02027812 */ /* 0x000fca00078ec0ff */
[----:B------:R-:W-:-:S05]  /*f410*/  IMAD.IADD R2, R3, 0x1, -R2 ;  /* 0x0000000103027824 */ /* 0x000fca00078e0a02 */
[----:B------:R-:W-:-:S04]  /*f420*/  SHF.L.U32 R2, R2, 0x1f, RZ ;  /* 0x0000001f02027819 */ /* 0x000fc800000006ff */
[----:B------:R-:W4:Y:S02]  /*f430*/  SYNCS.PHASECHK.TRANS64.TRYWAIT P0, [UR40+0x28420], R2 ;  /* 0x02842002ff0075a7 */ /* 0x000f240008000168 */
[----:B---34-:R-:W-:Y:S05]  /*f440*/  @!P0 BRA `(.L_x_888) ;  /* 0x0000002000ac8947 */ /* 0x018fea0003800000 */
.L_x_947:
[----:B-1----:R-:W-:Y:S05]  /*f450*/  BSYNC B0 ;  /* 0x0000000000007941 */ /* 0x002fea0003800000 */
.L_x_887:
[----:B------:R-:W-:-:S04]  /*f460*/  UIADD3 UR4, UR41, -0x2, URZ ;  /* 0xfffffffe29047890 */ /* 0x000fc8000fffe03f */
[----:B------:R-:W-:-:S06]  /*f470*/  UISETP.GE.AND UP0, UPT, UR4, UR42, UPT ;  /* 0x0000002a0400728c */ /* 0x000fcc000bf06270 */
[----:B------:R-:W-:-:S13]  /*f480*/  PLOP3.LUT P0, PT, PT, PT, UP0, 0x80, 0x0 ;  /* 0x000000000000781c */ /* 0x000fda0003f0f008 */
[----:B------:R-:W-:Y:S05]  /*f490*/  @!P0 BRA `(.L_x_889) ;  /* 0x0000000c00e88947 */ /* 0x000fea0003800000 */
[----:B---3--:R1:W5:Y:S04]  /*f4a0*/  LDL.LU R3, [R1+0x8] ;  /* 0x0000080001037983 */ /* 0x0083680000300800 */
[----:B------:R1:W5:Y:S01]  /*f4b0*/  LDL.LU R8, [R1+0xc] ;  /* 0x00000c0001087983 */ /* 0x0003620000300800 */
[----:B------:R-:W-:-:S07]  /*f4c0*/  IMAD.U32 R2, RZ, RZ, UR4 ;  /* 0x00000004ff027e24 */ /* 0x000fce000f8e00ff */
.L_x_911:
[----:B-----5:R-:W-:Y:S01]  /*f4d0*/  VIADD R4, R3, 0x1 ;  /* 0x0000000103047836 */ /* 0x020fe20000000000 */
[----:B------:R-:W-:Y:S05]  /*f4e0*/  YIELD ;  /* 0x0000000000007946 */ /* 0x000fea0003800000 */
[----:B------:R-:W-:Y:S01]  /*f4f0*/  ISETP.NE.AND P0, PT, R4, 0x2, PT ;  /* 0x000000020400780c */ /* 0x000fe20003f05270 */
[----:B------:R-:W-:Y:S03]  /*f500*/  BSSY B0, `(.L_x_890) ;  /* 0x000008b000007945 */ /* 0x000fe60003800000 */
[----:B------:R-:W-:-:S02]  /*f510*/  SEL R5, RZ, 0x1, P0 ;  /* 0x00000001ff057807 */ /* 0x000fc40000000000 */
[----:B------:R-:W-:Y:S02]  /*f520*/  SEL R11, R4, RZ, P0 ;  /* 0x000000ff040b7207 */ /* 0x000fe40000000000 */
[----:B------:R-:W-:-:S05]  /*f530*/  LOP3.LUT R10, R8, R5, RZ, 0x3c, !PT ;  /* 0x00000005080a7212 */ /* 0x000fca00078e3cff */
[----:B------:R3:W-:Y:S04]  /*f540*/  STL [R1+0xc], R10 ;  /* 0x00000c0a01007387 */ /* 0x0007e80000100800 */
[----:B------:R3:W-:Y:S01]  /*f550*/  STL [R1+0x8], R11 ;  /* 0x0000080b01007387 */ /* 0x0007e20000100800 */
[----:B----4-:R-:W-:Y:S05]  /*f560*/  @!P6 BRA `(.L_x_891) ;  /* 0x000000080010e947 */ /* 0x010fea0003800000 */
[----:B------:R-:W-:Y:S01]  /*f570*/  IMAD.MOV.U32 R9, RZ, RZ, R2 ;  /* 0x000000ffff097224 */ /* 0x000fe200078e0002 */
[----:B------:R-:W-:Y:S06]  /*f580*/  @!P1 BRA `(.L_x_892) ;  /* 0x0000000000509947 */ /* 0x000fec0003800000 */
[----:B------:R-:W4:Y:S01]  /*f590*/  LDL R7, [R1+0x14] ;  /* 0x0000140001077983 */ /* 0x000f220000100800 */
[----:B------:R-:W1:Y:S01]  /*f5a0*/  LDC R9, c[0x0][0x41c] ;  /* 0x00010700ff097b82 */ /* 0x000e620000000800 */
[----:B------:R-:W-:Y:S02]  /*f5b0*/  ULDC.64 UR4, c[0x0][0x408] ;  /* 0x0001020000047ab9 */ /* 0x000fe40000000a00 */
[----:B------:R-:W2:Y:S01]  /*f5c0*/  LDL R6, [R1+0x10] ;  /* 0x0000100001067983 */ /* 0x000ea20000100800 */
        /* <DEDUP_REMOVED lines=8> */
[----:B----4-:R-:W-:-:S04]  /*f650*/  IMAD R0, R7, UR4, RZ ;  /* 0x0000000407007c24 */ /* 0x010fc8000f8e02ff */
[C---:B--2---:R-:W-:Y:S02]  /*f660*/  IMAD R0, R6.reuse, UR5, R0 ;  /* 0x0000000506007c24 */ /* 0x044fe4000f8e0200 */
[----:B------:R-:W-:Y:S01]  /*f670*/  IMAD.WIDE.U32 R4, R6, UR4, R4 ;  /* 0x0000000406047c25 */ /* 0x000fe2000f8e0004 */
[----:B------:R-:W-:-:S03]  /*f680*/  ULDC.64 UR4, c[0x0][0x3f8] ;  /* 0x0000fe0000047ab9 */ /* 0x000fc60000000a00 */
[----:B------:R-:W-:Y:S01]  /*f690*/  IMAD.IADD R0, R0, 0x1, R5 ;  /* 0x0000000100007824 */ /* 0x000fe200078e0205 */
[----:B------:R-:W-:-:S04]  /*f6a0*/  LEA R6, P0, R4, UR4, 0x2 ;  /* 0x0000000404067c11 */ /* 0x000fc8000f8010ff */
[----:B------:R-:W-:-:S05]  /*f6b0*/  LEA.HI.X R7, R4, UR5, R0, 0x2, P0 ;  /* 0x0000000504077c11 */ /* 0x000fca00080f1400 */
[----:B------:R4:W5:Y:S04]  /*f6c0*/  LDG.E R0, desc[UR52][R6.64] ;  /* 0x0000003406007981 */ /* 0x000968000c1e1900 */
.L_x_892:
[----:B----4-:R-:W-:Y:S01]  /*f6d0*/  LEA R6, R11, UR40, 0x3 ;  /* 0x000000280b067c11 */ /* 0x010fe2000f8e18ff */
[----:B------:R-:W4:Y:S01]  /*f6e0*/  S2R R4, SR_TID.X ;  /* 0x0000000000047919 */ /* 0x000f220000002100 */
[----:B------:R-:W-:Y:S01]  /*f6f0*/  SHF.L.U32 R5, R10, 0x1f, RZ ;  /* 0x0000001f0a057819 */ /* 0x000fe200000006ff */
[----:B------:R-:W-:Y:S03]  /*f700*/  BSSY B1, `(.L_x_893) ;  /* 0x0000005000017945 */ /* 0x000fe60003800000 */
[----:B------:R-:W1:Y:S01]  /*f710*/  SYNCS.PHASECHK.TRANS64.TRYWAIT P0, [R6+URZ+0x28480], R5 ;  /* 0x02848005060075a7 */ /* 0x000e62000800017f */
[----:B----4-:R-:W-:-:S04]  /*f720*/  LOP3.LUT R4, R4, 0x7f, RZ, 0xc0, !PT ;  /* 0x0000007f04047812 */ /* 0x010fc800078ec0ff */
[----:B------:R-:W-:Y:S01]  /*f730*/  ISETP.NE.AND P3, PT, R4, RZ, PT ;  /* 0x000000ff0400720c */ /* 0x000fe20003f65270 */
[----:B-1----:R-:W-:-:S12]  /*f740*/  @!P0 BRA `(.L_x_894) ;  /* 0x0000002000048947 */ /* 0x002fd80003800000 */
.L_x_948:
[----:B------:R-:W-:Y:S05]  /*f750*/  BSYNC B1 ;  /* 0x0000000000017941 */ /* 0x000fea0003800000 */
.L_x_893:
        /* <DEDUP_REMOVED lines=9> */
.L_x_896:
[----:B------:R-:W-:Y:S05]  /*f7f0*/  BSYNC B1 ;  /* 0x0000000000017941 */ /* 0x000fea0003800000 */
.L_x_895:
[----:B------:R-:W4:Y:S04]  /*f800*/  LDL R4, [R1+0x8] ;  /* 0x0000080001047983 */ /* 0x000f280000100800 */
[----:B------:R-:W2:Y:S01]  /*f810*/  LDL R7, [R1+0x4] ;  /* 0x0000040001077983 */ /* 0x000ea20000100800 */
[----:B------:R-:W-:-:S05]  /*f820*/  IMAD.MOV.U32 R13, RZ, RZ, RZ ;  /* 0x000000ffff0d7224 */ /* 0x000fca00078e00ff */
[----:B------:R-:W-:Y:S01]  /*f830*/  R2UR UR10, R13 ;  /* 0x000000000d0a72ca */ /* 0x000fe200000e0000 */
[----:B------:R-:W-:Y:S01]  /*f840*/  UIADD3 UR4, UP0, UR44, 0x470, URZ ;  /* 0x000004702c047890 */ /* 0x000fe2000ff1e03f */
[----:B------:R-:W-:Y:S01]  /*f850*/  PLOP3.LUT P0, PT, PT, PT, PT, 0x80, 0x0 ;  /* 0x000000000000781c */ /* 0x000fe20003f0f070 */
[----:B------:R-:W-:Y:S01]  /*f860*/  IMAD.SHL.U32 R9, R9, 0x40, RZ ;  /* 0x0000004009097824 */ /* 0x000fe200078e00ff */
[----:B------:R-:W-:Y:S01]  /*f870*/  UMOV UR6, 0x0 ;  /* 0x0000000000067882 */ /* 0x000fe20000000000 */
[----:B------:R-:W-:Y:S01]  /*f880*/  UIADD3.X UR5, URZ, UR45, URZ, UP0, !UPT ;  /* 0x0000002d3f057290 */ /* 0x000fe200087fe43f */
[----:B------:R-:W-:Y:S01]  /*f890*/  UMOV UR7, 0x14f00000 ;  /* 0x14f0000000077882 */ /* 0x000fe20000000000 */
[----:B----4-:R-:W-:Y:S02]  /*f8a0*/  LEA R4, R4, UR40, 0xe ;  /* 0x0000002804047c11 */ /* 0x010fe4000f8e70ff */
[----:B--2---:R-:W-:Y:S01]  /*f8b0*/  R2UR UR12, R7 ;  /* 0x00000000070c72ca */ /* 0x004fe200000e0000 */
[----:B------:R-:W-:-:S02]  /*f8c0*/  VIADD R7, R6, 0x28470 ;  /* 0x0002847006077836 */ /* 0x000fc40000000000 */
[----:B---3--:R-:W-:-:S12]  /*f8d0*/  VIADD R10, R4, 0x10000 ;  /* 0x00010000040a7836 */ /* 0x008fd80000000000 */
.L_x_897:
        /* <DEDUP_REMOVED lines=17> */
.L_x_898:
        /* <DEDUP_REMOVED lines=12> */
.L_x_949:
[----:B------:R-:W-:Y:S05]  /*fab0*/  BSYNC B1 ;  /* 0x0000000000017941 */ /* 0x000fea0003800000 */
.L_x_899:
        /* <DEDUP_REMOVED lines=11> */
.L_x_902:
[----:B------:R-:W-:Y:S05]  /*fb70*/  BSYNC B1 ;  /* 0x0000000000017941 */ /* 0x000fea0003800000 */
.L_x_901:
        /* <DEDUP_REMOVED lines=10> */
.L_x_903:
        /* <DEDUP_REMOVED lines=16> */
.L_x_904:
        /* <DEDUP_REMOVED lines=8> */
[----:B----4-:R-:W-:Y:S05]  /*fda0*/  @P0 BRA.U.ANY `(.L_x_904) ;  /* 0xfffffffd00dc0947 */ /* 0x010fea000393ffff */
.L_x_891:
[----:B------:R-:W-:Y:S05]  /*fdb0*/  BSYNC B0 ;  /* 0x0000000000007941 */ /* 0x000fea0003800000 */
.L_x_890:
[----:B------:R-:W-:-:S06]  /*fdc0*/  UISETP.NE.AND UP0, UPT, UR43, 0x3, UPT ;  /* 0x000000032b00788c */ /* 0x000fcc000bf05270 */
[----:B------:R-:W-:-:S13]  /*fdd0*/  PLOP3.LUT P0, PT, PT, PT, UP0, 0x80, 0x0 ;  /* 0x000000000000781c */ /* 0x000fda0003f0f008 */
[----:B------:R-:W-:Y:S05]  /*fde0*/  @!P0 BRA `(.L_x_905) ;  /* 0x0000000000048947 */ /* 0x000fea0003800000 */
[----:B------:R-:W-:Y:S01]  /*fdf0*/  BPT.TRAP 0x1 ;  /* 0x000000040000795c */ /* 0x000fe20000300000 */
.L_x_905:
[----:B------:R-:W-:Y:S01]  /*fe00*/  IMAD.U32 R4, RZ, RZ, UR46 ;  /* 0x0000002eff047e24 */ /* 0x000fe2000f8e00ff */
[----:B------:R-:W-:Y:S01]  /*fe10*/  LEA R5, R3, UR40, 0x3 ;  /* 0x0000002803057c11 */ /* 0x000fe2000f8e18ff */
[----:B------:R-:W-:Y:S03]  /*fe20*/  BSSY B0, `(.L_x_906) ;  /* 0x0000007000007945 */ /* 0x000fe60003800000 */
[----:B------:R-:W-:Y:S01]  /*fe30*/  ISETP.NE.AND P0, PT, R4, 0x3, PT ;  /* 0x000000030400780c */ /* 0x000fe20003f05270 */
[----:B------:R4:W-:Y:S01]  /*fe40*/  STL [R1], R5 ;  /* 0x0000000501007387 */ /* 0x0009e20000100800 */
[----:B------:R-:W-:-:S04]  /*fe50*/  LOP3.LUT R4, R8, 0x1, RZ, 0x3c, !PT ;  /* 0x0000000108047812 */ /* 0x000fc800078e3cff */
[----:B------:R-:W-:-:S04]  /*fe60*/  SHF.L.U32 R4, R4, 0x1f, RZ ;  /* 0x0000001f04047819 */ /* 0x000fc800000006ff */
[----:B------:R-:W5:Y:S02]  /*fe70*/  SYNCS.PHASECHK.TRANS64.TRYWAIT P3, [R5+URZ+0x28470], R4 ;  /* 0x02847004050075a7 */ /* 0x000f64000806017f */
[----:B----45:R-:W-:Y:S05]  /*fe80*/  @!P3 BRA `(.L_x_907) ;  /* 0x00000018005cb947 */ /* 0x030fea0003800000 */
.L_x_950:
[----:B------:R-:W-:Y:S05]  /*fe90*/  BSYNC B0 ;  /* 0x0000000000007941 */ /* 0x000fea0003800000 */
.L_x_906:
[----:B------:R-:W-:Y:S05]  /*fea0*/  @!P0 BRA `(.L_x_908) ;  /* 0x0000000000048947 */ /* 0x000fea0003800000 */
[----:B------:R-:W-:Y:S01]  /*feb0*/  BPT.TRAP 0x1 ;  /* 0x000000040000795c */ /* 0x000fe20000300000 */
.L_x_908:
[----:B----4-:R-:W4:Y:S01]  /*fec0*/  LDL R5, [R1] ;  /* 0x0000000001057983 */ /* 0x010f220000100800 */
[----:B------:R-:W-:Y:S01]  /*fed0*/  SHF.L.U32 R4, R8, 0x1f, RZ ;  /* 0x0000001f08047819 */ /* 0x000fe200000006ff */
[----:B------:R-:W-:-:S03]  /*fee0*/  IMAD.SHL.U32 R3, R3, 0x4000, RZ ;  /* 0x0000400003037824 */ /* 0x000fc600078e00ff */
[----:B----4-:R-:W4:Y:S02]  /*fef0*/  SYNCS.PHASECHK.TRANS64.TRYWAIT P3, [R5+URZ+0x28460], R4 ;  /* 0x02846004050075a7 */ /* 0x010f24000806017f */
[----:B----4-:R-:W-:Y:S05]  /*ff00*/  @!P3 BRA `(.L_x_909) ;  /* 0x000000180054b947 */ /* 0x010fea0003800000 */
.L_x_951:
[----:B------:R-:W5:Y:S04]  /*ff10*/  LDL R6, [R1+0x1c] ;  /* 0x00001c0001067983 */ /* 0x000f680000100800 */
[----:B------:R-:W2:Y:S01]  /*ff20*/  LDL R12, [R1+0x18] ;  /* 0x00001800010c7983 */ /* 0x000ea20000100800 */
[----:B------:R-:W-:Y:S05]  /*ff30*/  WARPSYNC.ALL ;  /* 0x0000000000007948 */ /* 0x000fea0003800000 */
[----:B----4-:R-:W4:Y:S02]  /*ff40*/  S2R R5, SR_TID.X ;  /* 0x0000000000057919 */ /* 0x010f240000002100 */
[----:B----4-:R-:W-:-:S02]  /*ff50*/  LOP3.LUT P3, RZ, R5, 0x4, RZ, 0xc0, !PT ;  /* 0x0000000405ff7812 */ /* 0x010fc4000786c0ff */
[C---:B-----5:R-:W-:Y:S01]  /*ff60*/  LOP3.LUT R20, R3.reuse, R6, RZ, 0xfc, !PT ;  /* 0x0000000603147212 */ /* 0x060fe200078efcff */
[----:B------:R-:W-:Y:S01]  /*ff70*/  IMAD.MOV.U32 R6, RZ, RZ, 0x40 ;  /* 0x00000040ff067424 */ /* 0x000fe200078e00ff */
[----:B--2---:R-:W-:-:S03]  /*ff80*/  IADD3 R3, R3, UR40, R12 ;  /* 0x0000002803037c10 */ /* 0x004fc6000fffe00c */
[----:B---3--:R-:W2:Y:S01]  /*ff90*/  LDSM.16.MT88.4 R8, [R20+UR40+0x10000] ;  /* 0x010000281408783b */ /* 0x008ea20008004200 */
[----:B------:R-:W-:Y:S01]  /*ffa0*/  SEL R6, R6, 0xffffffc0, !P3 ;  /* 0xffffffc006067807 */ /* 0x000fe20005800000 */
[----:B------:R-:W-:-:S04]  /*ffb0*/  VIADD R21, R20, UR40 ;  /* 0x0000002814157c36 */ /* 0x000fc80008000000 */
[----:B------:R-:W-:Y:S01]  /*ffc0*/  IMAD.IADD R21, R6, 0x1, R21 ;  /* 0x0000000106157824 */ /* 0x000fe200078e0215 */
[C-C-:B--2---:R-:W-:Y:S02]  /*ffd0*/  PRMT R4, R8.reuse, 0x6420, R9.reuse ;  /* 0x0000642008047816 */ /* 0x144fe40000000009 */
[----:B------:R-:W-:Y:S02]  /*ffe0*/  PRMT R5, R8, 0x7531, R9 ;  /* 0x0000753108057816 */ /* 0x000fe40000000009 */
[C-C-:B------:R-:W-:Y:S02]  /*fff0*/  PRMT R6, R10.reuse, 0x6420, R11.reuse ;  /* 0x000064200a067816 */ /* 0x140fe4000000000b */
[----:B------:R-:W-:Y:S02]  /*10000*/  PRMT R7, R10, 0x7531, R11 ;  /* 0x000075310a077816 */ /* 0x000fe4000000000b */
[----:B------:R-:W2:Y:S04]  /*10010*/  LDSM.16.MT88.4 R8, [R21+0x10000] ;  /* 0x010000001508783b */ /* 0x000ea80000004200 */
[----:B------:R-:W-:Y:S01]  /*10020*/  STSM.16.M88.4 [R3+0x8000], R4 ;  /* 0x0080000403007844 */ /* 0x000fe20000000200 */
[----:B--2---:R-:W-:-:S02]  /*10030*/  PRMT R12, R8, 0x6420, R9 ;  /* 0x00006420080c7816 */ /* 0x004fc40000000009 */
[----:B------:R-:W-:Y:S02]  /*10040*/  PRMT R13, R8, 0x7531, R9 ;  /* 0x00007531080d7816 */ /* 0x000fe40000000009 */
[C-C-:B------:R-:W-:Y:S02]  /*10050*/  PRMT R14, R10.reuse, 0x6420, R11.reuse ;  /* 0x000064200a0e7816 */ /* 0x140fe4000000000b */
[----:B------:R-:W-:-:S05]  /*10060*/  PRMT R15, R10, 0x7531, R11 ;  /* 0x000075310a0f7816 */ /* 0x000fca000000000b */
[----:B------:R2:W-:Y:S04]  /*10070*/  STSM.16.M88.4 [R3+0x9000], R12 ;  /* 0x0090000c03007844 */ /* 0x0005e80000000200 */
[----:B------:R-:W3:Y:S01]  /*10080*/  LDSM.16.MT88.4 R8, [R20+UR40+0x12000] ;  /* 0x012000281408783b */ /* 0x000ee20008004200 */
[----:B--2---:R-:W2:Y:S01]  /*10090*/  S2R R15, SR_TID.X ;  /* 0x00000000000f7919 */ /* 0x004ea20000002100 */
[C-C-:B---3--:R-:W-:Y:S02]  /*100a0*/  PRMT R4, R8.reuse, 0x6420, R9.reuse ;  /* 0x0000642008047816 */ /* 0x148fe40000000009 */
[----:B------:R-:W-:Y:S02]  /*100b0*/  PRMT R5, R8, 0x7531, R9 ;  /* 0x0000753108057816 */ /* 0x000fe40000000009 */
[----:B------:R-:W-:-:S02]  /*100c0*/  PRMT R6, R10, 0x6420, R11 ;  /* 0x000064200a067816 */ /* 0x000fc4000000000b */
[----:B------:R-:W-:Y:S02]  /*100d0*/  PRMT R7, R10, 0x7531, R11 ;  /* 0x000075310a077816 */ /* 0x000fe4000000000b */
[----:B------:R-:W3:Y:S01]  /*100e0*/  LDSM.16.MT88.4 R8, [R21+0x12000] ;  /* 0x012000001508783b */ /* 0x000ee20000004200 */
[----:B--2---:R-:W-:Y:S01]  /*100f0*/  LOP3.LUT P3, RZ, R15, 0x4, RZ, 0xc0, !PT ;  /* 0x000000040fff7812 */ /* 0x004fe2000786c0ff */
[----:B------:R-:W-:Y:S02]  /*10100*/  IMAD.MOV.U32 R15, RZ, RZ, 0x20 ;  /* 0x00000020ff0f7424 */ /* 0x000fe400078e00ff */
[----:B------:R-:W-:Y:S03]  /*10110*/  STSM.16.M88.4 [R3+0xa000], R4 ;  /* 0x00a0000403007844 */ /* 0x000fe60000000200 */
[----:B------:R-:W-:Y:S02]  /*10120*/  SEL R15, R15, 0xffffffe0, !P3 ;  /* 0xffffffe00f0f7807 */ /* 0x000fe40005800000 */
[----:B---3--:R-:W-:-:S02]  /*10130*/  PRMT R16, R8, 0x6420, R9 ;  /* 0x0000642008107816 */ /* 0x008fc40000000009 */
[----:B------:R-:W-:Y:S02]  /*10140*/  PRMT R17, R8, 0x7531, R9 ;  /* 0x0000753108117816 */ /* 0x000fe40000000009 */
[C-C-:B------:R-:W-:Y:S02]  /*10150*/  PRMT R18, R10.reuse, 0x6420, R11.reuse ;  /* 0x000064200a127816 */ /* 0x140fe4000000000b */
[----:B------:R-:W-:-:S05]  /*10160*/  PRMT R19, R10, 0x7531, R11 ;  /* 0x000075310a137816 */ /* 0x000fca000000000b */
[----:B------:R2:W-:Y:S04]  /*10170*/  STSM.16.M88.4 [R3+0xb000], R16 ;  /* 0x00b0001003007844 */ /* 0x0005e80000000200 */
[----:B------:R-:W3:Y:S01]  /*10180*/  LDSM.16.MT88.4 R8, [R20+UR40+0x11000] ;  /* 0x011000281408783b */ /* 0x000ee20008004200 */
[----:B--2---:R-:W-:Y:S02]  /*10190*/  IADD3 R3, R15, 0x8000, R3 ;  /* 0x000080000f037810 */ /* 0x004fe40007ffe003 */
[C-C-:B---3--:R-:W-:Y:S02]  /*101a0*/  PRMT R4, R8.reuse, 0x6420, R9.reuse ;  /* 0x0000642008047816 */ /* 0x148fe40000000009 */
[----:B------:R-:W-:Y:S02]  /*101b0*/  PRMT R5, R8, 0x7531, R9 ;  /* 0x0000753108057816 */ /* 0x000fe40000000009 */
[----:B------:R-:W-:-:S02]  /*101c0*/  PRMT R6, R10, 0x6420, R11 ;  /* 0x000064200a067816 */ /* 0x000fc4000000000b */
[----:B------:R-:W-:Y:S02]  /*101d0*/  PRMT R7, R10, 0x7531, R11 ;  /* 0x000075310a077816 */ /* 0x000fe4000000000b */
[----:B------:R-:W2:Y:S04]  /*101e0*/  LDSM.16.MT88.4 R8, [R21+0x11000] ;  /* 0x011000001508783b */ /* 0x000ea80000004200 */
[----:B------:R-:W-:Y:S01]  /*101f0*/  STSM.16.M88.4 [R3], R4 ;  /* 0x0000000403007844 */ /* 0x000fe20000000200 */
[C-C-:B--2---:R-:W-:Y:S02]  /*10200*/  PRMT R12, R8.reuse, 0x6420, R9.reuse ;  /* 0x00006420080c7816 */ /* 0x144fe40000000009 */
[----:B------:R-:W-:Y:S02]  /*10210*/  PRMT R13, R8, 0x7531, R9 ;  /* 0x00007531080d7816 */ /* 0x000fe40000000009 */
[----:B------:R-:W-:-:S02]  /*10220*/  PRMT R14, R10, 0x6420, R11 ;  /* 0x000064200a0e7816 */ /* 0x000fc4000000000b */
[----:B------:R-:W-:-:S05]  /*10230*/  PRMT R15, R10, 0x7531, R11 ;  /* 0x000075310a0f7816 */ /* 0x000fca000000000b */
[----:B------:R-:W-:Y:S04]  /*10240*/  STSM.16.M88.4 [R3+0x1000], R12 ;  /* 0x0010000c03007844 */ /* 0x000fe80000000200 */
[----:B------:R-:W2:Y:S02]  /*10250*/  LDSM.16.MT88.4 R8, [R20+UR40+0x13000] ;  /* 0x013000281408783b */ /* 0x000ea40008004200 */
[C-C-:B--2---:R-:W-:Y:S02]  /*10260*/  PRMT R4, R8.reuse, 0x6420, R9.reuse ;  /* 0x0000642008047816 */ /* 0x144fe40000000009 */
[----:B------:R-:W-:Y:S02]  /*10270*/  PRMT R5, R8, 0x7531, R9 ;  /* 0x0000753108057816 */ /* 0x000fe40000000009 */
[----:B------:R-:W-:-:S02]  /*10280*/  PRMT R6, R10, 0x6420, R11 ;  /* 0x000064200a067816 */ /* 0x000fc4000000000b */
[----:B------:R-:W-:Y:S02]  /*10290*/  PRMT R7, R10, 0x7531, R11 ;  /* 0x000075310a077816 */ /* 0x000fe4000000000b */
[----:B------:R-:W2:Y:S04]  /*102a0*/  LDSM.16.MT88.4 R8, [R21+0x13000] ;  /* 0x013000001508783b */ /* 0x000ea80000004200 */
[----:B------:R2:W-:Y:S02]  /*102b0*/  STSM.16.M88.4 [R3+0x2000], R4 ;  /* 0x0020000403007844 */ /* 0x0005e40000000200 */
[C-C-:B--2---:R-:W-:Y:S02]  /*102c0*/  PRMT R4, R8.reuse, 0x6420, R9.reuse ;  /* 0x0000642008047816 */ /* 0x144fe40000000009 */
[----:B------:R-:W-:-:S02]  /*102d0*/  PRMT R5, R8, 0x7531, R9 ;  /* 0x0000753108057816 */ /* 0x000fc40000000009 */
[C-C-:B------:R-:W-:Y:S02]  /*102e0*/  PRMT R6, R10.reuse, 0x6420, R11.reuse ;  /* 0x000064200a067816 */ /* 0x140fe4000000000b */
[----:B------:R-:W-:-:S05]  /*102f0*/  PRMT R7, R10, 0x7531, R11 ;  /* 0x000075310a077816 */ /* 0x000fca000000000b */
        /* <DEDUP_REMOVED lines=9> */
.L_x_910:
[----:B--2---:R-:W3:Y:S01]  /*10390*/  LDL.LU R4, [R1] ;  /* 0x0000000001047983 */ /* 0x004ee20000300800 */
[C---:B------:R-:W-:Y:S01]  /*103a0*/  ISETP.GT.AND P0, PT, R2.reuse, UR42, PT ;  /* 0x0000002a02007c0c */ /* 0x040fe2000bf04270 */
[----:B------:R-:W-:Y:S02]  /*103b0*/  VIADD R2, R2, 0xffffffff ;  /* 0xffffffff02027836 */ /* 0x000fe40000000000 */
[----:B------:R4:W5:Y:S01]  /*103c0*/  LDL R8, [R1+0xc] ;  /* 0x00000c0001087983 */ /* 0x0009620000100800 */
[----:B---3--:R-:W-:Y:S01]  /*103d0*/  SYNCS.ARRIVE.TRANS64.A1T0 RZ, [R4+URZ+0x28450], RZ ;  /* 0x028450ff04ff79a7 */ /* 0x008fe2000810003f */
[----:B------:R-:W-:-:S05]  /*103e0*/  @!P2 VIADD R3, R4, 0x28480 ;  /* 0x000284800403a836 */ /* 0x000fca0000000000 */
[----:B------:R-:W-:Y:S01]  /*103f0*/  @!P2 PRMT R3, RZ, 0x654, R3 ;  /* 0x00000654ff03a816 */ /* 0x000fe20000000003 */
[----:B------:R-:W-:Y:S06]  /*10400*/  BAR.SYNC.DEFER_BLOCKING 0x2, 0x80 ;  /* 0x0082000000007b1d */ /* 0x000fec0000010000 */
[----:B------:R2:W-:Y:S02]  /*10410*/  @!P2 SYNCS.ARRIVE.TRANS64.RED.A1T0 RZ, [R3+URZ], RZ ;  /* 0x000000ff03ffa9a7 */ /* 0x0005e4000810043f */
[----:B--2---:R4:W5:Y:S01]  /*10420*/  LDL R3, [R1+0x8] ;  /* 0x0000080001037983 */ /* 0x0049620000100800 */
[----:B------:R-:W-:Y:S05]  /*10430*/  @P0 BRA `(.L_x_911) ;  /* 0xfffffff000240947 */ /* 0x000fea000383ffff */
.L_x_889:
[----:B------:R-:W-:Y:S04]  /*10440*/  BSSY B0, `(.L_x_912) ;  /* 0x000000f000007945 */ /* 0x000fe80003800000 */
[----:B------:R-:W-:Y:S05]  /*10450*/  @P2 BRA `(.L_x_913) ;  /* 0x0000000000342947 */ /* 0x000fea0003800000 */
[----:B------:R-:W1:Y:S01]  /*10460*/  S2R R5, SR_LANEID ;  /* 0x0000000000057919 */ /* 0x000e620000000000 */
[----:B------:R-:W-:Y:S01]  /*10470*/  VOTEU.ANY UR4, UPT, PT ;  /* 0x0000000000047886 */ /* 0x000fe200038e0100 */
[----:B---3-5:R-:W3:Y:S01]  /*10480*/  LDC.64 R2, c[0x0][0xdf0] ;  /* 0x00037c00ff027b82 */ /* 0x028ee20000000a00 */
[----:B------:R-:W1:Y:S02]  /*10490*/  FLO.U32 R0, UR4 ;  /* 0x0000000400007d00 */ /* 0x000e6400080e0000 */
[----:B-1----:R-:W-:-:S06]  /*104a0*/  ISETP.EQ.U32.AND P0, PT, R0, R5, PT ;  /* 0x000000050000720c */ /* 0x002fcc0003f02070 */
[----:B------:R-:W3:Y:S07]  /*104b0*/  POPC R5, UR4 ;  /* 0x0000000400057d09 */ /* 0x000eee0008000000 */
[----:B---3--:R-:W3:Y:S01]  /*104c0*/  @P0 ATOMG.E.ADD.STRONG.GPU PT, R3, desc[UR52][R2.64], R5 ;  /* 0x00000005020309a8 */ /* 0x008ee200081ee1f4 */
[----:B------:R-:W1:Y:S02]  /*104d0*/  S2R R4, SR_LTMASK ;  /* 0x0000000000047919 */ /* 0x000e640000003900 */
[----:B-1----:R-:W-:-:S04]  /*104e0*/  LOP3.LUT R4, R4, UR4, RZ, 0xc0, !PT ;  /* 0x0000000404047c12 */ /* 0x002fc8000f8ec0ff */
[----:B------:R-:W1:Y:S01]  /*104f0*/  POPC R7, R4 ;  /* 0x0000000400077309 */ /* 0x000e620000000000 */
[----:B---3--:R-:W1:Y:S02]  /*10500*/  SHFL.IDX PT, R0, R3, R0, 0x1f ;  /* 0x00001f0003007589 */ /* 0x008e6400000e0000 */
[----:B-1----:R-:W-:-:S05]  /*10510*/  IADD3 R0, R0, UR47, R7 ;  /* 0x0000002f00007c10 */ /* 0x002fca000fffe007 */
[----:B------:R1:W-:Y:S02]  /*10520*/  STL [R1+0x20], R0 ;  /* 0x0000200001007387 */ /* 0x0003e40000100800 */
.L_x_913:
[----:B------:R-:W-:Y:S05]  /*10530*/  BSYNC B0 ;  /* 0x0000000000007941 */ /* 0x000fea0003800000 */
.L_x_912:
[----:B------:R-:W-:-:S06]  /*10540*/  UISETP.NE.AND UP0, UPT, UR43, 0x3, UPT ;  /* 0x000000032b00788c */ /* 0x000fcc000bf05270 */
[----:B------:R-:W-:-:S13]  /*10550*/  PLOP3.LUT P0, PT, PT, PT, UP0, 0x80, 0x0 ;  /* 0x000000000000781c */ /* 0x000fda0003f0f008 */
[----:B------:R-:W-:Y:S05]  /*10560*/  @!P0 BRA `(.L_x_914) ;  /* 0x0000000000048947 */ /* 0x000fea0003800000 */
[----:B------:R-:W-:Y:S01]  /*10570*/  BPT.TRAP 0x1 ;  /* 0x000000040000795c */ /* 0x000fe20000300000 */
.L_x_914:
[----:B---3--:R-:W3:Y:S04]  /*10580*/  LDL R2, [R1+0xc] ;  /* 0x00000c0001027983 */ /* 0x008ee80000100800 */
[----:B-1----:R-:W2:Y:S01]  /*10590*/  LDL R0, [R1+0x8] ;  /* 0x0000080001007983 */ /* 0x002ea20000100800 */
[----:B------:R-:W-:Y:S01]  /*105a0*/  BSSY B0, `(.L_x_915) ;  /* 0x0000008000007945 */ /* 0x000fe20003800000 */
[----:B---3-5:R-:W-:-:S04]  /*105b0*/  LOP3.LUT R3, R2, 0x1, RZ, 0x3c, !PT ;  /* 0x0000000102037812 */ /* 0x028fc800078e3cff */
[----:B------:R-:W-:Y:S02]  /*105c0*/  SHF.L.U32 R3, R3, 0x1f, RZ ;  /* 0x0000001f03037819 */ /* 0x000fe400000006ff */
[----:B--2---:R-:W-:-:S04]  /*105d0*/  LEA R20, R0, UR40, 0x3 ;  /* 0x0000002800147c11 */ /* 0x004fc8000f8e18ff */
[----:B------:R-:W1:Y:S01]  /*105e0*/  SYNCS.PHASECHK.TRANS64.TRYWAIT P0, [R20+URZ+0x28470], R3 ;  /* 0x02847003140075a7 */ /* 0x000e62000800017f */
[----:B------:R-:W-:-:S05]  /*105f0*/  IMAD.U32 R0, RZ, RZ, UR46 ;  /* 0x0000002eff007e24 */ /* 0x000fca000f8e00ff */
[----:B------:R-:W-:Y:S01]  /*10600*/  ISETP.NE.AND P1, PT, R0, 0x3, PT ;  /* 0x000000030000780c */ /* 0x000fe20003f25270 */
[----:B-1----:R-:W-:-:S12]  /*10610*/  @!P0 BRA `(.L_x_916) ;  /* 0x0000001000a88947 */ /* 0x002fd80003800000 */
.L_x_952:
[----:B------:R-:W-:Y:S05]  /*10620*/  BSYNC B0 ;  /* 0x0000000000007941 */ /* 0x000fea0003800000 */
.L_x_915:
[----:B------:R-:W-:Y:S05]  /*10630*/  @!P1 BRA `(.L_x_917) ;  /* 0x0000000000049947 */ /* 0x000fea0003800000 */
[----:B------:R-:W-:Y:S01]  /*10640*/  BPT.TRAP 0x1 ;  /* 0x000000040000795c */ /* 0x000fe20000300000 */
.L_x_917:
[----:B------:R-:W1:Y:S02]  /*10650*/  LDL R0, [R1+0xc] ;  /* 0x00000c0001007983 */ /* 0x000e640000100800 */
[----:B-1----:R-:W-:-:S04]  /*10660*/  SHF.L.U32 R3, R0, 0x1f, RZ ;  /* 0x0000001f00037819 */ /* 0x002fc800000006ff */
[----:B------:R-:W1:Y:S02]  /*10670*/  SYNCS.PHASECHK.TRANS64.TRYWAIT P0, [R20+URZ+0x28460], R3 ;  /* 0x02846003140075a7 */ /* 0x000e64000800017f */
[----:B-1----:R-:W-:Y:S05]  /*10680*/  @!P0 BRA `(.L_x_918) ;  /* 0x0000001000a08947 */ /* 0x002fea0003800000 */
.L_x_953:
[----:B------:R-:W2:Y:S04]  /*10690*/  LDL R0, [R1+0x8] ;  /* 0x0000080001007983 */ /* 0x000ea80000100800 */
[----:B------:R-:W3:Y:S04]  /*106a0*/  LDL R2, [R1+0x1c] ;  /* 0x00001c0001027983 */ /* 0x000ee80000100800 */
[----:B------:R-:W5:Y:S01]  /*106b0*/  LDL R12, [R1+0x18] ;  /* 0x00001800010c7983 */ /* 0x000f620000100800 */
[----:B------:R-:W-:Y:S05]  /*106c0*/  WARPSYNC.ALL ;  /* 0x0000000000007948 */ /* 0x000fea0003800000 */
[----:B------:R-:W1:Y:S01]  /*106d0*/  S2R R8, SR_TID.X ;  /* 0x0000000000087919 */ /* 0x000e620000002100 */
[----:B------:R-:W-:Y:S01]  /*106e0*/  IMAD.MOV.U32 R10, RZ, RZ, 0x40 ;  /* 0x00000040ff0a7424 */ /* 0x000fe200078e00ff */
[----:B------:R-:W4:Y:S01]  /*106f0*/  S2R R18, SR_TID.X ;  /* 0x0000000000127919 */ /* 0x000f220000002100 */
[----:B-1----:R-:W-:-:S04]  /*10700*/  LOP3.LUT P0, RZ, R8, 0x4, RZ, 0xc0, !PT ;  /* 0x0000000408ff7812 */ /* 0x002fc8000780c0ff */
[----:B------:R-:W-:Y:S02]  /*10710*/  SEL R10, R10, 0xffffffc0, !P0 ;  /* 0xffffffc00a0a7807 */ /* 0x000fe40004000000 */
[----:B----4-:R-:W-:Y:S01]  /*10720*/  LOP3.LUT P0, RZ, R18, 0x4, RZ, 0xc0, !PT ;  /* 0x0000000412ff7812 */ /* 0x010fe2000780c0ff */
[----:B--2---:R-:W-:-:S05]  /*10730*/  IMAD.SHL.U32 R0, R0, 0x4000, RZ ;  /* 0x0000400000007824 */ /* 0x004fca00078e00ff */
[C---:B---3--:R-:W-:Y:S02]  /*10740*/  LOP3.LUT R2, R0.reuse, R2, RZ, 0xfc, !PT ;  /* 0x0000000200027212 */ /* 0x048fe400078efcff */
[----:B-----5:R-:W-:-:S03]  /*10750*/  IADD3 R0, R0, UR40, R12 ;  /* 0x0000002800007c10 */ /* 0x020fc6000fffe00c */
[----:B------:R-:W1:Y:S01]  /*10760*/  LDSM.16.MT88.4 R4, [R2+UR40+0x10000] ;  /* 0x010000280204783b */ /* 0x000e620008004200 */
[----:B------:R-:W-:-:S04]  /*10770*/  VIADD R3, R2, UR40 ;  /* 0x0000002802037c36 */ /* 0x000fc80008000000 */
[----:B------:R-:W-:Y:S01]  /*10780*/  IMAD.IADD R3, R10, 0x1, R3 ;  /* 0x000000010a037824 */ /* 0x000fe200078e0203 */
[C-C-:B-1----:R-:W-:Y:S02]  /*10790*/  PRMT R8, R4.reuse, 0x6420, R5.reuse ;  /* 0x0000642004087816 */ /* 0x142fe40000000005 */
[----:B------:R-:W-:Y:S02]  /*107a0*/  PRMT R9, R4, 0x7531, R5 ;  /* 0x0000753104097816 */ /* 0x000fe40000000005 */
[C-C-:B------:R-:W-:Y:S02]  /*107b0*/  PRMT R10, R6.reuse, 0x6420, R7.reuse ;  /* 0x00006420060a7816 */ /* 0x140fe40000000007 */
[----:B------:R-:W-:Y:S02]  /*107c0*/  PRMT R11, R6, 0x7531, R7 ;  /* 0x00007531060b7816 */ /* 0x000fe40000000007 */
[----:B------:R-:W1:Y:S04]  /*107d0*/  LDSM.16.MT88.4 R4, [R3+0x10000] ;  /* 0x010000000304783b */ /* 0x000e680000004200 */
[----:B------:R1:W-:Y:S02]  /*107e0*/  STSM.16.M88.4 [R0+0x8000], R8 ;  /* 0x0080000800007844 */ /* 0x0003e40000000200 */
        /* <DEDUP_REMOVED lines=11> */
[----:B------:R2:W-:Y:S02]  /*108a0*/  STSM.16.M88.4 [R0+0xa000], R12 ;  /* 0x00a0000c00007844 */ /* 0x0005e40000000200 */
[----:B--2---:R-:W-:-:S05]  /*108b0*/  IMAD.MOV.U32 R15, RZ, RZ, 0x20 ;  /* 0x00000020ff0f7424 */ /* 0x004fca00078e00ff */
[----:B------:R-:W-:Y:S02]  /*108c0*/  SEL R15, R15, 0xffffffe0, !P0 ;  /* 0xffffffe00f0f7807 */ /* 0x000fe40004000000 */
[C-C-:B-1----:R-:W-:Y:S02]  /*108d0*/  PRMT R8, R4.reuse, 0x6420, R5.reuse ;  /* 0x0000642004087816 */ /* 0x142fe40000000005 */
[----:B------:R-:W-:Y:S02]  /*108e0*/  PRMT R9, R4, 0x7531, R5 ;  /* 0x0000753104097816 */ /* 0x000fe40000000005 */
[C-C-:B------:R-:W-:Y:S02]  /*108f0*/  PRMT R10, R6.reuse, 0x6420, R7.reuse ;  /* 0x00006420060a7816 */ /* 0x140fe40000000007 */
[----:B------:R-:W-:-:S05]  /*10900*/  PRMT R11, R6, 0x7531, R7 ;  /* 0x00007531060b7816 */ /* 0x000fca0000000007 */
[----:B------:R1:W-:Y:S04]  /*10910*/  STSM.16.M88.4 [R0+0xb000], R8 ;  /* 0x00b0000800007844 */ /* 0x0003e80000000200 */
[----:B------:R-:W2:Y:S01]  /*10920*/  LDSM.16.MT88.4 R4, [R2+UR40+0x11000] ;  /* 0x011000280204783b */ /* 0x000ea20008004200 */
[----:B-1----:R-:W-:Y:S02]  /*10930*/  IADD3 R0, R15, 0x8000, R0 ;  /* 0x000080000f007810 */ /* 0x002fe40007ffe000 */
[C-C-:B--2---:R-:W-:Y:S02]  /*10940*/  PRMT R16, R4.reuse, 0x6420, R5.reuse ;  /* 0x0000642004107816 */ /* 0x144fe40000000005 */
[----:B------:R-:W-:Y:S02]  /*10950*/  PRMT R17, R4, 0x7531, R5 ;  /* 0x0000753104117816 */ /* 0x000fe40000000005 */
[----:B------:R-:W-:-:S02]  /*10960*/  PRMT R18, R6, 0x6420, R7 ;  /* 0x0000642006127816 */ /* 0x000fc40000000007 */
[----:B------:R-:W-:Y:S02]  /*10970*/  PRMT R19, R6, 0x7531, R7 ;  /* 0x0000753106137816 */ /* 0x000fe40000000007 */
[----:B------:R-:W1:Y:S04]  /*10980*/  LDSM.16.MT88.4 R4, [R3+0x11000] ;  /* 0x011000000304783b */ /* 0x000e680000004200 */
[----:B------:R-:W-:Y:S01]  /*10990*/  STSM.16.M88.4 [R0], R16 ;  /* 0x0000001000007844 */ /* 0x000fe20000000200 */
[C-C-:B-1----:R-:W-:Y:S02]  /*109a0*/  PRMT R8, R4.reuse, 0x6420, R5.reuse ;  /* 0x0000642004087816 */ /* 0x142fe40000000005 */
[----:B------:R-:W-:Y:S02]  /*109b0*/  PRMT R9, R4, 0x7531, R5 ;  /* 0x0000753104097816 */ /* 0x000fe40000000005 */
[----:B------:R-:W-:-:S02]  /*109c0*/  PRMT R10, R6, 0x6420, R7 ;  /* 0x00006420060a7816 */ /* 0x000fc40000000007 */
        /* <DEDUP_REMOVED lines=22> */
.L_x_919:
[----:B------:R-:W3:Y:S01]  /*10b30*/  LDL.LU R2, [R1+0x8] ;  /* 0x0000080001027983 */ /* 0x000ee20000300800 */
[----:B-1----:R-:W-:Y:S03]  /*10b40*/  SYNCS.ARRIVE.TRANS64.A1T0 RZ, [R20+URZ+0x28450], RZ ;  /* 0x028450ff14ff79a7 */ /* 0x002fe6000810003f */
[----:B------:R-:W4:Y:S01]  /*10b50*/  LDL.LU R3, [R1+0xc] ;  /* 0x00000c0001037983 */ /* 0x000f220000300800 */
[----:B--2---:R-:W-:-:S05]  /*10b60*/  @!P2 VIADD R0, R20, 0x28480 ;  /* 0x000284801400a836 */ /* 0x004fca0000000000 */
[----:B------:R-:W-:Y:S01]  /*10b70*/  @!P2 PRMT R0, RZ, 0x654, R0 ;  /* 0x00000654ff00a816 */ /* 0x000fe20000000000 */
[----:B------:R-:W-:Y:S06]  /*10b80*/  BAR.SYNC.DEFER_BLOCKING 0x2, 0x80 ;  /* 0x0082000000007b1d */ /* 0x000fec0000010000 */
[----:B------:R3:W-:Y:S02]  /*10b90*/  @!P2 SYNCS.ARRIVE.TRANS64.RED.A1T0 RZ, [R0+URZ], RZ ;  /* 0x000000ff00ffa9a7 */ /* 0x0007e4000810043f */
[----:B---3--:R-:W-:-:S05]  /*10ba0*/  VIADD R0, R2, 0x1 ;  /* 0x0000000102007836 */ /* 0x008fca0000000000 */
[----:B------:R-:W-:-:S04]  /*10bb0*/  ISETP.NE.AND P0, PT, R0, 0x2, PT ;  /* 0x000000020000780c */ /* 0x000fc80003f05270 */
[----:B------:R-:W-:Y:S02]  /*10bc0*/  SEL R2, RZ, 0x1, P0 ;  /* 0x00000001ff027807 */ /* 0x000fe40000000000 */
[----:B------:R-:W-:Y:S02]  /*10bd0*/  SEL R0, R0, RZ, P0 ;  /* 0x000000ff00007207 */ /* 0x000fe40000000000 */
[----:B----4-:R-:W-:-:S03]  /*10be0*/  LOP3.LUT R3, R3, R2, RZ, 0x3c, !PT ;  /* 0x0000000203037212 */ /* 0x010fc600078e3cff */
[----:B------:R1:W-:Y:S04]  /*10bf0*/  STL [R1+0x8], R0 ;  /* 0x0000080001007387 */ /* 0x0003e80000100800 */
[----:B------:R1:W-:Y:S02]  /*10c00*/  STL [R1+0xc], R3 ;  /* 0x00000c0301007387 */ /* 0x0003e40000100800 */
.L_x_873:
[----:B------:R-:W-:Y:S05]  /*10c10*/  BSYNC B6 ;  /* 0x0000000000067941 */ /* 0x000fea0003800000 */
.L_x_871:
[----:B-12---:R-:W2:Y:S04]  /*10c20*/  LDL R0, [R1+0x24] ;  /* 0x0000240001007983 */ /* 0x006ea80000100800 */
[----:B------:R1:W5:Y:S01]  /*10c30*/  LDL R2, [R1+0x20] ;  /* 0x0000200001027983 */ /* 0x0003620000100800 */
[----:B--2---:R-:W-:-:S13]  /*10c40*/  LOP3.LUT P0, RZ, R0, 0x2, RZ, 0xc0, !PT ;  /* 0x0000000200ff7812 */ /* 0x004fda000780c0ff */
[----:B-1----:R-:W-:Y:S05]  /*10c50*/  @!P0 BRA `(.L_x_920) ;  /* 0x0000000000208947 */ /* 0x002fea0003800000 */
[----:B------:R-:W1:Y:S08]  /*10c60*/  S2UR UR5, SR_CgaCtaId ;  /* 0x00000000000579c3 */ /* 0x000e700000008800 */
[----:B------:R-:W-:Y:S06]  /*10c70*/  BAR.SYNC.DEFER_BLOCKING 0x5, 0x180 ;  /* 0x0146000000007b1d */ /* 0x000fec0000010000 */
[----:B------:R-:W-:-:S02]  /*10c80*/  UMOV UR4, 0x400 ;  /* 0x0000040000047882 */ /* 0x000fc40000000000 */
[----:B-1----:R-:W-:-:S09]  /*10c90*/  ULEA UR4, UR5, UR4, 0x18 ;  /* 0x0000000405047291 */ /* 0x002fd2000f8ec03f */
[----:B-----5:R-:W1:Y:S04]  /*10ca0*/  LDS R2, [UR4+0x284d0] ;  /* 0x0284d004ff027984 */ /* 0x020e680008000800 */
[----:B-1----:R1:W-:Y:S01]  /*10cb0*/  STL [R1+0x20], R2 ;  /* 0x0000200201007387 */ /* 0x0023e20000100800 */
[----:B------:R-:W-:Y:S06]  /*10cc0*/  BAR.ARV 0x4, 0x180 ;  /* 0x0106000000007b1d */ /* 0x000fec0000002000 */
[----:B------:R-:W-:Y:S05]  /*10cd0*/  BRA `(.L_x_921) ;  /* 0x00000000002c7947 */ /* 0x000fea0003800000 */
.L_x_920:
[----:B------:R-:W1:Y:S01]  /*10ce0*/  S2R R0, SR_TID.X ;  /* 0x0000000000007919 */ /* 0x000e620000002100 */
[----:B------:R-:W-:Y:S01]  /*10cf0*/  BAR.SYNC.DEFER_BLOCKING 0x4, 0x180 ;  /* 0x0106000000007b1d */ /* 0x000fe20000010000 */
[----:B-1----:R-:W-:-:S04]  /*10d00*/  LOP3.LUT R0, R0, 0x7f, RZ, 0xc0, !PT ;  /* 0x0000007f00007812 */ /* 0x002fc800078ec0ff */
[----:B------:R-:W-:-:S13]  /*10d10*/  ISETP.NE.AND P0, PT, R0, RZ, PT ;  /* 0x000000ff0000720c */ /* 0x000fda0003f05270 */
[----:B------:R-:W1:Y:S01]  /*10d20*/  @!P0 S2R R3, SR_CgaCtaId ;  /* 0x0000000000038919 */ /* 0x000e620000008800 */
[----:B------:R-:W-:-:S04]  /*10d30*/  @!P0 MOV R0, 0x400 ;  /* 0x0000040000008802 */ /* 0x000fc80000000f00 */
[----:B-1----:R-:W-:Y:S02]  /*10d40*/  @!P0 LEA R3, R3, R0, 0x18 ;  /* 0x0000000003038211 */ /* 0x002fe400078ec0ff */
[----:B-----5:R-:W1:Y:S04]  /*10d50*/  SHFL.IDX PT, R0, R2, RZ, 0x1f ;  /* 0x00001fff02007589 */ /* 0x020e6800000e0000 */
[----:B------:R2:W-:Y:S04]  /*10d60*/  @!P0 STS [R3+0x284d0], R2 ;  /* 0x0284d00203008388 */ /* 0x0005e80000000800 */
[----:B-1----:R2:W-:Y:S01]  /*10d70*/  STL [R1+0x20], R0 ;  /* 0x0000200001007387 */ /* 0x0025e20000100800 */
[----:B------:R-:W-:Y:S06]  /*10d80*/  BAR.ARV 0x5, 0x180 ;  /* 0x0146000000007b1d */ /* 0x000fec0000002000 */
.L_x_921:
[----:B--2---:R-:W2:Y:S01]  /*10d90*/  LDL R0, [R1+0x20] ;  /* 0x0000200001007983 */ /* 0x004ea20000100800 */
[----:B------:R-:W-:Y:S02]  /*10da0*/  ULDC UR4, c[0x0][0xda8] ;  /* 0x00036a0000047ab9 */ /* 0x000fe40000000800 */
[----:B--2---:R-:W-:-:S13]  /*10db0*/  ISETP.GE.AND P0, PT, R0, UR4, PT ;  /* 0x0000000400007c0c */ /* 0x004fda000bf06270 */
[----:B------:R-:W-:Y:S05]  /*10dc0*/  @!P0 BRA `(.L_x_922) ;  /* 0xffffffcc00888947 */ /* 0x000fea000383ffff */
.L_x_862:
[----:B-1----:R-:W2:Y:S01]  /*10dd0*/  LDL.LU R0, [R1+0x28] ;  /* 0x0000280001007983 */ /* 0x002ea20000300800 */
[----:B------:R-:W-:Y:S01]  /*10de0*/  BSSY B0, `(.L_x_923) ;  /* 0x000000b000007945 */ /* 0x000fe20003800000 */
[----:B------:R-:W1:Y:S01]  /*10df0*/  S2R R5, SR_CgaCtaId ;  /* 0x0000000000057919 */ /* 0x000e620000008800 */
[----:B--2---:R-:W-:-:S05]  /*10e00*/  VIADD R0, R0, 0x1 ;  /* 0x0000000100007836 */ /* 0x004fca0000000000 */
[----:B------:R-:W-:-:S04]  /*10e10*/  LEA.HI R2, R0, R0, RZ, 0x1 ;  /* 0x0000000000027211 */ /* 0x000fc800078f08ff */
[----:B------:R-:W-:-:S05]  /*10e20*/  LOP3.LUT R3, R2, 0xfffffffe, RZ, 0xc0, !PT ;  /* 0xfffffffe02037812 */ /* 0x000fca00078ec0ff */
[----:B------:R-:W-:Y:S01]  /*10e30*/  IMAD.IADD R3, R0, 0x1, -R3 ;  /* 0x0000000100037824 */ /* 0x000fe200078e0a03 */
[----:B------:R-:W-:-:S04]  /*10e40*/  MOV R0, 0x400 ;  /* 0x0000040000007802 */ /* 0x000fc80000000f00 */
[----:B-1----:R-:W-:Y:S02]  /*10e50*/  LEA R0, R5, R0, 0x18 ;  /* 0x0000000005007211 */ /* 0x002fe400078ec0ff */
[----:B------:R-:W-:-:S04]  /*10e60*/  SHF.L.U32 R3, R3, 0x1f, RZ ;  /* 0x0000001f03037819 */ /* 0x000fc800000006ff */
[----:B------:R-:W1:Y:S02]  /*10e70*/  SYNCS.PHASECHK.TRANS64.TRYWAIT P0, [R0+URZ+0x28420], R3 ;  /* 0x02842003000075a7 */ /* 0x000e64000800017f */
[----:B-1----:R-:W-:Y:S05]  /*10e80*/  @!P0 BRA `(.L_x_924) ;  /* 0x0000000800b48947 */ /* 0x002fea0003800000 */
.L_x_954:
[----:B------:R-:W-:Y:S05]  /*10e90*/  BSYNC B0 ;  /* 0x0000000000007941 */ /* 0x000fea0003800000 */
.L_x_923:
[----:B------:R-:W-:-:S03]  /*10ea0*/  UMOV UR4, 0xffffffff ;  /* 0xffffffff00047882 */ /* 0x000fc60000000000 */
[----:B------:R-:W-:Y:S05]  /*10eb0*/  BRA.DIV UR4, `(.L_x_925) ;  /* 0x0000000a04bc7947 */ /* 0x000fea000b800000 */
[----:B------:R-:W2:Y:S02]  /*10ec0*/  S2R R2, SR_TID.X ;  /* 0x0000000000027919 */ /* 0x000ea40000002100 */
[----:B--2---:R-:W-:-:S04]  /*10ed0*/  SHF.R.U32.HI R2, RZ, 0x5, R2 ;  /* 0x00000005ff027819 */ /* 0x004fc80000011602 */
[----:B------:R-:W-:-:S05]  /*10ee0*/  LOP3.LUT R2, R2, 0x3, RZ, 0xc0, !PT ;  /* 0x0000000302027812 */ /* 0x000fca00078ec0ff */
[----:B------:R2:W3:Y:S02]  /*10ef0*/  SHFL.IDX PT, R14, R2, RZ, 0x1f ;  /* 0x00001fff020e7589 */ /* 0x0004e400000e0000 */
.L_x_957:
[----:B---3--:R-:W-:Y:S01]  /*10f00*/  ISETP.NE.AND P0, PT, R14, RZ, PT ;  /* 0x000000ff0e00720c */ /* 0x008fe20003f05270 */
[----:B------:R-:W-:-:S12]  /*10f10*/  BSSY B0, `(.L_x_926) ;  /* 0x000002e000007945 */ /* 0x000fd80003800000 */
[----:B------:R-:W-:Y:S05]  /*10f20*/  @P0 BRA `(.L_x_927) ;  /* 0x0000000000b00947 */ /* 0x000fea0003800000 */
[----:B------:R-:W-:-:S03]  /*10f30*/  UMOV UR4, 0xffffffff ;  /* 0xffffffff00047882 */ /* 0x000fc60000000000 */
[----:B------:R-:W-:Y:S05]  /*10f40*/  BRA.DIV UR4, `(.L_x_928) ;  /* 0x0000000a04cc7947 */ /* 0x000fea000b800000 */
[----:B------:R-:W-:-:S13]  /*10f50*/  ELECT P6, URZ, PT ;  /* 0x00000000003f782f */ /* 0x000fda00038c0000 */
.L_x_960:
[----:B------:R-:W-:Y:S05]  /*10f60*/  @!P6 BRA `(.L_x_927) ;  /* 0x0000000000a0e947 */ /* 0x000fea0003800000 */
[----:B------:R-:W-:-:S06]  /*10f70*/  ULOP3.LUT UR4, UR61, 0x2, URZ, 0xfc, !UPT ;  /* 0x000000023d047892 */ /* 0x000fcc000f8efc3f */
[----:B--2---:R-:W-:-:S05]  /*10f80*/  IMAD.U32 R2, RZ, RZ, UR4 ;  /* 0x00000004ff027e24 */ /* 0x004fca000f8e00ff */
[----:B------:R-:W-:-:S13]  /*10f90*/  ISETP.NE.AND P0, PT, R2, 0x3, PT ;  /* 0x000000030200780c */ /* 0x000fda0003f05270 */
[----:B------:R-:W-:Y:S05]  /*10fa0*/  @!P0 BRA `(.L_x_929) ;  /* 0x0000000000048947 */ /* 0x000fea0003800000 */
[----:B------:R-:W-:Y:S01]  /*10fb0*/  BPT.TRAP 0x1 ;  /* 0x000000040000795c */ /* 0x000fe20000300000 */
.L_x_929:
[----:B-1----:R-:W2:Y:S04]  /*10fc0*/  LDL R3, [R1+0x8] ;  /* 0x0000080001037983 */ /* 0x002ea80000100800 */
[----:B------:R-:W3:Y:S01]  /*10fd0*/  LDL.LU R7, [R1+0xc] ;  /* 0x00000c0001077983 */ /* 0x000ee20000300800 */
[----:B------:R-:W-:-:S04]  /*10fe0*/  VIADD R2, R0, 0x28440 ;  /* 0x0002844000027836 */ /* 0x000fc80000000000 */
[C---:B--2---:R-:W-:Y:S02]  /*10ff0*/  IMAD R6, R3.reuse, 0x8, R2 ;  /* 0x0000000803067824 */ /* 0x044fe400078e0202 */
[----:B------:R-:W-:Y:S01]  /*11000*/  VIADD R3, R3, 0x1 ;  /* 0x0000000103037836 */ /* 0x000fe20000000000 */
[----:B---3--:R-:W-:-:S04]  /*11010*/  SHF.L.U32 R5, R7, 0x1f, RZ ;  /* 0x0000001f07057819 */ /* 0x008fc800000006ff */
[C---:B------:R-:W-:Y:S01]  /*11020*/  ISETP.NE.AND P2, PT, R3.reuse, 0x2, PT ;  /* 0x000000020300780c */ /* 0x040fe20003f45270 */
[----:B------:R-:W1:Y:S03]  /*11030*/  SYNCS.PHASECHK.TRANS64.TRYWAIT P1, [R6+URZ], R5 ;  /* 0x00000005060075a7 */ /* 0x000e66000802017f */
[----:B------:R-:W-:Y:S02]  /*11040*/  SEL R4, RZ, 0x1, P2 ;  /* 0x00000001ff047807 */ /* 0x000fe40001000000 */
[----:B------:R-:W-:Y:S02]  /*11050*/  SEL R3, R3, RZ, P2 ;  /* 0x000000ff03037207 */ /* 0x000fe40001000000 */
[----:B------:R-:W-:-:S03]  /*11060*/  LOP3.LUT R4, R7, R4, RZ, 0x3c, !PT ;  /* 0x0000000407047212 */ /* 0x000fc600078e3cff */
[----:B------:R-:W-:Y:S01]  /*11070*/  IMAD R7, R3, 0x8, R2 ;  /* 0x0000000803077824 */ /* 0x000fe200078e0202 */
[----:B------:R-:W-:Y:S01]  /*11080*/  SHF.L.U32 R2, R4, 0x1f, RZ ;  /* 0x0000001f04027819 */ /* 0x000fe200000006ff */
[----:B-1----:R-:W-:Y:S06]  /*11090*/  @!P1 BRA `(.L_x_930) ;  /* 0x0000000800989947 */ /* 0x002fec0003800000 */
.L_x_961:
[----:B------:R-:W2:Y:S02]  /*110a0*/  SYNCS.PHASECHK.TRANS64.TRYWAIT P1, [R7+URZ], R2 ;  /* 0x00000002070075a7 */ /* 0x000ea4000802017f */
[----:B--2---:R-:W-:Y:S05]  /*110b0*/  @!P1 BRA `(.L_x_931) ;  /* 0x0000000800a49947 */ /* 0x004fea0003800000 */
.L_x_962:
[----:B------:R-:W-:Y:S05]  /*110c0*/  @!P0 BRA `(.L_x_932) ;  /* 0x0000000000048947 */ /* 0x000fea0003800000 */
[----:B------:R-:W-:Y:S01]  /*110d0*/  BPT.TRAP 0x1 ;  /* 0x000000040000795c */ /* 0x000fe20000300000 */
.L_x_932:
[----:B------:R-:W3:Y:S02]  /*110e0*/  LDL.LU R4, [R1+0x8] ;  /* 0x0000080001047983 */ /* 0x000ee40000300800 */
[----:B---3--:R-:W-:-:S04]  /*110f0*/  IMAD R4, R4, 0x8, R0 ;  /* 0x0000000804047824 */ /* 0x008fc800078e0200 */
[----:B------:R-:W3:Y:S02]  /*11100*/  SYNCS.PHASECHK.TRANS64.TRYWAIT P1, [R4+URZ+0x28460], R5 ;  /* 0x02846005040075a7 */ /* 0x000ee4000802017f */
[----:B---3--:R-:W-:Y:S05]  /*11110*/  @!P1 BRA `(.L_x_933) ;  /* 0x0000000800a09947 */ /* 0x008fea0003800000 */
.L_x_963:
[----:B------:R-:W-:Y:S05]  /*11120*/  @!P0 BRA `(.L_x_934) ;  /* 0x0000000000048947 */ /* 0x000fea0003800000 */
[----:B------:R-:W-:Y:S01]  /*11130*/  BPT.TRAP 0x1 ;  /* 0x000000040000795c */ /* 0x000fe20000300000 */
.L_x_934:
[----:B------:R-:W-:-:S04]  /*11140*/  IMAD R3, R3, 0x8, R0 ;  /* 0x0000000803037824 */ /* 0x000fc800078e0200 */
[----:B------:R-:W4:Y:S02]  /*11150*/  SYNCS.PHASECHK.TRANS64.TRYWAIT P1, [R3+URZ+0x28460], R2 ;  /* 0x02846002030075a7 */ /* 0x000f24000802017f */
[----:B----4-:R-:W-:Y:S05]  /*11160*/  @!P1 BRA `(.L_x_935) ;  /* 0x0000000800a09947 */ /* 0x010fea0003800000 */
.L_x_964:
[----:B------:R-:W-:Y:S05]  /*11170*/  @!P0 BRA `(.L_x_936) ;  /* 0x0000000000048947 */ /* 0x000fea0003800000 */
[----:B------:R-:W-:Y:S01]  /*11180*/  BPT.TRAP 0x1 ;  /* 0x000000040000795c */ /* 0x000fe20000300000 */
.L_x_936:
[----:B------:R-:W5:Y:S02]  /*11190*/  SYNCS.PHASECHK.TRANS64.TRYWAIT P0, [R4+URZ+0x28480], R5 ;  /* 0x02848005040075a7 */ /* 0x000f64000800017f */
[----:B-----5:R-:W-:Y:S05]  /*111a0*/  @!P0 BRA `(.L_x_937) ;  /* 0x0000000800a48947 */ /* 0x020fea0003800000 */
.L_x_938:
[----:B------:R1:W1:Y:S02]  /*111b0*/  SYNCS.PHASECHK.TRANS64.TRYWAIT P0, [R3+URZ+0x28480], R2 ;  /* 0x02848002030075a7 */ /* 0x000264000800017f */
[----:B-1----:R-:W-:Y:S05]  /*111c0*/  @!P0 NANOSLEEP.SYNCS 0x989680 ;  /* 0x009896800000895d */ /* 0x002fea0003900000 */
[----:B------:R-:W1:Y:S02]  /*111d0*/  @!P0 SYNCS.PHASECHK.TRANS64 P0, [R3+URZ+0x28480], R2 ;  /* 0x02848002030085a7 */ /* 0x000e64000800007f */
[----:B-1----:R-:W-:Y:S05]  /*111e0*/  @!P0 BRA `(.L_x_938) ;  /* 0xfffffffc00f08947 */ /* 0x002fea000383ffff */
.L_x_927:
[----:B------:R-:W-:Y:S05]  /*111f0*/  BSYNC B0 ;  /* 0x0000000000007941 */ /* 0x000fea0003800000 */
.L_x_926:
[----:B------:R-:W-:Y:S05]  /*11200*/  EXIT ;  /* 0x000000000000794d */ /* 0x000fea0003800000 */
.L_x_775:
[----:B-1----:R-:W-:-:S04]  /*11210*/  IMAD.U32 R3, RZ, RZ, UR37 ;  /* 0x00000025ff037e24 */ /* 0x002fc8000f8e00ff */
[----:B------:R1:W2:Y:S03]  /*11220*/  SYNCS.PHASECHK.TRANS64.TRYWAIT P1, [R3+URZ+0x28400], R0 ;  /* 0x02840000030075a7 */ /* 0x0002a6000802017f */
[----:B--2---:R-:W-:Y:S05]  /*11230*/  @!P1 NANOSLEEP.SYNCS 0x989680 ;  /* 0x009896800000995d */ /* 0x004fea0003900000 */
[----:B------:R-:W2:Y:S02]  /*11240*/  @!P1 SYNCS.PHASECHK.TRANS64 P1, [R3+URZ+0x28400], R0 ;  /* 0x02840000030095a7 */ /* 0x000ea4000802007f */
[----:B--2---:R-:W-:Y:S05]  /*11250*/  @!P1 BRA `(.L_x_775) ;  /* 0xfffffffc00ec9947 */ /* 0x004fea000383ffff */
[----:B------:R-:W-:Y:S05]  /*11260*/  BRA `(.L_x_939) ;  /* 0xffffff0c00287947 */ /* 0x000fea000383ffff */
.L_x_779:
[----:B--2---:R2:W3:Y:S02]  /*11270*/  SYNCS.PHASECHK.TRANS64.TRYWAIT P2, [R5+URZ+0x28430], R0 ;  /* 0x02843000050075a7 */ /* 0x0044e4000804017f */
[----:B---3--:R-:W-:Y:S05]  /*11280*/  @!P2 NANOSLEEP.SYNCS 0x989680 ;  /* 0x009896800000a95d */ /* 0x008fea0003900000 */
[----:B------:R-:W3:Y:S02]  /*11290*/  @!P2 SYNCS.PHASECHK.TRANS64 P2, [R5+URZ+0x28430], R0 ;  /* 0x028430000500a5a7 */ /* 0x000ee4000804007f */
[----:B---3--:R-:W-:Y:S05]  /*112a0*/  @!P2 BRA `(.L_x_779) ;  /* 0xfffffffc00f0a947 */ /* 0x008fea000383ffff */
[----:B------:R-:W-:Y:S05]  /*112b0*/  BRA `(.L_x_778) ;  /* 0xffffff0c004c7947 */ /* 0x000fea000383ffff */
.L_x_795:
[----:B--2---:R-:W-:-:S04]  /*112c0*/  IMAD.U32 R10, RZ, RZ, UR10 ;  /* 0x0000000aff0a7e24 */ /* 0x004fc8000f8e00ff */
[----:B------:R2:W3:Y:S03]  /*112d0*/  SYNCS.PHASECHK.TRANS64.TRYWAIT P2, [R10+URZ+0x28430], R9 ;  /* 0x028430090a0075a7 */ /* 0x0004e6000804017f */
[----:B---3--:R-:W-:Y:S05]  /*112e0*/  @!P2 NANOSLEEP.SYNCS 0x989680 ;  /* 0x009896800000a95d */ /* 0x008fea0003900000 */
[----:B------:R-:W3:Y:S02]  /*112f0*/  @!P2 SYNCS.PHASECHK.TRANS64 P2, [R10+URZ+0x28430], R9 ;  /* 0x028430090a00a5a7 */ /* 0x000ee4000804007f */
[----:B---3--:R-:W-:Y:S05]  /*11300*/  @!P2 BRA `(.L_x_795) ;  /* 0xfffffffc00eca947 */ /* 0x008fea000383ffff */
[----:B------:R-:W-:Y:S05]  /*11310*/  BRA `(.L_x_792) ;  /* 0xffffff2c00c47947 */ /* 0x000fea000383ffff */
.L_x_799:
[----:B--2---:R-:W-:-:S04]  /*11320*/  IMAD.U32 R10, RZ, RZ, UR10 ;  /* 0x0000000aff0a7e24 */ /* 0x004fc8000f8e00ff */
[----:B------:R2:W3:Y:S03]  /*11330*/  SYNCS.PHASECHK.TRANS64.TRYWAIT P2, [R10+URZ+0x28450], R9 ;  /* 0x028450090a0075a7 */ /* 0x0004e6000804017f */
[----:B---3--:R-:W-:Y:S05]  /*11340*/  @!P2 NANOSLEEP.SYNCS 0x989680 ;  /* 0x009896800000a95d */ /* 0x008fea0003900000 */
[----:B------:R-:W3:Y:S02]  /*11350*/  @!P2 SYNCS.PHASECHK.TRANS64 P2, [R10+URZ+0x28450], R9 ;  /* 0x028450090a00a5a7 */ /* 0x000ee4000804007f */
[----:B---3--:R-:W-:Y:S05]  /*11360*/  @!P2 BRA `(.L_x_799) ;  /* 0xfffffffc00eca947 */ /* 0x008fea000383ffff */
[----:B------:R-:W-:Y:S05]  /*11370*/  BRA `(.L_x_796) ;  /* 0xffffff3000907947 */ /* 0x000fea000383ffff */
.L_x_817:
[----:B--2---:R-:W-:-:S04]  /*11380*/  IMAD.U32 R6, RZ, RZ, UR6 ;  /* 0x00000006ff067e24 */ /* 0x004fc8000f8e00ff */
[----:B------:R2:W3:Y:S03]  /*11390*/  SYNCS.PHASECHK.TRANS64.TRYWAIT P2, [R6+URZ+0x28430], R5 ;  /* 0x02843005060075a7 */ /* 0x0004e6000804017f */
[----:B---3--:R-:W-:Y:S05]  /*113a0*/  @!P2 NANOSLEEP.SYNCS 0x989680 ;  /* 0x009896800000a95d */ /* 0x008fea0003900000 */
[----:B------:R-:W3:Y:S02]  /*113b0*/  @!P2 SYNCS.PHASECHK.TRANS64 P2, [R6+URZ+0x28430], R5 ;  /* 0x028430050600a5a7 */ /* 0x000ee4000804007f */
[----:B---3--:R-:W-:Y:S05]  /*113c0*/  @!P2 BRA `(.L_x_817) ;  /* 0xfffffffc00eca947 */ /* 0x008fea000383ffff */
[----:B------:R-:W-:Y:S05]  /*113d0*/  BRA `(.L_x_814) ;  /* 0xffffff5400047947 */ /* 0x000fea000383ffff */
.L_x_821:
[----:B--2---:R-:W-:-:S04]  /*113e0*/  IMAD.U32 R6, RZ, RZ, UR10 ;  /* 0x0000000aff067e24 */ /* 0x004fc8000f8e00ff */
[----:B------:R2:W3:Y:S03]  /*113f0*/  SYNCS.PHASECHK.TRANS64.TRYWAIT P2, [R6+URZ+0x28450], R5 ;  /* 0x02845005060075a7 */ /* 0x0004e6000804017f */
[----:B---3--:R-:W-:Y:S05]  /*11400*/  @!P2 NANOSLEEP.SYNCS 0x989680 ;  /* 0x009896800000a95d */ /* 0x008fea0003900000 */
[----:B------:R-:W3:Y:S02]  /*11410*/  @!P2 SYNCS.PHASECHK.TRANS64 P2, [R6+URZ+0x28450], R5 ;  /* 0x028450050600a5a7 */ /* 0x000ee4000804007f */
[----:B---3--:R-:W-:Y:S05]  /*11420*/  @!P2 BRA `(.L_x_821) ;  /* 0xfffffffc00eca947 */ /* 0x008fea000383ffff */
[----:B------:R-:W-:Y:S05]  /*11430*/  BRA `(.L_x_818) ;  /* 0xffffff5400dc7947 */ /* 0x000fea000383ffff */
.L_x_828:
[----:B--2---:R-:W-:-:S04]  /*11440*/  IMAD.U32 R6, RZ, RZ, UR6 ;  /* 0x00000006ff067e24 */ /* 0x004fc8000f8e00ff */
[----:B------:R2:W3:Y:S03]  /*11450*/  SYNCS.PHASECHK.TRANS64.TRYWAIT P2, [R6+URZ+0x28430], R5 ;  /* 0x02843005060075a7 */ /* 0x0004e6000804017f */
[----:B---3--:R-:W-:Y:S05]  /*11460*/  @!P2 NANOSLEEP.SYNCS 0x989680 ;  /* 0x009896800000a95d */ /* 0x008fea0003900000 */
[----:B------:R-:W3:Y:S02]  /*11470*/  @!P2 SYNCS.PHASECHK.TRANS64 P2, [R6+URZ+0x28430], R5 ;  /* 0x028430050600a5a7 */ /* 0x000ee4000804007f */
[----:B---3--:R-:W-:Y:S05]  /*11480*/  @!P2 BRA `(.L_x_828) ;  /* 0xfffffffc00eca947 */ /* 0x008fea000383ffff */
[----:B------:R-:W-:Y:S05]  /*11490*/  BRA `(.L_x_825) ;  /* 0xffffff6c00587947 */ /* 0x000fea000383ffff */
.L_x_832:
[----:B--2---:R-:W-:-:S04]  /*114a0*/  IMAD.U32 R6, RZ, RZ, UR10 ;  /* 0x0000000aff067e24 */ /* 0x004fc8000f8e00ff */
[----:B------:R2:W3:Y:S03]  /*114b0*/  SYNCS.PHASECHK.TRANS64.TRYWAIT P2, [R6+URZ+0x28450], R5 ;  /* 0x02845005060075a7 */ /* 0x0004e6000804017f */
[----:B---3--:R-:W-:Y:S05]  /*114c0*/  @!P2 NANOSLEEP.SYNCS 0x989680 ;  /* 0x009896800000a95d */ /* 0x008fea0003900000 */
[----:B------:R-:W3:Y:S02]  /*114d0*/  @!P2 SYNCS.PHASECHK.TRANS64 P2, [R6+URZ+0x28450], R5 ;  /* 0x028450050600a5a7 */ /* 0x000ee4000804007f */
[----:B---3--:R-:W-:Y:S05]  /*114e0*/  @!P2 BRA `(.L_x_832) ;  /* 0xfffffffc00eca947 */ /* 0x008fea000383ffff */
[----:B------:R-:W-:Y:S05]  /*114f0*/  BRA `(.L_x_829) ;  /* 0xffffff7000307947 */ /* 0x000fea000383ffff */
.L_x_846:
[----:B--2---:R-:W-:-:S04]  /*11500*/  IMAD.U32 R7, RZ, RZ, UR14 ;  /* 0x0000000eff077e24 */ /* 0x004fc8000f8e00ff */
[----:B------:R2:W3:Y:S03]  /*11510*/  SYNCS.PHASECHK.TRANS64.TRYWAIT P1, [R7+URZ+0x28450], R0 ;  /* 0x02845000070075a7 */ /* 0x0004e6000802017f */
[----:B---3--:R-:W-:Y:S05]  /*11520*/  @!P1 NANOSLEEP.SYNCS 0x989680 ;  /* 0x009896800000995d */ /* 0x008fea0003900000 */
[----:B------:R-:W3:Y:S02]  /*11530*/  @!P1 SYNCS.PHASECHK.TRANS64 P1, [R7+URZ+0x28450], R0 ;  /* 0x02845000070095a7 */ /* 0x000ee4000802007f */
[----:B---3--:R-:W-:Y:S05]  /*11540*/  @!P1 BRA `(.L_x_846) ;  /* 0xfffffffc00ec9947 */ /* 0x008fea000383ffff */
[----:B------:R-:W-:Y:S05]  /*11550*/  BRA `(.L_x_845) ;  /* 0xffffff8c00ec7947 */ /* 0x000fea000383ffff */
.L_x_878:
[----:B------:R-:W-:Y:S02]  /*11560*/  IMAD.MOV.U32 R13, RZ, RZ, R17 ;  /* 0x000000ffff0d7224 */ /* 0x000fe400078e0011 */
[----:B------:R-:W-:Y:S02]  /*11570*/  IMAD.MOV.U32 R12, RZ, RZ, RZ ;  /* 0x000000ffff0c7224 */ /* 0x000fe400078e00ff */
[----:B------:R-:W-:Y:S02]  /*11580*/  IMAD.MOV.U32 R11, RZ, RZ, 0x1f ;  /* 0x0000001fff0b7424 */ /* 0x000fe400078e00ff */
[----:B------:R-:W-:-:S07]  /*11590*/  IMAD.MOV.U32 R15, RZ, RZ, -0x1 ;  /* 0xffffffffff0f7424 */ /* 0x000fce00078e00ff */
[----:B-1----:R-:W-:Y:S05]  /*115a0*/  WARPSYNC.COLLECTIVE R15, `(.L_x_940) ;  /* 0x000000000f087348 */ /* 0x002fea0003c00000 */
[----:B------:R2:W3:Y:S02]  /*115b0*/  SHFL.IDX P6, R14, R13, R12, R11 ;  /* 0x0000000c0d0e7389 */ /* 0x0004e400000c000b */
[----:B-123--:R-:W-:Y:S01]  /*115c0*/  ENDCOLLECTIVE ;  /* 0x000000000000791b */ /* 0x00efe20003800000 */
.L_x_940:
[----:B------:R-:W-:Y:S05]  /*115d0*/  BRA `(.L_x_941) ;  /* 0xffffffd400987947 */ /* 0x000fea000383ffff */
.L_x_880:
[----:B------:R-:W-:Y:S01]  /*115e0*/  BSSY B0, `(.L_x_942) ;  /* 0x0000006000007945 */ /* 0x000fe20003800000 */
[----:B------:R-:W-:-:S07]  /*115f0*/  IMAD.MOV.U32 R15, RZ, RZ, -0x1 ;  /* 0xffffffffff0f7424 */ /* 0x000fce00078e00ff */
[----:B--2---:R-:W-:Y:S05]  /*11600*/  WARPSYNC.COLLECTIVE R15, `(.L_x_943) ;  /* 0x000000000f0c7348 */ /* 0x004fea0003c00000 */
[----:B------:R-:W-:Y:S02]  /*11610*/  ELECT P6, UR62, PT ;  /* 0x00000000003e782f */ /* 0x000fe400038c0000 */
[----:B------:R-:W-:Y:S01]  /*11620*/  MOV R14, UR62 ;  /* 0x0000003e000e7c02 */ /* 0x000fe20008000f00 */
[----:B--2---:R-:W-:Y:S10]  /*11630*/  ENDCOLLECTIVE ;  /* 0x000000000000791b */ /* 0x004ff40003800000 */
.L_x_943:
[----:B------:R-:W-:Y:S05]  /*11640*/  BSYNC B0 ;  /* 0x0000000000007941 */ /* 0x000fea0003800000 */
.L_x_942:
[----:B------:R-:W-:Y:S05]  /*11650*/  BRA `(.L_x_944) ;  /* 0xffffffd400987947 */ /* 0x000fea000383ffff */
.L_x_883:
[----:B-1----:R1:W3:Y:S02]  /*11660*/  SYNCS.PHASECHK.TRANS64.TRYWAIT P3, [R3+URZ+0x28480], R2 ;  /* 0x02848002030075a7 */ /* 0x0022e4000806017f */
[----:B---3--:R-:W-:Y:S05]  /*11670*/  @!P3 NANOSLEEP.SYNCS 0x989680 ;  /* 0x009896800000b95d */ /* 0x008fea0003900000 */
[----:B------:R-:W3:Y:S02]  /*11680*/  @!P3 SYNCS.PHASECHK.TRANS64 P3, [R3+URZ+0x28480], R2 ;  /* 0x028480020300b5a7 */ /* 0x000ee4000806007f */
[----:B---3--:R-:W-:Y:S05]  /*11690*/  @!P3 BRA `(.L_x_883) ;  /* 0xfffffffc00f0b947 */ /* 0x008fea000383ffff */
[----:B------:R-:W-:Y:S05]  /*116a0*/  BRA `(.L_x_945) ;  /* 0xffffffd400f07947 */ /* 0x000fea000383ffff */
.L_x_885:
[----:B---3--:R3:W4:Y:S02]  /*116b0*/  SYNCS.PHASECHK.TRANS64.TRYWAIT P3, [R3+URZ+0x28440], R2 ;  /* 0x02844002030075a7 */ /* 0x008724000806017f */
[----:B----4-:R-:W-:Y:S05]  /*116c0*/  @!P3 NANOSLEEP.SYNCS 0x989680 ;  /* 0x009896800000b95d */ /* 0x010fea0003900000 */
[----:B------:R-:W4:Y:S02]  /*116d0*/  @!P3 SYNCS.PHASECHK.TRANS64 P3, [R3+URZ+0x28440], R2 ;  /* 0x028440020300b5a7 */ /* 0x000f24000806007f */
[----:B----4-:R-:W-:Y:S05]  /*116e0*/  @!P3 BRA `(.L_x_885) ;  /* 0xfffffffc00f0b947 */ /* 0x010fea000383ffff */
[----:B------:R-:W-:Y:S05]  /*116f0*/  BRA `(.L_x_946) ;  /* 0xffffffd8005c7947 */ /* 0x000fea000383ffff */
.L_x_888:
[----:B---3--:R-:W-:-:S04]  /*11700*/  IMAD.U32 R3, RZ, RZ, UR40 ;  /* 0x00000028ff037e24 */ /* 0x008fc8000f8e00ff */
[----:B------:R3:W4:Y:S03]  /*11710*/  SYNCS.PHASECHK.TRANS64.TRYWAIT P0, [R3+URZ+0x28420], R2 ;  /* 0x02842002030075a7 */ /* 0x000726000800017f */
[----:B----4-:R-:W-:Y:S05]  /*11720*/  @!P0 NANOSLEEP.SYNCS 0x989680 ;  /* 0x009896800000895d */ /* 0x010fea0003900000 */
[----:B------:R-:W4:Y:S02]  /*11730*/  @!P0 SYNCS.PHASECHK.TRANS64 P0, [R3+URZ+0x28420], R2 ;  /* 0x02842002030085a7 */ /* 0x000f24000800007f */
[----:B----4-:R-:W-:Y:S05]  /*11740*/  @!P0 BRA `(.L_x_888) ;  /* 0xfffffffc00ec8947 */ /* 0x010fea000383ffff */
[----:B------:R-:W-:Y:S05]  /*11750*/  BRA `(.L_x_947) ;  /* 0xffffffdc003c7947 */ /* 0x000fea000383ffff */
.L_x_894:
[----:B-1----:R1:W4:Y:S02]  /*11760*/  SYNCS.PHASECHK.TRANS64.TRYWAIT P0, [R6+URZ+0x28480], R5 ;  /* 0x02848005060075a7 */ /* 0x002324000800017f */
[----:B----4-:R-:W-:Y:S05]  /*11770*/  @!P0 NANOSLEEP.SYNCS 0x989680 ;  /* 0x009896800000895d */ /* 0x010fea0003900000 */
[----:B------:R-:W4:Y:S02]  /*11780*/  @!P0 SYNCS.PHASECHK.TRANS64 P0, [R6+URZ+0x28480], R5 ;  /* 0x02848005060085a7 */ /* 0x000f24000800007f */
[----:B----4-:R-:W-:Y:S05]  /*11790*/  @!P0 BRA `(.L_x_894) ;  /* 0xfffffffc00f08947 */ /* 0x010fea000383ffff */
[----:B------:R-:W-:Y:S05]  /*117a0*/  BRA `(.L_x_948) ;  /* 0xffffffdc00e87947 */ /* 0x000fea000383ffff */
.L_x_900:
[----:B--2---:R2:W3:Y:S02]  /*117b0*/  SYNCS.PHASECHK.TRANS64.TRYWAIT P0, [R6+URZ+0x28440], R5 ;  /* 0x02844005060075a7 */ /* 0x0044e4000800017f */
[----:B---3--:R-:W-:Y:S05]  /*117c0*/  @!P0 NANOSLEEP.SYNCS 0x989680 ;  /* 0x009896800000895d */ /* 0x008fea0003900000 */
[----:B------:R-:W3:Y:S02]  /*117d0*/  @!P0 SYNCS.PHASECHK.TRANS64 P0, [R6+URZ+0x28440], R5 ;  /* 0x02844005060085a7 */ /* 0x000ee4000800007f */
[----:B---3--:R-:W-:Y:S05]  /*117e0*/  @!P0 BRA `(.L_x_900) ;  /* 0xfffffffc00f08947 */ /* 0x008fea000383ffff */
[----:B------:R-:W-:Y:S05]  /*117f0*/  BRA `(.L_x_949) ;  /* 0xffffffe000ac7947 */ /* 0x000fea000383ffff */
.L_x_907:
[----:B----4-:R-:W4:Y:S02]  /*11800*/  LDL R5, [R1] ;  /* 0x0000000001057983 */ /* 0x010f240000100800 */
[----:B----4-:R4:W1:Y:S02]  /*11810*/  SYNCS.PHASECHK.TRANS64.TRYWAIT P3, [R5+URZ+0x28470], R4 ;  /* 0x02847004050075a7 */ /* 0x010864000806017f */
[----:B-1----:R-:W-:Y:S05]  /*11820*/  @!P3 NANOSLEEP.SYNCS 0x989680 ;  /* 0x009896800000b95d */ /* 0x002fea0003900000 */
[----:B------:R-:W1:Y:S02]  /*11830*/  @!P3 SYNCS.PHASECHK.TRANS64 P3, [R5+URZ+0x28470], R4 ;  /* 0x028470040500b5a7 */ /* 0x000e64000806007f */
[----:B-1----:R-:W-:Y:S05]  /*11840*/  @!P3 BRA `(.L_x_907) ;  /* 0xfffffffc00ecb947 */ /* 0x002fea000383ffff */
[----:B------:R-:W-:Y:S05]  /*11850*/  BRA `(.L_x_950) ;  /* 0xffffffe4008c7947 */ /* 0x000fea000383ffff */
.L_x_909:
[----:B----4-:R-:W4:Y:S02]  /*11860*/  LDL R5, [R1] ;  /* 0x0000000001057983 */ /* 0x010f240000100800 */
[----:B----4-:R4:W1:Y:S02]  /*11870*/  SYNCS.PHASECHK.TRANS64.TRYWAIT P3, [R5+URZ+0x28460], R4 ;  /* 0x02846004050075a7 */ /* 0x010864000806017f */
[----:B-1----:R-:W-:Y:S05]  /*11880*/  @!P3 NANOSLEEP.SYNCS 0x989680 ;  /* 0x009896800000b95d */ /* 0x002fea0003900000 */
[----:B------:R-:W1:Y:S02]  /*11890*/  @!P3 SYNCS.PHASECHK.TRANS64 P3, [R5+URZ+0x28460], R4 ;  /* 0x028460040500b5a7 */ /* 0x000e64000806007f */
[----:B-1----:R-:W-:Y:S05]  /*118a0*/  @!P3 BRA `(.L_x_909) ;  /* 0xfffffffc00ecb947 */ /* 0x002fea000383ffff */
[----:B------:R-:W-:Y:S05]  /*118b0*/  BRA `(.L_x_951) ;  /* 0xffffffe400947947 */ /* 0x000fea000383ffff */
.L_x_916:
[----:B-1----:R1:W2:Y:S02]  /*118c0*/  SYNCS.PHASECHK.TRANS64.TRYWAIT P0, [R20+URZ+0x28470], R3 ;  /* 0x02847003140075a7 */ /* 0x0022a4000800017f */
[----:B--2---:R-:W-:Y:S05]  /*118d0*/  @!P0 NANOSLEEP.SYNCS 0x989680 ;  /* 0x009896800000895d */ /* 0x004fea0003900000 */
[----:B------:R-:W2:Y:S02]  /*118e0*/  @!P0 SYNCS.PHASECHK.TRANS64 P0, [R20+URZ+0x28470], R3 ;  /* 0x02847003140085a7 */ /* 0x000ea4000800007f */
[----:B--2---:R-:W-:Y:S05]  /*118f0*/  @!P0 BRA `(.L_x_916) ;  /* 0xfffffffc00f08947 */ /* 0x004fea000383ffff */
[----:B------:R-:W-:Y:S05]  /*11900*/  BRA `(.L_x_952) ;  /* 0xffffffec00447947 */ /* 0x000fea000383ffff */
.L_x_918:
[----:B-1----:R1:W2:Y:S02]  /*11910*/  SYNCS.PHASECHK.TRANS64.TRYWAIT P0, [R20+URZ+0x28460], R3 ;  /* 0x02846003140075a7 */ /* 0x0022a4000800017f */
[----:B--2---:R-:W-:Y:S05]  /*11920*/  @!P0 NANOSLEEP.SYNCS 0x989680 ;  /* 0x009896800000895d */ /* 0x004fea0003900000 */
[----:B------:R-:W2:Y:S02]  /*11930*/  @!P0 SYNCS.PHASECHK.TRANS64 P0, [R20+URZ+0x28460], R3 ;  /* 0x02846003140085a7 */ /* 0x000ea4000800007f */
[----:B--2---:R-:W-:Y:S05]  /*11940*/  @!P0 BRA `(.L_x_918) ;  /* 0xfffffffc00f08947 */ /* 0x004fea000383ffff */
[----:B------:R-:W-:Y:S05]  /*11950*/  BRA `(.L_x_953) ;  /* 0xffffffec004c7947 */ /* 0x000fea000383ffff */
.L_x_924:
[----:B-1----:R1:W2:Y:S02]  /*11960*/  SYNCS.PHASECHK.TRANS64.TRYWAIT P0, [R0+URZ+0x28420], R3 ;  /* 0x02842003000075a7 */ /* 0x0022a4000800017f */
[----:B--2---:R-:W-:Y:S05]  /*11970*/  @!P0 NANOSLEEP.SYNCS 0x989680 ;  /* 0x009896800000895d */ /* 0x004fea0003900000 */
[----:B------:R-:W2:Y:S02]  /*11980*/  @!P0 SYNCS.PHASECHK.TRANS64 P0, [R0+URZ+0x28420], R3 ;  /* 0x02842003000085a7 */ /* 0x000ea4000800007f */
[----:B--2---:R-:W-:Y:S05]  /*11990*/  @!P0 BRA `(.L_x_924) ;  /* 0xfffffffc00f08947 */ /* 0x004fea000383ffff */
[----:B------:R-:W-:Y:S05]  /*119a0*/  BRA `(.L_x_954) ;  /* 0xfffffff400387947 */ /* 0x000fea000383ffff */
.L_x_925:
[----:B------:R-:W2:Y:S01]  /*119b0*/  S2R R2, SR_TID.X ;  /* 0x0000000000027919 */ /* 0x000ea20000002100 */
[----:B------:R-:W-:Y:S01]  /*119c0*/  BSSY B0, `(.L_x_955) ;  /* 0x000000a000007945 */ /* 0x000fe20003800000 */
[----:B------:R-:W-:Y:S02]  /*119d0*/  IMAD.MOV.U32 R12, RZ, RZ, RZ ;  /* 0x000000ffff0c7224 */ /* 0x000fe400078e00ff */
[----:B------:R-:W-:Y:S02]  /*119e0*/  IMAD.MOV.U32 R11, RZ, RZ, 0x1f ;  /* 0x0000001fff0b7424 */ /* 0x000fe400078e00ff */
[----:B------:R-:W-:Y:S01]  /*119f0*/  IMAD.MOV.U32 R15, RZ, RZ, -0x1 ;  /* 0xffffffffff0f7424 */ /* 0x000fe200078e00ff */
[----:B--2---:R-:W-:-:S04]  /*11a00*/  SHF.R.U32.HI R2, RZ, 0x5, R2 ;  /* 0x00000005ff027819 */ /* 0x004fc80000011602 */
[----:B------:R-:W-:-:S05]  /*11a10*/  LOP3.LUT R2, R2, 0x3, RZ, 0xc0, !PT ;  /* 0x0000000302027812 */ /* 0x000fca00078ec0ff */
[----:B------:R-:W-:-:S07]  /*11a20*/  IMAD.MOV.U32 R13, RZ, RZ, R2 ;  /* 0x000000ffff0d7224 */ /* 0x000fce00078e0002 */
[----:B-1----:R-:W-:Y:S05]  /*11a30*/  WARPSYNC.COLLECTIVE R15, `(.L_x_956) ;  /* 0x000000000f087348 */ /* 0x002fea0003c00000 */
[----:B------:R2:W3:Y:S02]  /*11a40*/  SHFL.IDX P6, R14, R13, R12, R11 ;  /* 0x0000000c0d0e7389 */ /* 0x0004e400000c000b */
[----:B-123--:R-:W-:Y:S01]  /*11a50*/  ENDCOLLECTIVE ;  /* 0x000000000000791b */ /* 0x00efe20003800000 */
.L_x_956:
[----:B------:R-:W-:Y:S05]  /*11a60*/  BSYNC B0 ;  /* 0x0000000000007941 */ /* 0x000fea0003800000 */
.L_x_955:
[----:B------:R-:W-:Y:S05]  /*11a70*/  BRA `(.L_x_957) ;  /* 0xfffffff400207947 */ /* 0x000fea000383ffff */
.L_x_928:
[----:B------:R-:W-:Y:S01]  /*11a80*/  BSSY B1, `(.L_x_958) ;  /* 0x0000006000017945 */ /* 0x000fe20003800000 */
[----:B------:R-:W-:-:S07]  /*11a90*/  IMAD.MOV.U32 R15, RZ, RZ, -0x1 ;  /* 0xffffffffff0f7424 */ /* 0x000fce00078e00ff */
[----:B-12---:R-:W-:Y:S05]  /*11aa0*/  WARPSYNC.COLLECTIVE R15, `(.L_x_959) ;  /* 0x000000000f0c7348 */ /* 0x006fea0003c00000 */
[----:B------:R-:W-:Y:S02]  /*11ab0*/  ELECT P6, UR62, PT ;  /* 0x00000000003e782f */ /* 0x000fe400038c0000 */
[----:B------:R-:W-:Y:S01]  /*11ac0*/  MOV R14, UR62 ;  /* 0x0000003e000e7c02 */ /* 0x000fe20008000f00 */
[----:B-12---:R-:W-:Y:S10]  /*11ad0*/  ENDCOLLECTIVE ;  /* 0x000000000000791b */ /* 0x006ff40003800000 */
.L_x_959:
[----:B------:R-:W-:Y:S05]  /*11ae0*/  BSYNC B1 ;  /* 0x0000000000017941 */ /* 0x000fea0003800000 */
.L_x_958:
[----:B------:R-:W-:Y:S05]  /*11af0*/  BRA `(.L_x_960) ;  /* 0xfffffff400187947 */ /* 0x000fea000383ffff */
.L_x_930:
[----:B-1----:R1:W2:Y:S02]  /*11b00*/  SYNCS.PHASECHK.TRANS64.TRYWAIT P1, [R6+URZ], R5 ;  /* 0x00000005060075a7 */ /* 0x0022a4000802017f */
[----:B--2---:R-:W-:Y:S05]  /*11b10*/  @!P1 NANOSLEEP.SYNCS 0x989680 ;  /* 0x009896800000995d */ /* 0x004fea0003900000 */
[----:B------:R-:W2:Y:S02]  /*11b20*/  @!P1 SYNCS.PHASECHK.TRANS64 P1, [R6+URZ], R5 ;  /* 0x00000005060095a7 */ /* 0x000ea4000802007f */
[----:B--2---:R-:W-:Y:S05]  /*11b30*/  @!P1 BRA `(.L_x_930) ;  /* 0xfffffffc00f09947 */ /* 0x004fea000383ffff */
[----:B------:R-:W-:Y:S05]  /*11b40*/  BRA `(.L_x_961) ;  /* 0xfffffff400547947 */ /* 0x000fea000383ffff */
.L_x_931:
[----:B--2---:R2:W3:Y:S02]  /*11b50*/  SYNCS.PHASECHK.TRANS64.TRYWAIT P1, [R7+URZ], R2 ;  /* 0x00000002070075a7 */ /* 0x0044e4000802017f */
[----:B---3--:R-:W-:Y:S05]  /*11b60*/  @!P1 NANOSLEEP.SYNCS 0x989680 ;  /* 0x009896800000995d */ /* 0x008fea0003900000 */
[----:B------:R-:W3:Y:S02]  /*11b70*/  @!P1 SYNCS.PHASECHK.TRANS64 P1, [R7+URZ], R2 ;  /* 0x00000002070095a7 */ /* 0x000ee4000802007f */
[----:B---3--:R-:W-:Y:S05]  /*11b80*/  @!P1 BRA `(.L_x_931) ;  /* 0xfffffffc00f09947 */ /* 0x008fea000383ffff */
[----:B------:R-:W-:Y:S05]  /*11b90*/  BRA `(.L_x_962) ;  /* 0xfffffff400487947 */ /* 0x000fea000383ffff */
.L_x_933:
[----:B---3--:R3:W4:Y:S02]  /*11ba0*/  SYNCS.PHASECHK.TRANS64.TRYWAIT P1, [R4+URZ+0x28460], R5 ;  /* 0x02846005040075a7 */ /* 0x008724000802017f */
[----:B----4-:R-:W-:Y:S05]  /*11bb0*/  @!P1 NANOSLEEP.SYNCS 0x989680 ;  /* 0x009896800000995d */ /* 0x010fea0003900000 */
[----:B------:R-:W4:Y:S02]  /*11bc0*/  @!P1 SYNCS.PHASECHK.TRANS64 P1, [R4+URZ+0x28460], R5 ;  /* 0x02846005040095a7 */ /* 0x000f24000802007f */
[----:B----4-:R-:W-:Y:S05]  /*11bd0*/  @!P1 BRA `(.L_x_933) ;  /* 0xfffffffc00f09947 */ /* 0x010fea000383ffff */
[----:B------:R-:W-:Y:S05]  /*11be0*/  BRA `(.L_x_963) ;  /* 0xfffffff4004c7947 */ /* 0x000fea000383ffff */
.L_x_935:
[----:B----4-:R4:W1:Y:S02]  /*11bf0*/  SYNCS.PHASECHK.TRANS64.TRYWAIT P1, [R3+URZ+0x28460], R2 ;  /* 0x02846002030075a7 */ /* 0x010864000802017f */
[----:B-1----:R-:W-:Y:S05]  /*11c00*/  @!P1 NANOSLEEP.SYNCS 0x989680 ;  /* 0x009896800000995d */ /* 0x002fea0003900000 */
[----:B------:R-:W1:Y:S02]  /*11c10*/  @!P1 SYNCS.PHASECHK.TRANS64 P1, [R3+URZ+0x28460], R2 ;  /* 0x02846002030095a7 */ /* 0x000e64000802007f */
[----:B-1----:R-:W-:Y:S05]  /*11c20*/  @!P1 BRA `(.L_x_935) ;  /* 0xfffffffc00f09947 */ /* 0x002fea000383ffff */
[----:B------:R-:W-:Y:S05]  /*11c30*/  BRA `(.L_x_964) ;  /* 0xfffffff4004c7947 */ /* 0x000fea000383ffff */
.L_x_937:
[----:B------:R1:W1:Y:S02]  /*11c40*/  SYNCS.PHASECHK.TRANS64.TRYWAIT P0, [R4+URZ+0x28480], R5 ;  /* 0x02848005040075a7 */ /* 0x000264000800017f */
[----:B-1----:R-:W-:Y:S05]  /*11c50*/  @!P0 NANOSLEEP.SYNCS 0x989680 ;  /* 0x009896800000895d */ /* 0x002fea0003900000 */
[----:B------:R-:W1:Y:S02]  /*11c60*/  @!P0 SYNCS.PHASECHK.TRANS64 P0, [R4+URZ+0x28480], R5 ;  /* 0x02848005040085a7 */ /* 0x000e64000800007f */
[----:B-1----:R-:W-:Y:S05]  /*11c70*/  @!P0 BRA `(.L_x_937) ;  /* 0xfffffffc00f08947 */ /* 0x002fea000383ffff */
[----:B------:R-:W-:Y:S05]  /*11c80*/  BRA `(.L_x_938) ;  /* 0xfffffff400487947 */ /* 0x000fea000383ffff */
.L_x_965:
        /* <DEDUP_REMOVED lines=15> */
.L_x_2767:


//--------------------- .text._ZN7cutlass13device_kernelIN5flash11enable_sm90INS1_16FlashAttnFwdSm90INS1_25CollectiveMainloopFwdSm90ILi2EN4cute5tupleIJNS5_1CILi1EEES8_S8_EEENS6_IJNS7_ILi128EEENS7_ILi64EEENS7_ILi256EEEEEELi256ENS_12float_e4m3_tEfNS_4arch4Sm90ELb0ELb1ELb0ELb1ELb0ELb0ELb0ELb1ELb1ELb0ELb0ELb0EEENS1_21CollectiveEpilogueFwdINS6_IJSA_SC_SB_EEES9_NS_10bfloat16_tESG_Li256ELb1ELb0ELb0ELb1EEENS1_36VarlenDynamicPersistentTileSchedulerILi128ELi64ELi256ELi128ELb0ELb0ELb1ELb1ELb0ELb1EEEEEEEEEvNT_6ParamsE --------------------------
	.section	.text._ZN7cutlass13device_kernelIN5flash11enable_sm90INS1_16FlashAttnFwdSm90INS1_25CollectiveMainloopFwdSm90ILi2EN4cute5tupleIJNS5_1CILi1EEES8_S8_EEENS6_IJNS7_ILi128EEENS7_ILi64EEENS7_ILi256EEEEEELi256ENS_12float_e4m3_tEfNS_4arch4Sm90ELb0ELb1ELb0ELb1ELb0ELb0ELb0ELb1ELb1ELb0ELb0ELb0EEENS1_21CollectiveEpilogueFwdINS6_IJSA_SC_SB_EEES9_NS_10bfloat16_tESG_Li256ELb1ELb0ELb0ELb1EEENS1_36VarlenDynamicPersistentTileSchedulerILi128ELi64ELi256ELi128ELb0ELb0ELb1ELb1ELb0ELb1EEEEEEEEEvNT_6ParamsE,"ax",@progbits
	.align	128
.text._ZN7cutlass13device_kernelIN5flash11enable_sm90INS1_16FlashAttnFwdSm90INS1_25CollectiveMainloopFwdSm90ILi2EN4cute5tupleIJNS5_1CILi1EEES8_S8_EEENS6_IJNS7_ILi128EEENS7_ILi64EEENS7_ILi256EEEEEELi256ENS_12float_e4m3_tEfNS_4arch4Sm90ELb0ELb1ELb0ELb1ELb0ELb0ELb0ELb1ELb1ELb0ELb0ELb0EEENS1_21CollectiveEpilogueFwdINS6_IJSA_SC_SB_EEES9_NS_10bfloat16_tESG_Li256ELb1ELb0ELb0ELb1EEENS1_36VarlenDynamicPersistentTileSchedulerILi128ELi64ELi256ELi128ELb0ELb0ELb1ELb1ELb0ELb1EEEEEEEEEvNT_6ParamsE:
        .type           _ZN7cutlass13device_kernelIN5flash11enable_sm90INS1_16FlashAttnFwdSm90INS1_25CollectiveMainloopFwdSm90ILi2EN4cute5tupleIJNS5_1CILi1EEES8_S8_EEENS6_IJNS7_ILi128EEENS7_ILi64EEENS7_ILi256EEEEEELi256ENS_12float_e4m3_tEfNS_4arch4Sm90ELb0ELb1ELb0ELb1ELb0ELb0ELb0ELb1ELb1ELb0ELb0ELb0EEENS1_21CollectiveEpilogueFwdINS6_IJSA_SC_SB_EEES9_NS_10bfloat16_tESG_Li256ELb1ELb0ELb0ELb1EEENS1_36VarlenDynamicPersistentTileSchedulerILi128ELi64ELi256ELi128ELb0ELb0ELb1ELb1ELb0ELb1EEEEEEEEEvNT_6ParamsE,@function
        .size           _ZN7cutlass13device_kernelIN5flash11enable_sm90INS1_16FlashAttnFwdSm90INS1_25CollectiveMainloopFwdSm90ILi2EN4cute5tupleIJNS5_1CILi1EEES8_S8_EEENS6_IJNS7_ILi128EEENS7_ILi64EEENS7_ILi256EEEEEELi256ENS_12float_e4m3_tEfNS_4arch4Sm90ELb0ELb1ELb0ELb1ELb0ELb0ELb0ELb1ELb1ELb0ELb0ELb0EEENS1_21CollectiveEpilogueFwdINS6_IJSA_SC_SB_EEES9_NS_10bfloat16_tESG_Li256ELb1ELb0ELb0ELb1EEENS1_36VarlenDynamicPersistentTileSchedulerILi128ELi64ELi256ELi128ELb0ELb0ELb1ELb1ELb0ELb1EEEEEEEEEvNT_6ParamsE,(.L_x_2768 - _ZN7cutlass13device_kernelIN5flash11enable_sm90INS1_16FlashAttnFwdSm90INS1_25CollectiveMainloopFwdSm90ILi2EN4cute5tupleIJNS5_1CILi1EEES8_S8_EEENS6_IJNS7_ILi128EEENS7_ILi64EEENS7_ILi256EEEEEELi256ENS_12float_e4m3_tEfNS_4arch4Sm90ELb0ELb1ELb0ELb1ELb0ELb0ELb0ELb1ELb1ELb0ELb0ELb0EEENS1_21CollectiveEpilogueFwdINS6_IJSA_SC_SB_EEES9_NS_10bfloat16_tESG_Li256ELb1ELb0ELb0ELb1EEENS1_36VarlenDynamicPersistentTileSchedulerILi128ELi64ELi256ELi128ELb0ELb0ELb1ELb1ELb0ELb1EEEEEEEEEvNT_6ParamsE)
        .other          _ZN7cutlass13device_kernelIN5flash11enable_sm90INS1_16FlashAttnFwdSm90INS1_25CollectiveMainloopFwdSm90ILi2EN4cute5tupleIJNS5_1CILi1EEES8_S8_EEENS6_IJNS7_ILi128EEENS7_ILi64EEENS7_ILi256EEEEEELi256ENS_12float_e4m3_tEfNS_4arch4Sm90ELb0ELb1ELb0ELb1ELb0ELb0ELb0ELb1ELb1ELb0ELb0ELb0EEENS1_21CollectiveEpilogueFwdINS6_IJSA_SC_SB_EEES9_NS_10bfloat16_tESG_Li256ELb1ELb0ELb0ELb1EEENS1_36VarlenDynamicPersistentTileSchedulerILi128ELi64ELi256ELi128ELb0ELb0ELb1ELb1ELb0ELb1EEEEEEEEEvNT_6ParamsE,@"STO_CUDA_ENTRY STV_DEFAULT"
_ZN7cutlass13device_kernelIN5flash11enable_sm90INS1_16FlashAttnFwdSm90INS1_25CollectiveMainloopFwdSm90ILi2EN4cute5tupleIJNS5_1CILi1EEES8_S8_EEENS6_IJNS7_ILi128EEENS7_ILi64EEENS7_ILi256EEEEEELi256ENS_12float_e4m3_tEfNS_4arch4Sm90ELb0ELb1ELb0ELb1ELb0ELb0ELb0ELb1ELb1ELb0ELb0ELb0EEENS1_21CollectiveEpilogueFwdINS6_IJSA_SC_SB_EEES9_NS_10bfloat16_tESG_Li256ELb1ELb0ELb0ELb1EEENS1_36VarlenDynamicPersistentTileSchedulerILi128ELi64ELi256ELi128ELb0ELb0ELb1ELb1ELb0ELb1EEEEEEEEEvNT_6ParamsE:
        /* <DEDUP_REMOVED lines=21> */
.L_x_967:
[----:B------:R-:W-:Y:S05]  /*0150*/  BSYNC B0 ;  /* 0x0000000000007941 */ /* 0x000fea0003800000 */
.L_x_966:
        /* <DEDUP_REMOVED lines=41> */
.L_x_968:
        /* <DEDUP_REMOVED lines=22> */
.L_x_969:
        /* <DEDUP_REMOVED lines=18> */
.L_x_970:
        /* <DEDUP_REMOVED lines=22> */
.L_x_971:
        /* <DEDUP_REMOVED lines=22> */
.L_x_972:
[----:B------:R-:W-:Y:S01]  /*0930*/  PLOP3.LUT P0, PT, PT, PT, UP0, 0x80, 0x0 ;  /* 0x000000000000781c */ /* 0x000fe20003f0f008 */
[----:B------:R-:W-:Y:S01]  /*0940*/  UMOV UR40, 0x1 ;  /* 0x0000000100287882 */ /* 0x000fe20000000000 */
[----:B------:R-:W-:Y:S01]  /*0950*/  NOP ;  /* 0x0000000000007918 */ /* 0x000fe20000000000 */
[----:B------:R-:W-:Y:S01]  /*0960*/  USEL UR40, UR40, 0x2, !UP0 ;  /* 0x0000000228287887 */ /* 0x000fe2000c000000 */
[----:B------:R-:W-:Y:S01]  /*0970*/  ULDC.64 UR50, c[0x0][0x208] ;  /* 0x0000820000327ab9 */ /* 0x000fe20000000a00 */
[----:B012-4-:R-:W-:Y:S08]  /*0980*/  BAR.SYNC.DEFER_BLOCKING 0x0 ;  /* 0x0000000000007b1d */ /* 0x017ff00000010000 */
[----:B------:R-:W-:Y:S05]  /*0990*/  @!P0 BRA `(.L_x_973) ;  /* 0x000000e000208947 */ /* 0x000fea0003800000 */
.L_x_974:
        /* <DEDUP_REMOVED lines=21> */
[----:B------:R-:W-:Y:S01]  /*0af0*/  R2UR UR48, R63 ;  /* 0x000000003f3072ca */ /* 0x000fe200000e0000 */
[----:B------:R-:W-:Y:S01]  /*0b00*/  UMOV UR46, URZ ;  /* 0x0000003f002e7c82 */ /* 0x000fe20008000000 */
[----:B------:R-:W-:Y:S01]  /*0b10*/  SHF.R.S32.HI R3, RZ, 0x1f, R196 ;  /* 0x0000001fff037819 */ /* 0x000fe200000114c4 */
[----:B------:R-:W-:Y:S01]  /*0b20*/  UMOV UR45, URZ ;  /* 0x0000003f002d7c82 */ /* 0x000fe20008000000 */
[----:B------:R-:W-:Y:S02]  /*0b30*/  UMOV UR52, URZ ;  /* 0x0000003f00347c82 */ /* 0x000fe40008000000 */
[CC--:B------:R-:W-:Y:S02]  /*0b40*/  LEA.HI R5, R3.reuse, R196.reuse, RZ, 0x7 ;  /* 0x000000c403057211 */ /* 0x0c0fe400078f38ff */
[----:B------:R-:W-:-:S02]  /*0b50*/  LEA.HI R0, R3, R196, RZ, 0x4 ;  /* 0x000000c403007211 */ /* 0x000fc400078f20ff */
[----:B------:R-:W-:Y:S02]  /*0b60*/  LOP3.LUT R7, R5, 0xffffff80, RZ, 0xc0, !PT ;  /* 0xffffff8005077812 */ /* 0x000fe400078ec0ff */
[CC--:B------:R-:W-:Y:S02]  /*0b70*/  LEA.HI R2, R3.reuse, R196.reuse, RZ, 0x5 ;  /* 0x000000c403027211 */ /* 0x0c0fe400078f28ff */
[----:B------:R-:W-:Y:S01]  /*0b80*/  SHF.R.S32.HI R9, RZ, 0x4, R0 ;  /* 0x00000004ff097819 */ /* 0x000fe20000011400 */
[----:B------:R-:W-:Y:S01]  /*0b90*/  IMAD.IADD R192, R196, 0x1, -R7 ;  /* 0x00000001c4c07824 */ /* 0x000fe200078e0a07 */
[----:B------:R-:W-:Y:S01]  /*0ba0*/  SHF.R.S32.HI R194, RZ, 0x7, R5 ;  /* 0x00000007ffc27819 */ /* 0x000fe20000011405 */
[----:B------:R-:W-:Y:S01]  /*0bb0*/  IMAD.SHL.U32 R2, R2, 0x20, RZ ;  /* 0x0000002002027824 */ /* 0x000fe200078e00ff */
[----:B------:R-:W-:Y:S02]  /*0bc0*/  LEA.HI R3, R3, R196, RZ, 0x3 ;  /* 0x000000c403037211 */ /* 0x000fe400078f18ff */
[----:B------:R-:W-:-:S02]  /*0bd0*/  SHF.R.S32.HI R11, RZ, 0x1f, R192 ;  /* 0x0000001fff0b7819 */ /* 0x000fc400000114c0 */
[----:B------:R-:W-:Y:S02]  /*0be0*/  LEA.HI R5, R5, R194, RZ, 0x1 ;  /* 0x000000c205057211 */ /* 0x000fe400078f08ff */
[----:B------:R-:W-:Y:S02]  /*0bf0*/  LEA.HI R4, R11, R192, RZ, 0x2 ;  /* 0x000000c00b047211 */ /* 0x000fe400078f10ff */
[----:B------:R-:W-:Y:S02]  /*0c00*/  LOP3.LUT R2, R2, 0xfffffc00, RZ, 0xc0, !PT ;  /* 0xfffffc0002027812 */ /* 0x000fe400078ec0ff */
[--C-:B------:R-:W-:Y:S02]  /*0c10*/  SHF.R.S32.HI R6, RZ, 0x2, R4.reuse ;  /* 0x00000002ff067819 */ /* 0x100fe40000011404 */
[----:B------:R-:W-:Y:S02]  /*0c20*/  SHF.R.S32.HI R7, RZ, 0x1f, R4 ;  /* 0x0000001fff077819 */ /* 0x000fe40000011404 */
[----:B------:R-:W-:-:S02]  /*0c30*/  LOP3.LUT R5, R5, 0x3fffffe, RZ, 0xc0, !PT ;  /* 0x03fffffe05057812 */ /* 0x000fc400078ec0ff */
[----:B------:R-:W-:Y:S02]  /*0c40*/  LEA.HI R7, R7, R6, RZ, 0x3 ;  /* 0x0000000607077211 */ /* 0x000fe400078f18ff */
[----:B------:R-:W-:Y:S01]  /*0c50*/  LEA.HI R11, R11, R192, RZ, 0x5 ;  /* 0x000000c00b0b7211 */ /* 0x000fe200078f28ff */
[----:B------:R-:W-:Y:S01]  /*0c60*/  IMAD.IADD R193, R194, 0x1, -R5 ;  /* 0x00000001c2c17824 */ /* 0x000fe200078e0a05 */
[----:B------:R-:W-:Y:S02]  /*0c70*/  LOP3.LUT R7, R7, 0xfffffff8, RZ, 0xc0, !PT ;  /* 0xfffffff807077812 */ /* 0x000fe400078ec0ff */
[----:B------:R-:W-:Y:S02]  /*0c80*/  SHF.R.S32.HI R11, RZ, 0x5, R11 ;  /* 0x00000005ff0b7819 */ /* 0x000fe4000001140b */
[----:B------:R-:W-:Y:S01]  /*0c90*/  LOP3.LUT R5, R3, 0x1ffffff8, RZ, 0xc0, !PT ;  /* 0x1ffffff803057812 */ /* 0x000fe200078ec0ff */
[----:B------:R-:W-:Y:S01]  /*0ca0*/  IMAD.IADD R6, R6, 0x1, -R7 ;  /* 0x0000000106067824 */ /* 0x000fe200078e0a07 */
[----:B------:R-:W-:-:S02]  /*0cb0*/  LOP3.LUT R7, R0, 0x3fffff0, RZ, 0xc0, !PT ;  /* 0x03fffff000077812 */ /* 0x000fc400078ec0ff */
[----:B------:R-:W-:Y:S01]  /*0cc0*/  LEA.HI R0, R0, R9, RZ, 0x1 ;  /* 0x0000000900007211 */ /* 0x000fe200078f08ff */
[----:B------:R-:W-:Y:S01]  /*0cd0*/  IMAD R6, R11, 0x10, R6 ;  /* 0x000000100b067824 */ /* 0x000fe200078e0206 */
[----:B------:R-:W-:Y:S01]  /*0ce0*/  SHF.R.S32.HI R22, RZ, 0x3, R3 ;  /* 0x00000003ff167819 */ /* 0x000fe20000011403 */
[----:B------:R-:W-:Y:S01]  /*0cf0*/  IMAD.IADD R7, R196, 0x1, -R7 ;  /* 0x00000001c4077824 */ /* 0x000fe200078e0a07 */
[----:B------:R-:W-:Y:S01]  /*0d00*/  LOP3.LUT R0, R0, 0x1ffffffe, RZ, 0xc0, !PT ;  /* 0x1ffffffe00007812 */ /* 0x000fe200078ec0ff */
[----:B------:R-:W-:Y:S02]  /*0d10*/  IMAD.IADD R5, R196, 0x1, -R5 ;  /* 0x00000001c4057824 */ /* 0x000fe400078e0a05 */
[----:B------:R-:W-:Y:S02]  /*0d20*/  IMAD R7, R7, 0x40, R2 ;  /* 0x0000004007077824 */ /* 0x000fe400078e0202 */
[----:B------:R-:W-:Y:S02]  /*0d30*/  IMAD.IADD R0, R9, 0x1, -R0 ;  /* 0x0000000109007824 */ /* 0x000fe400078e0a00 */
[----:B------:R-:W-:-:S02]  /*0d40*/  IMAD R193, R193, 0x40, R6 ;  /* 0x00000040c1c17824 */ /* 0x000fc400078e0206 */
[----:B------:R-:W-:Y:S01]  /*0d50*/  IMAD R195, R0, 0x8, R7 ;  /* 0x0000000800c37824 */ /* 0x000fe200078e0207 */
[----:B------:R-:W-:Y:S01]  /*0d60*/  LOP3.LUT R7, R4, 0x7ffffffc, RZ, 0xc0, !PT ;  /* 0x7ffffffc04077812 */ /* 0x000fe200078ec0ff */
[----:B------:R-:W-:-:S04]  /*0d70*/  IMAD.SHL.U32 R18, R5, 0x8, RZ ;  /* 0x0000000805127824 */ /* 0x000fc800078e00ff */
[----:B------:R-:W-:-:S07]  /*0d80*/  IMAD.IADD R2, R192, 0x1, -R7 ;  /* 0x00000001c0027824 */ /* 0x000fce00078e0a07 */
.L_x_1078:
[----:B------:R-:W-:Y:S01]  /*0d90*/  ULDC.64 UR4, c[0x0][0xa28] ;  /* 0x00028a0000047ab9 */ /* 0x000fe20000000a00 */
[----:B0-----:R-:W0:Y:S01]  /*0da0*/  LDC R17, c[0x0][0x288] ;  /* 0x0000a200ff117b82 */ /* 0x001e220000000800 */
[----:B------:R-:W-:Y:S01]  /*0db0*/  UISETP.NE.U32.AND UP0, UPT, UR4, URZ, UPT ;  /* 0x0000003f0400728c */ /* 0x000fe2000bf05070 */
[----:B------:R-:W-:-:S03]  /*0dc0*/  IMAD.MOV.U32 R3, RZ, RZ, RZ ;  /* 0x000000ffff037224 */ /* 0x000fc600078e00ff */
[----:B------:R-:W-:-:S03]  /*0dd0*/  UISETP.NE.AND.EX UP0, UPT, UR5, URZ, UPT, UP0 ;  /* 0x0000003f0500728c */ /* 0x000fc6000bf05300 */
[----:B------:R-:W-:Y:S01]  /*0de0*/  ULDC.64 UR4, c[0x0][0xa18] ;  /* 0x0002860000047ab9 */ /* 0x000fe20000000a00 */
[----:B-1--45:R-:W1:Y:S01]  /*0df0*/  LDC.64 R8, c[0x0][0x3f8] ;  /* 0x0000fe00ff087b82 */ /* 0x032e620000000a00 */
[----:B------:R-:W-:Y:S01]  /*0e00*/  UISETP.NE.U32.AND UP1, UPT, UR4, URZ, UPT ;  /* 0x0000003f0400728c */ /* 0x000fe2000bf25070 */
[----:B------:R-:W-:-:S03]  /*0e10*/  PLOP3.LUT P0, PT, PT, PT, UP0, 0x80, 0x0 ;  /* 0x000000000000781c */ /* 0x000fc60003f0f008 */
[----:B------:R-:W-:-:S03]  /*0e20*/  UISETP.NE.AND.EX UP1, UPT, UR5, URZ, UPT, UP1 ;  /* 0x0000003f0500728c */ /* 0x000fc6000bf25310 */
[----:B------:R-:W-:Y:S01]  /*0e30*/  @UP0 ULDC.64 UR4, c[0x0][0xa28] ;  /* 0x00028a0000040ab9 */ /* 0x000fe20000000a00 */
[----:B--2---:R-:W2:Y:S01]  /*0e40*/  LDC R0, c[0x0][0x404] ;  /* 0x00010100ff007b82 */ /* 0x004ea20000000800 */
[----:B------:R-:W-:Y:S01]  /*0e50*/  @UP0 UIMAD.WIDE UR4, UR48, 0x4, UR4 ;  /* 0x00000004300408a5 */ /* 0x000fe2000f8e0204 */
[----:B------:R-:W-:-:S05]  /*0e60*/  PLOP3.LUT P2, PT, PT, PT, UP1, 0x80, 0x0 ;  /* 0x000000000000781c */ /* 0x000fca0003f4f018 */
[----:B------:R-:W-:Y:S01]  /*0e70*/  @UP1 ULDC.64 UR6, c[0x0][0xa18] ;  /* 0x0002860000061ab9 */ /* 0x000fe20000000a00 */
[----:B------:R-:W-:Y:S01]  /*0e80*/  IMAD.U32 R4, RZ, RZ, UR4 ;  /* 0x00000004ff047e24 */ /* 0x000fe2000f8e00ff */
[----:B---3--:R-:W3:Y:S01]  /*0e90*/  LDC R11, c[0x0][0x2e0] ;  /* 0x0000b800ff0b7b82 */ /* 0x008ee20000000800 */
[----:B------:R-:W-:Y:S01]  /*0ea0*/  IMAD.U32 R5, RZ, RZ, UR5 ;  /* 0x00000005ff057e24 */ /* 0x000fe2000f8e00ff */
[----:B------:R-:W-:-:S04]  /*0eb0*/  @UP1 UIMAD.WIDE UR4, UR48, 0x4, UR6 ;  /* 0x00000004300418a5 */ /* 0x000fc8000f8e0206 */
[----:B------:R4:W5:Y:S02]  /*0ec0*/  @P0 LDG.E R3, desc[UR50][R4.64] ;  /* 0x0000003204030981 */ /* 0x000964000c1e1900 */
[----:B------:R-:W-:Y:S02]  /*0ed0*/  IMAD.U32 R6, RZ, RZ, UR4 ;  /* 0x00000004ff067e24 */ /* 0x000fe4000f8e00ff */
[----:B------:R-:W-:Y:S01]  /*0ee0*/  IMAD.U32 R7, RZ, RZ, UR5 ;  /* 0x00000005ff077e24 */ /* 0x000fe2000f8e00ff */
[----:B------:R-:W-:-:S04]  /*0ef0*/  ULDC.64 UR4, c[0x0][0xa20] ;  /* 0x0002880000047ab9 */ /* 0x000fc80000000a00 */
[----:B0-----:R4:W5:Y:S01]  /*0f00*/  @P2 LDG.E R17, desc[UR50][R6.64] ;  /* 0x0000003206112981 */ /* 0x001962000c1e1900 */
[----:B-1----:R-:W-:Y:S02]  /*0f10*/  ISETP.NE.U32.AND P0, PT, R8, RZ, PT ;  /* 0x000000ff0800720c */ /* 0x002fe40003f05070 */
[----:B------:R-:W-:Y:S02]  /*0f20*/  ISETP.NE.U32.AND P1, PT, RZ, UR4, PT ;  /* 0x00000004ff007c0c */ /* 0x000fe4000bf25070 */
[----:B------:R-:W-:Y:S02]  /*0f30*/  ISETP.NE.AND.EX P0, PT, R9, RZ, PT, P0 ;  /* 0x000000ff0900720c */ /* 0x000fe40003f05300 */
[----:B------:R-:W-:Y:S02]  /*0f40*/  ISETP.NE.AND.EX P1, PT, RZ, UR5, PT, P1 ;  /* 0x00000005ff007c0c */ /* 0x000fe4000bf25310 */
[----:B--2---:R-:W-:Y:S01]  /*0f50*/  SEL R0, R0, 0x1, P0 ;  /* 0x0000000100007807 */ /* 0x004fe20000000000 */
[----:B----4-:R-:W-:Y:S10]  /*0f60*/  @P2 BRA `(.L_x_975) ;  /* 0x00000000002c2947 */ /* 0x010ff40003800000 */
        /* <DEDUP_REMOVED lines=8> */
[----:B-----5:R-:W2:Y:S04]  /*0ff0*/  LDG.E R17, desc[UR50][R4.64] ;  /* 0x0000003204117981 */ /* 0x020ea8000c1e1900 */
[----:B------:R-:W2:Y:S02]  /*1000*/  LDG.E R6, desc[UR50][R4.64+0x4] ;  /* 0x0000043204067981 */ /* 0x000ea4000c1e1900 */
[----:B--2---:R-:W-:-:S07]  /*1010*/  IMAD.IADD R17, R6, 0x1, -R17 ;  /* 0x0000000106117824 */ /* 0x004fce00078e0a11 */
.L_x_975:
[----:B------:R-:W-:Y:S01]  /*1020*/  UMOV UR42, UR44 ;  /* 0x0000002c002a7c82 */ /* 0x000fe20008000000 */
[----:B------:R-:W-:Y:S01]  /*1030*/  UMOV UR36, UR48 ;  /* 0x0000003000247c82 */ /* 0x000fe20008000000 */
[----:B---3--:R-:W-:Y:S02]  /*1040*/  IMAD R16, R0, R11, RZ ;  /* 0x0000000b00107224 */ /* 0x008fe400078e02ff */
[----:B------:R-:W-:Y:S01]  /*1050*/  IMAD.MOV.U32 R19, RZ, RZ, R61 ;  /* 0x000000ffff137224 */ /* 0x000fe200078e003d */
[----:B------:R-:W-:Y:S06]  /*1060*/  @!P1 BRA `(.L_x_976) ;  /* 0x0000000000189947 */ /* 0x000fec0003800000 */
[----:B------:R-:W-:Y:S02]  /*1070*/  ULDC.64 UR4, c[0x0][0xa20] ;  /* 0x0002880000047ab9 */ /* 0x000fe40000000a00 */
[----:B------:R-:W-:-:S06]  /*1080*/  UIMAD.WIDE UR4, UR48, 0x4, UR4 ;  /* 0x00000004300478a5 */ /* 0x000fcc000f8e0204 */
[----:B------:R-:W-:Y:S02]  /*1090*/  IMAD.U32 R4, RZ, RZ, UR4 ;  /* 0x00000004ff047e24 */ /* 0x000fe4000f8e00ff */
[----:B------:R-:W-:-:S05]  /*10a0*/  IMAD.U32 R5, RZ, RZ, UR5 ;  /* 0x00000005ff057e24 */ /* 0x000fca000f8e00ff */
[----:B------:R0:W5:Y:S01]  /*10b0*/  LDG.E R16, desc[UR50][R4.64] ;  /* 0x0000003204107981 */ /* 0x000162000c1e1900 */
[----:B------:R-:W-:Y:S05]  /*10c0*/  BRA `(.L_x_977) ;  /* 0x00000000002c7947 */ /* 0x000fea0003800000 */
.L_x_976:
        /* <DEDUP_REMOVED lines=9> */
[----:B------:R-:W2:Y:S02]  /*1160*/  LDG.E R7, desc[UR50][R4.64+0x4] ;  /* 0x0000043204077981 */ /* 0x000ea4000c1e1900 */
[----:B--2---:R-:W-:-:S07]  /*1170*/  IMAD.IADD R16, R7, 0x1, -R16 ;  /* 0x0000000107107824 */ /* 0x004fce00078e0a10 */
.L_x_977:
[----:B------:R-:W-:Y:S01]  /*1180*/  ULDC.64 UR6, c[0x0][0x990] ;  /* 0x0002640000067ab9 */ /* 0x000fe20000000a00 */
[----:B------:R-:W-:Y:S01]  /*1190*/  ULDC.64 UR4, c[0x0][0x998] ;  /* 0x0002660000047ab9 */ /* 0x000fe20000000a00 */
[----:B------:R-:W-:Y:S01]  /*11a0*/  UISETP.NE.U32.AND UP0, UPT, UR6, URZ, UPT ;  /* 0x0000003f0600728c */ /* 0x000fe2000bf05070 */
[----:B------:R-:W-:Y:S01]  /*11b0*/  IMAD.MOV.U32 R9, RZ, RZ, 0x3f800000 ;  /* 0x3f800000ff097424 */ /* 0x000fe200078e00ff */
[----:B------:R-:W-:Y:S01]  /*11c0*/  UISETP.NE.U32.AND UP1, UPT, UR4, URZ, UPT ;  /* 0x0000003f0400728c */ /* 0x000fe2000bf25070 */
[----:B------:R-:W-:Y:S01]  /*11d0*/  IMAD.MOV.U32 R0, RZ, RZ, 0x3f800000 ;  /* 0x3f800000ff007424 */ /* 0x000fe200078e00ff */
[----:B------:R-:W-:Y:S01]  /*11e0*/  UISETP.NE.AND.EX UP0, UPT, UR7, URZ, UPT, UP0 ;  /* 0x0000003f0700728c */ /* 0x000fe2000bf05300 */
[----:B------:R-:W1:Y:S01]  /*11f0*/  LDC.64 R10, c[0x0][0x9e0] ;  /* 0x00027800ff0a7b82 */ /* 0x000e620000000a00 */
[----:B------:R-:W-:Y:S01]  /*1200*/  UISETP.NE.AND.EX UP1, UPT, UR5, URZ, UPT, UP1 ;  /* 0x0000003f0500728c */ /* 0x000fe2000bf25310 */
[----:B------:R-:W-:Y:S02]  /*1210*/  ULDC UR8, c[0x0][0x428] ;  /* 0x00010a0000087ab9 */ /* 0x000fe40000000800 */
[----:B------:R-:W-:Y:S01]  /*1220*/  UISETP.NE.AND UP2, UPT, UR8, 0x1, UPT ;  /* 0x000000010800788c */ /* 0x000fe2000bf45270 */
[----:B------:R-:W-:-:S02]  /*1230*/  PLOP3.LUT P0, PT, PT, PT, UP0, 0x80, 0x0 ;  /* 0x000000000000781c */ /* 0x000fc40003f0f008 */
[----:B------:R-:W-:-:S03]  /*1240*/  PLOP3.LUT P1, PT, PT, PT, UP1, 0x80, 0x0 ;  /* 0x000000000000781c */ /* 0x000fc60003f2f018 */
[----:B------:R-:W-:Y:S01]  /*1250*/  @UP0 USHF.R.S32.HI UR8, URZ, 0x1f, UR48 ;  /* 0x0000001f3f080899 */ /* 0x000fe20008011430 */
[----:B------:R-:W-:Y:S01]  /*1260*/  @UP0 ULDC.64 UR14, c[0x0][0x9a8] ;  /* 0x00026a00000e0ab9 */ /* 0x000fe20000000a00 */
[----:B------:R-:W-:Y:S02]  /*1270*/  @UP1 ULDC.64 UR16, c[0x0][0x9b8] ;  /* 0x00026e0000101ab9 */ /* 0x000fe40000000a00 */
[----:B------:R-:W-:Y:S02]  /*1280*/  @UP0 UIMAD UR10, UR8, UR14, URZ ;  /* 0x0000000e080a02a4 */ /* 0x000fe4000f8e023f */
[----:B------:R-:W-:Y:S02]  /*1290*/  @UP0 UIMAD.WIDE.U32 UR8, UR48, UR14, URZ ;  /* 0x0000000e300802a5 */ /* 0x000fe4000f8e003f */
[----:B------:R-:W-:Y:S01]  /*12a0*/  @UP1 USHF.R.S32.HI UR14, URZ, 0x1f, UR48 ;  /* 0x0000001f3f0e1899 */ /* 0x000fe20008011430 */
[----:B------:R-:W-:Y:S01]  /*12b0*/  @UP2 ULDC UR12, c[0x0][0x42c] ;  /* 0x00010b00000c2ab9 */ /* 0x000fe20000000800 */
[----:B------:R-:W-:-:S02]  /*12c0*/  @UP0 UIMAD UR15, UR48, UR15, UR10 ;  /* 0x0000000f300f02a4 */ /* 0x000fc4000f8e020a */
[----:B------:R-:W-:Y:S02]  /*12d0*/  @UP1 UIMAD UR14, UR14, UR16, URZ ;  /* 0x000000100e0e12a4 */ /* 0x000fe4000f8e023f */
[----:B------:R-:W-:Y:S02]  /*12e0*/  UIMAD.WIDE.U32 UR12, UR44, UR12, URZ ;  /* 0x0000000c2c0c72a5 */ /* 0x000fe4000f8e003f */
[----:B------:R-:W-:Y:S02]  /*12f0*/  @UP1 UIMAD.WIDE.U32 UR10, UR48, UR16, URZ ;  /* 0x00000010300a12a5 */ /* 0x000fe4000f8e003f */
[----:B------:R-:W-:Y:S01]  /*1300*/  @UP1 UIMAD UR16, UR48, UR17, UR14 ;  /* 0x00000011301012a4 */ /* 0x000fe2000f8e020e */
[----:B------:R-:W-:Y:S02]  /*1310*/  @UP0 ULDC.64 UR18, c[0x0][0x9b0] ;  /* 0x00026c0000120ab9 */ /* 0x000fe40000000a00 */
[----:B------:R-:W-:Y:S01]  /*1320*/  @UP2 ULDC UR17, c[0x0][0x430] ;  /* 0x00010c0000112ab9 */ /* 0x000fe20000000800 */
[----:B------:R-:W-:Y:S01]  /*1330*/  UMOV UR14, UR44 ;  /* 0x0000002c000e7c82 */ /* 0x000fe20008000000 */
[----:B------:R-:W-:Y:S01]  /*1340*/  @UP2 USHF.R.U32.HI UR14, URZ, UR17, UR13 ;  /* 0x000000113f0e2299 */ /* 0x000fe2000801160d */
[----:B------:R-:W-:Y:S01]  /*1350*/  @UP1 ULDC.64 UR20, c[0x0][0x9c0] ;  /* 0x0002700000141ab9 */ /* 0x000fe20000000a00 */
[----:B------:R-:W-:-:S02]  /*1360*/  @UP0 UIADD3 UR9, UR9, UR15, URZ ;  /* 0x0000000f09090290 */ /* 0x000fc4000fffe03f */
[----:B------:R-:W-:Y:S02]  /*1370*/  @UP0 USHF.R.S32.HI UR12, URZ, 0x1f, UR14 ;  /* 0x0000001f3f0c0899 */ /* 0x000fe4000801140e */
[----:B------:R-:W-:Y:S02]  /*1380*/  @UP1 USHF.R.S32.HI UR13, URZ, 0x1f, UR14 ;  /* 0x0000001f3f0d1899 */ /* 0x000fe4000801140e */
[----:B------:R-:W-:Y:S02]  /*1390*/  @UP0 UIMAD UR12, UR12, UR18, URZ ;  /* 0x000000120c0c02a4 */ /* 0x000fe4000f8e023f */
[----:B------:R-:W-:Y:S02]  /*13a0*/  @UP1 UIADD3 UR11, UR11, UR16, URZ ;  /* 0x000000100b0b1290 */ /* 0x000fe4000fffe03f */
[----:B------:R-:W-:Y:S02]  /*13b0*/  @UP1 UIMAD UR13, UR13, UR20, URZ ;  /* 0x000000140d0d12a4 */ /* 0x000fe4000f8e023f */
[----:B------:R-:W-:-:S02]  /*13c0*/  @UP0 UIMAD.WIDE.U32 UR8, UR14, UR18, UR8 ;  /* 0x000000120e0802a5 */ /* 0x000fc4000f8e0008 */
[----:B------:R-:W-:Y:S02]  /*13d0*/  @UP0 UIMAD UR12, UR14, UR19, UR12 ;  /* 0x000000130e0c02a4 */ /* 0x000fe4000f8e020c */
[----:B------:R-:W-:Y:S02]  /*13e0*/  @UP1 UIMAD.WIDE.U32 UR10, UR14, UR20, UR10 ;  /* 0x000000140e0a12a5 */ /* 0x000fe4000f8e000a */
[----:B------:R-:W-:Y:S02]  /*13f0*/  @UP1 UIMAD UR13, UR14, UR21, UR13 ;  /* 0x000000150e0d12a4 */ /* 0x000fe4000f8e020d */
[----:B------:R-:W-:Y:S02]  /*1400*/  @UP0 UIADD3 UR12, UR9, UR12, URZ ;  /* 0x0000000c090c0290 */ /* 0x000fe4000fffe03f */
[----:B------:R-:W-:Y:S02]  /*1410*/  @UP0 ULEA UR6, UP3, UR8, UR6, 0x2 ;  /* 0x0000000608060291 */ /* 0x000fe4000f86103f */
[----:B------:R-:W-:-:S02]  /*1420*/  @UP1 UIADD3 UR9, UR11, UR13, URZ ;  /* 0x0000000d0b091290 */ /* 0x000fc4000fffe03f */
[----:B------:R-:W-:Y:S02]  /*1430*/  @UP1 ULEA UR4, UP4, UR10, UR4, 0x2 ;  /* 0x000000040a041291 */ /* 0x000fe4000f88103f */
[----:B------:R-:W-:Y:S01]  /*1440*/  @UP0 ULEA.HI.X UR7, UR8, UR7, UR12, 0x2, UP3 ;  /* 0x0000000708070291 */ /* 0x000fe200098f140c */
[----:B0-----:R-:W-:Y:S01]  /*1450*/  IMAD.U32 R4, RZ, RZ, UR6 ;  /* 0x00000006ff047e24 */ /* 0x001fe2000f8e00ff */
[----:B------:R-:W-:Y:S02]  /*1460*/  @UP1 ULEA.HI.X UR5, UR10, UR5, UR9, 0x2, UP4 ;  /* 0x000000050a051291 */ /* 0x000fe4000a0f1409 */
[----:B------:R-:W-:Y:S01]  /*1470*/  IMAD.U32 R6, RZ, RZ, UR4 ;  /* 0x00000004ff067e24 */ /* 0x000fe2000f8e00ff */
[----:B------:R-:W-:Y:S01]  /*1480*/  ULDC UR4, c[0x0][0x988] ;  /* 0x0002620000047ab9 */ /* 0x000fe20000000800 */
[----:B------:R-:W-:Y:S01]  /*1490*/  IMAD.U32 R5, RZ, RZ, UR7 ;  /* 0x00000007ff057e24 */ /* 0x000fe2000f8e00ff */
[----:B------:R-:W-:Y:S01]  /*14a0*/  @UP2 ULDC UR6, c[0x0][0x430] ;  /* 0x00010c0000062ab9 */ /* 0x000fe20000000800 */
[----:B------:R-:W-:-:S03]  /*14b0*/  IMAD.U32 R7, RZ, RZ, UR5 ;  /* 0x00000005ff077e24 */ /* 0x000fc6000f8e00ff */
[----:B------:R-:W2:Y:S04]  /*14c0*/  @P0 LDG.E R9, desc[UR50][R4.64] ;  /* 0x0000003204090981 */ /* 0x000ea8000c1e1900 */
[----:B------:R-:W2:Y:S01]  /*14d0*/  @P1 LDG.E R0, desc[UR50][R6.64] ;  /* 0x0000003206001981 */ /* 0x000ea2000c1e1900 */
[----:B-1----:R-:W-:Y:S01]  /*14e0*/  ISETP.GE.AND P1, PT, R11, 0x1, PT ;  /* 0x000000010b00780c */ /* 0x002fe20003f26270 */
[----:B-----5:R-:W-:Y:S02]  /*14f0*/  IMAD.IADD R16, R16, 0x1, -R3 ;  /* 0x0000000110107824 */ /* 0x020fe400078e0a03 */
[----:B--2---:R-:W-:-:S04]  /*1500*/  FMUL.FTZ R0, R9, R0 ;  /* 0x0000000009007220 */ /* 0x004fc80000410000 */
[----:B------:R-:W-:Y:S01]  /*1510*/  FMUL.FTZ R0, R0, UR4 ;  /* 0x0000000400007c20 */ /* 0x000fe20008410000 */
[----:B------:R-:W-:Y:S02]  /*1520*/  @UP2 ULDC UR4, c[0x0][0x42c] ;  /* 0x00010b0000042ab9 */ /* 0x000fe40000000800 */
[----:B------:R-:W-:Y:S02]  /*1530*/  UIMAD.WIDE.U32 UR4, UR44, UR4, URZ ;  /* 0x000000042c0472a5 */ /* 0x000fe4000f8e003f */
[----:B------:R-:W-:Y:S02]  /*1540*/  R2UR UR37, R0 ;  /* 0x00000000002572ca */ /* 0x000fe400000e0000 */
[----:B------:R-:W-:Y:S01]  /*1550*/  IADD3 R0, R16, 0x80, -R17 ;  /* 0x0000008010007810 */ /* 0x000fe20007ffe811 */
[----:B------:R-:W-:-:S04]  /*1560*/  @UP2 USHF.R.U32.HI UR44, URZ, UR6, UR5 ;  /* 0x000000063f2c2299 */ /* 0x000fc80008011605 */
[----:B------:R-:W-:-:S04]  /*1570*/  IMAD R197, R61, 0x80, R0 ;  /* 0x000000803dc57824 */ /* 0x000fc800078e0200 */
[----:B------:R-:W-:Y:S01]  /*1580*/  IMAD.IADD R0, R197, 0x1, R10 ;  /* 0x00000001c5007824 */ /* 0x000fe200078e020a */
[----:B------:R-:W-:Y:S06]  /*1590*/  @!P1 BRA `(.L_x_978) ;  /* 0x0000000000409947 */ /* 0x000fec0003800000 */
[C---:B------:R-:W-:Y:S01]  /*15a0*/  ISETP.GT.AND P0, PT, R197.reuse, RZ, PT ;  /* 0x000000ffc500720c */ /* 0x040fe20003f04270 */
[----:B------:R-:W-:-:S12]  /*15b0*/  VIADD R3, R197, 0xffffffff ;  /* 0xffffffffc5037836 */ /* 0x000fd80000000000 */
[----:B------:R-:W-:Y:S05]  /*15c0*/  @P0 BRA `(.L_x_979) ;  /* 0x00000000001c0947 */ /* 0x000fea0003800000 */
[----:B------:R-:W-:Y:S01]  /*15d0*/  ISETP.NE.AND P0, PT, R11, 0x1, PT ;  /* 0x000000010b00780c */ /* 0x000fe20003f05270 */
[----:B------:R-:W-:-:S12]  /*15e0*/  IMAD.MOV R3, RZ, RZ, -R197 ;  /* 0x000000ffff037224 */ /* 0x000fd800078e0ac5 */
[----:B------:R-:W0:Y:S02]  /*15f0*/  @P0 LDC.64 R4, c[0x0][0x9e8] ;  /* 0x00027a00ff040b82 */ /* 0x000e240000000a00 */
[----:B0-----:R-:W-:-:S05]  /*1600*/  @P0 IMAD.HI.U32 R4, R3, R4, RZ ;  /* 0x0000000403040227 */ /* 0x001fca00078e00ff */
[----:B------:R-:W-:-:S04]  /*1610*/  @P0 SHF.R.U32.HI R3, RZ, R5, R4 ;  /* 0x00000005ff030219 */ /* 0x000fc80000011604 */
[----:B------:R-:W-:Y:S01]  /*1620*/  LOP3.LUT R3, RZ, R3, RZ, 0x33, !PT ;  /* 0x00000003ff037212 */ /* 0x000fe200078e33ff */
[----:B------:R-:W-:Y:S06]  /*1630*/  BRA `(.L_x_980) ;  /* 0x0000000000107947 */ /* 0x000fec0003800000 */
.L_x_979:
[----:B------:R-:W-:-:S13]  /*1640*/  ISETP.NE.AND P0, PT, R11, 0x1, PT ;  /* 0x000000010b00780c */ /* 0x000fda0003f05270 */
[----:B------:R-:W0:Y:S02]  /*1650*/  @P0 LDC.64 R4, c[0x0][0x9e8] ;  /* 0x00027a00ff040b82 */ /* 0x000e240000000a00 */
[----:B0-----:R-:W-:-:S05]  /*1660*/  @P0 IMAD.HI.U32 R4, R3, R4, RZ ;  /* 0x0000000403040227 */ /* 0x001fca00078e00ff */
[----:B------:R-:W-:-:S07]  /*1670*/  @P0 SHF.R.U32.HI R3, RZ, R5, R4 ;  /* 0x00000005ff030219 */ /* 0x000fce0000011604 */
.L_x_980:
[----:B------:R-:W-:-:S05]  /*1680*/  IMAD R3, R3, R11, R11 ;  /* 0x0000000b03037224 */ /* 0x000fca00078e020b */
[----:B------:R-:W-:-:S07]  /*1690*/  VIMNMX R0, R0, R3, PT ;  /* 0x0000000300007248 */ /* 0x000fce0003fe0100 */
.L_x_978:
[----:B------:R-:W-:Y:S01]  /*16a0*/  VIADD R4, R0, 0x3f ;  /* 0x0000003f00047836 */ /* 0x000fe20000000000 */
[----:B------:R-:W-:Y:S01]  /*16b0*/  ULDC UR4, c[0x0][0x9dc] ;  /* 0x0002770000047ab9 */ /* 0x000fe20000000800 */
[C---:B------:R-:W-:Y:S02]  /*16c0*/  VIADD R0, R16.reuse, 0x3f ;  /* 0x0000003f10007836 */ /* 0x040fe40000000000 */
[----:B------:R-:W-:Y:S01]  /*16d0*/  IMAD.IADD R6, R16, 0x1, -R17 ;  /* 0x0000000110067824 */ /* 0x000fe200078e0a11 */
[----:B------:R-:W-:Y:S02]  /*16e0*/  SHF.R.S32.HI R5, RZ, 0x1f, R4 ;  /* 0x0000001fff057819 */ /* 0x000fe40000011404 */
[----:B------:R-:W-:Y:S01]  /*16f0*/  SHF.R.S32.HI R3, RZ, 0x1f, R0 ;  /* 0x0000001fff037819 */ /* 0x000fe20000011400 */
[----:B------:R-:W-:Y:S01]  /*1700*/  IMAD R59, R61, 0x80, R6 ;  /* 0x000000803d3b7824 */ /* 0x000fe200078e0206 */
        /* <DEDUP_REMOVED lines=12> */
[----:B------:R-:W0:Y:S02]  /*17d0*/  @P0 LDC.64 R4, c[0x0][0x9e8] ;  /* 0x00027a00ff040b82 */ /* 0x000e240000000a00 */
[----:B0-----:R-:W-:-:S05]  /*17e0*/  @P0 IMAD.HI.U32 R0, R3, R4, RZ ;  /* 0x0000000403000227 */ /* 0x001fca00078e00ff */
[----:B------:R-:W-:-:S04]  /*17f0*/  @P0 SHF.R.U32.HI R3, RZ, R5, R0 ;  /* 0x00000005ff030219 */ /* 0x000fc80000011600 */
[----:B------:R-:W-:Y:S01]  /*1800*/  LOP3.LUT R0, RZ, R3, RZ, 0x33, !PT ;  /* 0x00000003ff007212 */ /* 0x000fe200078e33ff */
[----:B------:R-:W-:Y:S06]  /*1810*/  BRA `(.L_x_983) ;  /* 0x0000000000147947 */ /* 0x000fec0003800000 */
.L_x_982:
[----:B------:R-:W-:Y:S01]  /*1820*/  ISETP.NE.AND P0, PT, R11, 0x1, PT ;  /* 0x000000010b00780c */ /* 0x000fe20003f05270 */
[----:B------:R-:W-:-:S12]  /*1830*/  IMAD.MOV.U32 R0, RZ, RZ, R59 ;  /* 0x000000ffff007224 */ /* 0x000fd800078e003b */
[----:B------:R-:W0:Y:S02]  /*1840*/  @P0 LDC.64 R4, c[0x0][0x9e8] ;  /* 0x00027a00ff040b82 */ /* 0x000e240000000a00 */
[----:B0-----:R-:W-:-:S05]  /*1850*/  @P0 IMAD.HI.U32 R4, R59, R4, RZ ;  /* 0x000000043b040227 */ /* 0x001fca00078e00ff */
[----:B------:R-:W-:-:S07]  /*1860*/  @P0 SHF.R.U32.HI R0, RZ, R5, R4 ;  /* 0x00000005ff000219 */ /* 0x000fce0000011604 */
.L_x_983:
[----:B------:R-:W-:-:S05]  /*1870*/  IMAD R0, R0, R11, RZ ;  /* 0x0000000b00007224 */ /* 0x000fca00078e02ff */
[----:B------:R-:W-:-:S13]  /*1880*/  R2UR UR5, R0 ;  /* 0x00000000000572ca */ /* 0x000fda00000e0000 */
[----:B------:R-:W-:-:S04]  /*1890*/  UISETP.LT.AND UP0, UPT, UR4, UR5, UPT ;  /* 0x000000050400728c */ /* 0x000fc8000bf01270 */
[----:B------:R-:W-:-:S12]  /*18a0*/  USEL UR4, UR4, UR5, !UP0 ;  /* 0x0000000504047287 */ /* 0x000fd8000c000000 */
.L_x_981:
[----:B------:R-:W-:Y:S01]  /*18b0*/  USHF.R.S32.HI UR5, URZ, 0x1f, UR4 ;  /* 0x0000001f3f057899 */ /* 0x000fe20008011404 */
[----:B------:R-:W-:Y:S01]  /*18c0*/  PLOP3.LUT P0, PT, PT, PT, PT, 0x80, 0x0 ;  /* 0x000000000000781c */ /* 0x000fe20003f0f070 */
[----:B------:R-:W-:Y:S01]  /*18d0*/  IMAD.MOV.U32 R0, RZ, RZ, RZ ;  /* 0x000000ffff007224 */ /* 0x000fe200078e00ff */
[----:B------:R-:W-:Y:S01]  /*18e0*/  CS2R R150, SRZ ;  /* 0x0000000000967805 */ /* 0x000fe2000001ff00 */
[----:B------:R-:W-:Y:S01]  /*18f0*/  ULEA.HI UR5, UR5, UR4, URZ, 0x6 ;  /* 0x0000000405057291 */ /* 0x000fe2000f8f303f */
[----:B------:R-:W-:Y:S01]  /*1900*/  IMAD.MOV.U32 R3, RZ, RZ, RZ ;  /* 0x000000ffff037224 */ /* 0x000fe200078e00ff */
[----:B------:R-:W-:Y:S02]  /*1910*/  CS2R R26, SRZ ;  /* 0x00000000001a7805 */ /* 0x000fe4000001ff00 */
[----:B------:R-:W-:Y:S01]  /*1920*/  CS2R R108, SRZ ;  /* 0x00000000006c7805 */ /* 0x000fe2000001ff00 */
[----:B------:R-:W-:Y:S01]  /*1930*/  USHF.R.S32.HI UR5, URZ, 0x6, UR5 ;  /* 0x000000063f057899 */ /* 0x000fe20008011405 */
[----:B------:R-:W-:-:S02]  /*1940*/  CS2R R144, SRZ ;  /* 0x0000000000907805 */ /* 0x000fc4000001ff00 */
[----:B------:R-:W-:Y:S02]  /*1950*/  CS2R R100, SRZ ;  /* 0x0000000000647805 */ /* 0x000fe4000001ff00 */
[----:B------:R-:W-:Y:S01]  /*1960*/  CS2R R142, SRZ ;  /* 0x00000000008e7805 */ /* 0x000fe2000001ff00 */
[----:B------:R-:W-:Y:S01]  /*1970*/  UISETP.LT.AND UP0, UPT, URZ, UR5, UPT ;  /* 0x000000053f00728c */ /* 0x000fe2000bf01270 */
[----:B------:R-:W-:Y:S02]  /*1980*/  CS2R R30, SRZ ;  /* 0x00000000001e7805 */ /* 0x000fe4000001ff00 */
[----:B------:R-:W-:Y:S02]  /*1990*/  CS2R R136, SRZ ;  /* 0x0000000000887805 */ /* 0x000fe4000001ff00 */
[----:B------:R-:W-:Y:S01]  /*19a0*/  CS2R R92, SRZ ;  /* 0x00000000005c7805 */ /* 0x000fe2000001ff00 */
[----:B------:R-:W-:Y:S01]  /*19b0*/  USEL UR38, URZ, UR5, !UP0 ;  /* 0x000000053f267287 */ /* 0x000fe2000c000000 */
[----:B------:R-:W-:-:S02]  /*19c0*/  CS2R R134, SRZ ;  /* 0x0000000000867805 */ /* 0x000fc4000001ff00 */
[----:B------:R-:W-:Y:S02]  /*19d0*/  CS2R R34, SRZ ;  /* 0x0000000000227805 */ /* 0x000fe4000001ff00 */
[----:B------:R-:W-:Y:S02]  /*19e0*/  CS2R R128, SRZ ;  /* 0x0000000000807805 */ /* 0x000fe4000001ff00 */
[----:B------:R-:W-:Y:S02]  /*19f0*/  CS2R R84, SRZ ;  /* 0x0000000000547805 */ /* 0x000fe4000001ff00 */
[----:B------:R-:W-:Y:S02]  /*1a00*/  CS2R R126, SRZ ;  /* 0x00000000007e7805 */ /* 0x000fe4000001ff00 */
[----:B------:R-:W-:Y:S02]  /*1a10*/  ISETP.GT.AND P1, PT, R58, UR38, PT ;  /* 0x000000263a007c0c */ /* 0x000fe4000bf24270 */
        /* <DEDUP_REMOVED lines=49> */
[----:B------:R-:W-:-:S02]  /*1d30*/  IMAD.MOV.U32 R164, RZ, RZ, RZ ;  /* 0x000000ffffa47224 */ /* 0x000fc400078e00ff */
[----:B------:R-:W-:Y:S01]  /*1d40*/  IMAD.MOV.U32 R5, RZ, RZ, RZ ;  /* 0x000000ffff057224 */ /* 0x000fe200078e00ff */
[----:B------:R-:W-:Y:S06]  /*1d50*/  @!P1 BRA `(.L_x_984) ;  /* 0x0000009400589947 */ /* 0x000fec0003800000 */
[----:B------:R-:W0:Y:S01]  /*1d60*/  SHFL.IDX PT, R0, R194, RZ, 0x1f ;  /* 0x00001fffc2007589 */ /* 0x000e2200000e0000 */
[----:B------:R-:W1:Y:S01]  /*1d70*/  S2UR UR39, SR_CgaCtaId ;  /* 0x00000000002779c3 */ /* 0x000e620000008800 */
[----:B------:R-:W-:Y:S01]  /*1d80*/  UMOV UR41, 0x400 ;  /* 0x0000040000297882 */ /* 0x000fe20000000000 */
        /* <DEDUP_REMOVED lines=28> */
.L_x_985:
[----:B------:R-:W-:Y:S01]  /*1f50*/  ULEA.HI UR4, UR46, UR46, URZ, 0x1 ;  /* 0x0000002e2e047291 */ /* 0x000fe2000f8f083f */
[----:B------:R-:W-:-:S03]  /*1f60*/  IMAD.U32 R3, RZ, RZ, UR47 ;  /* 0x0000002fff037e24 */ /* 0x000fc6000f8e00ff */
[----:B------:R-:W-:Y:S02]  /*1f70*/  ULOP3.LUT UR4, UR4, 0xfffffffe, URZ, 0xc0, !UPT ;  /* 0xfffffffe04047892 */ /* 0x000fe4000f8ec03f */
[----:B------:R-:W-:Y:S02]  /*1f80*/  ISETP.NE.AND P0, PT, R3, 0x3, PT ;  /* 0x000000030300780c */ /* 0x000fe40003f05270 */
[----:B------:R-:W-:-:S06]  /*1f90*/  UIADD3 UR4, UR46, -UR4, URZ ;  /* 0x800000042e047290 */ /* 0x000fcc000fffe03f */
[----:B------:R-:W-:-:S05]  /*1fa0*/  IMAD.U32 R0, RZ, RZ, UR4 ;  /* 0x00000004ff007e24 */ /* 0x000fca000f8e00ff */
[----:B------:R-:W-:-:S04]  /*1fb0*/  SHF.L.U32 R0, R0, 0x1f, RZ ;  /* 0x0000001f00007819 */ /* 0x000fc800000006ff */
[----:B------:R-:W0:Y:S02]  /*1fc0*/  SYNCS.PHASECHK.TRANS64.TRYWAIT P1, [UR41+0x28400], R0 ;  /* 0x02840000ff0075a7 */ /* 0x000e240008020169 */
[----:B0-----:R-:W-:Y:S05]  /*1fd0*/  @!P1 BRA `(.L_x_986) ;  /* 0x0000011800f49947 */ /* 0x001fea0003800000 */
.L_x_1173:
[----:B------:R-:W-:Y:S05]  /*1fe0*/  @!P0 BRA `(.L_x_987) ;  /* 0x0000000000048947 */ /* 0x000fea0003800000 */
[----:B------:R-:W-:Y:S01]  /*1ff0*/  BPT.TRAP 0x1 ;  /* 0x000000040000795c */ /* 0x000fe20000300000 */
.L_x_987:
[----:B------:R-:W-:Y:S02]  /*2000*/  IMAD.U32 R5, RZ, RZ, UR52 ;  /* 0x00000034ff057e24 */ /* 0x000fe4000f8e00ff */
[----:B0-----:R-:W-:-:S03]  /*2010*/  IMAD.U32 R0, RZ, RZ, UR45 ;  /* 0x0000002dff007e24 */ /* 0x001fc6000f8e00ff */
[----:B------:R-:W-:Y:S02]  /*2020*/  LEA R5, R5, UR41, 0x3 ;  /* 0x0000002905057c11 */ /* 0x000fe4000f8e18ff */
[----:B------:R-:W-:-:S04]  /*2030*/  SHF.L.U32 R0, R0, 0x1f, RZ ;  /* 0x0000001f00007819 */ /* 0x000fc800000006ff */
[----:B------:R0:W1:Y:S01]  /*2040*/  SYNCS.PHASECHK.TRANS64.TRYWAIT P2, [R5+URZ+0x28430], R0 ;  /* 0x02843000050075a7 */ /* 0x000062000804017f */
[----:B------:R-:W-:Y:S05]  /*2050*/  @!P0 BRA `(.L_x_988) ;  /* 0x0000000000048947 */ /* 0x000fea0003800000 */
[----:B------:R-:W-:Y:S01]  /*2060*/  BPT.TRAP 0x1 ;  /* 0x000000040000795c */ /* 0x000fe20000300000 */
.L_x_988:
[----:B------:R-:W2:Y:S02]  /*2070*/  S2R R3, SR_TID.X ;  /* 0x0000000000037919 */ /* 0x000ea40000002100 */
[----:B--2---:R-:W-:Y:S01]  /*2080*/  LOP3.LUT P1, RZ, R3, 0x7f, RZ, 0xc0, !PT ;  /* 0x0000007f03ff7812 */ /* 0x004fe2000782c0ff */
[----:B-1----:R-:W-:-:S12]  /*2090*/  @P2 BRA `(.L_x_989) ;  /* 0x0000000000082947 */ /* 0x002fd80003800000 */
[----:B------:R-:W1:Y:S02]  /*20a0*/  SYNCS.PHASECHK.TRANS64.TRYWAIT P2, [R5+URZ+0x28430], R0 ;  /* 0x02843000050075a7 */ /* 0x000e64000804017f */
[----:B-1----:R-:W-:Y:S05]  /*20b0*/  @!P2 BRA `(.L_x_990) ;  /* 0x0000011800d4a947 */ /* 0x002fea0003800000 */
.L_x_989:
[----:B------:R-:W-:Y:S05]  /*20c0*/  WARPSYNC.ALL ;  /* 0x0000000000007948 */ /* 0x000fea0003800000 */
[----:B------:R-:W-:Y:S01]  /*20d0*/  UIADD3 UR4, UR41, 0x20000, URZ ;  /* 0x0002000029047890 */ /* 0x000fe2000fffe03f */
[----:B------:R-:W-:Y:S01]  /*20e0*/  WARPGROUP.ARRIVE ;  /* 0x00000000000079c5 */ /* 0x000fe20000000000 */
[----:B------:R-:W-:Y:S01]  /*20f0*/  ULOP3.LUT UR32, UR53, 0x10000, URZ, 0xfc, !UPT ;  /* 0x0001000035207892 */ /* 0x000fe2000f8efc3f */
[----:B------:R-:W-:Y:S01]  /*2100*/  IMAD.MOV.U32 R3, RZ, RZ, -0x40 ;  /* 0xffffffc0ff037424 */ /* 0x000fe200078e00ff */
[----:B------:R-:W-:Y:S01]  /*2110*/  USHF.R.U32.HI UR4, URZ, 0x4, UR4 ;  /* 0x000000043f047899 */ /* 0x000fe20008011604 */
[----:B01----:R-:W-:Y:S01]  /*2120*/  @!P1 VIADD R0, R5, 0x28440 ;  /* 0x0002844005009836 */ /* 0x003fe20000000000 */
[----:B------:R-:W-:Y:S01]  /*2130*/  UMOV UR33, 0x40000040 ;  /* 0x4000004000217882 */ /* 0x000fe20000000000 */
[----:B------:R-:W-:Y:S01]  /*2140*/  UMOV UR35, 0x40000040 ;  /* 0x4000004000237882 */ /* 0x000fe20000000000 */
[----:B------:R-:W-:Y:S01]  /*2150*/  ULOP3.LUT UR4, UR4, 0x3fff, URZ, 0xc0, !UPT ;  /* 0x00003fff04047892 */ /* 0x000fe2000f8ec03f */
[----:B------:R-:W-:Y:S01]  /*2160*/  IMAD R9, R58, R3, 0x40 ;  /* 0x000000403a097424 */ /* 0x000fe200078e0203 */
[----:B------:R-:W-:Y:S01]  /*2170*/  UMOV UR5, 0x40000040 ;  /* 0x4000004000057882 */ /* 0x000fe20000000000 */
[----:B------:R-:W-:Y:S01]  /*2180*/  UMOV UR7, 0x40000040 ;  /* 0x4000004000077882 */ /* 0x000fe20000000000 */
[----:B------:R-:W-:Y:S01]  /*2190*/  ULOP3.LUT UR49, UR4, 0x10000, URZ, 0xfc, !UPT ;  /* 0x0001000004317892 */ /* 0x000fe2000f8efc3f */
[----:B------:R-:W-:Y:S01]  /*21a0*/  IMAD.IADD R3, R16, 0x1, R9 ;  /* 0x0000000110037824 */ /* 0x000fe200078e0209 */
[----:B------:R-:W-:Y:S01]  /*21b0*/  UIADD3 UR4, UR32, 0x2, URZ ;  /* 0x0000000220047890 */ /* 0x000fe2000fffe03f */
[----:B------:R-:W-:Y:S01]  /*21c0*/  @!P1 PRMT R0, RZ, 0x654, R0 ;  /* 0x00000654ff009816 */ /* 0x000fe20000000000 */
[----:B------:R-:W-:Y:S01]  /*21d0*/  ULEA UR34, UR52, UR49, 0xa ;  /* 0x0000003134227291 */ /* 0x000fe2000f8e503f */
[--C-:B------:R-:W-:Y:S01]  /*21e0*/  IMAD R6, R2, -0x2, R3.reuse ;  /* 0xfffffffe02067824 */ /* 0x100fe200078e0203 */
[----:B------:R-:W-:Y:S01]  /*21f0*/  UIADD3 UR8, UR32, 0x4, URZ ;  /* 0x0000000420087890 */ /* 0x000fe2000fffe03f */
[----:B------:R-:W-:Y:S01]  /*2200*/  IADD3 R5, -R17, 0x1, R3 ;  /* 0x0000000111057810 */ /* 0x000fe20007ffe103 */
[----:B------:R-:W-:Y:S01]  /*2210*/  UIADD3 UR6, UR34, 0x2, URZ ;  /* 0x0000000222067890 */ /* 0x000fe2000fffe03f */
[----:B------:R-:W-:Y:S01]  /*2220*/  LEA R7, R58, 0xffffffc0, 0x6 ;  /* 0xffffffc03a077811 */ /* 0x000fe200078e30ff */
[----:B------:R-:W-:Y:S01]  /*2230*/  UIADD3 UR10, UR34, 0x4, URZ ;  /* 0x00000004220a7890 */ /* 0x000fe2000fffe03f */
[----:B------:R-:W-:-:S02]  /*2240*/  UMOV UR9, 0x40000040 ;  /* 0x4000004000097882 */ /* 0x000fc40000000000 */
[----:B------:R-:W-:Y:S01]  /*2250*/  QGMMA.64x64x32.F32.E4M3.E4M3 R24, gdesc[UR32], RZ, !UPT, gsb0 ;  /* 0x00e00000201879f3 */ /* 0x000fe2000c0008ff */
[----:B------:R-:W-:Y:S01]  /*2260*/  UMOV UR11, 0x40000040 ;  /* 0x40000040000b7882 */ /* 0x000fe20000000000 */
[----:B------:R-:W-:Y:S01]  /*2270*/  UIADD3 UR12, UR32, 0x6, URZ ;  /* 0x00000006200c7890 */ /* 0x000fe2000fffe03f */
[----:B------:R-:W-:Y:S01]  /*2280*/  IMAD R5, R2, -0x2, R5 ;  /* 0xfffffffe02057824 */ /* 0x000fe200078e0205 */
        /* <DEDUP_REMOVED lines=19> */
[----:B------:R-:W-:Y:S01]  /*23c0*/  ULDC UR54, c[0x0][0x9dc] ;  /* 0x0002770000367ab9 */ /* 0x000fe20000000800 */
[----:B------:R-:W-:-:S02]  /*23d0*/  WARPGROUP.DEPBAR.LE gsb0, 0x0 ;  /* 0x00008000000079c5 */ /* 0x000fc40000010000 */
[----:B------:R-:W-:-:S06]  /*23e0*/  WARPGROUP.ARRIVE ;  /* 0x00000000000079c5 */ /* 0x000fcc0000000000 */
[----:B------:R-:W-:Y:S01]  /*23f0*/  QGMMA.64x64x32.F32.E4M3.E4M3 R24, gdesc[UR4], R24, gsb0 ;  /* 0x00e00000041879f3 */ /* 0x000fe20008000818 */
[----:B------:R-:W-:Y:S02]  /*2400*/  ULDC.64 UR6, c[0x0][0x9e0] ;  /* 0x0002780000067ab9 */ /* 0x000fe40000000a00 */
[----:B------:R-:W-:Y:S01]  /*2410*/  UISETP.GE.AND UP0, UPT, UR7, 0x1, UPT ;  /* 0x000000010700788c */ /* 0x000fe2000bf06270 */
[----:B------:R-:W-:-:S05]  /*2420*/  VIADD R11, R5, UR6 ;  /* 0x00000006050b7c36 */ /* 0x000fca0008000000 */
[----:B------:R-:W-:Y:S01]  /*2430*/  PLOP3.LUT P2, PT, PT, PT, UP0, 0x40, 0x0 ;  /* 0x000000000000781c */ /* 0x000fe20003f4e808 */
[----:B------:R-:W-:Y:S02]  /*2440*/  WARPGROUP.DEPBAR.LE gsb0, 0x0 ;  /* 0x00008000000079c5 */ /* 0x000fe40000010000 */
[----:B------:R-:W-:-:S06]  /*2450*/  WARPGROUP.ARRIVE ;  /* 0x00000000000079c5 */ /* 0x000fcc0000000000 */
[----:B------:R-:W-:Y:S01]  /*2460*/  QGMMA.64x64x32.F32.E4M3.E4M3 R24, gdesc[UR8], R24, gsb0 ;  /* 0x00e00000081879f3 */ /* 0x000fe20008000818 */
[----:B------:R-:W-:-:S06]  /*2470*/  ULOP3.LUT UR10, URZ, UR54, URZ, 0x33, !UPT ;  /* 0x000000363f0a7292 */ /* 0x000fcc000f8e333f */
[----:B------:R-:W-:Y:S01]  /*2480*/  VIADD R13, R5, UR10 ;  /* 0x0000000a050d7c36 */ /* 0x000fe20008000000 */
        /* <DEDUP_REMOVED lines=17> */
[----:B0-----:R-:W-:-:S04]  /*25a0*/  IMAD R0, R61, 0x80, R193 ;  /* 0x000000803d007824 */ /* 0x001fc800078e02c1 */
[----:B------:R-:W-:Y:S01]  /*25b0*/  IMAD.IADD R4, R13, 0x1, R0 ;  /* 0x000000010d047824 */ /* 0x000fe200078e0200 */
[----:B------:R-:W-:Y:S01]  /*25c0*/  VIADDMNMX R3, R0, R11, R6, PT ;  /* 0x0000000b00037246 */ /* 0x000fe20003800106 */
[----:B------:R-:W-:Y:S06]  /*25d0*/  @P2 BRA `(.L_x_991) ;  /* 0x0000000000582947 */ /* 0x000fec0003800000 */
[----:B------:R-:W-:Y:S01]  /*25e0*/  IADD3 R5, -R17, R16, R0 ;  /* 0x0000001011057210 */ /* 0x000fe20007ffe100 */
[----:B------:R-:W-:Y:S03]  /*25f0*/  BSSY B0, `(.L_x_992) ;  /* 0x0000010000007945 */ /* 0x000fe60003800000 */
        /* <DEDUP_REMOVED lines=10> */
.L_x_993:
[----:B------:R-:W-:-:S06]  /*26a0*/  UISETP.NE.AND UP1, UPT, UR7, 0x1, UPT ;  /* 0x000000010700788c */ /* 0x000fcc000bf25270 */
[----:B------:R-:W-:-:S05]  /*26b0*/  PLOP3.LUT P2, PT, PT, PT, UP1, 0x80, 0x0 ;  /* 0x000000000000781c */ /* 0x000fca0003f4f018 */
[----:B------:R-:W-:-:S08]  /*26c0*/  @UP1 ULDC.64 UR10, c[0x0][0x9e8] ;  /* 0x00027a00000a1ab9 */ /* 0x000fd00000000a00 */
[----:B------:R-:W-:-:S05]  /*26d0*/  @P2 IMAD.HI.U32 R8, R5, UR10, RZ ;  /* 0x0000000a05082c27 */ /* 0x000fca000f8e00ff */
[----:B------:R-:W-:-:S07]  /*26e0*/  @P2 SHF.R.U32.HI R5, RZ, UR11, R8 ;  /* 0x0000000bff052c19 */ /* 0x000fce0008011608 */
.L_x_994:
[----:B------:R-:W-:Y:S05]  /*26f0*/  BSYNC B0 ;  /* 0x0000000000007941 */ /* 0x000fea0003800000 */
.L_x_992:
[----:B------:R-:W-:-:S04]  /*2700*/  IMAD R5, R5, UR7, -R7 ;  /* 0x0000000705057c24 */ /* 0x000fc8000f8e0a07 */
[----:B------:R-:W-:-:S05]  /*2710*/  IMAD R5, R2, -0x2, R5 ;  /* 0xfffffffe02057824 */ /* 0x000fca00078e0205 */
[----:B------:R-:W-:Y:S02]  /*2720*/  VIMNMX R4, R4, R5, !PT ;  /* 0x0000000504047248 */ /* 0x000fe40007fe0100 */
[----:B------:R-:W-:-:S07]  /*2730*/  VIADDMNMX R3, R5, UR7, R3, PT ;  /* 0x0000000705037c46 */ /* 0x000fce000b800103 */
.L_x_991:
        /* <DEDUP_REMOVED lines=12> */
[C---:B------:R-:W-:Y:S02]  /*2800*/  ISETP.LT.OR P5, PT, R3.reuse, 0x9, P5 ;  /* 0x000000090300780c */ /* 0x040fe40002fa1670 */
[----:B------:R-:W-:Y:S02]  /*2810*/  ISETP.GT.AND P4, PT, R4, 0x10, !P6 ;  /* 0x000000100400780c */ /* 0x000fe40007784270 */
[----:B------:R-:W-:Y:S02]  /*2820*/  FSEL R21, R28, -INF , !P5 ;  /* 0xff8000001c157808 */ /* 0x000fe40006800000 */
[----:B------:R-:W-:Y:S02]  /*2830*/  ISETP.LT.OR P4, PT, R3, 0x11, P4 ;  /* 0x000000110300780c */ /* 0x000fe40002781670 */
[----:B------:R-:W-:Y:S02]  /*2840*/  ISETP.GE.AND P5, PT, R9, 0x12, PT ;  /* 0x000000120900780c */ /* 0x000fe40003fa6270 */
[----:B------:R-:W-:-:S02]  /*2850*/  FSEL R57, R32, -INF , !P4 ;  /* 0xff80000020397808 */ /* 0x000fc40006000000 */
[C---:B------:R-:W-:Y:S02]  /*2860*/  ISETP.GT.AND P4, PT, R4.reuse, 0x11, !P5 ;  /* 0x000000110400780c */ /* 0x040fe40006f84270 */
        /* <DEDUP_REMOVED lines=54> */
[----:B------:R-:W-:Y:S02]  /*2bd0*/  ISETP.GT.AND P6, PT, R4, 0x39, !P6 ;  /* 0x000000390400780c */ /* 0x000fe400077c4270 */
[----:B------:R-:W-:Y:S02]  /*2be0*/  IADD3 R4, R13, 0x8, R0 ;  /* 0x000000080d047810 */ /* 0x000fe40007ffe000 */
[----:B------:R-:W-:Y:S01]  /*2bf0*/  ISETP.LT.OR P6, PT, R3, 0x3a, P6 ;  /* 0x0000003a0300780c */ /* 0x000fe200037c1670 */
[----:B------:R-:W-:-:S03]  /*2c00*/  VIADD R3, R0, 0x8 ;  /* 0x0000000800037836 */ /* 0x000fc60000000000 */
[----:B------:R-:W-:Y:S02]  /*2c10*/  FSEL R53, R53, -INF , !P6 ;  /* 0xff80000035357808 */ /* 0x000fe40007000000 */
[----:B------:R-:W-:Y:S02]  /*2c20*/  PLOP3.LUT P6, PT, PT, PT, UP0, 0x40, 0x0 ;  /* 0x000000000000781c */ /* 0x000fe40003fce808 */
[----:B------:R-:W-:-:S11]  /*2c30*/  VIADDMNMX R3, R3, R11, R6, PT ;  /* 0x0000000b03037246 */ /* 0x000fd60003800106 */
[----:B------:R-:W-:Y:S05]  /*2c40*/  @P6 BRA `(.L_x_995) ;  /* 0x0000000000646947 */ /* 0x000fea0003800000 */
[----:B------:R-:W-:Y:S01]  /*2c50*/  IADD3 R6, R16, 0x8, R0 ;  /* 0x0000000810067810 */ /* 0x000fe20007ffe000 */
[----:B------:R-:W-:Y:S04]  /*2c60*/  BSSY B0, `(.L_x_996) ;  /* 0x0000013000007945 */ /* 0x000fe80003800000 */
        /* <DEDUP_REMOVED lines=12> */
.L_x_997:
[----:B------:R-:W-:-:S06]  /*2d30*/  UISETP.NE.AND UP1, UPT, UR7, 0x1, UPT ;  /* 0x000000010700788c */ /* 0x000fcc000bf25270 */
[----:B------:R-:W-:-:S05]  /*2d40*/  PLOP3.LUT P6, PT, PT, PT, UP1, 0x80, 0x0 ;  /* 0x000000000000781c */ /* 0x000fca0003fcf018 */
[----:B------:R-:W-:-:S08]  /*2d50*/  @UP1 ULDC.64 UR10, c[0x0][0x9e8] ;  /* 0x00027a00000a1ab9 */ /* 0x000fd00000000a00 */
[----:B------:R-:W-:Y:S01]  /*2d60*/  @P6 IMAD.HI.U32 R5, R6, UR10, RZ ;  /* 0x0000000a06056c27 */ /* 0x000fe2000f8e00ff */
[----:B------:R-:W-:-:S13]  /*2d70*/  PLOP3.LUT P6, PT, PT, PT, UP1, 0x80, 0x0 ;  /* 0x000000000000781c */ /* 0x000fda0003fcf018 */
[----:B------:R-:W-:-:S07]  /*2d80*/  @P6 SHF.R.U32.HI R6, RZ, UR11, R5 ;  /* 0x0000000bff066c19 */ /* 0x000fce0008011605 */
.L_x_998:
[----:B------:R-:W-:Y:S05]  /*2d90*/  BSYNC B0 ;  /* 0x0000000000007941 */ /* 0x000fea0003800000 */
.L_x_996:
[----:B------:R-:W-:-:S04]  /*2da0*/  IMAD R5, R6, UR7, -R7 ;  /* 0x0000000706057c24 */ /* 0x000fc8000f8e0a07 */
[----:B------:R-:W-:-:S05]  /*2db0*/  IMAD R5, R2, -0x2, R5 ;  /* 0xfffffffe02057824 */ /* 0x000fca00078e0205 */
[----:B------:R-:W-:Y:S02]  /*2dc0*/  VIMNMX R4, R4, R5, !PT ;  /* 0x0000000504047248 */ /* 0x000fe40007fe0100 */
[----:B------:R-:W-:-:S07]  /*2dd0*/  VIADDMNMX R3, R5, UR7, R3, PT ;  /* 0x0000000705037c46 */ /* 0x000fce000b800103 */
.L_x_995:
        /* <DEDUP_REMOVED lines=20> */
[----:B------:R-:W-:Y:S02]  /*2f20*/  FMNMX.FTZ R5, R41, R5, !PT ;  /* 0x0000000529057209 */ /* 0x000fe40007810000 */
[----:B------:R-:W-:Y:S02]  /*2f30*/  ISETP.GT.AND P2, PT, R4, 0x11, !P2 ;  /* 0x000000110400780c */ /* 0x000fe40005744270 */
[----:B------:R-:W-:Y:S02]  /*2f40*/  FMNMX.FTZ R5, R65, R5, !PT ;  /* 0x0000000541057209 */ /* 0x000fe40007810000 */
[----:B------:R-:W-:-:S02]  /*2f50*/  ISETP.LT.OR P2, PT, R3, 0x12, P2 ;  /* 0x000000120300780c */ /* 0x000fc40001741670 */
[----:B------:R-:W-:Y:S02]  /*2f60*/  FMNMX.FTZ R5, R45, R5, !PT ;  /* 0x000000052d057209 */ /* 0x000fe40007810000 */
[----:B------:R-:W-:Y:S02]  /*2f70*/  FSEL R35, R35, -INF , !P2 ;  /* 0xff80000023237808 */ /* 0x000fe40005000000 */
[----:B------:R-:W-:Y:S02]  /*2f80*/  ISETP.NE.AND P2, PT, R20, RZ, PT ;  /* 0x000000ff1400720c */ /* 0x000fe40003f45270 */
[----:B------:R-:W-:Y:S02]  /*2f90*/  FMNMX.FTZ R5, R67, R5, !PT ;  /* 0x0000000543057209 */ /* 0x000fe40007810000 */
[----:B------:R-:W-:Y:S02]  /*2fa0*/  ISETP.GT.AND P2, PT, R4, 0x18, !P2 ;  /* 0x000000180400780c */ /* 0x000fe40005744270 */
[----:B------:R-:W-:-:S02]  /*2fb0*/  FMNMX.FTZ R5, R49, R5, !PT ;  /* 0x0000000531057209 */ /* 0x000fc40007810000 */
[----:B------:R-:W-:Y:S02]  /*2fc0*/  ISETP.LT.OR P2, PT, R3, 0x19, P2 ;  /* 0x000000190300780c */ /* 0x000fe40001741670 */
[----:B------:R-:W-:Y:S02]  /*2fd0*/  FMNMX.FTZ R5, R69, R5, !PT ;  /* 0x0000000545057209 */ /* 0x000fe40007810000 */
[----:B------:R-:W-:Y:S02]  /*2fe0*/  FSEL R38, R38, -INF , !P2 ;  /* 0xff80000026267808 */ /* 0x000fe40005000000 */
[----:B------:R-:W-:Y:S02]  /*2ff0*/  ISETP.NE.AND P2, PT, R28, RZ, PT ;  /* 0x000000ff1c00720c */ /* 0x000fe40003f45270 */
[----:B------:R-:W-:Y:S02]  /*3000*/  ISETP.NE.AND P6, PT, R8, RZ, PT ;  /* 0x000000ff0800720c */ /* 0x000fe40003fc5270 */
[----:B------:R-:W-:-:S02]  /*3010*/  ISETP.GT.AND P2, PT, R4, 0x19, !P2 ;  /* 0x000000190400780c */ /* 0x000fc40005744270 */
[----:B------:R-:W-:Y:S02]  /*3020*/  ISETP.GT.AND P3, PT, R4, 0x8, !P3 ;  /* 0x000000080400780c */ /* 0x000fe40005f64270 */
[----:B------:R-:W-:Y:S02]  /*3030*/  ISETP.LT.OR P2, PT, R3, 0x1a, P2 ;  /* 0x0000001a0300780c */ /* 0x000fe40001741670 */
[----:B------:R-:W-:Y:S02]  /*3040*/  FMNMX.FTZ R8, R53, R5, !PT ;  /* 0x0000000535087209 */ /* 0x000fe40007810000 */
[----:B------:R-:W-:Y:S02]  /*3050*/  FSEL R39, R39, -INF , !P2 ;  /* 0xff80000027277808 */ /* 0x000fe40005000000 */
[----:B------:R-:W-:Y:S01]  /*3060*/  ISETP.NE.AND P2, PT, R32, RZ, PT ;  /* 0x000000ff2000720c */ /* 0x000fe20003f45270 */
[----:B------:R-:W0:Y:S01]  /*3070*/  SHFL.BFLY PT, R5, R8, 0x2, 0x1f ;  /* 0x0c401f0008057f89 */ /* 0x000e2200000e0000 */
[----:B------:R-:W-:-:S02]  /*3080*/  ISETP.LT.OR P3, PT, R3, 0x9, P3 ;  /* 0x000000090300780c */ /* 0x000fc40001f61670 */
[----:B------:R-:W-:Y:S02]  /*3090*/  ISETP.GT.AND P2, PT, R4, 0x20, !P2 ;  /* 0x000000200400780c */ /* 0x000fe40005744270 */
[----:B------:R-:W-:Y:S02]  /*30a0*/  FSEL R30, R30, -INF , !P3 ;  /* 0xff8000001e1e7808 */ /* 0x000fe40005800000 */
[----:B------:R-:W-:Y:S02]  /*30b0*/  ISETP.LT.OR P2, PT, R3, 0x21, P2 ;  /* 0x000000210300780c */ /* 0x000fe40001741670 */
[----:B------:R-:W-:Y:S02]  /*30c0*/  ISETP.NE.AND P3, PT, R40, RZ, PT ;  /* 0x000000ff2800720c */ /* 0x000fe40003f65270 */
[----:B------:R-:W-:Y:S02]  /*30d0*/  FSEL R42, R42, -INF , !P2 ;  /* 0xff8000002a2a7808 */ /* 0x000fe40005000000 */
[----:B------:R-:W-:-:S02]  /*30e0*/  ISETP.NE.AND P2, PT, R36, RZ, PT ;  /* 0x000000ff2400720c */ /* 0x000fc40003f45270 */
[C---:B------:R-:W-:Y:S02]  /*30f0*/  ISETP.GT.AND P4, PT, R4.reuse, 0x31, !P4 ;  /* 0x000000310400780c */ /* 0x040fe40006784270 */
[C---:B------:R-:W-:Y:S02]  /*3100*/  ISETP.GT.AND P2, PT, R4.reuse, 0x21, !P2 ;  /* 0x000000210400780c */ /* 0x040fe40005744270 */
[----:B------:R-:W-:Y:S02]  /*3110*/  ISETP.GT.AND P5, PT, R4, 0x38, !P5 ;  /* 0x000000380400780c */ /* 0x000fe40006fa4270 */
        /* <DEDUP_REMOVED lines=10> */
[----:B------:R-:W-:Y:S02]  /*31c0*/  ISETP.LT.OR P2, PT, R3, 0x1, P2 ;  /* 0x000000010300780c */ /* 0x000fe40001741670 */
[----:B0-----:R-:W-:Y:S02]  /*31d0*/  FMNMX.FTZ R9, R8, R5, !PT ;  /* 0x0000000508097209 */ /* 0x001fe40007810000 */
[----:B------:R-:W-:Y:S02]  /*31e0*/  FSEL R26, R26, -INF , !P2 ;  /* 0xff8000001a1a7808 */ /* 0x000fe40005000000 */
[----:B------:R-:W-:Y:S01]  /*31f0*/  ISETP.NE.AND P2, PT, R44, RZ, PT ;  /* 0x000000ff2c00720c */ /* 0x000fe20003f45270 */
[----:B------:R-:W0:Y:S01]  /*3200*/  SHFL.BFLY PT, R10, R9, 0x1, 0x1f ;  /* 0x0c201f00090a7f89 */ /* 0x000e2200000e0000 */
[----:B------:R-:W-:-:S02]  /*3210*/  FMNMX.FTZ R5, R26, R27, !PT ;  /* 0x0000001b1a057209 */ /* 0x000fc40007810000 */
[----:B------:R-:W-:Y:S02]  /*3220*/  ISETP.GT.AND P2, PT, R4, 0x29, !P2 ;  /* 0x000000290400780c */ /* 0x000fe40005744270 */
[----:B------:R-:W-:Y:S02]  /*3230*/  FMNMX.FTZ R6, R30, R5, !PT ;  /* 0x000000051e067209 */ /* 0x000fe40007810000 */
[----:B------:R-:W-:Y:S02]  /*3240*/  ISETP.LT.OR P2, PT, R3, 0x2a, P2 ;  /* 0x0000002a0300780c */ /* 0x000fe40001741670 */
[----:B------:R-:W-:Y:S02]  /*3250*/  FMNMX.FTZ R5, R31, R6, !PT ;  /* 0x000000061f057209 */ /* 0x000fe40007810000 */
[----:B------:R-:W-:Y:S02]  /*3260*/  FSEL R47, R47, -INF , !P2 ;  /* 0xff8000002f2f7808 */ /* 0x000fe40005000000 */
[----:B------:R-:W-:-:S02]  /*3270*/  FMNMX.FTZ R6, R34, R5, !PT ;  /* 0x0000000522067209 */ /* 0x000fc40007810000 */
[----:B------:R-:W-:Y:S02]  /*3280*/  ISETP.LT.OR P3, PT, R3, 0x31, P3 ;  /* 0x000000310300780c */ /* 0x000fe40001f61670 */
[----:B------:R-:W-:Y:S02]  /*3290*/  FMNMX.FTZ R7, R35, R6, !PT ;  /* 0x0000000623077209 */ /* 0x000fe40007810000 */
[----:B------:R-:W-:Y:S02]  /*32a0*/  FSEL R50, R50, -INF , !P3 ;  /* 0xff80000032327808 */ /* 0x000fe40005800000 */
[----:B------:R-:W-:Y:S02]  /*32b0*/  FMNMX.FTZ R6, R38, R7, !PT ;  /* 0x0000000726067209 */ /* 0x000fe40007810000 */
[----:B------:R-:W-:Y:S02]  /*32c0*/  ISETP.LT.OR P5, PT, R3, 0x39, P5 ;  /* 0x000000390300780c */ /* 0x000fe40002fa1670 */
[----:B0-----:R-:W-:Y:S01]  /*32d0*/  FMNMX.FTZ R5, R9, R10, !PT ;  /* 0x0000000a09057209 */ /* 0x001fe20007810000 */
[----:B------:R-:W-:Y:S01]  /*32e0*/  IMAD.U32 R10, RZ, RZ, UR37 ;  /* 0x00000025ff0a7e24 */ /* 0x000fe2000f8e00ff */
[----:B------:R-:W-:-:S02]  /*32f0*/  FMNMX.FTZ R7, R39, R6, !PT ;  /* 0x0000000627077209 */ /* 0x000fc40007810000 */
[C---:B------:R-:W-:Y:S01]  /*3300*/  FSETP.NEU.FTZ.AND P2, PT, R5.reuse, -INF , PT ;  /* 0xff8000000500780b */ /* 0x040fe20003f5d000 */
[----:B------:R-:W-:-:S01]  /*3310*/  FFMA.FTZ R8, R5, R10, -8 ;  /* 0xc100000005087423 */ /* 0x000fc2000001000a */
[----:B------:R-:W-:Y:S02]  /*3320*/  FMNMX.FTZ R6, R42, R7, !PT ;  /* 0x000000072a067209 */ /* 0x000fe40007810000 */
[----:B------:R-:W-:Y:S02]  /*3330*/  FSEL R51, R51, -INF , !P4 ;  /* 0xff80000033337808 */ /* 0x000fe40006000000 */
[----:B------:R-:W-:Y:S02]  /*3340*/  FMNMX.FTZ R7, R43, R6, !PT ;  /* 0x000000062b077209 */ /* 0x000fe40007810000 */
[----:B------:R-:W-:Y:S02]  /*3350*/  FSEL R8, R8, RZ, P2 ;  /* 0x000000ff08087208 */ /* 0x000fe40001000000 */
[----:B------:R-:W-:-:S02]  /*3360*/  ISETP.GT.AND P2, PT, R4, 0x39, !P6 ;  /* 0x000000390400780c */ /* 0x000fc40007744270 */
[----:B------:R-:W-:Y:S01]  /*3370*/  FMNMX.FTZ R4, R46, R7, !PT ;  /* 0x000000072e047209 */ /* 0x000fe20007810000 */
[--C-:B------:R-:W-:Y:S01]  /*3380*/  FFMA.FTZ R6, R15, UR37, -R8.reuse ;  /* 0x000000250f067c23 */ /* 0x100fe20008010808 */
[----:B------:R-:W-:Y:S01]  /*3390*/  ISETP.LT.OR P2, PT, R3, 0x3a, P2 ;  /* 0x0000003a0300780c */ /* 0x000fe20001741670 */
[--C-:B------:R-:W-:Y:S01]  /*33a0*/  FFMA.FTZ R11, R29, UR37, -R8.reuse ;  /* 0x000000251d0b7c23 */ /* 0x100fe20008010808 */
[----:B------:R-:W-:Y:S01]  /*33b0*/  FMNMX.FTZ R7, R47, R4, !PT ;  /* 0x000000042f077209 */ /* 0x000fe20007810000 */
[----:B------:R0:W-:Y:S01]  /*33c0*/  MUFU.EX2 R9, R6 ;  /* 0x0000000600097308 */ /* 0x0001e20000000800 */
[----:B------:R-:W-:Y:S01]  /*33d0*/  FSEL R54, R54, -INF , !P5 ;  /* 0xff80000036367808 */ /* 0x000fe20006800000 */
[----:B------:R-:W-:Y:S01]  /*33e0*/  IMAD.U32 R29, RZ, RZ, UR37 ;  /* 0x00000025ff1d7e24 */ /* 0x000fe2000f8e00ff */
[----:B------:R-:W-:Y:S01]  /*33f0*/  FMNMX.FTZ R4, R50, R7, !PT ;  /* 0x0000000732047209 */ /* 0x000fe20007810000 */
[--C-:B------:R-:W-:Y:S01]  /*3400*/  FFMA.FTZ R10, R25, UR37, -R8.reuse ;  /* 0x00000025190a7c23 */ /* 0x100fe20008010808 */
[----:B------:R-:W-:Y:S01]  /*3410*/  FSEL R55, R55, -INF , !P2 ;  /* 0xff80000037377808 */ /* 0x000fe20005000000 */
[--C-:B------:R-:W-:Y:S01]  /*3420*/  FFMA.FTZ R13, R57, UR37, -R8.reuse ;  /* 0x00000025390d7c23 */ /* 0x100fe20008010808 */
[----:B------:R-:W-:Y:S01]  /*3430*/  FMNMX.FTZ R3, R51, R4, !PT ;  /* 0x0000000433037209 */ /* 0x000fe20007810000 */
[----:B------:R1:W-:Y:S01]  /*3440*/  MUFU.EX2 R12, R11 ;  /* 0x0000000b000c7308 */ /* 0x0003e20000000800 */
[----:B0-----:R-:W-:-:S01]  /*3450*/  FFMA.FTZ R6, R21, UR37, -R8 ;  /* 0x0000002515067c23 */ /* 0x001fc20008010808 */
[--C-:B------:R-:W-:Y:S01]  /*3460*/  FFMA.FTZ R14, R33, UR37, -R8.reuse ;  /* 0x00000025210e7c23 */ /* 0x100fe20008010808 */
[----:B------:R-:W-:Y:S01]  /*3470*/  FMNMX.FTZ R4, R54, R3, !PT ;  /* 0x0000000336047209 */ /* 0x000fe20007810000 */
[--C-:B------:R-:W-:Y:S01]  /*3480*/  FFMA.FTZ R15, R61, UR37, -R8.reuse ;  /* 0x000000253d0f7c23 */ /* 0x100fe20008010808 */
[----:B------:R-:W-:-:S01]  /*3490*/  FFMA.FTZ R20, R37, UR37, -R8 ;  /* 0x0000002525147c23 */ /* 0x000fc20008010808 */
[--C-:B------:R-:W-:Y:S01]  /*34a0*/  FFMA.FTZ R24, R45, UR37, -R8.reuse ;  /* 0x000000252d187c23 */ /* 0x100fe20008010808 */
[----:B------:R-:W-:Y:S01]  /*34b0*/  FMNMX.FTZ R4, R55, R4, !PT ;  /* 0x0000000437047209 */ /* 0x000fe20007810000 */
[----:B------:R-:W-:Y:S01]  /*34c0*/  MUFU.EX2 R7, R6 ;  /* 0x0000000600077308 */ /* 0x000fe20000000800 */
[----:B-1----:R-:W-:-:S01]  /*34d0*/  FFMA.FTZ R11, R65, UR37, -R8 ;  /* 0x00000025410b7c23 */ /* 0x002fc20008010808 */
[--C-:B------:R-:W-:Y:S01]  /*34e0*/  FFMA.FTZ R21, R63, UR37, -R8.reuse ;  /* 0x000000253f157c23 */ /* 0x100fe20008010808 */
[----:B------:R-:W-:-:S01]  /*34f0*/  FFMA.FTZ R25, R67, UR37, -R8 ;  /* 0x0000002543197c23 */ /* 0x000fc20008010808 */
[----:B------:R-:W0:Y:S01]  /*3500*/  SHFL.BFLY PT, R3, R4, 0x2, 0x1f ;  /* 0x0c401f0004037f89 */ /* 0x000e2200000e0000 */
[----:B------:R-:W-:-:S01]  /*3510*/  FFMA.FTZ R28, R49, UR37, -R8 ;  /* 0x00000025311c7c23 */ /* 0x000fc20008010808 */
[----:B------:R-:W-:-:S02]  /*3520*/  R2UR UR10, R59 ;  /* 0x000000003b0a72ca */ /* 0x000fc400000e0000 */
[----:B------:R-:W1:Y:S08]  /*3530*/  MUFU.EX2 R10, R10 ;  /* 0x0000000a000a7308 */ /* 0x000e700000000800 */
[----:B------:R-:W-:Y:S03]  /*3540*/  MUFU.EX2 R13, R13 ;  /* 0x0000000d000d7308 */ /* 0x000fe60000000800 */
[----:B------:R-:W-:-:S05]  /*3550*/  UIADD3 UR6, UR10, UR6, URZ ;  /* 0x000000060a067290 */ /* 0x000fca000fffe03f */
[----:B------:R-:W-:Y:S01]  /*3560*/  MUFU.EX2 R14, R14 ;  /* 0x0000000e000e7308 */ /* 0x000fe20000000800 */
[----:B-1----:R-:W-:-:S01]  /*3570*/  FADD.FTZ R32, R9, R10 ;  /* 0x0000000a09207221 */ /* 0x002fc20000010000 */
[----:B0-----:R-:W-:-:S03]  /*3580*/  FMNMX.FTZ R3, R4, R3, !PT ;  /* 0x0000000304037209 */ /* 0x001fc60007810000 */
[----:B------:R-:W-:Y:S01]  /*3590*/  FADD.FTZ R37, R7, R32 ;  /* 0x0000002007257221 */ /* 0x000fe20000010000 */
[----:B------:R-:W-:-:S02]  /*35a0*/  FFMA.FTZ R4, R41, UR37, -R8 ;  /* 0x0000002529047c23 */ /* 0x000fc40008010808 */
[----:B------:R-:W-:Y:S01]  /*35b0*/  MUFU.EX2 R15, R15 ;  /* 0x0000000f000f7308 */ /* 0x000fe20000000800 */
[----:B------:R-:W0:Y:S01]  /*35c0*/  SHFL.BFLY PT, R6, R3, 0x1, 0x1f ;  /* 0x0c201f0003067f89 */ /* 0x000e2200000e0000 */
[----:B------:R-:W-:-:S06]  /*35d0*/  FADD.FTZ R36, R12, R37 ;  /* 0x000000250c247221 */ /* 0x000fcc0000010000 */
[----:B------:R-:W-:Y:S08]  /*35e0*/  MUFU.EX2 R20, R20 ;  /* 0x0000001400147308 */ /* 0x000ff00000000800 */
[----:B------:R-:W-:Y:S08]  /*35f0*/  MUFU.EX2 R11, R11 ;  /* 0x0000000b000b7308 */ /* 0x000ff00000000800 */
[----:B------:R-:W-:Y:S01]  /*3600*/  MUFU.EX2 R24, R24 ;  /* 0x0000001800187308 */ /* 0x000fe20000000800 */
[----:B0-----:R-:W-:Y:S01]  /*3610*/  FMNMX.FTZ R6, R3, R6, !PT ;  /* 0x0000000603067209 */ /* 0x001fe20007810000 */
        /* <DEDUP_REMOVED lines=24> */
[----:B------:R-:W-:-:S05]  /*37a0*/  FFMA.FTZ R29, R55, UR37, -R29 ;  /* 0x00000025371d7c23 */ /* 0x000fca000801081d */
[----:B------:R-:W1:Y:S08]  /*37b0*/  MUFU.EX2 R30, R30 ;  /* 0x0000001e001e7308 */ /* 0x000e700000000800 */
[----:B------:R-:W2:Y:S01]  /*37c0*/  MUFU.EX2 R31, R31 ;  /* 0x0000001f001f7308 */ /* 0x000ea20000000800 */
[----:B0-----:R-:W-:-:S07]  /*37d0*/  FADD.FTZ R33, R26, R27 ;  /* 0x0000001b1a217221 */ /* 0x001fce0000010000 */
[----:B------:R-:W0:Y:S01]  /*37e0*/  MUFU.EX2 R34, R34 ;  /* 0x0000002200227308 */ /* 0x000e220000000800 */
[----:B-1----:R-:W-:-:S07]  /*37f0*/  FADD.FTZ R32, R30, R33 ;  /* 0x000000211e207221 */ /* 0x002fce0000010000 */
[----:B------:R-:W1:Y:S01]  /*3800*/  MUFU.EX2 R35, R35 ;  /* 0x0000002300237308 */ /* 0x000e620000000800 */
[----:B--2---:R-:W-:-:S01]  /*3810*/  FADD.FTZ R33, R31, R32 ;  /* 0x000000201f217221 */ /* 0x004fc20000010000 */
[----:B------:R-:W-:Y:S01]  /*3820*/  F2FP.SATFINITE.E4M3.F32.PACK_AB_MERGE_C R32, R12, R7, RZ ;  /* 0x000000070c20723e */ /* 0x000fe200048070ff */
[----:B------:R-:W-:-:S01]  /*3830*/  FADD.FTZ R7, R13, R36 ;  /* 0x000000240d077221 */ /* 0x000fc20000010000 */
[----:B------:R-:W-:Y:S02]  /*3840*/  F2FP.SATFINITE.E4M3.F32.PACK_AB_MERGE_C R30, R31, R30, RZ ;  /* 0x0000001e1f1e723e */ /* 0x000fe400048070ff */
[----:B------:R-:W-:Y:S01]  /*3850*/  F2FP.SATFINITE.E4M3.F32.PACK_AB_MERGE_C R188, R10, R9, R32 ;  /* 0x000000090abc723e */ /* 0x000fe20004807020 */
[----:B------:R-:W-:Y:S01]  /*3860*/  FADD.FTZ R10, R14, R7 ;  /* 0x000000070e0a7221 */ /* 0x000fe20000010000 */
[----:B------:R-:W2:Y:S01]  /*3870*/  MUFU.EX2 R38, R38 ;  /* 0x0000002600267308 */ /* 0x000ea20000000800 */
[----:B0-----:R-:W-:-:S01]  /*3880*/  FADD.FTZ R12, R34, R33 ;  /* 0x00000021220c7221 */ /* 0x001fc20000010000 */
[----:B------:R-:W-:Y:S01]  /*3890*/  F2FP.SATFINITE.E4M3.F32.PACK_AB_MERGE_C R9, R20, R15, RZ ;  /* 0x0000000f1409723e */ /* 0x000fe200048070ff */
[----:B------:R-:W-:-:S01]  /*38a0*/  FADD.FTZ R15, R15, R10 ;  /* 0x0000000a0f0f7221 */ /* 0x000fc20000010000 */
[----:B------:R-:W-:-:S02]  /*38b0*/  F2FP.SATFINITE.E4M3.F32.PACK_AB_MERGE_C R189, R27, R26, R30 ;  /* 0x0000001a1bbd723e */ /* 0x000fc4000480701e */
[----:B------:R-:W-:Y:S01]  /*38c0*/  F2FP.SATFINITE.E4M3.F32.PACK_AB_MERGE_C R190, R14, R13, R9 ;  /* 0x0000000d0ebe723e */ /* 0x000fe20004807009 */
[----:B------:R-:W-:Y:S01]  /*38d0*/  FADD.FTZ R20, R20, R15 ;  /* 0x0000000f14147221 */ /* 0x000fe20000010000 */
[----:B------:R-:W0:Y:S01]  /*38e0*/  MUFU.EX2 R39, R39 ;  /* 0x0000002700277308 */ /* 0x000e220000000800 */
[----:B-1----:R-:W-:-:S01]  /*38f0*/  FADD.FTZ R7, R35, R12 ;  /* 0x0000000c23077221 */ /* 0x002fc20000010000 */
[----:B------:R-:W-:Y:S01]  /*3900*/  F2FP.SATFINITE.E4M3.F32.PACK_AB_MERGE_C R12, R24, R11, RZ ;  /* 0x0000000b180c723e */ /* 0x000fe200048070ff */
[----:B------:R-:W-:-:S05]  /*3910*/  FADD.FTZ R9, R21, R20 ;  /* 0x0000001415097221 */ /* 0x000fca0000010000 */
[----:B------:R-:W1:Y:S01]  /*3920*/  MUFU.EX2 R42, R42 ;  /* 0x0000002a002a7308 */ /* 0x000e620000000800 */
[----:B--2---:R-:W-:-:S07]  /*3930*/  FADD.FTZ R10, R38, R7 ;  /* 0x00000007260a7221 */ /* 0x004fce0000010000 */
[----:B------:R-:W2:Y:S01]  /*3940*/  MUFU.EX2 R4, R4 ;  /* 0x0000000400047308 */ /* 0x000ea20000000800 */
[----:B0-----:R-:W-:-:S01]  /*3950*/  FADD.FTZ R7, R39, R10 ;  /* 0x0000000a27077221 */ /* 0x001fc20000010000 */
[----:B------:R-:W-:-:S04]  /*3960*/  F2FP.SATFINITE.E4M3.F32.PACK_AB_MERGE_C R38, R39, R38, RZ ;  /* 0x000000262726723e */ /* 0x000fc800048070ff */
[----:B------:R-:W-:Y:S02]  /*3970*/  F2FP.SATFINITE.E4M3.F32.PACK_AB_MERGE_C R191, R35, R34, R38 ;  /* 0x0000002223bf723e */ /* 0x000fe40004807026 */
[----:B------:R-:W0:Y:S01]  /*3980*/  MUFU.EX2 R43, R43 ;  /* 0x0000002b002b7308 */ /* 0x000e220000000800 */
[----:B-1----:R-:W-:-:S07]  /*3990*/  FADD.FTZ R10, R42, R7 ;  /* 0x000000072a0a7221 */ /* 0x002fce0000010000 */
[----:B------:R-:W1:Y:S01]  /*39a0*/  MUFU.EX2 R46, R46 ;  /* 0x0000002e002e7308 */ /* 0x000e620000000800 */
[C---:B--2---:R-:W-:Y:S01]  /*39b0*/  F2FP.SATFINITE.E4M3.F32.PACK_AB_MERGE_C R184, R4.reuse, R21, R12 ;  /* 0x0000001504b8723e */ /* 0x044fe2000480700c */
[----:B------:R-:W-:-:S04]  /*39c0*/  FADD.FTZ R4, R4, R9 ;  /* 0x0000000904047221 */ /* 0x000fc80000010000 */
[----:B------:R-:W-:Y:S02]  /*39d0*/  FADD.FTZ R11, R11, R4 ;  /* 0x000000040b0b7221 */ /* 0x000fe40000010000 */
[----:B------:R-:W-:Y:S01]  /*39e0*/  MUFU.EX2 R3, R3 ;  /* 0x0000000300037308 */ /* 0x000fe20000000800 */
[----:B0-----:R-:W-:-:S01]  /*39f0*/  FADD.FTZ R7, R43, R10 ;  /* 0x0000000a2b077221 */ /* 0x001fc20000010000 */
[----:B------:R-:W-:-:S06]  /*3a00*/  FADD.FTZ R24, R24, R11 ;  /* 0x0000000b18187221 */ /* 0x000fcc0000010000 */
[----:B------:R-:W0:Y:S01]  /*3a10*/  MUFU.EX2 R8, R8 ;  /* 0x0000000800087308 */ /* 0x000e220000000800 */
[----:B-1----:R-:W-:-:S07]  /*3a20*/  FADD.FTZ R4, R46, R7 ;  /* 0x000000072e047221 */ /* 0x002fce0000010000 */
[----:B------:R-:W1:Y:S08]  /*3a30*/  MUFU.EX2 R47, R47 ;  /* 0x0000002f002f7308 */ /* 0x000e700000000800 */
[----:B------:R-:W-:Y:S01]  /*3a40*/  MUFU.EX2 R25, R25 ;  /* 0x0000001900197308 */ /* 0x000fe20000000800 */
[----:B0-----:R-:W-:-:S07]  /*3a50*/  F2FP.SATFINITE.E4M3.F32.PACK_AB_MERGE_C R9, R8, R3, RZ ;  /* 0x000000030809723e */ /* 0x001fce00048070ff */
[----:B------:R-:W0:Y:S01]  /*3a60*/  MUFU.EX2 R28, R28 ;  /* 0x0000001c001c7308 */ /* 0x000e220000000800 */
[----:B-1----:R-:W-:-:S01]  /*3a70*/  FADD.FTZ R7, R47, R4 ;  /* 0x000000042f077221 */ /* 0x002fc20000010000 */
[----:B------:R-:W-:-:S04]  /*3a80*/  F2FP.SATFINITE.E4M3.F32.PACK_AB_MERGE_C R46, R47, R46, RZ ;  /* 0x0000002e2f2e723e */ /* 0x000fc800048070ff */
[----:B------:R-:W-:Y:S02]  /*3a90*/  F2FP.SATFINITE.E4M3.F32.PACK_AB_MERGE_C R185, R43, R42, R46 ;  /* 0x0000002a2bb9723e */ /* 0x000fe4000480702e */
[----:B------:R-:W1:Y:S08]  /*3aa0*/  MUFU.EX2 R50, R50 ;  /* 0x0000003200327308 */ /* 0x000e700000000800 */
[----:B------:R-:W2:Y:S01]  /*3ab0*/  MUFU.EX2 R51, R51 ;  /* 0x0000003300337308 */ /* 0x000ea20000000800 */
[----:B0-----:R-:W-:Y:S01]  /*3ac0*/  F2FP.SATFINITE.E4M3.F32.PACK_AB_MERGE_C R186, R28, R25, R9 ;  /* 0x000000191cba723e */ /* 0x001fe20004807009 */
[----:B------:R-:W-:-:S04]  /*3ad0*/  FADD.FTZ R25, R25, R24 ;  /* 0x0000001819197221 */ /* 0x000fc80000010000 */
[----:B------:R-:W-:Y:S02]  /*3ae0*/  FADD.FTZ R28, R28, R25 ;  /* 0x000000191c1c7221 */ /* 0x000fe40000010000 */
[----:B------:R-:W0:Y:S01]  /*3af0*/  MUFU.EX2 R54, R54 ;  /* 0x0000003600367308 */ /* 0x000e220000000800 */
[----:B-1----:R-:W-:-:S01]  /*3b00*/  FADD.FTZ R4, R50, R7 ;  /* 0x0000000732047221 */ /* 0x002fc20000010000 */
[----:B------:R-:W-:-:S04]  /*3b10*/  FADD.FTZ R3, R3, R28 ;  /* 0x0000001c03037221 */ /* 0x000fc80000010000 */
[----:B------:R-:W-:Y:S02]  /*3b20*/  FADD.FTZ R3, R8, R3 ;  /* 0x0000000308037221 */ /* 0x000fe40000010000 */
[----:B------:R-:W1:Y:S01]  /*3b30*/  MUFU.EX2 R29, R29 ;  /* 0x0000001d001d7308 */ /* 0x000e620000000800 */
[----:B--2---:R-:W-:-:S04]  /*3b40*/  FADD.FTZ R7, R51, R4 ;  /* 0x0000000433077221 */ /* 0x004fc80000010000 */
[----:B0-----:R-:W-:Y:S01]  /*3b50*/  FADD.FTZ R4, R54, R7 ;  /* 0x0000000736047221 */ /* 0x001fe20000010000 */
[----:B------:R-:W-:Y:S01]  /*3b60*/  VIADD R7, R58, 0xfffffffe ;  /* 0xfffffffe3a077836 */ /* 0x000fe20000000000 */
[C---:B-1----:R-:W-:Y:S02]  /*3b70*/  F2FP.SATFINITE.E4M3.F32.PACK_AB_MERGE_C R9, R29.reuse, R54, RZ ;  /* 0x000000361d09723e */ /* 0x042fe400048070ff */
        /* <DEDUP_REMOVED lines=14> */
.L_x_1000:
[----:B------:R-:W-:-:S11]  /*3c60*/  UISETP.NE.AND UP1, UPT, UR7, 0x1, UPT ;  /* 0x000000010700788c */ /* 0x000fd6000bf25270 */
[----:B------:R-:W-:Y:S02]  /*3c70*/  @UP1 ULDC.64 UR10, c[0x0][0x9e8] ;  /* 0x00027a00000a1ab9 */ /* 0x000fe40000000a00 */
[----:B------:R-:W-:-:S04]  /*3c80*/  UIMAD.WIDE.U32 UR14, UR18, UR10, URZ ;  /* 0x0000000a120e72a5 */ /* 0x000fc8000f8e003f */
[----:B------:R-:W-:-:S12]  /*3c90*/  @UP1 USHF.R.U32.HI UR18, URZ, UR11, UR15 ;  /* 0x0000000b3f121299 */ /* 0x000fd8000801160f */
.L_x_1001:
[----:B------:R-:W-:-:S04]  /*3ca0*/  UIMAD UR7, UR18, UR7, UR7 ;  /* 0x00000007120772a4 */ /* 0x000fc8000f8e0207 */
[----:B------:R-:W-:-:S04]  /*3cb0*/  UISETP.LT.AND UP1, UPT, UR6, UR7, UPT ;  /* 0x000000070600728c */ /* 0x000fc8000bf21270 */
[----:B------:R-:W-:-:S12]  /*3cc0*/  USEL UR6, UR6, UR7, UP1 ;  /* 0x0000000706067287 */ /* 0x000fd80008800000 */
.L_x_999:
        /* <DEDUP_REMOVED lines=71> */
[----:B------:R-:W-:Y:S01]  /*4140*/  IMAD.IADD R15, R16, 0x1, -R17 ;  /* 0x00000001100f7824 */ /* 0x000fe200078e0a11 */
[----:B------:R-:W-:Y:S01]  /*4150*/  ULDC UR53, c[0x0][0x9e4] ;  /* 0x0002790000357ab9 */ /* 0x000fe20000000800 */
[----:B------:R-:W-:Y:S01]  /*4160*/  IMAD.MOV.U32 R151, RZ, RZ, RZ ;  /* 0x000000ffff977224 */ /* 0x000fe200078e00ff */
[----:B------:R-:W-:Y:S01]  /*4170*/  ULDC UR54, c[0x0][0x9dc] ;  /* 0x0002770000367ab9 */ /* 0x000fe20000000800 */
[----:B------:R-:W-:Y:S01]  /*4180*/  IMAD.IADD R13, R0, 0x1, R15 ;  /* 0x00000001000d7824 */ /* 0x000fe200078e020f */
[----:B------:R-:W-:-:S03]  /*4190*/  ULDC UR55, c[0x0][0x9e0] ;  /* 0x0002780000377ab9 */ /* 0x000fc60000000800 */
[----:B------:R-:W-:-:S05]  /*41a0*/  VIADD R11, R13, 0x8 ;  /* 0x000000080d0b7836 */ /* 0x000fca0000000000 */
[----:B------:R-:W-:-:S07]  /*41b0*/  LOP3.LUT R9, RZ, R11, RZ, 0x33, !PT ;  /* 0x0000000bff097212 */ /* 0x000fce00078e33ff */
.L_x_1020:
        /* <DEDUP_REMOVED lines=9> */
.L_x_1004:
[----:B------:R-:W-:Y:S01]  /*4250*/  ULEA UR6, UR57, UR41, 0x3 ;  /* 0x0000002939067291 */ /* 0x000fe2000f8e183f */
[----:B------:R-:W-:-:S05]  /*4260*/  IMAD.U32 R8, RZ, RZ, UR56 ;  /* 0x00000038ff087e24 */ /* 0x000fca000f8e00ff */
[----:B------:R-:W-:-:S04]  /*4270*/  SHF.L.U32 R8, R8, 0x1f, RZ ;  /* 0x0000001f08087819 */ /* 0x000fc800000006ff */
[----:B------:R0:W1:Y:S01]  /*4280*/  SYNCS.PHASECHK.TRANS64.TRYWAIT P2, [UR6+0x28430], R8 ;  /* 0x02843008ff0075a7 */ /* 0x0000620008040146 */
[----:B------:R-:W-:Y:S05]  /*4290*/  @!P0 BRA `(.L_x_1005) ;  /* 0x0000000000048947 */ /* 0x000fea0003800000 */
[----:B------:R-:W-:Y:S01]  /*42a0*/  BPT.TRAP 0x1 ;  /* 0x000000040000795c */ /* 0x000fe20000300000 */
.L_x_1005:
[----:B-1----:R-:W-:Y:S05]  /*42b0*/  @P2 BRA `(.L_x_1003) ;  /* 0x0000000000082947 */ /* 0x002fea0003800000 */
[----:B------:R-:W1:Y:S02]  /*42c0*/  SYNCS.PHASECHK.TRANS64.TRYWAIT P2, [UR6+0x28430], R8 ;  /* 0x02843008ff0075a7 */ /* 0x000e640008040146 */
[----:B-1----:R-:W-:Y:S05]  /*42d0*/  @!P2 BRA `(.L_x_1006) ;  /* 0x000000f80060a947 */ /* 0x002fea0003800000 */
.L_x_1003:
[----:B------:R-:W2:Y:S01]  /*42e0*/  S2R R10, SR_TID.X ;  /* 0x00000000000a7919 */ /* 0x000ea20000002100 */
[----:B------:R-:W-:Y:S01]  /*42f0*/  ULEA UR34, UR57, UR49, 0xa ;  /* 0x0000003139227291 */ /* 0x000fe2000f8e503f */
[----:B------:R-:W-:Y:S01]  /*4300*/  UMOV UR35, 0x40000040 ;  /* 0x4000004000237882 */ /* 0x000fe20000000000 */
[----:B------:R-:W-:Y:S02]  /*4310*/  UMOV UR7, 0x40000040 ;  /* 0x4000004000077882 */ /* 0x000fe40000000000 */
[----:B------:R-:W-:Y:S02]  /*4320*/  UIADD3 UR6, UR34, 0x2, URZ ;  /* 0x0000000222067890 */ /* 0x000fe4000fffe03f */
        /* <DEDUP_REMOVED lines=13> */
[----:B01----:R-:W-:-:S05]  /*4400*/  VIADD R8, R10, 0x8 ;  /* 0x000000080a087836 */ /* 0x003fca0000000000 */
        /* <DEDUP_REMOVED lines=25> */
[----:B0-----:R-:W-:Y:S05]  /*45a0*/  @P3 BRA `(.L_x_1007) ;  /* 0x00000000002c3947 */ /* 0x001fea0003800000 */
[----:B------:R-:W-:Y:S05]  /*45b0*/  @!P0 BRA `(.L_x_1008) ;  /* 0x0000000000048947 */ /* 0x000fea0003800000 */
[----:B------:R-:W-:Y:S01]  /*45c0*/  BPT.TRAP 0x1 ;  /* 0x000000040000795c */ /* 0x000fe20000300000 */
.L_x_1008:
[----:B------:R-:W-:Y:S01]  /*45d0*/  ULEA UR6, UR52, UR41, 0x3 ;  /* 0x0000002934067291 */ /* 0x000fe2000f8e183f */
[----:B------:R-:W-:-:S05]  /*45e0*/  IMAD.U32 R8, RZ, RZ, UR45 ;  /* 0x0000002dff087e24 */ /* 0x000fca000f8e00ff */
[----:B------:R-:W-:-:S04]  /*45f0*/  SHF.L.U32 R8, R8, 0x1f, RZ ;  /* 0x0000001f08087819 */ /* 0x000fc800000006ff */
[----:B------:R0:W1:Y:S01]  /*4600*/  SYNCS.PHASECHK.TRANS64.TRYWAIT P2, [UR6+0x28450], R8 ;  /* 0x02845008ff0075a7 */ /* 0x0000620008040146 */
[----:B------:R-:W-:Y:S05]  /*4610*/  @!P0 BRA `(.L_x_1009) ;  /* 0x0000000000048947 */ /* 0x000fea0003800000 */
[----:B------:R-:W-:Y:S01]  /*4620*/  BPT.TRAP 0x1 ;  /* 0x000000040000795c */ /* 0x000fe20000300000 */
.L_x_1009:
[----:B-1----:R-:W-:Y:S05]  /*4630*/  @P2 BRA `(.L_x_1007) ;  /* 0x0000000000082947 */ /* 0x002fea0003800000 */
[----:B------:R-:W1:Y:S02]  /*4640*/  SYNCS.PHASECHK.TRANS64.TRYWAIT P2, [UR6+0x28450], R8 ;  /* 0x02845008ff0075a7 */ /* 0x000e640008040146 */
[----:B-1----:R-:W-:Y:S05]  /*4650*/  @!P2 BRA `(.L_x_1010) ;  /* 0x000000f40098a947 */ /* 0x002fea0003800000 */
.L_x_1007:
[----:B------:R-:W-:Y:S01]  /*4660*/  UIADD3 UR6, UR41, 0x8000, URZ ;  /* 0x0000800029067890 */ /* 0x000fe2000fffe03f */
[----:B------:R-:W-:Y:S01]  /*4670*/  WARPGROUP.ARRIVE ;  /* 0x00000000000079c5 */ /* 0x000fe20000000000 */
[----:B------:R-:W-:-:S05]  /*4680*/  UMOV UR7, 0x80000020 ;  /* 0x8000002000077882 */ /* 0x000fca0000000000 */
[----:B------:R-:W2:Y:S01]  /*4690*/  S2R R12, SR_TID.X ;  /* 0x00000000000c7919 */ /* 0x000ea20000002100 */
[----:B------:R-:W-:Y:S01]  /*46a0*/  USHF.R.U32.HI UR6, URZ, 0x4, UR6 ;  /* 0x000000043f067899 */ /* 0x000fe20008011606 */
[----:B------:R-:W-:Y:S01]  /*46b0*/  IMAD.U32 R10, RZ, RZ, UR57 ;  /* 0x00000039ff0a7e24 */ /* 0x000fe2000f8e00ff */
[----:B------:R-:W-:Y:S02]  /*46c0*/  PLOP3.LUT P2, PT, PT, PT, UP0, 0x40, 0x0 ;  /* 0x000000000000781c */ /* 0x000fe40003f4e808 */
[----:B------:R-:W-:Y:S02]  /*46d0*/  ULOP3.LUT UR6, UR6, 0x3fff, URZ, 0xc0, !UPT ;  /* 0x00003fff06067892 */ /* 0x000fe4000f8ec03f */
[----:B------:R-:W-:Y:S02]  /*46e0*/  @!P1 LEA R10, R10, UR41, 0x3 ;  /* 0x000000290a0a9c11 */ /* 0x000fe4000f8e18ff */
[----:B------:R-:W-:-:S03]  /*46f0*/  ULOP3.LUT UR6, UR6, 0x10000, URZ, 0xfc, !UPT ;  /* 0x0001000006067892 */ /* 0x000fc6000f8efc3f */
[----:B------:R-:W-:Y:S01]  /*4700*/  @!P1 VIADD R10, R10, 0x28440 ;  /* 0x000284400a0a9836 */ /* 0x000fe20000000000 */
[----:B------:R-:W-:-:S04]  /*4710*/  ULEA UR6, UR52, UR6, 0xa ;  /* 0x0000000634067291 */ /* 0x000fc8000f8e503f */
[----:B------:R-:W-:-:S05]  /*4720*/  @!P1 PRMT R10, RZ, 0x654, R10 ;  /* 0x00000654ff0a9816 */ /* 0x000fca000000000a */
[----:B------:R-:W-:Y:S01]  /*4730*/  QGMMA.64x256x32.F32.E4M3.E4M3 R24, R188, gdesc[UR4], R24, gsb0 ;  /* 0x03e00004bc187df3 */ /* 0x000fe20008000818 */
[----:B------:R-:W-:Y:S01]  /*4740*/  UIADD3 UR6, UR6, 0x2, URZ ;  /* 0x0000000206067890 */ /* 0x000fe2000fffe03f */
[----:B------:R-:W-:Y:S01]  /*4750*/  UMOV UR7, 0x80000020 ;  /* 0x8000002000077882 */ /* 0x000fe20000000000 */
[----:B--2---:R-:W-:-:S04]  /*4760*/  SHF.R.U32.HI R12, RZ, 0x7, R12 ;  /* 0x00000007ff0c7819 */ /* 0x004fc8000001160c */
[----:B01----:R-:W-:Y:S01]  /*4770*/  IADD3 R8, -R12, 0xb, RZ ;  /* 0x0000000b0c087810 */ /* 0x003fe20007ffe1ff */
[----:B------:R-:W-:Y:S02]  /*4780*/  WARPGROUP.DEPBAR.LE gsb0, 0x0 ;  /* 0x00008000000079c5 */ /* 0x000fe40000010000 */
[----:B------:R-:W-:-:S15]  /*4790*/  WARPGROUP.ARRIVE ;  /* 0x00000000000079c5 */ /* 0x000fde0000000000 */
[----:B------:R-:W-:-:S03]  /*47a0*/  NOP ;  /* 0x0000000000007918 */ /* 0x000fc60000000000 */
[----:B------:R-:W-:Y:S01]  /*47b0*/  QGMMA.64x256x32.F32.E4M3.E4M3 R24, R184, gdesc[UR4], R24, gsb0 ;  /* 0x03e00004b8187df3 */ /* 0x000fe20008000818 */
[----:B------:R-:W-:Y:S02]  /*47c0*/  ULOP3.LUT UR6, URZ, UR54, URZ, 0x33, !UPT ;  /* 0x000000363f067292 */ /* 0x000fe4000f8e333f */
[----:B------:R-:W-:Y:S02]  /*47d0*/  WARPGROUP.DEPBAR.LE gsb0, 0x0 ;  /* 0x00008000000079c5 */ /* 0x000fe40000010000 */
[----:B------:R-:W-:Y:S01]  /*47e0*/  IMAD.SHL.U32 R185, R7, 0x40, RZ ;  /* 0x0000004007b97824 */ /* 0x000fe200078e00ff */
[----:B------:R0:W-:Y:S06]  /*47f0*/  BAR.ARV R8, 0x100 ;  /* 0x000400080000751d */ /* 0x0001ec0000002000 */
[----:B------:R-:W-:Y:S01]  /*4800*/  IADD3 R12, R16, 0x1, -R185 ;  /* 0x00000001100c7810 */ /* 0x000fe20007ffe8b9 */
[----:B------:R1:W-:Y:S04]  /*4810*/  @!P1 SYNCS.ARRIVE.TRANS64.RED.A1T0 RZ, [R10+URZ], RZ ;  /* 0x000000ff0aff99a7 */ /* 0x0003e8000810043f */
[----:B------:R-:W-:-:S04]  /*4820*/  IMAD.IADD R21, R12, 0x1, -R17 ;  /* 0x000000010c157824 */ /* 0x000fc800078e0a11 */
[----:B------:R-:W-:-:S04]  /*4830*/  IMAD R21, R2, -0x2, R21 ;  /* 0xfffffffe02157824 */ /* 0x000fc800078e0215 */
[C---:B------:R-:W-:Y:S02]  /*4840*/  VIADD R187, R21.reuse, UR55 ;  /* 0x0000003715bb7c36 */ /* 0x040fe40008000000 */
[----:B------:R-:W-:Y:S02]  /*4850*/  VIADD R189, R21, UR6 ;  /* 0x0000000615bd7c36 */ /* 0x000fe40008000000 */
[C---:B-1----:R-:W-:Y:S02]  /*4860*/  IMAD.IADD R10, R0.reuse, 0x1, R187 ;  /* 0x00000001000a7824 */ /* 0x042fe400078e02bb */
[----:B------:R-:W-:Y:S01]  /*4870*/  IMAD.IADD R12, R0, 0x1, R189 ;  /* 0x00000001000c7824 */ /* 0x000fe200078e02bd */
[----:B0-----:R-:W-:Y:S06]  /*4880*/  @P2 BRA `(.L_x_1011) ;  /* 0x00000000005c2947 */ /* 0x001fec0003800000 */
[----:B------:R-:W-:Y:S01]  /*4890*/  ISETP.GT.AND P2, PT, R13, -0x1, PT ;  /* 0xffffffff0d00780c */ /* 0x000fe20003f44270 */
[----:B------:R-:W-:-:S12]  /*48a0*/  BSSY B0, `(.L_x_1012) ;  /* 0x0000011000007945 */ /* 0x000fd80003800000 */
[----:B------:R-:W-:Y:S05]  /*48b0*/  @P2 BRA `(.L_x_1013) ;  /* 0x0000000000242947 */ /* 0x000fea0003800000 */
[----:B------:R-:W-:Y:S02]  /*48c0*/  IMAD.U32 R20, RZ, RZ, UR53 ;  /* 0x00000035ff147e24 */ /* 0x000fe4000f8e00ff */
[----:B------:R-:W-:-:S03]  /*48d0*/  IMAD.IADD R21, R0, 0x1, R15 ;  /* 0x0000000100157824 */ /* 0x000fc600078e020f */
[----:B------:R-:W-:Y:S02]  /*48e0*/  ISETP.NE.AND P2, PT, R20, 0x1, PT ;  /* 0x000000011400780c */ /* 0x000fe40003f45270 */
[----:B------:R-:W-:-:S11]  /*48f0*/  LOP3.LUT R21, RZ, R21, RZ, 0x33, !PT ;  /* 0x00000015ff157212 */ /* 0x000fd600078e33ff */
[----:B------:R-:W0:Y:S02]  /*4900*/  @P2 LDC.64 R190, c[0x0][0x9e8] ;  /* 0x00027a00ffbe2b82 */ /* 0x000e240000000a00 */
[----:B0-----:R-:W-:-:S05]  /*4910*/  @P2 IMAD.HI.U32 R8, R21, R190, RZ ;  /* 0x000000be15082227 */ /* 0x001fca00078e00ff */
[----:B------:R-:W-:-:S04]  /*4920*/  @P2 SHF.R.U32.HI R21, RZ, R191, R8 ;  /* 0x000000bfff152219 */ /* 0x000fc80000011608 */
[----:B------:R-:W-:Y:S01]  /*4930*/  LOP3.LUT R8, RZ, R21, RZ, 0x33, !PT ;  /* 0x00000015ff087212 */ /* 0x000fe200078e33ff */
[----:B------:R-:W-:Y:S06]  /*4940*/  BRA `(.L_x_1014) ;  /* 0x0000000000187947 */ /* 0x000fec0003800000 */
.L_x_1013:
[----:B------:R-:W-:Y:S02]  /*4950*/  IMAD.U32 R20, RZ, RZ, UR53 ;  /* 0x00000035ff147e24 */ /* 0x000fe4000f8e00ff */
[----:B------:R-:W-:-:S03]  /*4960*/  IMAD.MOV.U32 R8, RZ, RZ, R13 ;  /* 0x000000ffff087224 */ /* 0x000fc600078e000d */
[----:B------:R-:W-:-:S13]  /*4970*/  ISETP.NE.AND P2, PT, R20, 0x1, PT ;  /* 0x000000011400780c */ /* 0x000fda0003f45270 */
[----:B------:R-:W0:Y:S02]  /*4980*/  @P2 LDC.64 R190, c[0x0][0x9e8] ;  /* 0x00027a00ffbe2b82 */ /* 0x000e240000000a00 */
[----:B0-----:R-:W-:-:S05]  /*4990*/  @P2 IMAD.HI.U32 R14, R13, R190, RZ ;  /* 0x000000be0d0e2227 */ /* 0x001fca00078e00ff */
[----:B------:R-:W-:-:S07]  /*49a0*/  @P2 SHF.R.U32.HI R8, RZ, R191, R14 ;  /* 0x000000bfff082219 */ /* 0x000fce000001160e */
.L_x_1014:
[----:B------:R-:W-:Y:S05]  /*49b0*/  BSYNC B0 ;  /* 0x0000000000007941 */ /* 0x000fea0003800000 */
.L_x_1012:
[----:B------:R-:W-:-:S04]  /*49c0*/  IMAD R21, R8, R20, -R185 ;  /* 0x0000001408157224 */ /* 0x000fc800078e0ab9 */
[----:B------:R-:W-:-:S05]  /*49d0*/  IMAD R21, R2, -0x2, R21 ;  /* 0xfffffffe02157824 */ /* 0x000fca00078e0215 */
[----:B------:R-:W-:Y:S02]  /*49e0*/  VIADDMNMX R10, R21, R20, R10, PT ;  /* 0x00000014150a7246 */ /* 0x000fe4000380010a */
[----:B------:R-:W-:-:S07]  /*49f0*/  VIMNMX R12, R12, R21, !PT ;  /* 0x000000150c0c7248 */ /* 0x000fce0007fe0100 */
.L_x_1011:
[----:B------:R-:W-:-:S04]  /*4a00*/  ISETP.GT.AND P2, PT, R7, -0x1, PT ;  /* 0xffffffff0700780c */ /* 0x000fc80003f44270 */
[C---:B------:R-:W-:Y:S02]  /*4a10*/  ISETP.GT.AND P5, PT, R12.reuse, RZ, P2 ;  /* 0x000000ff0c00720c */ /* 0x040fe400017a4270 */
[----:B------:R-:W-:Y:S02]  /*4a20*/  ISETP.GT.AND P4, PT, R12, 0x1, P2 ;  /* 0x000000010c00780c */ /* 0x000fe40001784270 */
[----:B------:R-:W-:Y:S02]  /*4a30*/  ISETP.LT.OR P5, PT, R10, 0x1, P5 ;  /* 0x000000010a00780c */ /* 0x000fe40002fa1670 */
[----:B------:R-:W-:Y:S02]  /*4a40*/  ISETP.GT.AND P6, PT, R12, 0x8, P2 ;  /* 0x000000080c00780c */ /* 0x000fe400017c4270 */
[----:B------:R-:W-:Y:S02]  /*4a50*/  FSEL R152, R152, -INF , !P5 ;  /* 0xff80000098987808 */ /* 0x000fe40006800000 */
[----:B------:R-:W-:-:S02]  /*4a60*/  ISETP.GT.AND P5, PT, R12, 0x10, P2 ;  /* 0x000000100c00780c */ /* 0x000fc400017a4270 */
[----:B------:R-:W-:Y:S02]  /*4a70*/  ISETP.GT.AND P3, PT, R12, 0x9, P2 ;  /* 0x000000090c00780c */ /* 0x000fe40001764270 */
[C---:B------:R-:W-:Y:S02]  /*4a80*/  ISETP.LT.OR P5, PT, R10.reuse, 0x11, P5 ;  /* 0x000000110a00780c */ /* 0x040fe40002fa1670 */
[----:B------:R-:W-:Y:S02]  /*4a90*/  ISETP.LT.OR P4, PT, R10, 0x2, P4 ;  /* 0x000000020a00780c */ /* 0x000fe40002781670 */
        /* <DEDUP_REMOVED lines=36> */
[----:B------:R-:W-:Y:S02]  /*4ce0*/  ISETP.LT.OR P3, PT, R10, 0x3a, P3 ;  /* 0x0000003a0a00780c */ /* 0x000fe40001f61670 */
[--C-:B------:R-:W-:Y:S02]  /*4cf0*/  IADD3 R10, R187, 0x8, R0.reuse ;  /* 0x00000008bb0a7810 */ /* 0x100fe40007ffe000 */
[----:B------:R-:W-:-:S02]  /*4d00*/  IADD3 R12, R189, 0x8, R0 ;  /* 0x00000008bd0c7810 */ /* 0x000fc40007ffe000 */
[----:B------:R-:W-:Y:S02]  /*4d10*/  FSEL R177, R177, -INF , !P4 ;  /* 0xff800000b1b17808 */ /* 0x000fe40006000000 */
[----:B------:R-:W-:Y:S02]  /*4d20*/  FSEL R180, R180, -INF , !P6 ;  /* 0xff800000b4b47808 */ /* 0x000fe40007000000 */
[----:B------:R-:W-:Y:S01]  /*4d30*/  FSEL R181, R181, -INF , !P3 ;  /* 0xff800000b5b57808 */ /* 0x000fe20005800000 */
[----:B------:R-:W-:Y:S06]  /*4d40*/  @P5 BRA `(.L_x_1015) ;  /* 0x0000000000585947 */ /* 0x000fec0003800000 */
[----:B------:R-:W-:Y:S01]  /*4d50*/  ISETP.GT.AND P3, PT, R11, -0x1, PT ;  /* 0xffffffff0b00780c */ /* 0x000fe20003f64270 */
[----:B------:R-:W-:-:S12]  /*4d60*/  BSSY B0, `(.L_x_1016) ;  /* 0x0000010000007945 */ /* 0x000fd80003800000 */
[----:B------:R-:W-:Y:S05]  /*4d70*/  @P3 BRA `(.L_x_1017) ;  /* 0x0000000000203947 */ /* 0x000fea0003800000 */
[----:B------:R-:W-:Y:S02]  /*4d80*/  IMAD.U32 R14, RZ, RZ, UR53 ;  /* 0x00000035ff0e7e24 */ /* 0x000fe4000f8e00ff */
[----:B------:R-:W-:-:S03]  /*4d90*/  IMAD.MOV.U32 R8, RZ, RZ, R9 ;  /* 0x000000ffff087224 */ /* 0x000fc600078e0009 */
[----:B------:R-:W-:-:S13]  /*4da0*/  ISETP.NE.AND P3, PT, R14, 0x1, PT ;  /* 0x000000010e00780c */ /* 0x000fda0003f65270 */
[----:B------:R-:W0:Y:S02]  /*4db0*/  @P3 LDC.64 R20, c[0x0][0x9e8] ;  /* 0x00027a00ff143b82 */ /* 0x000e240000000a00 */
[----:B0-----:R-:W-:-:S05]  /*4dc0*/  @P3 IMAD.HI.U32 R20, R9, R20, RZ ;  /* 0x0000001409143227 */ /* 0x001fca00078e00ff */
[----:B------:R-:W-:-:S04]  /*4dd0*/  @P3 SHF.R.U32.HI R8, RZ, R21, R20 ;  /* 0x00000015ff083219 */ /* 0x000fc80000011614 */
[----:B------:R-:W-:Y:S01]  /*4de0*/  LOP3.LUT R8, RZ, R8, RZ, 0x33, !PT ;  /* 0x00000008ff087212 */ /* 0x000fe200078e33ff */
[----:B------:R-:W-:Y:S06]  /*4df0*/  BRA `(.L_x_1018) ;  /* 0x0000000000187947 */ /* 0x000fec0003800000 */
.L_x_1017:
[----:B------:R-:W-:Y:S02]  /*4e00*/  IMAD.U32 R14, RZ, RZ, UR53 ;  /* 0x00000035ff0e7e24 */ /* 0x000fe4000f8e00ff */
[----:B------:R-:W-:-:S03]  /*4e10*/  IMAD.MOV.U32 R8, RZ, RZ, R11 ;  /* 0x000000ffff087224 */ /* 0x000fc600078e000b */
[----:B------:R-:W-:-:S13]  /*4e20*/  ISETP.NE.AND P3, PT, R14, 0x1, PT ;  /* 0x000000010e00780c */ /* 0x000fda0003f65270 */
[----:B------:R-:W0:Y:S02]  /*4e30*/  @P3 LDC.64 R20, c[0x0][0x9e8] ;  /* 0x00027a00ff143b82 */ /* 0x000e240000000a00 */
[----:B0-----:R-:W-:-:S05]  /*4e40*/  @P3 IMAD.HI.U32 R20, R11, R20, RZ ;  /* 0x000000140b143227 */ /* 0x001fca00078e00ff */
[----:B------:R-:W-:-:S07]  /*4e50*/  @P3 SHF.R.U32.HI R8, RZ, R21, R20 ;  /* 0x00000015ff083219 */ /* 0x000fce0000011614 */
.L_x_1018:
[----:B------:R-:W-:Y:S05]  /*4e60*/  BSYNC B0 ;  /* 0x0000000000007941 */ /* 0x000fea0003800000 */
.L_x_1016:
[----:B------:R-:W-:-:S04]  /*4e70*/  IMAD R21, R8, R14, -R185 ;  /* 0x0000000e08157224 */ /* 0x000fc800078e0ab9 */
[----:B------:R-:W-:-:S05]  /*4e80*/  IMAD R21, R2, -0x2, R21 ;  /* 0xfffffffe02157824 */ /* 0x000fca00078e0215 */
[----:B------:R-:W-:Y:S02]  /*4e90*/  VIADDMNMX R10, R21, R14, R10, PT ;  /* 0x0000000e150a7246 */ /* 0x000fe4000380010a */
[----:B------:R-:W-:-:S07]  /*4ea0*/  VIMNMX R12, R12, R21, !PT ;  /* 0x000000150c0c7248 */ /* 0x000fce0007fe0100 */
.L_x_1015:
[----:B------:R-:W-:Y:S01]  /*4eb0*/  FMNMX.FTZ R8, R152, R5, !PT ;  /* 0x0000000598087209 */ /* 0x000fe20007810000 */
[----:B------:R-:W-:Y:S01]  /*4ec0*/  IMAD.U32 R187, RZ, RZ, UR37 ;  /* 0x00000025ffbb7e24 */ /* 0x000fe2000f8e00ff */
        /* <DEDUP_REMOVED lines=31> */
[----:B------:R-:W-:Y:S01]  /*50c0*/  ISETP.LT.OR P5, PT, R10, 0x12, P5 ;  /* 0x000000120a00780c */ /* 0x000fe20002fa1670 */
[----:B------:R-:W0:Y:S01]  /*50d0*/  SHFL.BFLY PT, R21, R14, 0x2, 0x1f ;  /* 0x0c401f000e157f89 */ /* 0x000e2200000e0000 */
[----:B------:R-:W-:Y:S02]  /*50e0*/  ISETP.GT.AND P4, PT, R12, 0x19, P2 ;  /* 0x000000190c00780c */ /* 0x000fe40001784270 */
[----:B------:R-:W-:Y:S02]  /*50f0*/  ISETP.LT.OR P6, PT, R10, 0x19, P6 ;  /* 0x000000190a00780c */ /* 0x000fe400037c1670 */
[----:B------:R-:W-:-:S02]  /*5100*/  FSEL R163, R163, -INF , !P5 ;  /* 0xff800000a3a37808 */ /* 0x000fc40006800000 */
[----:B------:R-:W-:Y:S02]  /*5110*/  ISETP.LT.OR P4, PT, R10, 0x1a, P4 ;  /* 0x0000001a0a00780c */ /* 0x000fe40002781670 */
[----:B------:R-:W-:Y:S02]  /*5120*/  FSEL R166, R166, -INF , !P6 ;  /* 0xff800000a6a67808 */ /* 0x000fe40007000000 */
[----:B------:R-:W-:Y:S02]  /*5130*/  FSEL R167, R167, -INF , !P4 ;  /* 0xff800000a7a77808 */ /* 0x000fe40006000000 */
[C---:B------:R-:W-:Y:S02]  /*5140*/  ISETP.GT.AND P5, PT, R12.reuse, 0x21, P2 ;  /* 0x000000210c00780c */ /* 0x040fe400017a4270 */
[----:B------:R-:W-:Y:S02]  /*5150*/  ISETP.GT.AND P6, PT, R12, 0x28, P2 ;  /* 0x000000280c00780c */ /* 0x000fe400017c4270 */
[----:B------:R-:W-:-:S02]  /*5160*/  ISETP.LT.OR P5, PT, R10, 0x22, P5 ;  /* 0x000000220a00780c */ /* 0x000fc40002fa1670 */
[----:B------:R-:W-:Y:S02]  /*5170*/  ISETP.LT.OR P6, PT, R10, 0x29, P6 ;  /* 0x000000290a00780c */ /* 0x000fe400037c1670 */
[----:B------:R-:W-:Y:S02]  /*5180*/  FSEL R171, R171, -INF , !P5 ;  /* 0xff800000abab7808 */ /* 0x000fe40006800000 */
[----:B------:R-:W-:Y:S02]  /*5190*/  ISETP.GT.AND P5, PT, R12, 0x30, P2 ;  /* 0x000000300c00780c */ /* 0x000fe400017a4270 */
[----:B0-----:R-:W-:Y:S02]  /*51a0*/  FMNMX.FTZ R21, R14, R21, !PT ;  /* 0x000000150e157209 */ /* 0x001fe40007810000 */
[----:B------:R-:W-:Y:S02]  /*51b0*/  FSEL R174, R174, -INF , !P6 ;  /* 0xff800000aeae7808 */ /* 0x000fe40007000000 */
[----:B------:R-:W-:Y:S01]  /*51c0*/  ISETP.GT.AND P6, PT, R12, 0x31, P2 ;  /* 0x000000310c00780c */ /* 0x000fe200017c4270 */
[----:B------:R-:W0:Y:S01]  /*51d0*/  SHFL.BFLY PT, R8, R21, 0x1, 0x1f ;  /* 0x0c201f0015087f89 */ /* 0x000e2200000e0000 */
[----:B------:R-:W-:-:S02]  /*51e0*/  ISETP.LT.OR P5, PT, R10, 0x31, P5 ;  /* 0x000000310a00780c */ /* 0x000fc40002fa1670 */
[----:B------:R-:W-:Y:S02]  /*51f0*/  ISETP.LT.OR P6, PT, R10, 0x32, P6 ;  /* 0x000000320a00780c */ /* 0x000fe400037c1670 */
[----:B------:R-:W-:Y:S02]  /*5200*/  FSEL R178, R178, -INF , !P5 ;  /* 0xff800000b2b27808 */ /* 0x000fe40006800000 */
[----:B------:R-:W-:Y:S02]  /*5210*/  FSEL R179, R179, -INF , !P6 ;  /* 0xff800000b3b37808 */ /* 0x000fe40007000000 */
[----:B0-----:R-:W-:Y:S02]  /*5220*/  FMNMX.FTZ R8, R21, R8, !PT ;  /* 0x0000000815087209 */ /* 0x001fe40007810000 */
[----:B------:R-:W-:Y:S02]  /*5230*/  FSEL R21, R154, -INF , !P3 ;  /* 0xff8000009a157808 */ /* 0x000fe40005800000 */
[----:B------:R-:W-:Y:S01]  /*5240*/  ISETP.GT.AND P3, PT, R12, 0x20, P2 ;  /* 0x000000200c00780c */ /* 0x000fe20001764270 */
[----:B------:R-:W-:-:S01]  /*5250*/  FFMA.FTZ R20, R8, R187, -8 ;  /* 0xc100000008147423 */ /* 0x000fc200000100bb */
[----:B------:R-:W-:-:S02]  /*5260*/  FMNMX.FTZ R14, R21, R6, !PT ;  /* 0x00000006150e7209 */ /* 0x000fc40007810000 */
[----:B------:R-:W-:Y:S02]  /*5270*/  FSETP.NEU.FTZ.AND P4, PT, R8, -INF , PT ;  /* 0xff8000000800780b */ /* 0x000fe40003f9d000 */
[----:B------:R-:W-:Y:S02]  /*5280*/  FMNMX.FTZ R185, R155, R14, !PT ;  /* 0x0000000e9bb97209 */ /* 0x000fe40007810000 */
[----:B------:R-:W-:Y:S02]  /*5290*/  ISETP.LT.OR P3, PT, R10, 0x21, P3 ;  /* 0x000000210a00780c */ /* 0x000fe40001f61670 */
[----:B------:R-:W-:Y:S02]  /*52a0*/  FMNMX.FTZ R14, R158, R185, !PT ;  /* 0x000000b99e0e7209 */ /* 0x000fe40007810000 */
[----:B------:R-:W-:Y:S02]  /*52b0*/  FSEL R20, R20, RZ, P4 ;  /* 0x000000ff14147208 */ /* 0x000fe40002000000 */
[----:B------:R-:W-:-:S02]  /*52c0*/  FMNMX.FTZ R185, R159, R14, !PT ;  /* 0x0000000e9fb97209 */ /* 0x000fc40007810000 */
[----:B------:R-:W-:Y:S01]  /*52d0*/  FSEL R170, R170, -INF , !P3 ;  /* 0xff800000aaaa7808 */ /* 0x000fe20005800000 */
[--C-:B------:R-:W-:Y:S01]  /*52e0*/  FFMA.FTZ R154, R152, UR37, -R20.reuse ;  /* 0x00000025989a7c23 */ /* 0x100fe20008010814 */
[----:B------:R-:W-:Y:S01]  /*52f0*/  FMNMX.FTZ R14, R162, R185, !PT ;  /* 0x000000b9a20e7209 */ /* 0x000fe20007810000 */
[--C-:B------:R-:W-:Y:S01]  /*5300*/  FFMA.FTZ R160, R160, UR37, -R20.reuse ;  /* 0x00000025a0a07c23 */ /* 0x100fe20008010814 */
[----:B------:R-:W-:Y:S01]  /*5310*/  ISETP.GT.AND P3, PT, R12, 0x29, P2 ;  /* 0x000000290c00780c */ /* 0x000fe20001764270 */
[--C-:B------:R-:W-:Y:S01]  /*5320*/  FFMA.FTZ R153, R153, UR37, -R20.reuse ;  /* 0x0000002599997c23 */ /* 0x100fe20008010814 */
[----:B------:R-:W-:Y:S01]  /*5330*/  FMNMX.FTZ R185, R163, R14, !PT ;  /* 0x0000000ea3b97209 */ /* 0x000fe20007810000 */
[--C-:B------:R-:W-:Y:S01]  /*5340*/  FFMA.FTZ R157, R157, UR37, -R20.reuse ;  /* 0x000000259d9d7c23 */ /* 0x100fe20008010814 */
[----:B------:R-:W-:Y:S01]  /*5350*/  ISETP.LT.OR P3, PT, R10, 0x2a, P3 ;  /* 0x0000002a0a00780c */ /* 0x000fe20001f61670 */
[--C-:B------:R-:W-:Y:S01]  /*5360*/  FFMA.FTZ R161, R161, UR37, -R20.reuse ;  /* 0x00000025a1a17c23 */ /* 0x100fe20008010814 */
[----:B------:R-:W-:Y:S01]  /*5370*/  FMNMX.FTZ R14, R166, R185, !PT ;  /* 0x000000b9a60e7209 */ /* 0x000fe20007810000 */
[--C-:B------:R-:W-:Y:S01]  /*5380*/  FFMA.FTZ R165, R165, UR37, -R20.reuse ;  /* 0x00000025a5a57c23 */ /* 0x100fe20008010814 */
[----:B------:R-:W-:Y:S01]  /*5390*/  FSEL R175, R175, -INF , !P3 ;  /* 0xff800000afaf7808 */ /* 0x000fe20005800000 */
[--C-:B------:R-:W-:Y:S01]  /*53a0*/  FFMA.FTZ R169, R169, UR37, -R20.reuse ;  /* 0x00000025a9a97c23 */ /* 0x100fe20008010814 */
[----:B------:R-:W-:Y:S01]  /*53b0*/  FMNMX.FTZ R185, R167, R14, !PT ;  /* 0x0000000ea7b97209 */ /* 0x000fe20007810000 */
[--C-:B------:R-:W-:Y:S01]  /*53c0*/  FFMA.FTZ R173, R173, UR37, -R20.reuse ;  /* 0x00000025adad7c23 */ /* 0x100fe20008010814 */
[----:B------:R-:W-:Y:S01]  /*53d0*/  ISETP.GT.AND P3, PT, R12, 0x38, P2 ;  /* 0x000000380c00780c */ /* 0x000fe20001764270 */
[----:B------:R0:W-:Y:S01]  /*53e0*/  MUFU.EX2 R14, R154 ;  /* 0x0000009a000e7308 */ /* 0x0001e20000000800 */
[----:B------:R-:W-:Y:S01]  /*53f0*/  FMNMX.FTZ R152, R170, R185, !PT ;  /* 0x000000b9aa987209 */ /* 0x000fe20007810000 */
[----:B------:R-:W-:Y:S01]  /*5400*/  FFMA.FTZ R177, R177, UR37, -R20 ;  /* 0x00000025b1b17c23 */ /* 0x000fe20008010814 */
[----:B------:R-:W-:-:S02]  /*5410*/  ISETP.GT.AND P2, PT, R12, 0x39, P2 ;  /* 0x000000390c00780c */ /* 0x000fc40001744270 */
[----:B------:R-:W-:Y:S02]  /*5420*/  FMNMX.FTZ R185, R171, R152, !PT ;  /* 0x00000098abb97209 */ /* 0x000fe40007810000 */
[----:B------:R-:W-:Y:S01]  /*5430*/  ISETP.LT.OR P3, PT, R10, 0x39, P3 ;  /* 0x000000390a00780c */ /* 0x000fe20001f61670 */
[----:B------:R-:W-:Y:S01]  /*5440*/  MUFU.EX2 R153, R153 ;  /* 0x0000009900997308 */ /* 0x000fe20000000800 */
[----:B------:R-:W-:Y:S01]  /*5450*/  FMNMX.FTZ R12, R174, R185, !PT ;  /* 0x000000b9ae0c7209 */ /* 0x000fe20007810000 */
[----:B0-----:R-:W-:Y:S01]  /*5460*/  FFMA.FTZ R154, R156, UR37, -R20 ;  /* 0x000000259c9a7c23 */ /* 0x001fe20008010814 */
[----:B------:R-:W-:Y:S02]  /*5470*/  ISETP.LT.OR P2, PT, R10, 0x3a, P2 ;  /* 0x0000003a0a00780c */ /* 0x000fe40001741670 */
[----:B------:R-:W-:Y:S02]  /*5480*/  FMNMX.FTZ R185, R175, R12, !PT ;  /* 0x0000000cafb97209 */ /* 0x000fe40007810000 */
[----:B------:R-:W-:Y:S01]  /*5490*/  FSEL R182, R182, -INF , !P3 ;  /* 0xff800000b6b67808 */ /* 0x000fe20005800000 */
[----:B------:R0:W-:Y:S01]  /*54a0*/  MUFU.EX2 R12, R154 ;  /* 0x0000009a000c7308 */ /* 0x0001e20000000800 */
[----:B------:R-:W-:-:S02]  /*54b0*/  FMNMX.FTZ R152, R178, R185, !PT ;  /* 0x000000b9b2987209 */ /* 0x000fc40007810000 */
[----:B------:R-:W-:Y:S02]  /*54c0*/  FSEL R183, R183, -INF , !P2 ;  /* 0xff800000b7b77808 */ /* 0x000fe40005000000 */
[----:B------:R-:W-:Y:S01]  /*54d0*/  FMNMX.FTZ R185, R179, R152, !PT ;  /* 0x00000098b3b97209 */ /* 0x000fe20007810000 */
[--C-:B------:R-:W-:Y:S01]  /*54e0*/  FFMA.FTZ R152, R164, UR37, -R20.reuse ;  /* 0x00000025a4987c23 */ /* 0x100fe20008010814 */
[----:B------:R-:W-:-:S01]  /*54f0*/  FFMA.FTZ R164, R180, UR37, -R20 ;  /* 0x00000025b4a47c23 */ /* 0x000fc20008010814 */
[----:B------:R-:W-:Y:S01]  /*5500*/  MUFU.EX2 R157, R157 ;  /* 0x0000009d009d7308 */ /* 0x000fe20000000800 */
[----:B------:R-:W-:Y:S01]  /*5510*/  FMNMX.FTZ R10, R182, R185, !PT ;  /* 0x000000b9b60a7209 */ /* 0x000fe20007810000 */
[----:B0-----:R-:W-:-:S03]  /*5520*/  FFMA.FTZ R154, R168, UR37, -R20 ;  /* 0x00000025a89a7c23 */ /* 0x001fc60008010814 */
[----:B------:R-:W-:-:S03]  /*5530*/  FMNMX.FTZ R156, R183, R10, !PT ;  /* 0x0000000ab79c7209 */ /* 0x000fc60007810000 */
[----:B------:R0:W-:Y:S02]  /*5540*/  MUFU.EX2 R10, R160 ;  /* 0x000000a0000a7308 */ /* 0x0001e40000000800 */
[----:B------:R-:W1:Y:S06]  /*5550*/  SHFL.BFLY PT, R185, R156, 0x2, 0x1f ;  /* 0x0c401f009cb97f89 */ /* 0x000e6c00000e0000 */
[----:B------:R-:W-:Y:S01]  /*5560*/  MUFU.EX2 R161, R161 ;  /* 0x000000a100a17308 */ /* 0x000fe20000000800 */
[----:B0-----:R-:W-:-:S01]  /*5570*/  FFMA.FTZ R160, R176, UR37, -R20 ;  /* 0x00000025b0a07c23 */ /* 0x001fc20008010814 */
[----:B------:R-:W-:Y:S01]  /*5580*/  FFMA.FTZ R176, R181, UR37, -R20 ;  /* 0x00000025b5b07c23 */ /* 0x000fe20008010814 */
[----:B------:R-:W-:-:S05]  /*5590*/  IMAD.U32 R181, RZ, RZ, UR37 ;  /* 0x00000025ffb57e24 */ /* 0x000fca000f8e00ff */
[----:B------:R-:W-:Y:S08]  /*55a0*/  MUFU.EX2 R152, R152 ;  /* 0x0000009800987308 */ /* 0x000ff00000000800 */
[----:B------:R-:W-:Y:S01]  /*55b0*/  MUFU.EX2 R165, R165 ;  /* 0x000000a500a57308 */ /* 0x000fe20000000800 */
[----:B-1----:R-:W-:Y:S01]  /*55c0*/  FMNMX.FTZ R185, R156, R185, !PT ;  /* 0x000000b99cb97209 */ /* 0x002fe20007810000 */
[----:B------:R-:W-:Y:S01]  /*55d0*/  FFMA.FTZ R156, R172, UR37, -R20 ;  /* 0x00000025ac9c7c23 */ /* 0x000fe20008010814 */
[----:B------:R-:W-:-:S03]  /*55e0*/  FSEL R172, R8, RZ, P4 ;  /* 0x000000ff08ac7208 */ /* 0x000fc60002000000 */
[----:B------:R-:W0:Y:S02]  /*55f0*/  SHFL.BFLY PT, R168, R185, 0x1, 0x1f ;  /* 0x0c201f00b9a87f89 */ /* 0x000e2400000e0000 */
[----:B------:R-:W-:Y:S01]  /*5600*/  MUFU.EX2 R154, R154 ;  /* 0x0000009a009a7308 */ /* 0x000fe20000000800 */
[----:B------:R-:W-:-:S07]  /*5610*/  FADD.FTZ R172, -R172, R5 ;  /* 0x00000005acac7221 */ /* 0x000fce0000010100 */
[----:B------:R1:W-:Y:S08]  /*5620*/  MUFU.EX2 R5, R176 ;  /* 0x000000b000057308 */ /* 0x0003f00000000800 */
[----:B------:R-:W-:Y:S01]  /*5630*/  MUFU.EX2 R169, R169 ;  /* 0x000000a900a97308 */ /* 0x000fe20000000800 */
[----:B0-----:R-:W-:-:S07]  /*5640*/  FMNMX.FTZ R20, R185, R168, !PT ;  /* 0x000000a8b9147209 */ /* 0x001fce0007810000 */
[----:B------:R-:W-:Y:S01]  /*5650*/  MUFU.EX2 R156, R156 ;  /* 0x0000009c009c7308 */ /* 0x000fe20000000800 */
[C---:B------:R-:W-:Y:S01]  /*5660*/  FSETP.NEU.FTZ.AND P2, PT, R20.reuse, -INF , PT ;  /* 0xff8000001400780b */ /* 0x040fe20003f5d000 */
[----:B------:R-:W-:Y:S01]  /*5670*/  FFMA.FTZ R168, R20, R181, -8 ;  /* 0xc100000014a87423 */ /* 0x000fe200000100b5 */
[----:B------:R-:W-:-:S05]  /*5680*/  FMUL.FTZ R181, R172, UR37 ;  /* 0x00000025acb57c20 */ /* 0x000fca0008410000 */
[----:B------:R-:W-:Y:S01]  /*5690*/  MUFU.EX2 R173, R173 ;  /* 0x000000ad00ad7308 */ /* 0x000fe20000000800 */
[----:B------:R-:W-:-:S05]  /*56a0*/  FSEL R172, R168, RZ, P2 ;  /* 0x000000ffa8ac7208 */ /* 0x000fca0001000000 */
[--C-:B------:R-:W-:Y:S01]  /*56b0*/  FFMA.FTZ R168, R155, UR37, -R172.reuse ;  /* 0x000000259ba87c23 */ /* 0x100fe200080108ac */
[----:B------:R-:W-:-:S01]  /*56c0*/  FFMA.FTZ R155, R158, UR37, -R172 ;  /* 0x000000259e9b7c23 */ /* 0x000fc200080108ac */
[--C-:B------:R-:W-:Y:S01]  /*56d0*/  FFMA.FTZ R158, R159, UR37, -R172.reuse ;  /* 0x000000259f9e7c23 */ /* 0x100fe200080108ac */
[----:B------:R-:W-:-:S01]  /*56e0*/  FFMA.FTZ R159, R162, UR37, -R172 ;  /* 0x00000025a29f7c23 */ /* 0x000fc200080108ac */
[--C-:B------:R-:W-:Y:S01]  /*56f0*/  FFMA.FTZ R162, R163, UR37, -R172.reuse ;  /* 0x00000025a3a27c23 */ /* 0x100fe200080108ac */
[----:B------:R-:W-:Y:S01]  /*5700*/  FSEL R163, R20, RZ, P2 ;  /* 0x000000ff14a37208 */ /* 0x000fe20001000000 */
[--C-:B------:R-:W-:Y:S01]  /*5710*/  FFMA.FTZ R21, R21, UR37, -R172.reuse ;  /* 0x0000002515157c23 */ /* 0x100fe200080108ac */
[----:B------:R-:W0:Y:S01]  /*5720*/  MUFU.EX2 R181, R181 ;  /* 0x000000b500b57308 */ /* 0x000e220000000800 */
[----:B-1----:R-:W-:-:S01]  /*5730*/  FFMA.FTZ R176, R166, UR37, -R172 ;  /* 0x00000025a6b07c23 */ /* 0x002fc200080108ac */
        /* <DEDUP_REMOVED lines=12> */
[----:B------:R-:W1:Y:S01]  /*5800*/  MUFU.EX2 R6, R6 ;  /* 0x0000000600067308 */ /* 0x000e620000000800 */
[----:B0-----:R-:W-:-:S04]  /*5810*/  FFMA.FTZ R170, R181, R3, R14 ;  /* 0x00000003b5aa7223 */ /* 0x001fc8000001000e */
[----:B------:R-:W-:-:S03]  /*5820*/  FADD.FTZ R171, R153, R170 ;  /* 0x000000aa99ab7221 */ /* 0x000fc60000010000 */
[----:B------:R-:W0:Y:S01]  /*5830*/  MUFU.EX2 R168, R168 ;  /* 0x000000a800a87308 */ /* 0x000e220000000800 */
[----:B------:R-:W-:-:S07]  /*5840*/  FADD.FTZ R170, R12, R171 ;  /* 0x000000ab0caa7221 */ /* 0x000fce0000010000 */
[----:B------:R-:W2:Y:S01]  /*5850*/  MUFU.EX2 R155, R155 ;  /* 0x0000009b009b7308 */ /* 0x000ea20000000800 */
[----:B-1----:R-:W-:-:S07]  /*5860*/  FFMA.FTZ R3, R6, R4, R21 ;  /* 0x0000000406037223 */ /* 0x002fce0000010015 */
        /* <DEDUP_REMOVED lines=8> */
[----:B------:R0:W3:Y:S01]  /*58f0*/  MUFU.EX2 R180, R167 ;  /* 0x000000a700b47308 */ /* 0x0000e20000000800 */
[----:B--2---:R-:W-:-:S07]  /*5900*/  FADD.FTZ R3, R162, R3 ;  /* 0x00000003a2037221 */ /* 0x004fce0000010000 */
[----:B------:R-:W2:Y:S01]  /*5910*/  MUFU.EX2 R163, R163 ;  /* 0x000000a300a37308 */ /* 0x000ea20000000800 */
[----:B0-----:R-:W-:-:S01]  /*5920*/  FADD.FTZ R167, R157, R170 ;  /* 0x000000aa9da77221 */ /* 0x001fc20000010000 */
[----:B-1----:R-:W-:-:S03]  /*5930*/  FADD.FTZ R3, R176, R3 ;  /* 0x00000003b0037221 */ /* 0x002fc60000010000 */
[----:B------:R-:W-:-:S03]  /*5940*/  FADD.FTZ R170, R10, R167 ;  /* 0x000000a70aaa7221 */ /* 0x000fc60000010000 */
[----:B------:R-:W0:Y:S01]  /*5950*/  MUFU.EX2 R166, R166 ;  /* 0x000000a600a67308 */ /* 0x000e220000000800 */
[----:B------:R-:W-:-:S04]  /*5960*/  FADD.FTZ R167, R161, R170 ;  /* 0x000000aaa1a77221 */ /* 0x000fc80000010000 */
[----:B------:R-:W-:-:S03]  /*5970*/  FADD.FTZ R4, R152, R167 ;  /* 0x000000a798047221 */ /* 0x000fc60000010000 */
[----:B------:R-:W1:Y:S01]  /*5980*/  MUFU.EX2 R174, R174 ;  /* 0x000000ae00ae7308 */ /* 0x000e620000000800 */
[----:B------:R-:W-:-:S01]  /*5990*/  FADD.FTZ R167, R165, R4 ;  /* 0x00000004a5a77221 */ /* 0x000fc20000010000 */
[----:B---3--:R-:W-:-:S03]  /*59a0*/  FADD.FTZ R4, R180, R3 ;  /* 0x00000003b4047221 */ /* 0x008fc60000010000 */
[----:B------:R-:W-:Y:S01]  /*59b0*/  FADD.FTZ R170, R154, R167 ;  /* 0x000000a79aaa7221 */ /* 0x000fe20000010000 */
[----:B--2---:R-:W-:-:S02]  /*59c0*/  FADD.FTZ R3, R163, R4 ;  /* 0x00000004a3037221 */ /* 0x004fc40000010000 */
[----:B------:R-:W2:Y:S01]  /*59d0*/  MUFU.EX2 R175, R175 ;  /* 0x000000af00af7308 */ /* 0x000ea20000000800 */
[----:B------:R-:W-:-:S01]  /*59e0*/  FADD.FTZ R167, R169, R170 ;  /* 0x000000aaa9a77221 */ /* 0x000fc20000010000 */
[----:B0-----:R-:W-:-:S03]  /*59f0*/  FADD.FTZ R3, R166, R3 ;  /* 0x00000003a6037221 */ /* 0x001fc60000010000 */
[----:B------:R-:W-:-:S03]  /*5a00*/  FADD.FTZ R4, R156, R167 ;  /* 0x000000a79c047221 */ /* 0x000fc60000010000 */
[----:B------:R-:W0:Y:S01]  /*5a10*/  MUFU.EX2 R160, R160 ;  /* 0x000000a000a07308 */ /* 0x000e220000000800 */
[----:B-1----:R-:W-:-:S01]  /*5a20*/  FADD.FTZ R3, R174, R3 ;  /* 0x00000003ae037221 */ /* 0x002fc20000010000 */
[----:B------:R-:W-:-:S06]  /*5a30*/  FADD.FTZ R167, R173, R4 ;  /* 0x00000004ada77221 */ /* 0x000fcc0000010000 */
[----:B------:R-:W1:Y:S01]  /*5a40*/  MUFU.EX2 R178, R178 ;  /* 0x000000b200b27308 */ /* 0x000e620000000800 */
[----:B--2---:R-:W-:-:S07]  /*5a50*/  FADD.FTZ R3, R175, R3 ;  /* 0x00000003af037221 */ /* 0x004fce0000010000 */
[----:B------:R-:W2:Y:S01]  /*5a60*/  MUFU.EX2 R177, R177 ;  /* 0x000000b100b17308 */ /* 0x000ea20000000800 */
[----:B0-----:R-:W-:-:S07]  /*5a70*/  FADD.FTZ R4, R160, R167 ;  /* 0x000000a7a0047221 */ /* 0x001fce0000010000 */
[----:B------:R-:W0:Y:S01]  /*5a80*/  MUFU.EX2 R179, R179 ;  /* 0x000000b300b37308 */ /* 0x000e220000000800 */
[----:B-1----:R-:W-:-:S07]  /*5a90*/  FADD.FTZ R3, R178, R3 ;  /* 0x00000003b2037221 */ /* 0x002fce0000010000 */
[----:B------:R-:W1:Y:S01]  /*5aa0*/  MUFU.EX2 R164, R164 ;  /* 0x000000a400a47308 */ /* 0x000e620000000800 */
[----:B--2---:R-:W-:-:S07]  /*5ab0*/  FADD.FTZ R167, R177, R4 ;  /* 0x00000004b1a77221 */ /* 0x004fce0000010000 */
[----:B------:R-:W2:Y:S01]  /*5ac0*/  MUFU.EX2 R182, R182 ;  /* 0x000000b600b67308 */ /* 0x000ea20000000800 */
[----:B0-----:R-:W-:-:S07]  /*5ad0*/  FADD.FTZ R3, R179, R3 ;  /* 0x00000003b3037221 */ /* 0x001fce0000010000 */
[----:B------:R-:W0:Y:S01]  /*5ae0*/  MUFU.EX2 R172, R172 ;  /* 0x000000ac00ac7308 */ /* 0x000e220000000800 */
[----:B-1----:R-:W-:-:S01]  /*5af0*/  FADD.FTZ R4, R164, R167 ;  /* 0x000000a7a4047221 */ /* 0x002fc20000010000 */
[----:B--2---:R-:W-:-:S03]  /*5b00*/  FADD.FTZ R167, R182, R3 ;  /* 0x00000003b6a77221 */ /* 0x004fc60000010000 */
[----:B------:R-:W-:Y:S01]  /*5b10*/  FADD.FTZ R3, R5, R4 ;  /* 0x0000000405037221 */ /* 0x000fe20000010000 */
[----:B0-----:R-:W-:-:S01]  /*5b20*/  FADD.FTZ R4, R172, R167 ;  /* 0x000000a7ac047221 */ /* 0x001fc20000010000 */
[----:B------:R-:W-:Y:S06]  /*5b30*/  @!P0 BRA `(.L_x_1019) ;  /* 0x0000000000048947 */ /* 0x000fec0003800000 */
[----:B------:R-:W-:Y:S01]  /*5b40*/  BPT.TRAP 0x1 ;  /* 0x000000040000795c */ /* 0x000fe20000300000 */
.L_x_1019:
        /* <DEDUP_REMOVED lines=159> */
.L_x_1002:
[----:B------:R-:W0:Y:S01]  /*6540*/  LDC R10, c[0x0][0x9e4] ;  /* 0x00027900ff0a7b82 */ /* 0x000e220000000800 */
[----:B------:R-:W-:-:S05]  /*6550*/  VIADD R8, R197, -UR54 ;  /* 0x80000036c5087c36 */ /* 0x000fca0008000000 */
[----:B------:R-:W-:Y:S02]  /*6560*/  R2UR UR6, R8 ;  /* 0x00000000080672ca */ /* 0x000fe400000e0000 */
[----:B0-----:R-:W-:-:S13]  /*6570*/  ISETP.GE.AND P6, PT, R10, 0x1, PT ;  /* 0x000000010a00780c */ /* 0x001fda0003fc6270 */
[----:B------:R-:W-:Y:S05]  /*6580*/  @!P6 BRA `(.L_x_1021) ;  /* 0x000000000044e947 */ /* 0x000fea0003800000 */
        /* <DEDUP_REMOVED lines=9> */
.L_x_1022:
[----:B------:R-:W-:-:S13]  /*6620*/  ISETP.NE.AND P2, PT, R10, 0x1, PT ;  /* 0x000000010a00780c */ /* 0x000fda0003f45270 */
[----:B------:R-:W0:Y:S02]  /*6630*/  @P2 LDC.64 R8, c[0x0][0x9e8] ;  /* 0x00027a00ff082b82 */ /* 0x000e240000000a00 */
[----:B0-----:R-:W-:-:S05]  /*6640*/  @P2 IMAD.HI.U32 R8, R197, R8, RZ ;  /* 0x00000008c5082227 */ /* 0x001fca00078e00ff */
[----:B------:R-:W-:-:S07]  /*6650*/  @P2 SHF.R.U32.HI R197, RZ, R9, R8 ;  /* 0x00000009ffc52219 */ /* 0x000fce0000011608 */
.L_x_1023:
[----:B------:R-:W-:-:S05]  /*6660*/  IMAD R197, R197, R10, RZ ;  /* 0x0000000ac5c57224 */ /* 0x000fca00078e02ff */
[----:B------:R-:W-:-:S13]  /*6670*/  R2UR UR7, R197 ;  /* 0x00000000c50772ca */ /* 0x000fda00000e0000 */
[----:B------:R-:W-:-:S04]  /*6680*/  UISETP.LT.AND UP0, UPT, UR6, UR7, UPT ;  /* 0x000000070600728c */ /* 0x000fc8000bf01270 */
[----:B------:R-:W-:-:S12]  /*6690*/  USEL UR6, UR6, UR7, !UP0 ;  /* 0x0000000706067287 */ /* 0x000fd8000c000000 */
.L_x_1021:
        /* <DEDUP_REMOVED lines=10> */
[----:B------:R-:W-:Y:S01]  /*6740*/  IMAD.MOV.U32 R8, RZ, RZ, R5 ;  /* 0x000000ffff087224 */ /* 0x000fe200078e0005 */
[----:B------:R-:W-:-:S06]  /*6750*/  UMOV UR54, UR52 ;  /* 0x0000003400367c82 */ /* 0x000fcc0008000000 */
.L_x_1034:
[----:B------:R-:W-:Y:S01]  /*6760*/  ISETP.NE.AND P3, PT, RZ, UR43, PT ;  /* 0x0000002bff007c0c */ /* 0x000fe2000bf65270 */
[----:B------:R-:W-:-:S04]  /*6770*/  UISETP.NE.AND UP0, UPT, UR54, 0x1, UPT ;  /* 0x000000013600788c */ /* 0x000fc8000bf05270 */
[----:B------:R-:W-:-:S04]  /*6780*/  USEL UR45, URZ, 0x1, UP0 ;  /* 0x000000013f2d7887 */ /* 0x000fc80008000000 */
[----:B------:R-:W-:-:S04]  /*6790*/  ULOP3.LUT UR45, UR55, UR45, URZ, 0x3c, !UPT ;  /* 0x0000002d372d7292 */ /* 0x000fc8000f8e3c3f */
[----:B------:R-:W-:Y:S08]  /*67a0*/  @P3 BRA `(.L_x_1025) ;  /* 0x0000000000383947 */ /* 0x000ff00003800000 */
[----:B------:R-:W-:Y:S05]  /*67b0*/  @!P0 BRA `(.L_x_1026) ;  /* 0x0000000000048947 */ /* 0x000fea0003800000 */
[----:B------:R-:W-:Y:S01]  /*67c0*/  BPT.TRAP 0x1 ;  /* 0x000000040000795c */ /* 0x000fe20000300000 */
.L_x_1026:
[----:B------:R-:W-:Y:S01]  /*67d0*/  UIADD3 UR6, UR54, 0x1, URZ ;  /* 0x0000000136067890 */ /* 0x000fe2000fffe03f */
[----:B------:R-:W-:-:S03]  /*67e0*/  IMAD.U32 R5, RZ, RZ, UR45 ;  /* 0x0000002dff057e24 */ /* 0x000fc6000f8e00ff */
[----:B------:R-:W-:Y:S02]  /*67f0*/  UISETP.NE.AND UP0, UPT, UR6, 0x2, UPT ;  /* 0x000000020600788c */ /* 0x000fe4000bf05270 */
[----:B------:R-:W-:Y:S02]  /*6800*/  SHF.L.U32 R5, R5, 0x1f, RZ ;  /* 0x0000001f05057819 */ /* 0x000fe400000006ff */
[----:B------:R-:W-:-:S04]  /*6810*/  USEL UR6, UR6, URZ, UP0 ;  /* 0x0000003f06067287 */ /* 0x000fc80008000000 */
[----:B------:R-:W-:-:S09]  /*6820*/  ULEA UR6, UR6, UR41, 0x3 ;  /* 0x0000002906067291 */ /* 0x000fd2000f8e183f */
[----:B------:R0:W1:Y:S01]  /*6830*/  SYNCS.PHASECHK.TRANS64.TRYWAIT P2, [UR6+0x28430], R5 ;  /* 0x02843005ff0075a7 */ /* 0x0000620008040146 */
[----:B------:R-:W-:Y:S05]  /*6840*/  @!P0 BRA `(.L_x_1027) ;  /* 0x0000000000048947 */ /* 0x000fea0003800000 */
[----:B------:R-:W-:Y:S01]  /*6850*/  BPT.TRAP 0x1 ;  /* 0x000000040000795c */ /* 0x000fe20000300000 */
.L_x_1027:
[----:B-1----:R-:W-:Y:S05]  /*6860*/  @P2 BRA `(.L_x_1025) ;  /* 0x0000000000082947 */ /* 0x002fea0003800000 */
[----:B------:R-:W1:Y:S02]  /*6870*/  SYNCS.PHASECHK.TRANS64.TRYWAIT P2, [UR6+0x28430], R5 ;  /* 0x02843005ff0075a7 */ /* 0x000e640008040146 */
[----:B-1----:R-:W-:Y:S05]  /*6880*/  @!P2 BRA `(.L_x_1028) ;  /* 0x000000d40024a947 */ /* 0x002fea0003800000 */
.L_x_1025:
[----:B-1----:R-:W1:Y:S01]  /*6890*/  S2R R6, SR_TID.X ;  /* 0x0000000000067919 */ /* 0x002e620000002100 */
        /* <DEDUP_REMOVED lines=14> */
[----:B------:R-:W-:Y:S02]  /*6980*/  UIADD3 UR14, UR34, 0x6, URZ ;  /* 0x00000006220e7890 */ /* 0x000fe4000fffe03f */
[----:B------:R-:W-:-:S02]  /*6990*/  UIADD3 UR18, UR34, 0x200, URZ ;  /* 0x0000020022127890 */ /* 0x000fc4000fffe03f */
[----:B------:R-:W-:Y:S02]  /*69a0*/  UIADD3 UR22, UR34, 0x202, URZ ;  /* 0x0000020222167890 */ /* 0x000fe4000fffe03f */
[----:B------:R-:W-:Y:S02]  /*69b0*/  UIADD3 UR26, UR34, 0x204, URZ ;  /* 0x00000204221a7890 */ /* 0x000fe4000fffe03f */
[----:B------:R-:W-:Y:S01]  /*69c0*/  UIADD3 UR30, UR34, 0x206, URZ ;  /* 0x00000206221e7890 */ /* 0x000fe2000fffe03f */
[----:B-1----:R-:W-:-:S05]  /*69d0*/  SHF.R.U32.HI R6, RZ, 0x7, R6 ;  /* 0x00000007ff067819 */ /* 0x002fca0000011606 */
[----:B0-----:R-:W-:-:S05]  /*69e0*/  VIADD R5, R6, 0x8 ;  /* 0x0000000806057836 */ /* 0x001fca0000000000 */
        /* <DEDUP_REMOVED lines=28> */
.L_x_1030:
[----:B------:R-:W-:Y:S01]  /*6bb0*/  ULEA UR6, UR54, UR41, 0x3 ;  /* 0x0000002936067291 */ /* 0x000fe2000f8e183f */
[----:B------:R-:W-:-:S05]  /*6bc0*/  IMAD.U32 R5, RZ, RZ, UR55 ;  /* 0x00000037ff057e24 */ /* 0x000fca000f8e00ff */
[----:B------:R-:W-:-:S04]  /*6bd0*/  SHF.L.U32 R5, R5, 0x1f, RZ ;  /* 0x0000001f05057819 */ /* 0x000fc800000006ff */
[----:B------:R0:W1:Y:S01]  /*6be0*/  SYNCS.PHASECHK.TRANS64.TRYWAIT P2, [UR6+0x28450], R5 ;  /* 0x02845005ff0075a7 */ /* 0x0000620008040146 */
[----:B------:R-:W-:Y:S05]  /*6bf0*/  @!P0 BRA `(.L_x_1031) ;  /* 0x0000000000048947 */ /* 0x000fea0003800000 */
[----:B------:R-:W-:Y:S01]  /*6c00*/  BPT.TRAP 0x1 ;  /* 0x000000040000795c */ /* 0x000fe20000300000 */
.L_x_1031:
[----:B-1----:R-:W-:Y:S05]  /*6c10*/  @P2 BRA `(.L_x_1029) ;  /* 0x0000000000082947 */ /* 0x002fea0003800000 */
[----:B------:R-:W1:Y:S02]  /*6c20*/  SYNCS.PHASECHK.TRANS64.TRYWAIT P2, [UR6+0x28450], R5 ;  /* 0x02845005ff0075a7 */ /* 0x000e640008040146 */
[----:B-1----:R-:W-:Y:S05]  /*6c30*/  @!P2 BRA `(.L_x_1032) ;  /* 0x000000d00050a947 */ /* 0x002fea0003800000 */
.L_x_1029:
[----:B------:R-:W-:Y:S01]  /*6c40*/  UIADD3 UR6, UR41, 0x8000, URZ ;  /* 0x0000800029067890 */ /* 0x000fe2000fffe03f */
[----:B------:R-:W-:Y:S01]  /*6c50*/  WARPGROUP.ARRIVE ;  /* 0x00000000000079c5 */ /* 0x000fe20000000000 */
[----:B------:R-:W-:Y:S01]  /*6c60*/  UMOV UR7, 0x80000020 ;  /* 0x8000002000077882 */ /* 0x000fe20000000000 */
[----:B-1----:R-:W-:Y:S01]  /*6c70*/  FMNMX.FTZ R6, R152, R8, !PT ;  /* 0x0000000898067209 */ /* 0x002fe20007810000 */
[----:B------:R-:W-:Y:S01]  /*6c80*/  USHF.R.U32.HI UR6, URZ, 0x4, UR6 ;  /* 0x000000043f067899 */ /* 0x000fe20008011606 */
[----:B------:R-:W-:Y:S02]  /*6c90*/  FMNMX.FTZ R10, R154, R9, !PT ;  /* 0x000000099a0a7209 */ /* 0x000fe40007810000 */
[----:B------:R-:W1:Y:S01]  /*6ca0*/  S2R R197, SR_TID.X ;  /* 0x0000000000c57919 */ /* 0x000e620000002100 */
[----:B0-----:R-:W-:Y:S01]  /*6cb0*/  FMNMX.FTZ R5, R153, R6, !PT ;  /* 0x0000000699057209 */ /* 0x001fe20007810000 */
        /* <DEDUP_REMOVED lines=12> */
[----:B------:R-:W-:Y:S01]  /*6d80*/  FMNMX.FTZ R11, R163, R10, !PT ;  /* 0x0000000aa30b7209 */ /* 0x000fe20007810000 */
        /* <DEDUP_REMOVED lines=22> */
[----:B-1----:R-:W-:Y:S01]  /*6ef0*/  SHF.R.U32.HI R197, RZ, 0x7, R197 ;  /* 0x00000007ffc57819 */ /* 0x002fe200000116c5 */
[----:B------:R-:W0:Y:S04]  /*6f00*/  SHFL.BFLY PT, R6, R11, 0x2, 0x1f ;  /* 0x0c401f000b067f89 */ /* 0x000e2800000e0000 */
[----:B------:R-:W1:Y:S01]  /*6f10*/  SHFL.BFLY PT, R5, R10, 0x2, 0x1f ;  /* 0x0c401f000a057f89 */ /* 0x000e6200000e0000 */
[----:B0-----:R-:W-:-:S02]  /*6f20*/  FMNMX.FTZ R12, R11, R6, !PT ;  /* 0x000000060b0c7209 */ /* 0x001fc40007810000 */
[----:B-1----:R-:W-:-:S03]  /*6f30*/  FMNMX.FTZ R13, R10, R5, !PT ;  /* 0x000000050a0d7209 */ /* 0x002fc60007810000 */
[----:B------:R-:W0:Y:S04]  /*6f40*/  SHFL.BFLY PT, R5, R12, 0x1, 0x1f ;  /* 0x0c201f000c057f89 */ /* 0x000e2800000e0000 */
[----:B------:R-:W1:Y:S01]  /*6f50*/  SHFL.BFLY PT, R6, R13, 0x1, 0x1f ;  /* 0x0c201f000d067f89 */ /* 0x000e6200000e0000 */
[----:B0-----:R-:W-:Y:S02]  /*6f60*/  FMNMX.FTZ R5, R12, R5, !PT ;  /* 0x000000050c057209 */ /* 0x001fe40007810000 */
[----:B-1----:R-:W-:-:S03]  /*6f70*/  FMNMX.FTZ R6, R13, R6, !PT ;  /* 0x000000060d067209 */ /* 0x002fc60007810000 */
        /* <DEDUP_REMOVED lines=18> */
[--C-:B------:R-:W-:Y:S01]  /*70a0*/  FFMA.FTZ R152, R168, UR37, -R188.reuse ;  /* 0x00000025a8987c23 */ /* 0x100fe200080108bc */
[----:B------:R-:W-:Y:S01]  /*70b0*/  MUFU.EX2 R10, R10 ;  /* 0x0000000a000a7308 */ /* 0x000fe20000000800 */
[----:B------:R-:W-:-:S01]  /*70c0*/  FFMA.FTZ R13, R157, UR37, -R188 ;  /* 0x000000259d0d7c23 */ /* 0x000fc200080108bc */
[--C-:B------:R-:W-:Y:S01]  /*70d0*/  FFMA.FTZ R154, R154, UR37, -R172.reuse ;  /* 0x000000259a9a7c23 */ /* 0x100fe200080108ac */
[----:B------:R-:W-:-:S01]  /*70e0*/  FFMA.FTZ R155, R155, UR37, -R172 ;  /* 0x000000259b9b7c23 */ /* 0x000fc200080108ac */
[--C-:B------:R-:W-:Y:S01]  /*70f0*/  FFMA.FTZ R168, R158, UR37, -R172.reuse ;  /* 0x000000259ea87c23 */ /* 0x100fe200080108ac */
[----:B------:R-:W-:-:S01]  /*7100*/  FFMA.FTZ R169, R159, UR37, -R172 ;  /* 0x000000259fa97c23 */ /* 0x000fc200080108ac */
[----:B------:R-:W-:Y:S01]  /*7110*/  FFMA.FTZ R14, R160, UR37, -R188 ;  /* 0x00000025a00e7c23 */ /* 0x000fe200080108bc */
[----:B------:R-:W-:-:S01]  /*7120*/  FFMA.FTZ R158, R162, UR37, -R172 ;  /* 0x00000025a29e7c23 */ /* 0x000fc200080108ac */
[----:B------:R-:W0:Y:S01]  /*7130*/  MUFU.EX2 R11, R11 ;  /* 0x0000000b000b7308 */ /* 0x000e220000000800 */
[----:B------:R-:W-:-:S01]  /*7140*/  FFMA.FTZ R15, R161, UR37, -R188 ;  /* 0x00000025a10f7c23 */ /* 0x000fc200080108bc */
[----:B------:R-:W-:Y:S01]  /*7150*/  FFMA.FTZ R159, R163, UR37, -R172 ;  /* 0x00000025a39f7c23 */ /* 0x000fe200080108ac */
[----:B------:R-:W-:-:S01]  /*7160*/  FFMA.FTZ R20, R164, UR37, -R188 ;  /* 0x00000025a4147c23 */ /* 0x000fc200080108bc */
[--C-:B------:R-:W-:Y:S01]  /*7170*/  FFMA.FTZ R166, R166, UR37, -R172.reuse ;  /* 0x00000025a6a67c23 */ /* 0x100fe200080108ac */
[----:B------:R-:W-:-:S01]  /*7180*/  FFMA.FTZ R163, R171, UR37, -R172 ;  /* 0x00000025aba37c23 */ /* 0x000fc200080108ac */
[----:B------:R-:W-:Y:S01]  /*7190*/  FFMA.FTZ R21, R165, UR37, -R188 ;  /* 0x00000025a5157c23 */ /* 0x000fe200080108bc */
        /* <DEDUP_REMOVED lines=10> */
[----:B0-----:R-:W-:-:S01]  /*7240*/  FFMA.FTZ R3, R8, R3, R11 ;  /* 0x0000000308037223 */ /* 0x001fc2000001000b */
[----:B------:R-:W-:Y:S01]  /*7250*/  FFMA.FTZ R179, R179, UR37, -R172 ;  /* 0x00000025b3b37c23 */ /* 0x000fe200080108ac */
[----:B------:R-:W-:-:S01]  /*7260*/  FFMA.FTZ R164, R180, UR37, -R188 ;  /* 0x00000025b4a47c23 */ /* 0x000fc200080108bc */
[----:B------:R-:W-:Y:S01]  /*7270*/  FFMA.FTZ R182, R182, UR37, -R172 ;  /* 0x00000025b6b67c23 */ /* 0x000fe200080108ac */
[----:B------:R-:W-:-:S01]  /*7280*/  FADD.FTZ R3, R10, R3 ;  /* 0x000000030a037221 */ /* 0x000fc20000010000 */
[----:B------:R-:W-:Y:S01]  /*7290*/  FFMA.FTZ R165, R181, UR37, -R188 ;  /* 0x00000025b5a57c23 */ /* 0x000fe200080108bc */
[----:B------:R-:W-:-:S01]  /*72a0*/  FFMA.FTZ R172, R183, UR37, -R172 ;  /* 0x00000025b7ac7c23 */ /* 0x000fc200080108ac */
[----:B------:R-:W0:Y:S01]  /*72b0*/  MUFU.EX2 R12, R12 ;  /* 0x0000000c000c7308 */ /* 0x000e220000000800 */
[----:B-1----:R-:W-:-:S07]  /*72c0*/  FFMA.FTZ R4, R9, R4, R154 ;  /* 0x0000000409047223 */ /* 0x002fce000001009a */
[----:B------:R-:W1:Y:S01]  /*72d0*/  MUFU.EX2 R168, R168 ;  /* 0x000000a800a87308 */ /* 0x000e620000000800 */
[----:B--2---:R-:W-:-:S07]  /*72e0*/  FADD.FTZ R171, R155, R4 ;  /* 0x000000049bab7221 */ /* 0x004fce0000010000 */
[----:B------:R-:W2:Y:S01]  /*72f0*/  MUFU.EX2 R13, R13 ;  /* 0x0000000d000d7308 */ /* 0x000ea20000000800 */
[----:B0-----:R-:W-:-:S07]  /*7300*/  FADD.FTZ R4, R12, R3 ;  /* 0x000000030c047221 */ /* 0x001fce0000010000 */
[----:B------:R-:W-:Y:S01]  /*7310*/  MUFU.EX2 R169, R169 ;  /* 0x000000a900a97308 */ /* 0x000fe20000000800 */
[----:B-1----:R-:W-:-:S01]  /*7320*/  FADD.FTZ R170, R168, R171 ;  /* 0x000000aba8aa7221 */ /* 0x002fc20000010000 */
[----:B------:R-:W-:-:S06]  /*7330*/  IADD3 R171, -R197, 0xb, RZ ;  /* 0x0000000bc5ab7810 */ /* 0x000fcc0007ffe1ff */
[----:B------:R-:W0:Y:S01]  /*7340*/  MUFU.EX2 R14, R14 ;  /* 0x0000000e000e7308 */ /* 0x000e220000000800 */
[----:B--2---:R-:W-:-:S07]  /*7350*/  FADD.FTZ R3, R13, R4 ;  /* 0x000000040d037221 */ /* 0x004fce0000010000 */
[----:B------:R-:W-:Y:S08]  /*7360*/  MUFU.EX2 R158, R158 ;  /* 0x0000009e009e7308 */ /* 0x000ff00000000800 */
[----:B------:R-:W1:Y:S01]  /*7370*/  MUFU.EX2 R15, R15 ;  /* 0x0000000f000f7308 */ /* 0x000e620000000800 */
[----:B0-----:R-:W-:-:S07]  /*7380*/  FADD.FTZ R4, R14, R3 ;  /* 0x000000030e047221 */ /* 0x001fce0000010000 */
[----:B------:R-:W-:Y:S08]  /*7390*/  MUFU.EX2 R159, R159 ;  /* 0x0000009f009f7308 */ /* 0x000ff00000000800 */
[----:B------:R-:W0:Y:S01]  /*73a0*/  MUFU.EX2 R20, R20 ;  /* 0x0000001400147308 */ /* 0x000e220000000800 */
[----:B-1----:R-:W-:-:S07]  /*73b0*/  FADD.FTZ R3, R15, R4 ;  /* 0x000000040f037221 */ /* 0x002fce0000010000 */
[----:B------:R-:W-:Y:S08]  /*73c0*/  MUFU.EX2 R166, R166 ;  /* 0x000000a600a67308 */ /* 0x000ff00000000800 */
[----:B------:R-:W1:Y:S01]  /*73d0*/  MUFU.EX2 R21, R21 ;  /* 0x0000001500157308 */ /* 0x000e620000000800 */
[----:B0-----:R-:W-:-:S07]  /*73e0*/  FADD.FTZ R4, R20, R3 ;  /* 0x0000000314047221 */ /* 0x001fce0000010000 */
[----:B------:R0:W2:Y:S08]  /*73f0*/  MUFU.EX2 R173, R167 ;  /* 0x000000a700ad7308 */ /* 0x0000b00000000800 */
[----:B------:R-:W3:Y:S01]  /*7400*/  MUFU.EX2 R152, R152 ;  /* 0x0000009800987308 */ /* 0x000ee20000000800 */
[----:B0-----:R-:W-:-:S01]  /*7410*/  FADD.FTZ R167, R169, R170 ;  /* 0x000000aaa9a77221 */ /* 0x001fc20000010000 */
[----:B-1----:R-:W-:-:S03]  /*7420*/  FADD.FTZ R3, R21, R4 ;  /* 0x0000000415037221 */ /* 0x002fc60000010000 */
[----:B------:R-:W-:-:S03]  /*7430*/  FADD.FTZ R170, R158, R167 ;  /* 0x000000a79eaa7221 */ /* 0x000fc60000010000 */
[----:B------:R-:W0:Y:S01]  /*7440*/  MUFU.EX2 R162, R162 ;  /* 0x000000a200a27308 */ /* 0x000e220000000800 */
[----:B------:R-:W-:-:S04]  /*7450*/  FADD.FTZ R167, R159, R170 ;  /* 0x000000aa9fa77221 */ /* 0x000fc80000010000 */
[----:B------:R-:W-:-:S03]  /*7460*/  FADD.FTZ R167, R166, R167 ;  /* 0x000000a7a6a77221 */ /* 0x000fc60000010000 */
[----:B------:R-:W1:Y:S01]  /*7470*/  MUFU.EX2 R153, R153 ;  /* 0x0000009900997308 */ /* 0x000e620000000800 */
[----:B--2---:R-:W-:-:S01]  /*7480*/  FADD.FTZ R167, R173, R167 ;  /* 0x000000a7ada77221 */ /* 0x004fc20000010000 */
[----:B---3--:R-:W-:-:S06]  /*7490*/  FADD.FTZ R4, R152, R3 ;  /* 0x0000000398047221 */ /* 0x008fcc0000010000 */
[----:B------:R-:W2:Y:S01]  /*74a0*/  MUFU.EX2 R163, R163 ;  /* 0x000000a300a37308 */ /* 0x000ea20000000800 */
[----:B0-----:R-:W-:-:S07]  /*74b0*/  FADD.FTZ R170, R162, R167 ;  /* 0x000000a7a2aa7221 */ /* 0x001fce0000010000 */
[----:B------:R-:W0:Y:S01]  /*74c0*/  MUFU.EX2 R156, R156 ;  /* 0x0000009c009c7308 */ /* 0x000e220000000800 */
[----:B-1----:R-:W-:-:S07]  /*74d0*/  FADD.FTZ R167, R153, R4 ;  /* 0x0000000499a77221 */ /* 0x002fce0000010000 */
[----:B------:R1:W3:Y:S01]  /*74e0*/  MUFU.EX2 R177, R174 ;  /* 0x000000ae00b17308 */ /* 0x0002e20000000800 */
[----:B--2---:R-:W-:-:S07]  /*74f0*/  FADD.FTZ R170, R163, R170 ;  /* 0x000000aaa3aa7221 */ /* 0x004fce0000010000 */
[----:B------:R-:W-:Y:S01]  /*7500*/  MUFU.EX2 R157, R157 ;  /* 0x0000009d009d7308 */ /* 0x000fe20000000800 */
[----:B-1----:R-:W-:Y:S02]  /*7510*/  IMAD.U32 R174, RZ, RZ, UR52 ;  /* 0x00000034ffae7e24 */ /* 0x002fe4000f8e00ff */
[----:B0-----:R-:W-:-:S03]  /*7520*/  FADD.FTZ R4, R156, R167 ;  /* 0x000000a79c047221 */ /* 0x001fc60000010000 */
[----:B------:R-:W-:Y:S02]  /*7530*/  @!P1 LEA R174, R174, UR41, 0x3 ;  /* 0x00000029aeae9c11 */ /* 0x000fe4000f8e18ff */
[----:B------:R-:W0:Y:S01]  /*7540*/  MUFU.EX2 R175, R175 ;  /* 0x000000af00af7308 */ /* 0x000e220000000800 */
[----:B---3--:R-:W-:-:S02]  /*7550*/  FADD.FTZ R170, R177, R170 ;  /* 0x000000aab1aa7221 */ /* 0x008fc40000010000 */
[----:B------:R-:W-:-:S05]  /*7560*/  @!P1 VIADD R3, R174, 0x28440 ;  /* 0x00028440ae039836 */ /* 0x000fca0000000000 */
[----:B------:R-:W-:Y:S01]  /*7570*/  MUFU.EX2 R160, R160 ;  /* 0x000000a000a07308 */ /* 0x000fe20000000800 */
[----:B------:R-:W-:-:S07]  /*7580*/  @!P1 PRMT R3, RZ, 0x654, R3 ;  /* 0x00000654ff039816 */ /* 0x000fce0000000003 */
[----:B------:R-:W1:Y:S01]  /*7590*/  MUFU.EX2 R178, R178 ;  /* 0x000000b200b27308 */ /* 0x000e620000000800 */
[----:B0-----:R-:W-:-:S07]  /*75a0*/  FADD.FTZ R170, R175, R170 ;  /* 0x000000aaafaa7221 */ /* 0x001fce0000010000 */
[----:B------:R-:W-:Y:S08]  /*75b0*/  MUFU.EX2 R161, R161 ;  /* 0x000000a100a17308 */ /* 0x000ff00000000800 */
[----:B------:R-:W0:Y:S01]  /*75c0*/  MUFU.EX2 R179, R179 ;  /* 0x000000b300b37308 */ /* 0x000e220000000800 */
[----:B-1----:R-:W-:-:S07]  /*75d0*/  FADD.FTZ R170, R178, R170 ;  /* 0x000000aab2aa7221 */ /* 0x002fce0000010000 */
[----:B------:R-:W-:Y:S08]  /*75e0*/  MUFU.EX2 R164, R164 ;  /* 0x000000a400a47308 */ /* 0x000ff00000000800 */
[----:B------:R-:W-:Y:S01]  /*75f0*/  MUFU.EX2 R165, R165 ;  /* 0x000000a500a57308 */ /* 0x000fe20000000800 */
[----:B0-----:R-:W-:-:S07]  /*7600*/  FADD.FTZ R170, R179, R170 ;  /* 0x000000aab3aa7221 */ /* 0x001fce0000010000 */
[----:B------:R-:W-:Y:S01]  /*7610*/  MUFU.EX2 R172, R172 ;  /* 0x000000ac00ac7308 */ /* 0x000fe20000000800 */
[----:B------:R-:W-:Y:S02]  /*7620*/  WARPGROUP.DEPBAR.LE gsb0, 0x0 ;  /* 0x00008000000079c5 */ /* 0x000fe40000010000 */
[----:B------:R0:W-:Y:S06]  /*7630*/  BAR.ARV R171, 0x100 ;  /* 0x000400ab0000751d */ /* 0x0001ec0000002000 */
[----:B------:R1:W-:Y:S01]  /*7640*/  @!P1 SYNCS.ARRIVE.TRANS64.RED.A1T0 RZ, [R3+URZ], RZ ;  /* 0x000000ff03ff99a7 */ /* 0x0003e2000810043f */
[----:B0-----:R-:W0:Y:S01]  /*7650*/  MUFU.EX2 R171, R182 ;  /* 0x000000b600ab7308 */ /* 0x001e220000000800 */
[----:B-1----:R-:W-:-:S04]  /*7660*/  FADD.FTZ R3, R157, R4 ;  /* 0x000000049d037221 */ /* 0x002fc80000010000 */
[----:B------:R-:W-:-:S04]  /*7670*/  FADD.FTZ R4, R160, R3 ;  /* 0x00000003a0047221 */ /* 0x000fc80000010000 */
[----:B------:R-:W-:Y:S01]  /*7680*/  FADD.FTZ R3, R161, R4 ;  /* 0x00000004a1037221 */ /* 0x000fe20000010000 */
[----:B0-----:R-:W-:-:S03]  /*7690*/  FADD.FTZ R170, R171, R170 ;  /* 0x000000aaabaa7221 */ /* 0x001fc60000010000 */
[----:B------:R-:W-:-:S04]  /*76a0*/  FADD.FTZ R4, R164, R3 ;  /* 0x00000003a4047221 */ /* 0x000fc80000010000 */
[----:B------:R-:W-:Y:S01]  /*76b0*/  FADD.FTZ R3, R165, R4 ;  /* 0x00000004a5037221 */ /* 0x000fe20000010000 */
[----:B------:R-:W-:-:S01]  /*76c0*/  FADD.FTZ R4, R172, R170 ;  /* 0x000000aaac047221 */ /* 0x000fc20000010000 */
[----:B------:R-:W-:Y:S06]  /*76d0*/  @!P0 BRA `(.L_x_1033) ;  /* 0x0000000000048947 */ /* 0x000fec0003800000 */
[----:B------:R-:W-:Y:S01]  /*76e0*/  BPT.TRAP 0x1 ;  /* 0x000000040000795c */ /* 0x000fe20000300000 */
.L_x_1033:
        /* <DEDUP_REMOVED lines=155> */
.L_x_1024:
[----:B------:R-:W-:-:S13]  /*80a0*/  ISETP.GE.AND P2, PT, R7, UR38, PT ;  /* 0x0000002607007c0c */ /* 0x000fda000bf46270 */
[----:B------:R-:W-:Y:S05]  /*80b0*/  @!P2 BRA `(.L_x_1035) ;  /* 0x000000240008a947 */ /* 0x000fea0003800000 */
[----:B------:R-:W-:Y:S01]  /*80c0*/  IMAD.IADD R11, R16, 0x1, -R17 ;  /* 0x00000001100b7824 */ /* 0x000fe200078e0a11 */
[----:B------:R-:W-:Y:S01]  /*80d0*/  UMOV UR56, UR52 ;  /* 0x0000003400387c82 */ /* 0x000fe20008000000 */
[----:B------:R-:W-:Y:S01]  /*80e0*/  IMAD.MOV.U32 R10, RZ, RZ, R6 ;  /* 0x000000ffff0a7224 */ /* 0x000fe200078e0006 */
[----:B------:R-:W-:Y:S01]  /*80f0*/  UMOV UR57, UR45 ;  /* 0x0000002d00397c82 */ /* 0x000fe20008000000 */
[----:B------:R-:W-:Y:S01]  /*8100*/  IMAD.MOV.U32 R8, RZ, RZ, R5 ;  /* 0x000000ffff087224 */ /* 0x000fe200078e0005 */
[C-C-:B------:R-:W-:Y:S01]  /*8110*/  IADD3 R13, R11.reuse, 0x8, R0.reuse ;  /* 0x000000080b0d7810 */ /* 0x140fe20007ffe000 */
[----:B------:R-:W-:Y:S01]  /*8120*/  IMAD.IADD R11, R11, 0x1, R0 ;  /* 0x000000010b0b7824 */ /* 0x000fe200078e0200 */
[----:B------:R-:W-:Y:S01]  /*8130*/  ULDC UR52, c[0x0][0x9e4] ;  /* 0x0002790000347ab9 */ /* 0x000fe20000000800 */
[----:B------:R-:W-:Y:S01]  /*8140*/  ULDC UR54, c[0x0][0x9dc] ;  /* 0x0002770000367ab9 */ /* 0x000fe20000000800 */
[----:B------:R-:W-:Y:S01]  /*8150*/  LOP3.LUT R9, RZ, R13, RZ, 0x33, !PT ;  /* 0x0000000dff097212 */ /* 0x000fe200078e33ff */
[----:B------:R-:W-:-:S06]  /*8160*/  ULDC UR53, c[0x0][0x9e0] ;  /* 0x0002780000357ab9 */ /* 0x000fcc0000000800 */
.L_x_1053:
[----:B------:R-:W-:Y:S01]  /*8170*/  ISETP.NE.AND P3, PT, RZ, UR43, PT ;  /* 0x0000002bff007c0c */ /* 0x000fe2000bf65270 */
[----:B------:R-:W-:-:S04]  /*8180*/  UISETP.NE.AND UP0, UPT, UR56, 0x1, UPT ;  /* 0x000000013800788c */ /* 0x000fc8000bf05270 */
[----:B------:R-:W-:-:S04]  /*8190*/  USEL UR45, URZ, 0x1, UP0 ;  /* 0x000000013f2d7887 */ /* 0x000fc80008000000 */
[----:B------:R-:W-:-:S04]  /*81a0*/  ULOP3.LUT UR45, UR57, UR45, URZ, 0x3c, !UPT ;  /* 0x0000002d392d7292 */ /* 0x000fc8000f8e3c3f */
[----:B------:R-:W-:Y:S08]  /*81b0*/  @P3 BRA `(.L_x_1036) ;  /* 0x0000000000383947 */ /* 0x000ff00003800000 */
[----:B------:R-:W-:Y:S05]  /*81c0*/  @!P0 BRA `(.L_x_1037) ;  /* 0x0000000000048947 */ /* 0x000fea0003800000 */
[----:B------:R-:W-:Y:S01]  /*81d0*/  BPT.TRAP 0x1 ;  /* 0x000000040000795c */ /* 0x000fe20000300000 */
.L_x_1037:
        /* <DEDUP_REMOVED lines=9> */
.L_x_1038:
[----:B-1----:R-:W-:Y:S05]  /*8270*/  @P2 BRA `(.L_x_1036) ;  /* 0x0000000000082947 */ /* 0x002fea0003800000 */
[----:B------:R-:W1:Y:S02]  /*8280*/  SYNCS.PHASECHK.TRANS64.TRYWAIT P2, [UR6+0x28430], R5 ;  /* 0x02843005ff0075a7 */ /* 0x000e640008040146 */
[----:B-1----:R-:W-:Y:S05]  /*8290*/  @!P2 BRA `(.L_x_1039) ;  /* 0x000000b800d0a947 */ /* 0x002fea0003800000 */
.L_x_1036:
        /* <DEDUP_REMOVED lines=50> */
.L_x_1041:
[----:B------:R-:W-:Y:S01]  /*85c0*/  ULEA UR6, UR56, UR41, 0x3 ;  /* 0x0000002938067291 */ /* 0x000fe2000f8e183f */
[----:B------:R-:W-:-:S05]  /*85d0*/  IMAD.U32 R5, RZ, RZ, UR57 ;  /* 0x00000039ff057e24 */ /* 0x000fca000f8e00ff */
[----:B------:R-:W-:-:S04]  /*85e0*/  SHF.L.U32 R5, R5, 0x1f, RZ ;  /* 0x0000001f05057819 */ /* 0x000fc800000006ff */
[----:B------:R0:W1:Y:S01]  /*85f0*/  SYNCS.PHASECHK.TRANS64.TRYWAIT P2, [UR6+0x28450], R5 ;  /* 0x02845005ff0075a7 */ /* 0x0000620008040146 */
[----:B------:R-:W-:Y:S05]  /*8600*/  @!P0 BRA `(.L_x_1042) ;  /* 0x0000000000048947 */ /* 0x000fea0003800000 */
[----:B------:R-:W-:Y:S01]  /*8610*/  BPT.TRAP 0x1 ;  /* 0x000000040000795c */ /* 0x000fe20000300000 */
.L_x_1042:
[----:B-1----:R-:W-:Y:S05]  /*8620*/  @P2 BRA `(.L_x_1040) ;  /* 0x0000000000082947 */ /* 0x002fea0003800000 */
[----:B------:R-:W1:Y:S02]  /*8630*/  SYNCS.PHASECHK.TRANS64.TRYWAIT P2, [UR6+0x28450], R5 ;  /* 0x02845005ff0075a7 */ /* 0x000e640008040146 */
[----:B-1----:R-:W-:Y:S05]  /*8640*/  @!P2 BRA `(.L_x_1043) ;  /* 0x000000b400fca947 */ /* 0x002fea0003800000 */
.L_x_1040:
[----:B------:R-:W-:Y:S01]  /*8650*/  UIADD3 UR6, UR41, 0x8000, URZ ;  /* 0x0000800029067890 */ /* 0x000fe2000fffe03f */
[----:B------:R-:W-:Y:S01]  /*8660*/  WARPGROUP.ARRIVE ;  /* 0x00000000000079c5 */ /* 0x000fe20000000000 */
[----:B------:R-:W-:-:S05]  /*8670*/  UMOV UR7, 0x80000020 ;  /* 0x8000002000077882 */ /* 0x000fca0000000000 */
[----:B-1----:R-:W1:Y:S01]  /*8680*/  S2R R6, SR_TID.X ;  /* 0x0000000000067919 */ /* 0x002e620000002100 */
[----:B------:R-:W-:Y:S01]  /*8690*/  USHF.R.U32.HI UR6, URZ, 0x4, UR6 ;  /* 0x000000043f067899 */ /* 0x000fe20008011606 */
[----:B0-----:R-:W-:Y:S02]  /*86a0*/  IMAD.U32 R5, RZ, RZ, UR55 ;  /* 0x00000037ff057e24 */ /* 0x001fe4000f8e00ff */
[----:B------:R-:W-:Y:S01]  /*86b0*/  IMAD.SHL.U32 R21, R7, 0x40, RZ ;  /* 0x0000004007157824 */ /* 0x000fe200078e00ff */
        /* <DEDUP_REMOVED lines=9> */
[----:B-1----:R-:W-:-:S04]  /*8750*/  SHF.R.U32.HI R6, RZ, 0x7, R6 ;  /* 0x00000007ff067819 */ /* 0x002fc80000011606 */
[----:B------:R-:W-:Y:S02]  /*8760*/  IADD3 R12, -R6, 0xb, RZ ;  /* 0x0000000b060c7810 */ /* 0x000fe40007ffe1ff */
[----:B------:R-:W-:Y:S01]  /*8770*/  IADD3 R6, R16, 0x1, -R21 ;  /* 0x0000000110067810 */ /* 0x000fe20007ffe815 */
[----:B------:R-:W-:Y:S02]  /*8780*/  WARPGROUP.DEPBAR.LE gsb0, 0x0 ;  /* 0x00008000000079c5 */ /* 0x000fe40000010000 */
[----:B------:R-:W-:-:S15]  /*8790*/  WARPGROUP.ARRIVE ;  /* 0x00000000000079c5 */ /* 0x000fde0000000000 */
[----:B------:R-:W-:-:S01]  /*87a0*/  NOP ;  /* 0x0000000000007918 */ /* 0x000fc20000000000 */
[----:B------:R-:W-:Y:S01]  /*87b0*/  QGMMA.64x256x32.F32.E4M3.E4M3 R24, R184, gdesc[UR4], R24, gsb0 ;  /* 0x03e00004b8187df3 */ /* 0x000fe20008000818 */
[----:B------:R-:W-:Y:S02]  /*87c0*/  ULOP3.LUT UR6, URZ, UR54, URZ, 0x33, !UPT ;  /* 0x000000363f067292 */ /* 0x000fe4000f8e333f */
[----:B------:R-:W-:Y:S02]  /*87d0*/  WARPGROUP.DEPBAR.LE gsb0, 0x0 ;  /* 0x00008000000079c5 */ /* 0x000fe40000010000 */
[----:B------:R0:W-:Y:S06]  /*87e0*/  BAR.ARV R12, 0x100 ;  /* 0x0004000c0000751d */ /* 0x0001ec0000002000 */
[----:B------:R1:W-:Y:S02]  /*87f0*/  @!P1 SYNCS.ARRIVE.TRANS64.RED.A1T0 RZ, [R5+URZ], RZ ;  /* 0x000000ff05ff99a7 */ /* 0x0003e4000810043f */
[----:B-1----:R-:W-:-:S04]  /*8800*/  IMAD.IADD R5, R6, 0x1, -R17 ;  /* 0x0000000106057824 */ /* 0x002fc800078e0a11 */
[----:B------:R-:W-:-:S04]  /*8810*/  IMAD R5, R2, -0x2, R5 ;  /* 0xfffffffe02057824 */ /* 0x000fc800078e0205 */
[C---:B------:R-:W-:Y:S02]  /*8820*/  VIADD R185, R5.reuse, UR53 ;  /* 0x0000003505b97c36 */ /* 0x040fe40008000000 */
[----:B------:R-:W-:Y:S02]  /*8830*/  VIADD R187, R5, UR6 ;  /* 0x0000000605bb7c36 */ /* 0x000fe40008000000 */
[C---:B------:R-:W-:Y:S02]  /*8840*/  IMAD.IADD R5, R0.reuse, 0x1, R185 ;  /* 0x0000000100057824 */ /* 0x040fe400078e02b9 */
[----:B------:R-:W-:Y:S01]  /*8850*/  IMAD.IADD R6, R0, 0x1, R187 ;  /* 0x0000000100067824 */ /* 0x000fe200078e02bb */
[----:B0-----:R-:W-:Y:S06]  /*8860*/  @!P6 BRA `(.L_x_1044) ;  /* 0x00000000005ce947 */ /* 0x001fec0003800000 */
[----:B------:R-:W-:Y:S01]  /*8870*/  ISETP.GT.AND P2, PT, R11, -0x1, PT ;  /* 0xffffffff0b00780c */ /* 0x000fe20003f44270 */
[----:B------:R-:W-:-:S12]  /*8880*/  BSSY B0, `(.L_x_1045) ;  /* 0x0000011000007945 */ /* 0x000fd80003800000 */
[----:B------:R-:W-:Y:S05]  /*8890*/  @P2 BRA `(.L_x_1046) ;  /* 0x0000000000242947 */ /* 0x000fea0003800000 */
[----:B------:R-:W-:Y:S01]  /*88a0*/  IMAD.U32 R20, RZ, RZ, UR52 ;  /* 0x00000034ff147e24 */ /* 0x000fe2000f8e00ff */
[----:B------:R-:W-:-:S04]  /*88b0*/  IADD3 R12, R0, R16, -R17 ;  /* 0x00000010000c7210 */ /* 0x000fc80007ffe811 */
[----:B------:R-:W-:Y:S02]  /*88c0*/  ISETP.NE.AND P2, PT, R20, 0x1, PT ;  /* 0x000000011400780c */ /* 0x000fe40003f45270 */
[----:B------:R-:W-:-:S11]  /*88d0*/  LOP3.LUT R15, RZ, R12, RZ, 0x33, !PT ;  /* 0x0000000cff0f7212 */ /* 0x000fd600078e33ff */
[----:B------:R-:W0:Y:S02]  /*88e0*/  @P2 LDC.64 R188, c[0x0][0x9e8] ;  /* 0x00027a00ffbc2b82 */ /* 0x000e240000000a00 */
[----:B0-----:R-:W-:-:S05]  /*88f0*/  @P2 IMAD.HI.U32 R12, R15, R188, RZ ;  /* 0x000000bc0f0c2227 */ /* 0x001fca00078e00ff */
[----:B------:R-:W-:-:S04]  /*8900*/  @P2 SHF.R.U32.HI R15, RZ, R189, R12 ;  /* 0x000000bdff0f2219 */ /* 0x000fc8000001160c */
[----:B------:R-:W-:Y:S01]  /*8910*/  LOP3.LUT R12, RZ, R15, RZ, 0x33, !PT ;  /* 0x0000000fff0c7212 */ /* 0x000fe200078e33ff */
[----:B------:R-:W-:Y:S06]  /*8920*/  BRA `(.L_x_1047) ;  /* 0x0000000000187947 */ /* 0x000fec0003800000 */
.L_x_1046:
[----:B------:R-:W-:Y:S02]  /*8930*/  IMAD.U32 R20, RZ, RZ, UR52 ;  /* 0x00000034ff147e24 */ /* 0x000fe4000f8e00ff */
[----:B------:R-:W-:-:S03]  /*8940*/  IMAD.MOV.U32 R12, RZ, RZ, R11 ;  /* 0x000000ffff0c7224 */ /* 0x000fc600078e000b */
[----:B------:R-:W-:-:S13]  /*8950*/  ISETP.NE.AND P2, PT, R20, 0x1, PT ;  /* 0x000000011400780c */ /* 0x000fda0003f45270 */
[----:B------:R-:W0:Y:S02]  /*8960*/  @P2 LDC.64 R14, c[0x0][0x9e8] ;  /* 0x00027a00ff0e2b82 */ /* 0x000e240000000a00 */
[----:B0-----:R-:W-:-:S05]  /*8970*/  @P2 IMAD.HI.U32 R14, R11, R14, RZ ;  /* 0x0000000e0b0e2227 */ /* 0x001fca00078e00ff */
[----:B------:R-:W-:-:S07]  /*8980*/  @P2 SHF.R.U32.HI R12, RZ, R15, R14 ;  /* 0x0000000fff0c2219 */ /* 0x000fce000001160e */
.L_x_1047:
[----:B------:R-:W-:Y:S05]  /*8990*/  BSYNC B0 ;  /* 0x0000000000007941 */ /* 0x000fea0003800000 */
.L_x_1045:
[----:B------:R-:W-:-:S04]  /*89a0*/  IMAD R15, R12, R20, -R21 ;  /* 0x000000140c0f7224 */ /* 0x000fc800078e0a15 */
[----:B------:R-:W-:-:S05]  /*89b0*/  IMAD R15, R2, -0x2, R15 ;  /* 0xfffffffe020f7824 */ /* 0x000fca00078e020f */
[----:B------:R-:W-:Y:S02]  /*89c0*/  VIADDMNMX R5, R15, R20, R5, PT ;  /* 0x000000140f057246 */ /* 0x000fe40003800105 */
[----:B------:R-:W-:-:S07]  /*89d0*/  VIMNMX R6, R6, R15, !PT ;  /* 0x0000000f06067248 */ /* 0x000fce0007fe0100 */
.L_x_1044:
[----:B------:R-:W-:Y:S02]  /*89e0*/  ISETP.GT.AND P2, PT, R7, -0x1, PT ;  /* 0xffffffff0700780c */ /* 0x000fe40003f44270 */
[----:B------:R-:W-:Y:S02]  /*89f0*/  IADD3 R12, R187, 0x8, R0 ;  /* 0x00000008bb0c7810 */ /* 0x000fe40007ffe000 */
[C---:B------:R-:W-:Y:S02]  /*8a00*/  ISETP.GT.AND P3, PT, R6.reuse, RZ, P2 ;  /* 0x000000ff0600720c */ /* 0x040fe40001764270 */
[C---:B------:R-:W-:Y:S02]  /*8a10*/  ISETP.GT.AND P5, PT, R6.reuse, 0x1, P2 ;  /* 0x000000010600780c */ /* 0x040fe400017a4270 */
[----:B------:R-:W-:Y:S02]  /*8a20*/  ISETP.LT.OR P4, PT, R5, 0x1, P3 ;  /* 0x000000010500780c */ /* 0x000fe40001f81670 */
[----:B------:R-:W-:-:S02]  /*8a30*/  ISETP.GT.AND P3, PT, R6, 0x8, P2 ;  /* 0x000000080600780c */ /* 0x000fc40001764270 */
[----:B------:R-:W-:Y:S02]  /*8a40*/  FSEL R15, R152, -INF , !P4 ;  /* 0xff800000980f7808 */ /* 0x000fe40006000000 */
[----:B------:R-:W-:Y:S02]  /*8a50*/  ISETP.GT.AND P4, PT, R6, 0x9, P2 ;  /* 0x000000090600780c */ /* 0x000fe40001784270 */
[C---:B------:R-:W-:Y:S02]  /*8a60*/  ISETP.LT.OR P5, PT, R5.reuse, 0x2, P5 ;  /* 0x000000020500780c */ /* 0x040fe40002fa1670 */
[C---:B------:R-:W-:Y:S02]  /*8a70*/  ISETP.LT.OR P3, PT, R5.reuse, 0x9, P3 ;  /* 0x000000090500780c */ /* 0x040fe40001f61670 */
[----:B------:R-:W-:Y:S02]  /*8a80*/  ISETP.LT.OR P4, PT, R5, 0xa, P4 ;  /* 0x0000000a0500780c */ /* 0x000fe40002781670 */
[----:B------:R-:W-:-:S02]  /*8a90*/  FSEL R153, R153, -INF , !P5 ;  /* 0xff80000099997808 */ /* 0x000fc40006800000 */
[----:B------:R-:W-:Y:S02]  /*8aa0*/  FSEL R156, R156, -INF , !P3 ;  /* 0xff8000009c9c7808 */ /* 0x000fe40005800000 */
[----:B------:R-:W-:Y:S02]  /*8ab0*/  FSEL R157, R157, -INF , !P4 ;  /* 0xff8000009d9d7808 */ /* 0x000fe40006000000 */
[C---:B------:R-:W-:Y:S02]  /*8ac0*/  ISETP.GT.AND P5, PT, R6.reuse, 0x10, P2 ;  /* 0x000000100600780c */ /* 0x040fe400017a4270 */
[C---:B------:R-:W-:Y:S02]  /*8ad0*/  ISETP.GT.AND P3, PT, R6.reuse, 0x11, P2 ;  /* 0x000000110600780c */ /* 0x040fe40001764270 */
        /* <DEDUP_REMOVED lines=31> */
[----:B------:R-:W-:-:S02]  /*8cd0*/  IADD3 R6, R185, 0x8, R0 ;  /* 0x00000008b9067810 */ /* 0x000fc40007ffe000 */
[----:B------:R-:W-:Y:S02]  /*8ce0*/  FSEL R177, R177, -INF , !P5 ;  /* 0xff800000b1b17808 */ /* 0x000fe40006800000 */
[----:B------:R-:W-:Y:S02]  /*8cf0*/  FSEL R180, R180, -INF , !P3 ;  /* 0xff800000b4b47808 */ /* 0x000fe40005800000 */
[----:B------:R-:W-:Y:S01]  /*8d00*/  FSEL R181, R181, -INF , !P4 ;  /* 0xff800000b5b57808 */ /* 0x000fe20006000000 */
[----:B------:R-:W-:Y:S06]  /*8d10*/  @!P6 BRA `(.L_x_1048) ;  /* 0x000000000058e947 */ /* 0x000fec0003800000 */
        /* <DEDUP_REMOVED lines=11> */
.L_x_1050:
[----:B------:R-:W-:Y:S02]  /*8dd0*/  IMAD.U32 R20, RZ, RZ, UR52 ;  /* 0x00000034ff147e24 */ /* 0x000fe4000f8e00ff */
[----:B------:R-:W-:-:S03]  /*8de0*/  IMAD.MOV.U32 R5, RZ, RZ, R13 ;  /* 0x000000ffff057224 */ /* 0x000fc600078e000d */
[----:B------:R-:W-:-:S13]  /*8df0*/  ISETP.NE.AND P3, PT, R20, 0x1, PT ;  /* 0x000000011400780c */ /* 0x000fda0003f65270 */
[----:B------:R-:W0:Y:S02]  /*8e00*/  @P3 LDC.64 R184, c[0x0][0x9e8] ;  /* 0x00027a00ffb83b82 */ /* 0x000e240000000a00 */
[----:B0-----:R-:W-:-:S05]  /*8e10*/  @P3 IMAD.HI.U32 R14, R13, R184, RZ ;  /* 0x000000b80d0e3227 */ /* 0x001fca00078e00ff */
[----:B------:R-:W-:-:S07]  /*8e20*/  @P3 SHF.R.U32.HI R5, RZ, R185, R14 ;  /* 0x000000b9ff053219 */ /* 0x000fce000001160e */
.L_x_1051:
[----:B------:R-:W-:Y:S05]  /*8e30*/  BSYNC B0 ;  /* 0x0000000000007941 */ /* 0x000fea0003800000 */
.L_x_1049:
[----:B------:R-:W-:-:S04]  /*8e40*/  IMAD R5, R5, R20, -R21 ;  /* 0x0000001405057224 */ /* 0x000fc800078e0a15 */
[----:B------:R-:W-:-:S05]  /*8e50*/  IMAD R5, R2, -0x2, R5 ;  /* 0xfffffffe02057824 */ /* 0x000fca00078e0205 */
[----:B------:R-:W-:Y:S02]  /*8e60*/  VIADDMNMX R6, R5, R20, R6, PT ;  /* 0x0000001405067246 */ /* 0x000fe40003800106 */
[----:B------:R-:W-:-:S07]  /*8e70*/  VIMNMX R12, R12, R5, !PT ;  /* 0x000000050c0c7248 */ /* 0x000fce0007fe0100 */
.L_x_1048:
        /* <DEDUP_REMOVED lines=9> */
[C---:B------:R-:W-:Y:S02]  /*8f10*/  ISETP.GT.AND P5, PT, R12.reuse, 0x9, P2 ;  /* 0x000000090c00780c */ /* 0x040fe400017a4270 */
[----:B------:R-:W-:Y:S02]  /*8f20*/  FMNMX.FTZ R5, R161, R14, !PT ;  /* 0x0000000ea1057209 */ /* 0x000fe40007810000 */
[----:B------:R-:W-:-:S02]  /*8f30*/  ISETP.GT.AND P3, PT, R12, 0x1, P2 ;  /* 0x000000010c00780c */ /* 0x000fc40001764270 */
[----:B------:R-:W-:Y:S02]  /*8f40*/  FMNMX.FTZ R14, R164, R5, !PT ;  /* 0x00000005a40e7209 */ /* 0x000fe40007810000 */
[C---:B------:R-:W-:Y:S02]  /*8f50*/  ISETP.LT.OR P4, PT, R6.reuse, 0x1, P4 ;  /* 0x000000010600780c */ /* 0x040fe40002781670 */
[----:B------:R-:W-:Y:S02]  /*8f60*/  FMNMX.FTZ R5, R165, R14, !PT ;  /* 0x0000000ea5057209 */ /* 0x000fe40007810000 */
[----:B------:R-:W-:Y:S02]  /*8f70*/  ISETP.LT.OR P5, PT, R6, 0xa, P5 ;  /* 0x0000000a0600780c */ /* 0x000fe40002fa1670 */
[----:B------:R-:W-:Y:S02]  /*8f80*/  FMNMX.FTZ R14, R168, R5, !PT ;  /* 0x00000005a80e7209 */ /* 0x000fe40007810000 */
[----:B------:R-:W-:-:S02]  /*8f90*/  ISETP.LT.OR P3, PT, R6, 0x2, P3 ;  /* 0x000000020600780c */ /* 0x000fc40001f61670 */
[----:B------:R-:W-:Y:S02]  /*8fa0*/  FMNMX.FTZ R5, R169, R14, !PT ;  /* 0x0000000ea9057209 */ /* 0x000fe40007810000 */
[----:B------:R-:W-:Y:S02]  /*8fb0*/  FSEL R21, R154, -INF , !P4 ;  /* 0xff8000009a157808 */ /* 0x000fe40006000000 */
[----:B------:R-:W-:Y:S02]  /*8fc0*/  FMNMX.FTZ R14, R172, R5, !PT ;  /* 0x00000005ac0e7209 */ /* 0x000fe40007810000 */
[----:B------:R-:W-:Y:S02]  /*8fd0*/  FSEL R159, R159, -INF , !P5 ;  /* 0xff8000009f9f7808 */ /* 0x000fe40006800000 */
[----:B------:R-:W-:Y:S02]  /*8fe0*/  FMNMX.FTZ R5, R173, R14, !PT ;  /* 0x0000000ead057209 */ /* 0x000fe40007810000 */
[----:B------:R-:W-:-:S02]  /*8ff0*/  FSEL R155, R155, -INF , !P3 ;  /* 0xff8000009b9b7808 */ /* 0x000fc40005800000 */
[----:B------:R-:W-:Y:S02]  /*9000*/  FMNMX.FTZ R14, R176, R5, !PT ;  /* 0x00000005b00e7209 */ /* 0x000fe40007810000 */
[C---:B------:R-:W-:Y:S02]  /*9010*/  ISETP.GT.AND P5, PT, R12.reuse, 0x11, P2 ;  /* 0x000000110c00780c */ /* 0x040fe400017a4270 */
[----:B------:R-:W-:Y:S02]  /*9020*/  FMNMX.FTZ R5, R177, R14, !PT ;  /* 0x0000000eb1057209 */ /* 0x000fe40007810000 */
[----:B------:R-:W-:Y:S02]  /*9030*/  ISETP.GT.AND P3, PT, R12, 0x10, P2 ;  /* 0x000000100c00780c */ /* 0x000fe40001764270 */
[----:B------:R-:W-:Y:S02]  /*9040*/  FMNMX.FTZ R14, R180, R5, !PT ;  /* 0x00000005b40e7209 */ /* 0x000fe40007810000 */
[----:B------:R-:W-:-:S02]  /*9050*/  ISETP.LT.OR P5, PT, R6, 0x12, P5 ;  /* 0x000000120600780c */ /* 0x000fc40002fa1670 */
[----:B------:R-:W-:Y:S02]  /*9060*/  FMNMX.FTZ R14, R181, R14, !PT ;  /* 0x0000000eb50e7209 */ /* 0x000fe40007810000 */
[----:B------:R-:W-:Y:S02]  /*9070*/  ISETP.LT.OR P3, PT, R6, 0x11, P3 ;  /* 0x000000110600780c */ /* 0x000fe40001f61670 */
[----:B------:R-:W-:Y:S01]  /*9080*/  FSEL R163, R163, -INF , !P5 ;  /* 0xff800000a3a37808 */ /* 0x000fe20006800000 */
[----:B------:R-:W0:Y:S01]  /*9090*/  SHFL.BFLY PT, R5, R14, 0x2, 0x1f ;  /* 0x0c401f000e057f89 */ /* 0x000e2200000e0000 */
[----:B------:R-:W-:Y:S02]  /*90a0*/  ISETP.GT.AND P5, PT, R12, 0x20, P2 ;  /* 0x000000200c00780c */ /* 0x000fe400017a4270 */
[----:B------:R-:W-:Y:S02]  /*90b0*/  FSEL R162, R162, -INF , !P3 ;  /* 0xff800000a2a27808 */ /* 0x000fe40005800000 */
[----:B------:R-:W-:-:S02]  /*90c0*/  ISETP.GT.AND P3, PT, R12, 0x18, P2 ;  /* 0x000000180c00780c */ /* 0x000fc40001764270 */
[----:B------:R-:W-:Y:S02]  /*90d0*/  ISETP.LT.OR P5, PT, R6, 0x21, P5 ;  /* 0x000000210600780c */ /* 0x000fe40002fa1670 */
[----:B------:R-:W-:Y:S02]  /*90e0*/  ISETP.GT.AND P4, PT, R12, 0x19, P2 ;  /* 0x000000190c00780c */ /* 0x000fe40001784270 */
[----:B------:R-:W-:Y:S02]  /*90f0*/  ISETP.LT.OR P3, PT, R6, 0x19, P3 ;  /* 0x000000190600780c */ /* 0x000fe40001f61670 */
[----:B------:R-:W-:Y:S02]  /*9100*/  FSEL R170, R170, -INF , !P5 ;  /* 0xff800000aaaa7808 */ /* 0x000fe40006800000 */
[----:B------:R-:W-:Y:S02]  /*9110*/  FSEL R166, R166, -INF , !P3 ;  /* 0xff800000a6a67808 */ /* 0x000fe40005800000 */
[----:B------:R-:W-:-:S02]  /*9120*/  ISETP.LT.OR P4, PT, R6, 0x1a, P4 ;  /* 0x0000001a0600780c */ /* 0x000fc40002781670 */
[C---:B------:R-:W-:Y:S02]  /*9130*/  ISETP.GT.AND P3, PT, R12.reuse, 0x21, P2 ;  /* 0x000000210c00780c */ /* 0x040fe40001764270 */
[----:B------:R-:W-:Y:S02]  /*9140*/  FSEL R167, R167, -INF , !P4 ;  /* 0xff800000a7a77808 */ /* 0x000fe40006000000 */
[----:B------:R-:W-:Y:S02]  /*9150*/  ISETP.GT.AND P4, PT, R12, 0x28, P2 ;  /* 0x000000280c00780c */ /* 0x000fe40001784270 */
[----:B0-----:R-:W-:Y:S02]  /*9160*/  FMNMX.FTZ R5, R14, R5, !PT ;  /* 0x000000050e057209 */ /* 0x001fe40007810000 */
[----:B------:R-:W-:Y:S02]  /*9170*/  FMNMX.FTZ R14, R21, R10, !PT ;  /* 0x0000000a150e7209 */ /* 0x000fe40007810000 */
[----:B------:R-:W-:Y:S01]  /*9180*/  ISETP.LT.OR P3, PT, R6, 0x22, P3 ;  /* 0x000000220600780c */ /* 0x000fe20001f61670 */
[----:B------:R-:W0:Y:S01]  /*9190*/  SHFL.BFLY PT, R20, R5, 0x1, 0x1f ;  /* 0x0c201f0005147f89 */ /* 0x000e2200000e0000 */
        /* <DEDUP_REMOVED lines=11> */
[C---:B------:R-:W-:Y:S02]  /*9250*/  ISETP.LT.OR P3, PT, R6.reuse, 0x2a, P3 ;  /* 0x0000002a0600780c */ /* 0x040fe40001f61670 */
[----:B0-----:R-:W-:Y:S01]  /*9260*/  FMNMX.FTZ R5, R5, R20, !PT ;  /* 0x0000001405057209 */ /* 0x001fe20007810000 */
[----:B------:R-:W-:Y:S01]  /*9270*/  IMAD.U32 R20, RZ, RZ, UR37 ;  /* 0x00000025ff147e24 */ /* 0x000fe2000f8e00ff */
[----:B------:R-:W-:-:S02]  /*9280*/  ISETP.LT.OR P4, PT, R6, 0x31, P4 ;  /* 0x000000310600780c */ /* 0x000fc40002781670 */
[C---:B------:R-:W-:Y:S01]  /*9290*/  FSETP.NEU.FTZ.AND P5, PT, R5.reuse, -INF , PT ;  /* 0xff8000000500780b */ /* 0x040fe20003fbd000 */
[----:B------:R-:W-:-:S01]  /*92a0*/  FFMA.FTZ R20, R5, R20, -8 ;  /* 0xc100000005147423 */ /* 0x000fc20000010014 */
[----:B------:R-:W-:Y:S02]  /*92b0*/  FSEL R175, R175, -INF , !P3 ;  /* 0xff800000afaf7808 */ /* 0x000fe40005800000 */
[----:B------:R-:W-:Y:S02]  /*92c0*/  ISETP.GT.AND P3, PT, R12, 0x31, P2 ;  /* 0x000000310c00780c */ /* 0x000fe40001764270 */
[----:B------:R-:W-:Y:S02]  /*92d0*/  FSEL R184, R20, RZ, P5 ;  /* 0x000000ff14b87208 */ /* 0x000fe40002800000 */
[----:B------:R-:W-:Y:S02]  /*92e0*/  FSEL R178, R178, -INF , !P4 ;  /* 0xff800000b2b27808 */ /* 0x000fe40006000000 */
[----:B------:R-:W-:Y:S01]  /*92f0*/  ISETP.GT.AND P4, PT, R12, 0x38, P2 ;  /* 0x000000380c00780c */ /* 0x000fe20001784270 */
[----:B------:R-:W-:-:S01]  /*9300*/  FFMA.FTZ R152, R15, UR37, -R184 ;  /* 0x000000250f987c23 */ /* 0x000fc200080108b8 */
[----:B------:R-:W-:Y:S01]  /*9310*/  FMNMX.FTZ R15, R167, R14, !PT ;  /* 0x0000000ea70f7209 */ /* 0x000fe20007810000 */
[----:B------:R-:W-:-:S01]  /*9320*/  FFMA.FTZ R154, R168, UR37, -R184 ;  /* 0x00000025a89a7c23 */ /* 0x000fc200080108b8 */
[----:B------:R-:W-:Y:S01]  /*9330*/  ISETP.LT.OR P3, PT, R6, 0x32, P3 ;  /* 0x000000320600780c */ /* 0x000fe20001f61670 */
[----:B------:R0:W-:Y:S01]  /*9340*/  MUFU.EX2 R14, R152 ;  /* 0x00000098000e7308 */ /* 0x0001e20000000800 */
[----:B------:R-:W-:Y:S01]  /*9350*/  FMNMX.FTZ R20, R170, R15, !PT ;  /* 0x0000000faa147209 */ /* 0x000fe20007810000 */
[--C-:B------:R-:W-:Y:S01]  /*9360*/  FFMA.FTZ R15, R153, UR37, -R184.reuse ;  /* 0x00000025990f7c23 */ /* 0x100fe200080108b8 */
[----:B------:R-:W-:Y:S01]  /*9370*/  ISETP.GT.AND P2, PT, R12, 0x39, P2 ;  /* 0x000000390c00780c */ /* 0x000fe20001744270 */
[--C-:B------:R-:W-:Y:S01]  /*9380*/  FFMA.FTZ R12, R156, UR37, -R184.reuse ;  /* 0x000000259c0c7c23 */ /* 0x100fe200080108b8 */
[----:B------:R-:W-:Y:S01]  /*9390*/  FMNMX.FTZ R153, R171, R20, !PT ;  /* 0x00000014ab997209 */ /* 0x000fe20007810000 */
[--C-:B------:R-:W-:Y:S01]  /*93a0*/  FFMA.FTZ R156, R172, UR37, -R184.reuse ;  /* 0x00000025ac9c7c23 */ /* 0x100fe200080108b8 */
[----:B------:R-:W-:Y:S01]  /*93b0*/  ISETP.LT.OR P4, PT, R6, 0x39, P4 ;  /* 0x000000390600780c */ /* 0x000fe20002781670 */
[----:B------:R-:W-:Y:S01]  /*93c0*/  MUFU.EX2 R15, R15 ;  /* 0x0000000f000f7308 */ /* 0x000fe20000000800 */
[----:B------:R-:W-:Y:S01]  /*93d0*/  FMNMX.FTZ R20, R174, R153, !PT ;  /* 0x00000099ae147209 */ /* 0x000fe20007810000 */
[--C-:B0-----:R-:W-:Y:S01]  /*93e0*/  FFMA.FTZ R152, R164, UR37, -R184.reuse ;  /* 0x00000025a4987c23 */ /* 0x101fe200080108b8 */
[----:B------:R-:W-:Y:S01]  /*93f0*/  FSEL R179, R179, -INF , !P3 ;  /* 0xff800000b3b37808 */ /* 0x000fe20005800000 */
[----:B------:R-:W-:Y:S01]  /*9400*/  FFMA.FTZ R164, R180, UR37, -R184 ;  /* 0x00000025b4a47c23 */ /* 0x000fe200080108b8 */
[----:B------:R-:W-:-:S02]  /*9410*/  FMNMX.FTZ R153, R175, R20, !PT ;  /* 0x00000014af997209 */ /* 0x000fc40007810000 */
[----:B------:R-:W-:Y:S01]  /*9420*/  ISETP.LT.OR P2, PT, R6, 0x3a, P2 ;  /* 0x0000003a0600780c */ /* 0x000fe20001741670 */
[----:B------:R-:W-:Y:S01]  /*9430*/  MUFU.EX2 R12, R12 ;  /* 0x0000000c000c7308 */ /* 0x000fe20000000800 */
[----:B------:R-:W-:Y:S01]  /*9440*/  FMNMX.FTZ R20, R178, R153, !PT ;  /* 0x00000099b2147209 */ /* 0x000fe20007810000 */
[--C-:B------:R-:W-:Y:S01]  /*9450*/  FFMA.FTZ R153, R157, UR37, -R184.reuse ;  /* 0x000000259d997c23 */ /* 0x100fe200080108b8 */
[----:B------:R-:W-:Y:S02]  /*9460*/  FSEL R182, R182, -INF , !P4 ;  /* 0xff800000b6b67808 */ /* 0x000fe40006000000 */
[----:B------:R-:W-:Y:S01]  /*9470*/  FMNMX.FTZ R157, R179, R20, !PT ;  /* 0x00000014b39d7209 */ /* 0x000fe20007810000 */
[----:B------:R-:W-:-:S01]  /*9480*/  FFMA.FTZ R20, R160, UR37, -R184 ;  /* 0x00000025a0147c23 */ /* 0x000fc200080108b8 */
[----:B------:R-:W-:Y:S01]  /*9490*/  FSEL R183, R183, -INF , !P2 ;  /* 0xff800000b7b77808 */ /* 0x000fe20005000000 */
[----:B------:R-:W-:-:S01]  /*94a0*/  FFMA.FTZ R160, R176, UR37, -R184 ;  /* 0x00000025b0a07c23 */ /* 0x000fc200080108b8 */
[----:B------:R-:W-:Y:S01]  /*94b0*/  FMNMX.FTZ R6, R182, R157, !PT ;  /* 0x0000009db6067209 */ /* 0x000fe20007810000 */
[----:B------:R-:W-:-:S01]  /*94c0*/  FFMA.FTZ R157, R161, UR37, -R184 ;  /* 0x00000025a19d7c23 */ /* 0x000fc200080108b8 */
[--C-:B------:R-:W-:Y:S01]  /*94d0*/  FFMA.FTZ R161, R165, UR37, -R184.reuse ;  /* 0x00000025a5a17c23 */ /* 0x100fe200080108b8 */
[----:B------:R-:W-:-:S01]  /*94e0*/  FFMA.FTZ R165, R169, UR37, -R184 ;  /* 0x00000025a9a57c23 */ /* 0x000fc200080108b8 */
[----:B------:R-:W-:Y:S01]  /*94f0*/  FMNMX.FTZ R6, R183, R6, !PT ;  /* 0x00000006b7067209 */ /* 0x000fe20007810000 */
[----:B------:R-:W-:-:S01]  /*9500*/  FFMA.FTZ R169, R173, UR37, -R184 ;  /* 0x00000025ada97c23 */ /* 0x000fc200080108b8 */
[--C-:B------:R-:W-:Y:S01]  /*9510*/  FFMA.FTZ R173, R177, UR37, -R184.reuse ;  /* 0x00000025b1ad7c23 */ /* 0x100fe200080108b8 */
[----:B------:R-:W-:-:S01]  /*9520*/  FFMA.FTZ R184, R181, UR37, -R184 ;  /* 0x00000025b5b87c23 */ /* 0x000fc200080108b8 */
[----:B------:R-:W-:Y:S01]  /*9530*/  IMAD.U32 R181, RZ, RZ, UR37 ;  /* 0x00000025ffb57e24 */ /* 0x000fe2000f8e00ff */
[----:B------:R-:W0:Y:S01]  /*9540*/  SHFL.BFLY PT, R185, R6, 0x2, 0x1f ;  /* 0x0c401f0006b97f89 */ /* 0x000e2200000e0000 */
[----:B------:R-:W-:Y:S01]  /*9550*/  FSEL R177, R5, RZ, P5 ;  /* 0x000000ff05b17208 */ /* 0x000fe20002800000 */
[----:B------:R-:W-:Y:S04]  /*9560*/  MUFU.EX2 R153, R153 ;  /* 0x0000009900997308 */ /* 0x000fe80000000800 */
[----:B------:R-:W-:-:S04]  /*9570*/  FADD.FTZ R8, -R177, R8 ;  /* 0x00000008b1087221 */ /* 0x000fc80000010100 */
[----:B------:R-:W-:Y:S08]  /*9580*/  MUFU.EX2 R20, R20 ;  /* 0x0000001400147308 */ /* 0x000ff00000000800 */
[----:B------:R-:W-:Y:S01]  /*9590*/  MUFU.EX2 R157, R157 ;  /* 0x0000009d009d7308 */ /* 0x000fe20000000800 */
[----:B0-----:R-:W-:-:S07]  /*95a0*/  FMNMX.FTZ R185, R6, R185, !PT ;  /* 0x000000b906b97209 */ /* 0x001fce0007810000 */
[----:B------:R-:W-:Y:S01]  /*95b0*/  MUFU.EX2 R152, R152 ;  /* 0x0000009800987308 */ /* 0x000fe20000000800 */
[----:B------:R-:W0:Y:S07]  /*95c0*/  SHFL.BFLY PT, R6, R185, 0x1, 0x1f ;  /* 0x0c201f00b9067f89 */ /* 0x000e2e00000e0000 */
[----:B------:R-:W-:Y:S08]  /*95d0*/  MUFU.EX2 R161, R161 ;  /* 0x000000a100a17308 */ /* 0x000ff00000000800 */
[----:B------:R-:W-:Y:S08]  /*95e0*/  MUFU.EX2 R154, R154 ;  /* 0x0000009a009a7308 */ /* 0x000ff00000000800 */
[----:B------:R-:W-:Y:S01]  /*95f0*/  MUFU.EX2 R165, R165 ;  /* 0x000000a500a57308 */ /* 0x000fe20000000800 */
[----:B0-----:R-:W-:-:S04]  /*9600*/  FMNMX.FTZ R6, R185, R6, !PT ;  /* 0x00000006b9067209 */ /* 0x001fc80007810000 */
[C---:B------:R-:W-:Y:S01]  /*9610*/  FSETP.NEU.FTZ.AND P2, PT, R6.reuse, -INF , PT ;  /* 0xff8000000600780b */ /* 0x040fe20003f5d000 */
[----:B------:R-:W-:-:S01]  /*9620*/  FFMA.FTZ R168, R6, R181, -8 ;  /* 0xc100000006a87423 */ /* 0x000fc200000100b5 */
[----:B------:R-:W-:Y:S01]  /*9630*/  FMUL.FTZ R181, R8, UR37 ;  /* 0x0000002508b57c20 */ /* 0x000fe20008410000 */
[----:B------:R-:W-:Y:S03]  /*9640*/  MUFU.EX2 R156, R156 ;  /* 0x0000009c009c7308 */ /* 0x000fe60000000800 */
        /* <DEDUP_REMOVED lines=56> */
[----:B-1----:R-:W-:-:S07]  /*99d0*/  FADD.FTZ R3, R174, R3 ;  /* 0x00000003ae037221 */ /* 0x002fce0000010000 */
        /* <DEDUP_REMOVED lines=15> */
[----:B0-----:R-:W-:-:S01]  /*9ad0*/  FADD.FTZ R167, R182, R3 ;  /* 0x00000003b6a77221 */ /* 0x001fc20000010000 */
[----:B-1----:R-:W-:-:S03]  /*9ae0*/  FADD.FTZ R3, R177, R4 ;  /* 0x00000004b1037221 */ /* 0x002fc60000010000 */
[----:B--2---:R-:W-:Y:S01]  /*9af0*/  FADD.FTZ R4, R168, R167 ;  /* 0x000000a7a8047221 */ /* 0x004fe20000010000 */
[----:B------:R-:W-:Y:S06]  /*9b00*/  @!P0 BRA `(.L_x_1052) ;  /* 0x0000000000048947 */ /* 0x000fec0003800000 */
[----:B------:R-:W-:Y:S01]  /*9b10*/  BPT.TRAP 0x1 ;  /* 0x000000040000795c */ /* 0x000fe20000300000 */
.L_x_1052:
        /* <DEDUP_REMOVED lines=156> */
.L_x_1035:
[----:B------:R-:W-:Y:S06]  /*a4e0*/  BAR.ARV 0x8, 0x120 ;  /* 0x0204800000007b1d */ /* 0x000fec0000002000 */
[----:B------:R-:W-:Y:S05]  /*a4f0*/  @!P0 BRA `(.L_x_1054) ;  /* 0x0000000000048947 */ /* 0x000fea0003800000 */
[----:B------:R-:W-:Y:S01]  /*a500*/  BPT.TRAP 0x1 ;  /* 0x000000040000795c */ /* 0x000fe20000300000 */
.L_x_1054:
[----:B------:R-:W-:Y:S01]  /*a510*/  ULEA UR12, UR52, UR41, 0x3 ;  /* 0x00000029340c7291 */ /* 0x000fe2000f8e183f */
[----:B------:R-:W-:-:S05]  /*a520*/  IMAD.U32 R0, RZ, RZ, UR45 ;  /* 0x0000002dff007e24 */ /* 0x000fca000f8e00ff */
[----:B------:R-:W-:-:S04]  /*a530*/  SHF.L.U32 R0, R0, 0x1f, RZ ;  /* 0x0000001f00007819 */ /* 0x000fc800000006ff */
[----:B------:R0:W1:Y:S01]  /*a540*/  SYNCS.PHASECHK.TRANS64.TRYWAIT P1, [UR12+0x28450], R0 ;  /* 0x02845000ff0075a7 */ /* 0x000062000802014c */
[----:B------:R-:W-:Y:S05]  /*a550*/  @!P0 BRA `(.L_x_1055) ;  /* 0x0000000000048947 */ /* 0x000fea0003800000 */
[----:B------:R-:W-:Y:S01]  /*a560*/  BPT.TRAP 0x1 ;  /* 0x000000040000795c */ /* 0x000fe20000300000 */
.L_x_1055:
[----:B-1----:R-:W-:Y:S05]  /*a570*/  @P1 BRA `(.L_x_1056) ;  /* 0x0000000000081947 */ /* 0x002fea0003800000 */
[----:B------:R-:W1:Y:S02]  /*a580*/  SYNCS.PHASECHK.TRANS64.TRYWAIT P1, [UR12+0x28450], R0 ;  /* 0x02845000ff0075a7 */ /* 0x000e64000802014c */
[----:B-1----:R-:W-:Y:S05]  /*a590*/  @!P1 BRA `(.L_x_1057) ;  /* 0x0000009800409947 */ /* 0x002fea0003800000 */
.L_x_1056:
[----:B------:R-:W-:Y:S01]  /*a5a0*/  ULDC.64 UR4, c[0x0][0x9a0] ;  /* 0x0002680000047ab9 */ /* 0x000fe20000000a00 */
[----:B------:R-:W-:Y:S01]  /*a5b0*/  UIADD3 UR41, UR41, 0x8000, URZ ;  /* 0x0000800029297890 */ /* 0x000fe2000fffe03f */
[----:B------:R-:W-:Y:S01]  /*a5c0*/  WARPGROUP.ARRIVE ;  /* 0x00000000000079c5 */ /* 0x000fe20000000000 */
[----:B------:R-:W-:Y:S01]  /*a5d0*/  UISETP.NE.U32.AND UP0, UPT, UR4, URZ, UPT ;  /* 0x0000003f0400728c */ /* 0x000fe2000bf05070 */
[----:B-1----:R-:W-:Y:S01]  /*a5e0*/  IMAD.MOV.U32 R7, RZ, RZ, 0x3f800000 ;  /* 0x3f800000ff077424 */ /* 0x002fe200078e00ff */
[----:B------:R-:W-:Y:S02]  /*a5f0*/  USHF.R.U32.HI UR41, URZ, 0x4, UR41 ;  /* 0x000000043f297899 */ /* 0x000fe40008011629 */
[----:B------:R-:W-:Y:S02]  /*a600*/  UISETP.NE.AND.EX UP0, UPT, UR5, URZ, UPT, UP0 ;  /* 0x0000003f0500728c */ /* 0x000fe4000bf05300 */
[----:B------:R-:W-:-:S04]  /*a610*/  ULOP3.LUT UR41, UR41, 0x3fff, URZ, 0xc0, !UPT ;  /* 0x00003fff29297892 */ /* 0x000fc8000f8ec03f */
[----:B------:R-:W-:Y:S01]  /*a620*/  ULOP3.LUT UR41, UR41, 0x10000, URZ, 0xfc, !UPT ;  /* 0x0001000029297892 */ /* 0x000fe2000f8efc3f */
[----:B------:R-:W-:-:S04]  /*a630*/  PLOP3.LUT P1, PT, PT, PT, UP0, 0x80, 0x0 ;  /* 0x000000000000781c */ /* 0x000fc80003f2f008 */
[----:B------:R-:W-:Y:S01]  /*a640*/  @UP0 USHF.R.S32.HI UR8, URZ, 0x1f, UR48 ;  /* 0x0000001f3f080899 */ /* 0x000fe20008011430 */
[----:B------:R-:W-:-:S03]  /*a650*/  @UP0 ULDC.64 UR10, c[0x0][0x9c8] ;  /* 0x00027200000a0ab9 */ /* 0x000fc60000000a00 */
[----:B------:R-:W-:Y:S02]  /*a660*/  @UP0 UIMAD UR8, UR8, UR10, URZ ;  /* 0x0000000a080802a4 */ /* 0x000fe4000f8e023f */
[----:B------:R-:W-:Y:S02]  /*a670*/  @UP0 UIMAD.WIDE.U32 UR6, UR48, UR10, URZ ;  /* 0x0000000a300602a5 */ /* 0x000fe4000f8e003f */
[----:B------:R-:W-:Y:S02]  /*a680*/  @UP0 UIMAD UR9, UR48, UR11, UR8 ;  /* 0x0000000b300902a4 */ /* 0x000fe4000f8e0208 */
[----:B------:R-:W-:Y:S01]  /*a690*/  @UP0 USHF.R.S32.HI UR8, URZ, 0x1f, UR44 ;  /* 0x0000001f3f080899 */ /* 0x000fe2000801142c */
[----:B------:R-:W-:Y:S01]  /*a6a0*/  @UP0 ULDC.64 UR10, c[0x0][0x9d0] ;  /* 0x00027400000a0ab9 */ /* 0x000fe20000000a00 */
[----:B------:R-:W-:Y:S02]  /*a6b0*/  @UP0 UIADD3 UR7, UR7, UR9, URZ ;  /* 0x0000000907070290 */ /* 0x000fe4000fffe03f */
[----:B------:R-:W-:-:S02]  /*a6c0*/  @UP0 UIMAD UR9, UR8, UR10, URZ ;  /* 0x0000000a080902a4 */ /* 0x000fc4000f8e023f */
[----:B------:R-:W-:Y:S02]  /*a6d0*/  ULEA UR8, UR52, UR41, 0xa ;  /* 0x0000002934087291 */ /* 0x000fe4000f8e503f */
[----:B------:R-:W-:Y:S02]  /*a6e0*/  @UP0 UIMAD UR9, UR44, UR11, UR9 ;  /* 0x0000000b2c0902a4 */ /* 0x000fe4000f8e0209 */
[----:B------:R-:W-:Y:S01]  /*a6f0*/  @UP0 UIMAD.WIDE.U32 UR6, UR44, UR10, UR6 ;  /* 0x0000000a2c0602a5 */ /* 0x000fe2000f8e0006 */
[----:B------:R-:W-:Y:S02]  /*a700*/  UMOV UR11, 0x80000020 ;  /* 0x80000020000b7882 */ /* 0x000fe40000000000 */
[----:B------:R-:W-:Y:S01]  /*a710*/  UMOV UR10, UR8 ;  /* 0x00000008000a7c82 */ /* 0x000fe20008000000 */
[----:B------:R-:W-:-:S03]  /*a720*/  @UP0 UIADD3 UR7, UR7, UR9, URZ ;  /* 0x0000000907070290 */ /* 0x000fc6000fffe03f */
[----:B------:R-:W-:Y:S01]  /*a730*/  QGMMA.64x256x32.F32.E4M3.E4M3 R24, R188, gdesc[UR8], R24, gsb0 ;  /* 0x03e00008bc187df3 */ /* 0x000fe20008000818 */
[----:B------:R-:W-:-:S04]  /*a740*/  @UP0 ULEA UR4, UP1, UR6, UR4, 0x2 ;  /* 0x0000000406040291 */ /* 0x000fc8000f82103f */
[----:B------:R-:W-:Y:S02]  /*a750*/  @UP0 ULEA.HI.X UR5, UR6, UR5, UR7, 0x2, UP1 ;  /* 0x0000000506050291 */ /* 0x000fe400088f1407 */
[----:B------:R-:W-:-:S04]  /*a760*/  IMAD.U32 R8, RZ, RZ, UR4 ;  /* 0x00000004ff087e24 */ /* 0x000fc8000f8e00ff */
[----:B------:R-:W-:-:S05]  /*a770*/  IMAD.U32 R9, RZ, RZ, UR5 ;  /* 0x00000005ff097e24 */ /* 0x000fca000f8e00ff */
[----:B------:R1:W2:Y:S01]  /*a780*/  @P1 LDG.E R7, desc[UR50][R8.64] ;  /* 0x0000003208071981 */ /* 0x0002a2000c1e1900 */
[----:B------:R-:W-:Y:S01]  /*a790*/  UIADD3 UR8, UR8, 0x2, URZ ;  /* 0x0000000208087890 */ /* 0x000fe2000fffe03f */
[----:B------:R-:W-:-:S06]  /*a7a0*/  UMOV UR7, 0x80000020 ;  /* 0x8000002000077882 */ /* 0x000fcc0000000000 */
[----:B------:R-:W-:Y:S01]  /*a7b0*/  UMOV UR6, UR8 ;  /* 0x0000000800067c82 */ /* 0x000fe20008000000 */
[----:B0-----:R-:W0:Y:S04]  /*a7c0*/  SHFL.BFLY PT, R0, R3, 0x2, 0x1f ;  /* 0x0c401f0003007f89 */ /* 0x001e2800000e0000 */
[----:B------:R-:W3:Y:S01]  /*a7d0*/  SHFL.BFLY PT, R13, R4, 0x2, 0x1f ;  /* 0x0c401f00040d7f89 */ /* 0x000ee200000e0000 */
[----:B0-----:R-:W-:-:S01]  /*a7e0*/  FADD.FTZ R0, R0, R3 ;  /* 0x0000000300007221 */ /* 0x001fc20000010000 */
[----:B---3--:R-:W-:-:S04]  /*a7f0*/  FADD.FTZ R13, R13, R4 ;  /* 0x000000040d0d7221 */ /* 0x008fc80000010000 */
[----:B------:R-:W0:Y:S04]  /*a800*/  SHFL.BFLY PT, R11, R0, 0x1, 0x1f ;  /* 0x0c201f00000b7f89 */ /* 0x000e2800000e0000 */
[----:B------:R-:W3:Y:S01]  /*a810*/  SHFL.BFLY PT, R10, R13, 0x1, 0x1f ;  /* 0x0c201f000d0a7f89 */ /* 0x000ee200000e0000 */
[----:B-1----:R-:W-:Y:S02]  /*a820*/  IMAD.MOV.U32 R8, RZ, RZ, RZ ;  /* 0x000000ffff087224 */ /* 0x002fe400078e00ff */
[----:B0-----:R-:W-:Y:S01]  /*a830*/  FADD.FTZ R12, R0, R11 ;  /* 0x0000000b000c7221 */ /* 0x001fe20000010000 */
[----:B---3--:R-:W-:-:S04]  /*a840*/  FADD.FTZ R14, R13, R10 ;  /* 0x0000000a0d0e7221 */ /* 0x008fc80000010000 */
        /* <DEDUP_REMOVED lines=9> */
[----:B------:R-:W1:Y:S01]  /*a8e0*/  @P3 MUFU.LG2 R11, R15 ;  /* 0x0000000f000b3308 */ /* 0x000e620000000c00 */
[----:B------:R-:W-:Y:S02]  /*a8f0*/  WARPGROUP.DEPBAR.LE gsb0, 0x0 ;  /* 0x00008000000079c5 */ /* 0x000fe40000010000 */
[----:B------:R-:W-:-:S06]  /*a900*/  WARPGROUP.ARRIVE ;  /* 0x00000000000079c5 */ /* 0x000fcc0000000000 */
[----:B------:R-:W-:Y:S01]  /*a910*/  QGMMA.64x256x32.F32.E4M3.E4M3 R24, R184, gdesc[UR4], R24, gsb0 ;  /* 0x03e00004b8187df3 */ /* 0x000fe20008000818 */
[----:B------:R-:W3:Y:S01]  /*a920*/  @P1 MUFU.RCP R10, R14 ;  /* 0x0000000e000a1308 */ /* 0x000ee20000001000 */
[----:B------:R-:W-:Y:S02]  /*a930*/  IMAD.U32 R4, RZ, RZ, UR37 ;  /* 0x00000025ff047e24 */ /* 0x000fe4000f8e00ff */
[----:B------:R-:W-:Y:S02]  /*a940*/  IMAD.U32 R13, RZ, RZ, UR37 ;  /* 0x00000025ff0d7e24 */ /* 0x000fe4000f8e00ff */
[----:B0-----:R-:W-:Y:S01]  /*a950*/  @P2 FMUL.FTZ R9, R9, 0.69314718246459960938 ;  /* 0x3f31721809092820 */ /* 0x001fe20000410000 */
[----:B------:R-:W-:Y:S01]  /*a960*/  @P2 FMUL.FTZ R4, R4, 0.69314718246459960938 ;  /* 0x3f31721804042820 */ /* 0x000fe20000410000 */
[----:B-1----:R-:W-:Y:S01]  /*a970*/  @P3 FMUL.FTZ R11, R11, 0.69314718246459960938 ;  /* 0x3f3172180b0b3820 */ /* 0x002fe20000410000 */
[----:B------:R-:W-:Y:S01]  /*a980*/  @P3 FMUL.FTZ R12, R13, 0.69314718246459960938 ;  /* 0x3f3172180d0c3820 */ /* 0x000fe20000410000 */
[----:B------:R-:W-:-:S02]  /*a990*/  IMAD.MOV.U32 R3, RZ, RZ, -0x800000 ;  /* 0xff800000ff037424 */ /* 0x000fc400078e00ff */
[----:B------:R-:W-:Y:S01]  /*a9a0*/  @P2 FFMA.FTZ R3, R4, R5, R9 ;  /* 0x0000000504032223 */ /* 0x000fe20000010009 */
[----:B------:R-:W-:Y:S02]  /*a9b0*/  IMAD.MOV.U32 R0, RZ, RZ, -0x800000 ;  /* 0xff800000ff007424 */ /* 0x000fe400078e00ff */
[----:B------:R-:W-:Y:S01]  /*a9c0*/  @P3 FFMA.FTZ R0, R12, R6, R11 ;  /* 0x000000060c003223 */ /* 0x000fe2000001000b */
[-C--:B--2---:R-:W-:Y:S01]  /*a9d0*/  FMUL.FTZ R16, R8, R7.reuse ;  /* 0x0000000708107220 */ /* 0x084fe20000410000 */
[----:B---3--:R-:W-:Y:S01]  /*a9e0*/  FMUL.FTZ R4, R10, R7 ;  /* 0x000000070a047220 */ /* 0x008fe20000410000 */
[----:B------:R-:W-:Y:S02]  /*a9f0*/  WARPGROUP.DEPBAR.LE gsb0, 0x0 ;  /* 0x00008000000079c5 */ /* 0x000fe40000010000 */
[----:B------:R-:W-:Y:S05]  /*aa00*/  @!P0 BRA `(.L_x_1058) ;  /* 0x0000000000048947 */ /* 0x000fea0003800000 */
[----:B------:R-:W-:Y:S01]  /*aa10*/  BPT.TRAP 0x1 ;  /* 0x000000040000795c */ /* 0x000fe20000300000 */
.L_x_1058:
[----:B------:R-:W-:Y:S01]  /*aa20*/  UIADD3 UR4, UR12, 0x28460, URZ ;  /* 0x000284600c047890 */ /* 0x000fe2000fffe03f */
[-C--:B------:R-:W-:Y:S01]  /*aa30*/  FMUL.FTZ R5, R28, R16.reuse ;  /* 0x000000101c057220 */ /* 0x080fe20000410000 */
[----:B------:R-:W-:Y:S01]  /*aa40*/  UIADD3 UR52, UR52, 0x1, URZ ;  /* 0x0000000134347890 */ /* 0x000fe2000fffe03f */
[-C--:B------:R-:W-:Y:S01]  /*aa50*/  FMUL.FTZ R10, R45, R16.reuse ;  /* 0x000000102d0a7220 */ /* 0x080fe20000410000 */
[----:B------:R-:W-:Y:S01]  /*aa60*/  UPRMT UR4, UR39, 0x654, UR4 ;  /* 0x0000065427047896 */ /* 0x000fe20008000004 */
        /* <DEDUP_REMOVED lines=127> */
[-C--:B------:R-:W-:Y:S01]  /*b260*/  FMUL.FTZ R26, R147, R4.reuse ;  /* 0x00000004931a7220 */ /* 0x080fe20000410000 */
[-C--:B------:R-:W-:Y:S01]  /*b270*/  FMUL.FTZ R150, R150, R4.reuse ;  /* 0x0000000496967220 */ /* 0x080fe20000410000 */
[----:B------:R-:W-:Y:S01]  /*b280*/  FMUL.FTZ R151, R151, R4 ;  /* 0x0000000497977220 */ /* 0x000fe20000410000 */
[----:B------:R-:W-:-:S02]  /*b290*/  UIADD3 UR46, UR46, 0x1, URZ ;  /* 0x000000012e2e7890 */ /* 0x000fc4000fffe03f */
[----:B------:R-:W-:Y:S02]  /*b2a0*/  USEL UR52, UR52, URZ, UP0 ;  /* 0x0000003f34347287 */ /* 0x000fe40008000000 */
[----:B------:R-:W-:-:S12]  /*b2b0*/  ULOP3.LUT UR45, UR45, UR4, URZ, 0x3c, !UPT ;  /* 0x000000042d2d7292 */ /* 0x000fd8000f8e3c3f */
.L_x_984:
[----:B------:R-:W0:Y:S01]  /*b2c0*/  S2R R17, SR_CgaCtaId ;  /* 0x0000000000117919 */ /* 0x000e220000008800 */
[----:B------:R-:W-:Y:S01]  /*b2d0*/  MOV R4, 0x400 ;  /* 0x0000040000047802 */ /* 0x000fe20000000f00 */
[----:B------:R-:W-:Y:S01]  /*b2e0*/  BSSY B0, `(.L_x_1059) ;  /* 0x000036e000007945 */ /* 0x000fe20003800000 */
[----:B------:R-:W-:Y:S02]  /*b2f0*/  BAR.SYNC.DEFER_BLOCKING 0x5, 0x180 ;  /* 0x0146000000007b1d */ /* 0x000fe40000010000 */
[----:B0-----:R-:W-:-:S05]  /*b300*/  LEA R4, R17, R4, 0x18 ;  /* 0x0000000411047211 */ /* 0x001fca00078ec0ff */
[----:B------:R-:W0:Y:S02]  /*b310*/  LDS.128 R60, [R4+0x284d0] ;  /* 0x0284d000043c7984 */ /* 0x000e240000000c00 */
[----:B0-----:R-:W-:Y:S02]  /*b320*/  R2UR UR44, R62 ;  /* 0x000000003e2c72ca */ /* 0x001fe400000e0000 */
[----:B------:R-:W-:Y:S01]  /*b330*/  R2UR UR48, R63 ;  /* 0x000000003f3072ca */ /* 0x000fe200000e0000 */
        /* <DEDUP_REMOVED lines=8> */
[----:B------:R-:W-:Y:S01]  /*b3c0*/  F2FP.BF16.F32.PACK_AB R9, R9, R40 ;  /* 0x000000280909723e */ /* 0x000fe200000010ff */
[----:B------:R-:W-:-:S03]  /*b3d0*/  ULDC.64 UR4, c[0x0][0xbd8] ;  /* 0x0002f60000047ab9 */ /* 0x000fc60000000a00 */
[----:B------:R0:W2:Y:S01]  /*b3e0*/  LDG.E.CONSTANT R16, desc[UR50][R16.64] ;  /* 0x0000003210107981 */ /* 0x0000a2000c1e9900 */
[----:B------:R-:W-:Y:S01]  /*b3f0*/  F2FP.BF16.F32.PACK_AB R10, R10, R41 ;  /* 0x000000290a0a723e */ /* 0x000fe200000010ff */
[----:B------:R-:W-:Y:S01]  /*b400*/  UISETP.NE.U32.AND UP0, UPT, UR4, URZ, UPT ;  /* 0x0000003f0400728c */ /* 0x000fe2000bf05070 */
[----:B------:R-:W-:Y:S02]  /*b410*/  F2FP.BF16.F32.PACK_AB R40, R79, R70 ;  /* 0x000000464f28723e */ /* 0x000fe400000010ff */
[----:B------:R-:W-:Y:S01]  /*b420*/  F2FP.BF16.F32.PACK_AB R25, R6, R25 ;  /* 0x000000190619723e */ /* 0x000fe200000010ff */
[----:B------:R-:W-:Y:S01]  /*b430*/  UISETP.NE.AND.EX UP0, UPT, UR5, URZ, UPT, UP0 ;  /* 0x0000003f0500728c */ /* 0x000fe2000bf05300 */
[----:B------:R-:W-:Y:S02]  /*b440*/  F2FP.BF16.F32.PACK_AB R7, R7, R32 ;  /* 0x000000200707723e */ /* 0x000fe400000010ff */
[----:B------:R-:W-:Y:S01]  /*b450*/  F2FP.BF16.F32.PACK_AB R8, R8, R33 ;  /* 0x000000210808723e */ /* 0x000fe200000010ff */
[----:B------:R-:W-:Y:S01]  /*b460*/  ULDC.64 UR4, c[0x0][0xbd8] ;  /* 0x0002f60000047ab9 */ /* 0x000fe20000000a00 */
[----:B0-----:R-:W-:Y:S01]  /*b470*/  LOP3.LUT P0, R17, R58, 0x3, RZ, 0xc0, !PT ;  /* 0x000000033a117812 */ /* 0x001fe2000780c0ff */
[----:B------:R-:W-:Y:S01]  /*b480*/  UIMAD.WIDE UR4, UR36, 0x4, UR4 ;  /* 0x00000004240478a5 */ /* 0x000fe2000f8e0204 */
[----:B------:R-:W-:-:S02]  /*b490*/  F2FP.BF16.F32.PACK_AB R15, R15, R64 ;  /* 0x000000400f0f723e */ /* 0x000fc400000010ff */
[----:B------:R-:W-:Y:S02]  /*b4a0*/  ISETP.EQ.OR P0, PT, R17, 0x3, !P0 ;  /* 0x000000031100780c */ /* 0x000fe40004702670 */
[----:B------:R-:W-:Y:S02]  /*b4b0*/  F2FP.BF16.F32.PACK_AB R6, R20, R65 ;  /* 0x000000411406723e */ /* 0x000fe400000010ff */
[----:B------:R-:W-:Y:S02]  /*b4c0*/  SEL R79, R9, R10, P0 ;  /* 0x0000000a094f7207 */ /* 0x000fe40000000000 */
[----:B------:R-:W-:Y:S02]  /*b4d0*/  SEL R63, R10, R9, P0 ;  /* 0x000000090a3f7207 */ /* 0x000fe40000000000 */
[----:B------:R-:W0:Y:S01]  /*b4e0*/  S2R R9, SR_SWINHI ;  /* 0x0000000000097919 */ /* 0x000e220000002f00 */
[----:B------:R-:W-:Y:S02]  /*b4f0*/  F2FP.BF16.F32.PACK_AB R72, R21, R72 ;  /* 0x000000481548723e */ /* 0x000fe400000010ff */
[----:B------:R-:W-:-:S02]  /*b500*/  F2FP.BF16.F32.PACK_AB R32, R68, R105 ;  /* 0x000000694420723e */ /* 0x000fc400000010ff */
[----:B------:R-:W-:Y:S02]  /*b510*/  F2FP.BF16.F32.PACK_AB R120, R77, R120 ;  /* 0x000000784d78723e */ /* 0x000fe400000010ff */
[----:B------:R-:W-:Y:S02]  /*b520*/  F2FP.BF16.F32.PACK_AB R128, R85, R128 ;  /* 0x000000805580723e */ /* 0x000fe400000010ff */
[----:B------:R-:W-:Y:S02]  /*b530*/  SEL R77, R7, R8, P0 ;  /* 0x00000008074d7207 */ /* 0x000fe40000000000 */
[----:B------:R-:W-:Y:S02]  /*b540*/  SEL R68, R8, R7, P0 ;  /* 0x0000000708447207 */ /* 0x000fe40000000000 */
[----:B------:R-:W-:Y:S02]  /*b550*/  SEL R85, R15, R6, P0 ;  /* 0x000000060f557207 */ /* 0x000fe40000000000 */
[----:B------:R-:W-:-:S02]  /*b560*/  SEL R21, R6, R15, P0 ;  /* 0x0000000f06157207 */ /* 0x000fc40000000000 */
[----:B------:R-:W-:Y:S02]  /*b570*/  F2FP.BF16.F32.PACK_AB R67, R86, R67 ;  /* 0x000000435643723e */ /* 0x000fe400000010ff */
[----:B------:R-:W-:Y:S02]  /*b580*/  F2FP.BF16.F32.PACK_AB R66, R87, R66 ;  /* 0x000000425742723e */ /* 0x000fe400000010ff */
[----:B------:R-:W-:Y:S02]  /*b590*/  F2FP.BF16.F32.PACK_AB R13, R13, R56 ;  /* 0x000000380d0d723e */ /* 0x000fe400000010ff */
[----:B------:R-:W-:Y:S02]  /*b5a0*/  SEL R123, R67, R66, P0 ;  /* 0x00000042437b7207 */ /* 0x000fe40000000000 */
[----:B------:R-:W-:Y:S02]  /*b5b0*/  SEL R56, R66, R67, P0 ;  /* 0x0000004342387207 */ /* 0x000fe40000000000 */
[----:B------:R-:W-:-:S02]  /*b5c0*/  F2FP.BF16.F32.PACK_AB R29, R29, R80 ;  /* 0x000000501d1d723e */ /* 0x000fc400000010ff */
[----:B------:R-:W-:Y:S02]  /*b5d0*/  F2FP.BF16.F32.PACK_AB R36, R36, R81 ;  /* 0x000000512424723e */ /* 0x000fe400000010ff */
[----:B------:R-:W-:Y:S02]  /*b5e0*/  F2FP.BF16.F32.PACK_AB R37, R37, R88 ;  /* 0x000000582525723e */ /* 0x000fe400000010ff */
[----:B------:R-:W-:Y:S02]  /*b5f0*/  MOV R6, R4 ;  /* 0x0000000400067202 */ /* 0x000fe40000000f00 */
[----:B0-----:R-:W-:Y:S02]  /*b600*/  MOV R7, R9 ;  /* 0x0000000900077202 */ /* 0x001fe40000000f00 */
[----:B------:R-:W-:Y:S02]  /*b610*/  F2FP.BF16.F32.PACK_AB R44, R44, R89 ;  /* 0x000000592c2c723e */ /* 0x000fe400000010ff */
[----:B------:R-:W-:Y:S01]  /*b620*/  F2FP.BF16.F32.PACK_AB R93, R93, R136 ;  /* 0x000000885d5d723e */ /* 0x000fe200000010ff */
[----:B------:R-:W-:Y:S01]  /*b630*/  IMAD.WIDE R66, R195, 0x2, R6 ;  /* 0x00000002c3427825 */ /* 0x000fe200078e0206 */
        /* <DEDUP_REMOVED lines=10> */
[----:B------:R-:W-:Y:S02]  /*b6e0*/  SEL R89, R29, R36, P0 ;  /* 0x000000241d597207 */ /* 0x000fe40000000000 */
[----:B------:R-:W-:Y:S02]  /*b6f0*/  IADD3 R145, P4, R66, 0x60, RZ ;  /* 0x0000006042917810 */ /* 0x000fe40007f9e0ff */
[----:B------:R-:W-:-:S02]  /*b700*/  F2FP.BF16.F32.PACK_AB R117, R117, R124 ;  /* 0x0000007c7575723e */ /* 0x000fc400000010ff */
[----:B------:R-:W-:Y:S02]  /*b710*/  F2FP.BF16.F32.PACK_AB R116, R109, R116 ;  /* 0x000000746d74723e */ /* 0x000fe400000010ff */
[----:B------:R-:W-:Y:S02]  /*b720*/  F2FP.BF16.F32.PACK_AB R143, R143, R30 ;  /* 0x0000001e8f8f723e */ /* 0x000fe400000010ff */
[----:B------:R-:W-:Y:S02]  /*b730*/  SEL R29, R36, R29, P0 ;  /* 0x0000001d241d7207 */ /* 0x000fe40000000000 */
[----:B------:R-:W-:Y:S02]  /*b740*/  F2FP.BF16.F32.PACK_AB R71, R78, R71 ;  /* 0x000000474e47723e */ /* 0x000fe400000010ff */
[----:B------:R-:W-:Y:S02]  /*b750*/  SEL R91, R37, R44, P0 ;  /* 0x0000002c255b7207 */ /* 0x000fe40000000000 */
[----:B------:R-:W-:-:S02]  /*b760*/  SEL R30, R44, R37, P0 ;  /* 0x000000252c1e7207 */ /* 0x000fc40000000000 */
[----:B------:R-:W-:Y:S02]  /*b770*/  SEL R107, R93, R100, P0 ;  /* 0x000000645d6b7207 */ /* 0x000fe40000000000 */
[----:B------:R-:W-:Y:S02]  /*b780*/  SEL R36, R100, R93, P0 ;  /* 0x0000005d64247207 */ /* 0x000fe40000000000 */
[----:B------:R-:W-:Y:S02]  /*b790*/  F2FP.BF16.F32.PACK_AB R148, R141, R148 ;  /* 0x000000948d94723e */ /* 0x000fe400000010ff */
[----:B------:R-:W-:Y:S02]  /*b7a0*/  F2FP.BF16.F32.PACK_AB R73, R28, R73 ;  /* 0x000000491c49723e */ /* 0x000fe400000010ff */
        /* <DEDUP_REMOVED lines=9> */
[----:B------:R-:W-:Y:S02]  /*b840*/  SEL R97, R53, R32, P0 ;  /* 0x0000002035617207 */ /* 0x000fe40000000000 */
[----:B------:R-:W-:Y:S02]  /*b850*/  SEL R103, R120, R121, P0 ;  /* 0x0000007978677207 */ /* 0x000fe40000000000 */
[----:B------:R-:W-:Y:S02]  /*b860*/  SEL R34, R121, R120, P0 ;  /* 0x0000007879227207 */ /* 0x000fe40000000000 */
[----:B------:R-:W-:Y:S02]  /*b870*/  SEL R101, R5, R162, P0 ;  /* 0x000000a205657207 */ /* 0x000fe40000000000 */
[----:B------:R-:W-:-:S02]  /*b880*/  SEL R109, R162, R5, P0 ;  /* 0x00000005a26d7207 */ /* 0x000fc40000000000 */
[----:B------:R-:W-:Y:S02]  /*b890*/  IADD3 R141, P2, R66, 0x20, RZ ;  /* 0x00000020428d7810 */ /* 0x000fe40007f5e0ff */
[----:B------:R-:W-:Y:S02]  /*b8a0*/  LOP3.LUT R12, R145, 0x380, RZ, 0xc0, !PT ;  /* 0x00000380910c7812 */ /* 0x000fe400078ec0ff */
[----:B------:R-:W-:Y:S01]  /*b8b0*/  SEL R32, R32, R53, P0 ;  /* 0x0000003520207207 */ /* 0x000fe20000000000 */
[----:B------:R-:W-:Y:S01]  /*b8c0*/  IMAD.X R59, RZ, RZ, R67, P2 ;  /* 0x000000ffff3b7224 */ /* 0x000fe200010e0643 */
[----:B------:R-:W-:Y:S02]  /*b8d0*/  SEL R121, R117, R116, P0 ;  /* 0x0000007475797207 */ /* 0x000fe40000000000 */
[----:B------:R-:W-:Y:S02]  /*b8e0*/  SEL R5, R116, R117, P0 ;  /* 0x0000007574057207 */ /* 0x000fe40000000000 */
[----:B------:R-:W-:-:S02]  /*b8f0*/  SEL R117, R71, R40, P0 ;  /* 0x0000002847757207 */ /* 0x000fc40000000000 */
[----:B------:R-:W-:Y:S02]  /*b900*/  SEL R53, R40, R71, P0 ;  /* 0x0000004728357207 */ /* 0x000fe40000000000 */
        /* <DEDUP_REMOVED lines=8> */
[----:B------:R-:W-:Y:S02]  /*b990*/  LOP3.LUT R8, R141, 0x380, RZ, 0xc0, !PT ;  /* 0x000003808d087812 */ /* 0x000fe400078ec0ff */
[----:B------:R-:W-:Y:S02]  /*b9a0*/  SHF.R.U64 R12, R12, 0x3, RZ ;  /* 0x000000030c0c7819 */ /* 0x000fe400000012ff */
[----:B------:R-:W-:-:S02]  /*b9b0*/  IADD3 R143, P3, R66, 0x40, RZ ;  /* 0x00000040428f7810 */ /* 0x000fc40007f7e0ff */
[----:B------:R-:W-:Y:S02]  /*b9c0*/  IADD3 R151, P1, R66, 0x4040, RZ ;  /* 0x0000404042977810 */ /* 0x000fe40007f3e0ff */
[----:B------:R-:W-:Y:S02]  /*b9d0*/  F2FP.BF16.F32.PACK_AB R38, R127, R38 ;  /* 0x000000267f26723e */ /* 0x000fe400000010ff */
[----:B------:R-:W-:Y:S02]  /*b9e0*/  SEL R127, R51, R50, P0 ;  /* 0x00000032337f7207 */ /* 0x000fe40000000000 */
[----:B------:R-:W-:Y:S01]  /*b9f0*/  SEL R62, R50, R51, P0 ;  /* 0x00000033323e7207 */ /* 0x000fe20000000000 */
[----:B------:R-:W-:Y:S01]  /*ba00*/  IMAD.X R51, RZ, RZ, R67, P4 ;  /* 0x000000ffff337224 */ /* 0x000fe200020e0643 */
[----:B------:R-:W-:Y:S02]  /*ba10*/  IADD3 R147, P5, R66, 0x4000, RZ ;  /* 0x0000400042937810 */ /* 0x000fe40007fbe0ff */
[----:B------:R-:W-:-:S02]  /*ba20*/  SHF.R.U64 R8, R8, 0x3, RZ ;  /* 0x0000000308087819 */ /* 0x000fc400000012ff */
[----:B------:R-:W-:Y:S01]  /*ba30*/  LOP3.LUT R50, R12, R145, RZ, 0x3c, !PT ;  /* 0x000000910c327212 */ /* 0x000fe200078e3cff */
[----:B------:R-:W-:Y:S01]  /*ba40*/  IMAD.X R49, RZ, RZ, R67, P5 ;  /* 0x000000ffff317224 */ /* 0x000fe200028e0643 */
[----:B------:R-:W-:Y:S02]  /*ba50*/  F2FP.BF16.F32.PACK_AB R149, R149, R152 ;  /* 0x000000989595723e */ /* 0x000fe400000010ff */
[----:B------:R-:W-:Y:S02]  /*ba60*/  LOP3.LUT R10, R143, 0x380, RZ, 0xc0, !PT ;  /* 0x000003808f0a7812 */ /* 0x000fe400078ec0ff */
[----:B------:R-:W-:Y:S02]  /*ba70*/  LOP3.LUT R12, R151, 0x380, RZ, 0xc0, !PT ;  /* 0x00000380970c7812 */ /* 0x000fe400078ec0ff */
[----:B------:R-:W-:Y:S02]  /*ba80*/  F2FP.BF16.F32.PACK_AB R14, R14, R57 ;  /* 0x000000390e0e723e */ /* 0x000fe400000010ff */
[----:B------:R-:W-:-:S02]  /*ba90*/  F2FP.BF16.F32.PACK_AB R55, R94, R55 ;  /* 0x000000375e37723e */ /* 0x000fc400000010ff */
[----:B------:R-:W-:Y:S02]  /*baa0*/  F2FP.BF16.F32.PACK_AB R54, R95, R54 ;  /* 0x000000365f36723e */ /* 0x000fe400000010ff */
[----:B------:R-:W-:Y:S02]  /*bab0*/  LOP3.LUT R58, R8, R141, RZ, 0x3c, !PT ;  /* 0x0000008d083a7212 */ /* 0x000fe400078e3cff */
[----:B------:R-:W-:Y:S02]  /*bac0*/  SEL R115, R149, R148, P0 ;  /* 0x0000009495737207 */ /* 0x000fe40000000000 */
[----:B------:R-:W-:Y:S02]  /*bad0*/  SEL R57, R148, R149, P0 ;  /* 0x0000009594397207 */ /* 0x000fe40000000000 */
[----:B------:R-:W-:Y:S02]  /*bae0*/  SHF.R.U64 R10, R10, 0x3, RZ ;  /* 0x000000030a0a7819 */ /* 0x000fe400000012ff */
[----:B------:R-:W-:-:S02]  /*baf0*/  LOP3.LUT R8, R147, 0x380, RZ, 0xc0, !PT ;  /* 0x0000038093087812 */ /* 0x000fc400078ec0ff */
[----:B------:R-:W-:Y:S02]  /*bb00*/  SHF.R.U64 R12, R12, 0x3, RZ ;  /* 0x000000030c0c7819 */ /* 0x000fe400000012ff */
[C---:B------:R-:W-:Y:S02]  /*bb10*/  IADD3 R149, P6, R66.reuse, 0x4020, RZ ;  /* 0x0000402042957810 */ /* 0x040fe40007fde0ff */
[----:B------:R-:W-:Y:S02]  /*bb20*/  IADD3 R163, P5, R66, 0x8040, RZ ;  /* 0x0000804042a37810 */ /* 0x000fe40007fbe0ff */
[----:B------:R-:W-:Y:S02]  /*bb30*/  F2FP.BF16.F32.PACK_AB R132, R125, R132 ;  /* 0x000000847d84723e */ /* 0x000fe400000010ff */
[----:B------:R-:W-:Y:S02]  /*bb40*/  SEL R125, R55, R54, P0 ;  /* 0x00000036377d7207 */ /* 0x000fe40000000000 */
[----:B------:R-:W-:Y:S01]  /*bb50*/  SEL R60, R54, R55, P0 ;  /* 0x00000037363c7207 */ /* 0x000fe20000000000 */
[----:B------:R-:W-:Y:S01]  /*bb60*/  IMAD.X R55, RZ, RZ, R67, P3 ;  /* 0x000000ffff377224 */ /* 0x000fe200018e0643 */
[----:B------:R-:W-:-:S02]  /*bb70*/  F2FP.BF16.F32.PACK_AB R158, R157, R158 ;  /* 0x0000009e9d9e723e */ /* 0x000fc400000010ff */
[----:B------:R-:W-:Y:S02]  /*bb80*/  LOP3.LUT R54, R10, R143, RZ, 0x3c, !PT ;  /* 0x0000008f0a367212 */ /* 0x000fe400078e3cff */
[----:B------:R-:W-:Y:S02]  /*bb90*/  SHF.R.U64 R8, R8, 0x3, RZ ;  /* 0x0000000308087819 */ /* 0x000fe400000012ff */
[----:B------:R-:W-:Y:S02]  /*bba0*/  LOP3.LUT R44, R12, R151, RZ, 0x3c, !PT ;  /* 0x000000970c2c7212 */ /* 0x000fe400078e3cff */
[----:B------:R-:W-:Y:S02]  /*bbb0*/  F2FP.BF16.F32.PACK_AB R45, R45, R96 ;  /* 0x000000602d2d723e */ /* 0x000fe400000010ff */
[----:B------:R-:W-:Y:S02]  /*bbc0*/  IADD3 R157, P3, R66, 0x8000, RZ ;  /* 0x00008000429d7810 */ /* 0x000fe40007f7e0ff */
[----:B------:R-:W-:-:S02]  /*bbd0*/  LOP3.LUT R10, R149, 0x380, RZ, 0xc0, !PT ;  /* 0x00000380950a7812 */ /* 0x000fc400078ec0ff */
[----:B------:R-:W-:Y:S01]  /*bbe0*/  LOP3.LUT R12, R163, 0x380, RZ, 0xc0, !PT ;  /* 0x00000380a30c7812 */ /* 0x000fe200078ec0ff */
[----:B------:R-:W-:Y:S01]  /*bbf0*/  IMAD.X R41, RZ, RZ, R67, P3 ;  /* 0x000000ffff297224 */ /* 0x000fe200018e0643 */
[----:B------:R-:W-:Y:S02]  /*bc00*/  F2FP.BF16.F32.PACK_AB R133, R133, R140 ;  /* 0x0000008c8585723e */ /* 0x000fe400000010ff */
[----:B------:R-:W-:Y:S02]  /*bc10*/  F2FP.BF16.F32.PACK_AB R69, R69, R112 ;  /* 0x000000704545723e */ /* 0x000fe400000010ff */
[----:B------:R-:W-:Y:S02]  /*bc20*/  F2FP.BF16.F32.PACK_AB R76, R76, R113 ;  /* 0x000000714c4c723e */ /* 0x000fe400000010ff */
[----:B------:R-:W-:Y:S02]  /*bc30*/  F2FP.BF16.F32.PACK_AB R39, R126, R39 ;  /* 0x000000277e27723e */ /* 0x000fe400000010ff */
[----:B------:R-:W-:-:S02]  /*bc40*/  F2FP.BF16.F32.PACK_AB R129, R92, R129 ;  /* 0x000000815c81723e */ /* 0x000fc400000010ff */
[----:B------:R-:W-:Y:S02]  /*bc50*/  F2FP.BF16.F32.PACK_AB R47, R110, R47 ;  /* 0x0000002f6e2f723e */ /* 0x000fe400000010ff */
[----:B------:R-:W-:Y:S02]  /*bc60*/  F2FP.BF16.F32.PACK_AB R46, R111, R46 ;  /* 0x0000002e6f2e723e */ /* 0x000fe400000010ff */
[----:B------:R-:W-:Y:S02]  /*bc70*/  LOP3.LUT R48, R8, R147, RZ, 0x3c, !PT ;  /* 0x0000009308307212 */ /* 0x000fe400078e3cff */
[----:B------:R-:W-:Y:S02]  /*bc80*/  F2FP.BF16.F32.PACK_AB R42, R119, R42 ;  /* 0x0000002a772a723e */ /* 0x000fe400000010ff */
[----:B------:R-:W-:Y:S02]  /*bc90*/  SEL R95, R45, R52, P0 ;  /* 0x000000342d5f7207 */ /* 0x000fe40000000000 */
[----:B------:R-:W-:Y:S01]  /*bca0*/  SEL R31, R52, R45, P0 ;  /* 0x0000002d341f7207 */ /* 0x000fe20000000000 */
[----:B------:R-:W-:Y:S01]  /*bcb0*/  IMAD.X R45, RZ, RZ, R67, P1 ;  /* 0x000000ffff2d7224 */ /* 0x000fe200008e0643 */
[----:B------:R-:W-:-:S02]  /*bcc0*/  SHF.R.U64 R10, R10, 0x3, RZ ;  /* 0x000000030a0a7819 */ /* 0x000fc400000012ff */
[----:B------:R-:W-:Y:S02]  /*bcd0*/  LOP3.LUT R8, R157, 0x380, RZ, 0xc0, !PT ;  /* 0x000003809d087812 */ /* 0x000fe400078ec0ff */
[----:B------:R-:W-:Y:S02]  /*bce0*/  SHF.R.U64 R12, R12, 0x3, RZ ;  /* 0x000000030c0c7819 */ /* 0x000fe400000012ff */
[----:B------:R-:W-:Y:S02]  /*bcf0*/  SEL R99, R69, R76, P0 ;  /* 0x0000004c45637207 */ /* 0x000fe40000000000 */
[----:B------:R-:W-:Y:S02]  /*bd00*/  SEL R33, R76, R69, P0 ;  /* 0x000000454c217207 */ /* 0x000fe40000000000 */
[----:B------:R-:W-:Y:S02]  /*bd10*/  SEL R119, R133, R132, P0 ;  /* 0x0000008485777207 */ /* 0x000fe40000000000 */
[----:B------:R-:W-:-:S02]  /*bd20*/  SEL R52, R132, R133, P0 ;  /* 0x0000008584347207 */ /* 0x000fc40000000000 */
[----:B------:R-:W-:Y:S02]  /*bd30*/  IADD3 R161, P4, R66, 0x8020, RZ ;  /* 0x0000802042a17810 */ /* 0x000fe40007f9e0ff */
[----:B------:R-:W-:Y:S02]  /*bd40*/  SEL R105, R128, R129, P0 ;  /* 0x0000008180697207 */ /* 0x000fe40000000000 */
[----:B------:R-:W-:Y:S02]  /*bd50*/  SEL R35, R129, R128, P0 ;  /* 0x0000008081237207 */ /* 0x000fe40000000000 */
[----:B------:R-:W-:Y:S02]  /*bd60*/  SEL R133, R39, R38, P0 ;  /* 0x0000002627857207 */ /* 0x000fe40000000000 */
[----:B------:R-:W-:Y:S01]  /*bd70*/  SEL R69, R38, R39, P0 ;  /* 0x0000002726457207 */ /* 0x000fe20000000000 */
[----:B------:R-:W-:Y:S01]  /*bd80*/  IMAD.X R39, RZ, RZ, R67, P5 ;  /* 0x000000ffff277224 */ /* 0x000fe200028e0643 */
[----:B------:R-:W-:-:S02]  /*bd90*/  F2FP.BF16.F32.PACK_AB R154, R153, R154 ;  /* 0x0000009a999a723e */ /* 0x000fc400000010ff */
[----:B------:R-:W-:Y:S02]  /*bda0*/  SEL R129, R47, R46, P0 ;  /* 0x0000002e2f817207 */ /* 0x000fe40000000000 */
[----:B------:R-:W-:Y:S01]  /*bdb0*/  SEL R64, R46, R47, P0 ;  /* 0x0000002f2e407207 */ /* 0x000fe20000000000 */
[----:B------:R-:W-:Y:S01]  /*bdc0*/  IMAD.X R47, RZ, RZ, R67, P6 ;  /* 0x000000ffff2f7224 */ /* 0x000fe200030e0643 */
[----:B------:R-:W-:Y:S02]  /*bdd0*/  F2FP.BF16.F32.PACK_AB R155, R155, R156 ;  /* 0x0000009c9b9b723e */ /* 0x000fe400000010ff */
[----:B------:R-:W-:Y:S02]  /*bde0*/  F2FP.BF16.F32.PACK_AB R43, R118, R43 ;  /* 0x0000002b762b723e */ /* 0x000fe400000010ff */
[----:B------:R-:W-:Y:S02]  /*bdf0*/  IADD3 R153, P2, R66, 0x4060, RZ ;  /* 0x0000406042997810 */ /* 0x000fe40007f5e0ff */
[----:B------:R-:W-:-:S02]  /*be00*/  LOP3.LUT R46, R10, R149, RZ, 0x3c, !PT ;  /* 0x000000950a2e7212 */ /* 0x000fc400078e3cff */
[----:B------:R-:W-:Y:S02]  /*be10*/  SHF.R.U64 R8, R8, 0x3, RZ ;  /* 0x0000000308087819 */ /* 0x000fe400000012ff */
[----:B------:R-:W-:Y:S02]  /*be20*/  LOP3.LUT R38, R12, R163, RZ, 0x3c, !PT ;  /* 0x000000a30c267212 */ /* 0x000fe400078e3cff */
[----:B------:R-:W-:Y:S01]  /*be30*/  LOP3.LUT R10, R161, 0x380, RZ, 0xc0, !PT ;  /* 0x00000380a10a7812 */ /* 0x000fe200078ec0ff */
[----:B--2---:R-:W-:Y:S01]  /*be40*/  SHFL.IDX PT, R101, R101, R16, 0x1c1f ;  /* 0x001c1f1065657589 */ /* 0x004fe200000e0000 */
[----:B------:R-:W-:Y:S02]  /*be50*/  F2FP.BF16.F32.PACK_AB R27, R150, R27 ;  /* 0x0000001b961b723e */ /* 0x000fe400000010ff */
[----:B------:R-:W-:Y:S01]  /*be60*/  SEL R113, R155, R154, P0 ;  /* 0x0000009a9b717207 */ /* 0x000fe20000000000 */
[----:B------:R-:W-:Y:S01]  /*be70*/  SHFL.IDX PT, R77, R77, R16, 0x1c1f ;  /* 0x001c1f104d4d7589 */ /* 0x000fe200000e0000 */
[----:B------:R-:W-:-:S02]  /*be80*/  SEL R131, R43, R42, P0 ;  /* 0x0000002a2b837207 */ /* 0x000fc40000000000 */
[----:B------:R-:W-:Y:S01]  /*be90*/  SEL R65, R42, R43, P0 ;  /* 0x0000002b2a417207 */ /* 0x000fe20000000000 */
[----:B------:R-:W-:Y:S01]  /*bea0*/  IMAD.X R43, RZ, RZ, R67, P2 ;  /* 0x000000ffff2b7224 */ /* 0x000fe200010e0643 */
[----:B------:R-:W-:Y:S01]  /*beb0*/  LOP3.LUT R40, R8, R157, RZ, 0x3c, !PT ;  /* 0x0000009d08287212 */ /* 0x000fe200078e3cff */
[----:B------:R-:W-:Y:S01]  /*bec0*/  SHFL.IDX PT, R113, R113, R16, 0x1c1f ;  /* 0x001c1f1071717589 */ /* 0x000fe200000e0000 */
[----:B------:R-:W-:Y:S02]  /*bed0*/  MOV R92, R38 ;  /* 0x00000026005c7202 */ /* 0x000fe40000000f00 */
[----:B------:R-:W-:Y:S01]  /*bee0*/  SEL R83, R13, R14, P0 ;  /* 0x0000000e0d537207 */ /* 0x000fe20000000000 */
[----:B------:R-:W-:Y:S01]  /*bef0*/  SHFL.IDX PT, R79, R79, R16, 0x1c1f ;  /* 0x001c1f104f4f7589 */ /* 0x000fe200000e0000 */
[----:B------:R-:W-:Y:S02]  /*bf00*/  SEL R20, R14, R13, P0 ;  /* 0x0000000d0e147207 */ /* 0x000fe40000000000 */
[----:B------:R-:W-:Y:S01]  /*bf10*/  SEL R155, R154, R155, P0 ;  /* 0x0000009b9a9b7207 */ /* 0x000fe20000000000 */
[----:B------:R-:W-:Y:S01]  /*bf20*/  SHFL.IDX PT, R81, R81, R16, 0x1c1f ;  /* 0x001c1f1051517589 */ /* 0x000fe200000e0000 */
[----:B------:R-:W-:-:S02]  /*bf30*/  SHF.R.U64 R10, R10, 0x3, RZ ;  /* 0x000000030a0a7819 */ /* 0x000fc400000012ff */
[----:B------:R-:W-:Y:S01]  /*bf40*/  LOP3.LUT R38, R16, 0x2, RZ, 0x3c, !PT ;  /* 0x0000000210267812 */ /* 0x000fe200078e3cff */
[----:B------:R-:W-:Y:S01]  /*bf50*/  SHFL.IDX PT, R83, R83, R16, 0x1c1f ;  /* 0x001c1f1053537589 */ /* 0x000fe200000e0000 */
[----:B------:R-:W-:Y:S02]  /*bf60*/  IADD3 R169, P2, R66, 0xc020, RZ ;  /* 0x0000c02042a97810 */ /* 0x000fe40007f5e0ff */
[----:B------:R-:W-:Y:S01]  /*bf70*/  LOP3.LUT R14, R153, 0x380, RZ, 0xc0, !PT ;  /* 0x00000380990e7812 */ /* 0x000fe200078ec0ff */
[----:B------:R-:W-:Y:S01]  /*bf80*/  SHFL.IDX PT, R68, R68, R38, 0x1c1f ;  /* 0x001c1f2644447589 */ /* 0x000fe200000e0000 */
[----:B------:R-:W-:Y:S01]  /*bf90*/  SEL R139, R27, R26, P0 ;  /* 0x0000001a1b8b7207 */ /* 0x000fe20000000000 */
[--C-:B------:R-:W-:Y:S01]  /*bfa0*/  IMAD.X R13, RZ, RZ, R67.reuse, P2 ;  /* 0x000000ffff0d7224 */ /* 0x100fe200010e0643 */
[----:B------:R-:W-:Y:S01]  /*bfb0*/  SEL R73, R26, R27, P0 ;  /* 0x0000001b1a497207 */ /* 0x000fe20000000000 */
[----:B------:R-:W-:Y:S01]  /*bfc0*/  IMAD.X R27, RZ, RZ, R67, P4 ;  /* 0x000000ffff1b7224 */ /* 0x000fe200020e0643 */
[----:B------:R-:W-:Y:S01]  /*bfd0*/  MOV R102, R58 ;  /* 0x0000003a00667202 */ /* 0x000fe20000000f00 */
[----:B------:R-:W-:Y:S01]  /*bfe0*/  SHFL.IDX PT, R85, R85, R16, 0x1c1f ;  /* 0x001c1f1055557589 */ /* 0x000fe200000e0000 */
[----:B------:R-:W-:-:S02]  /*bff0*/  LOP3.LUT R26, R10, R161, RZ, 0x3c, !PT ;  /* 0x000000a10a1a7212 */ /* 0x000fc400078e3cff */
[----:B------:R-:W-:Y:S01]  /*c000*/  MOV R59, R40 ;  /* 0x00000028003b7202 */ /* 0x000fe20000000f00 */
[----:B------:R-:W-:Y:S01]  /*c010*/  SHFL.IDX PT, R87, R87, R16, 0x1c1f ;  /* 0x001c1f1057577589 */ /* 0x000fe200000e0000 */
[----:B------:R-:W-:Y:S02]  /*c020*/  SHF.R.U64 R14, R14, 0x3, RZ ;  /* 0x000000030e0e7819 */ /* 0x000fe400000012ff */
[----:B------:R-:W-:Y:S01]  /*c030*/  LOP3.LUT R10, R169, 0x380, RZ, 0xc0, !PT ;  /* 0x00000380a90a7812 */ /* 0x000fe200078ec0ff */
[----:B------:R-:W0:Y:S01]  /*c040*/  SHFL.IDX PT, R40, R155, R38, 0x1c1f ;  /* 0x001c1f269b287589 */ /* 0x000e2200000e0000 */
[----:B------:R-:W-:Y:S02]  /*c050*/  IADD3 R165, P6, R66, 0x8060, RZ ;  /* 0x0000806042a57810 */ /* 0x000fe40007fde0ff */
[----:B------:R-:W-:Y:S01]  /*c060*/  LOP3.LUT R42, R14, R153, RZ, 0x3c, !PT ;  /* 0x000000990e2a7212 */ /* 0x000fe200078e3cff */
[----:B------:R-:W-:Y:S01]  /*c070*/  SHFL.IDX PT, R89, R89, R16, 0x1c1f ;  /* 0x001c1f1059597589 */ /* 0x000fe200000e0000 */
[----:B------:R-:W-:-:S02]  /*c080*/  SHF.R.U64 R10, R10, 0x3, RZ ;  /* 0x000000030a0a7819 */ /* 0x000fc400000012ff */
[----:B------:R-:W-:Y:S01]  /*c090*/  LOP3.LUT R11, R66, 0x380, RZ, 0xc0, !PT ;  /* 0x00000380420b7812 */ /* 0x000fe200078ec0ff */
[----:B------:R-:W-:Y:S01]  /*c0a0*/  SHFL.IDX PT, R91, R91, R16, 0x1c1f ;  /* 0x001c1f105b5b7589 */ /* 0x000fe200000e0000 */
[----:B------:R-:W-:Y:S02]  /*c0b0*/  LOP3.LUT R14, R165, 0x380, RZ, 0xc0, !PT ;  /* 0x00000380a50e7812 */ /* 0x000fe400078ec0ff */
[----:B------:R-:W-:Y:S01]  /*c0c0*/  LOP3.LUT R12, R10, R169, RZ, 0x3c, !PT ;  /* 0x000000a90a0c7212 */ /* 0x000fe200078e3cff */
[----:B------:R-:W-:Y:S01]  /*c0d0*/  SHFL.IDX PT, R95, R95, R16, 0x1c1f ;  /* 0x001c1f105f5f7589 */ /* 0x000fe200000e0000 */
[----:B------:R-:W-:Y:S02]  /*c0e0*/  F2FP.BF16.F32.PACK_AB R159, R159, R160 ;  /* 0x000000a09f9f723e */ /* 0x000fe400000010ff */
[C---:B------:R-:W-:Y:S01]  /*c0f0*/  IADD3 R167, P1, R66.reuse, 0xc000, RZ ;  /* 0x0000c00042a77810 */ /* 0x040fe20007f3e0ff */
[----:B------:R-:W-:Y:S01]  /*c100*/  SHFL.IDX PT, R97, R97, R16, 0x1c1f ;  /* 0x001c1f1061617589 */ /* 0x000fe200000e0000 */
[----:B------:R-:W-:-:S02]  /*c110*/  IADD3 R171, P3, R66, 0xc040, RZ ;  /* 0x0000c04042ab7810 */ /* 0x000fc40007f7e0ff */
[----:B------:R-:W-:Y:S01]  /*c120*/  SHF.R.U64 R11, R11, 0x3, RZ ;  /* 0x000000030b0b7819 */ /* 0x000fe200000012ff */
[--C-:B------:R-:W-:Y:S01]  /*c130*/  IMAD.X R15, RZ, RZ, R67.reuse, P1 ;  /* 0x000000ffff0f7224 */ /* 0x100fe200008e0643 */
[----:B------:R-:W-:Y:S01]  /*c140*/  SHF.R.U64 R14, R14, 0x3, RZ ;  /* 0x000000030e0e7819 */ /* 0x000fe200000012ff */
[--C-:B------:R-:W-:Y:S01]  /*c150*/  IMAD.X R9, RZ, RZ, R67.reuse, P3 ;  /* 0x000000ffff097224 */ /* 0x100fe200018e0643 */
[----:B------:R-:W-:Y:S01]  /*c160*/  SEL R75, R24, R25, P0 ;  /* 0x00000019184b7207 */ /* 0x000fe20000000000 */
[----:B------:R-:W-:Y:S01]  /*c170*/  SHFL.IDX PT, R99, R99, R16, 0x1c1f ;  /* 0x001c1f1063637589 */ /* 0x000fe200000e0000 */
[----:B------:R-:W-:Y:S01]  /*c180*/  SEL R70, R25, R24, P0 ;  /* 0x0000001819467207 */ /* 0x000fe20000000000 */
[----:B------:R-:W-:Y:S01]  /*c190*/  IMAD.X R25, RZ, RZ, R67, P6 ;  /* 0x000000ffff197224 */ /* 0x000fe200030e0643 */
[----:B------:R-:W-:Y:S01]  /*c1a0*/  IADD3 R173, P4, R66, 0xc060, RZ ;  /* 0x0000c06042ad7810 */ /* 0x000fe20007f9e0ff */
[----:B------:R-:W-:Y:S01]  /*c1b0*/  SHFL.IDX PT, R103, R103, R16, 0x1c1f ;  /* 0x001c1f1067677589 */ /* 0x000fe200000e0000 */
[----:B------:R-:W-:-:S02]  /*c1c0*/  SEL R111, R159, R158, P0 ;  /* 0x0000009e9f6f7207 */ /* 0x000fc40000000000 */
[----:B------:R-:W-:Y:S01]  /*c1d0*/  LOP3.LUT R66, R11, R66, RZ, 0x3c, !PT ;  /* 0x000000420b427212 */ /* 0x000fe200078e3cff */
[----:B------:R-:W-:Y:S01]  /*c1e0*/  SHFL.IDX PT, R75, R75, R16, 0x1c1f ;  /* 0x001c1f104b4b7589 */ /* 0x000fe200000e0000 */
[----:B------:R-:W-:Y:S01]  /*c1f0*/  LOP3.LUT R24, R14, R165, RZ, 0x3c, !PT ;  /* 0x000000a50e187212 */ /* 0x000fe200078e3cff */
[----:B------:R-:W-:Y:S01]  /*c200*/  IMAD.X R11, RZ, RZ, R67, P4 ;  /* 0x000000ffff0b7224 */ /* 0x000fe200020e0643 */
[----:B------:R-:W-:Y:S01]  /*c210*/  LOP3.LUT R8, R167, 0x380, RZ, 0xc0, !PT ;  /* 0x00000380a7087812 */ /* 0x000fe200078ec0ff */
[----:B------:R-:W-:Y:S01]  /*c220*/  SHFL.IDX PT, R70, R70, R38, 0x1c1f ;  /* 0x001c1f2646467589 */ /* 0x000fe200000e0000 */
[----:B------:R-:W-:Y:S02]  /*c230*/  LOP3.LUT R74, R171, 0x380, RZ, 0xc0, !PT ;  /* 0x00000380ab4a7812 */ /* 0x000fe400078ec0ff */
[----:B------:R-:W-:Y:S01]  /*c240*/  MOV R88, R12 ;  /* 0x0000000c00587202 */ /* 0x000fe20000000f00 */
[----:B------:R-:W-:Y:S01]  /*c250*/  SHFL.IDX PT, R111, R111, R16, 0x1c1f ;  /* 0x001c1f106f6f7589 */ /* 0x000fe200000e0000 */
[----:B------:R-:W-:-:S02]  /*c260*/  SEL R159, R158, R159, P0 ;  /* 0x0000009f9e9f7207 */ /* 0x000fc40000000000 */
[----:B------:R-:W-:Y:S01]  /*c270*/  LOP3.LUT R76, R173, 0x380, RZ, 0xc0, !PT ;  /* 0x00000380ad4c7812 */ /* 0x000fe200078ec0ff */
[----:B------:R-:W1:Y:S01]  /*c280*/  SHFL.IDX PT, R12, R109, R38, 0x1c1f ;  /* 0x001c1f266d0c7589 */ /* 0x000e6200000e0000 */
[----:B------:R-:W-:Y:S02]  /*c290*/  SHF.R.U64 R8, R8, 0x3, RZ ;  /* 0x0000000308087819 */ /* 0x000fe400000012ff */
[----:B------:R-:W-:Y:S01]  /*c2a0*/  SHF.R.U64 R74, R74, 0x3, RZ ;  /* 0x000000034a4a7819 */ /* 0x000fe200000012ff */
[----:B------:R-:W-:Y:S01]  /*c2b0*/  SHFL.IDX PT, R105, R105, R16, 0x1c1f ;  /* 0x001c1f1069697589 */ /* 0x000fe200000e0000 */
[----:B------:R-:W-:Y:S02]  /*c2c0*/  MOV R104, R66 ;  /* 0x0000004200687202 */ /* 0x000fe40000000f00 */
[----:B------:R-:W-:Y:S01]  /*c2d0*/  MOV R67, R24 ;  /* 0x0000001800437202 */ /* 0x000fe20000000f00 */
[----:B------:R-:W-:Y:S01]  /*c2e0*/  SHFL.IDX PT, R107, R107, R16, 0x1c1f ;  /* 0x001c1f106b6b7589 */ /* 0x000fe200000e0000 */
[----:B------:R-:W-:-:S02]  /*c2f0*/  SHF.R.U64 R76, R76, 0x3, RZ ;  /* 0x000000034c4c7819 */ /* 0x000fc400000012ff */
[----:B------:R-:W-:Y:S01]  /*c300*/  MOV R94, R26 ;  /* 0x0000001a005e7202 */ /* 0x000fe20000000f00 */
[----:B------:R-:W2:Y:S01]  /*c310*/  SHFL.IDX PT, R24, R159, R38, 0x1c1f ;  /* 0x001c1f269f187589 */ /* 0x000ea200000e0000 */
[----:B------:R-:W-:Y:S02]  /*c320*/  LOP3.LUT R14, R8, R167, RZ, 0x3c, !PT ;  /* 0x000000a7080e7212 */ /* 0x000fe400078e3cff */
[----:B------:R-:W-:Y:S01]  /*c330*/  LOP3.LUT R8, R74, R171, RZ, 0x3c, !PT ;  /* 0x000000ab4a087212 */ /* 0x000fe200078e3cff */
[----:B------:R-:W3:Y:S01]  /*c340*/  SHFL.IDX PT, R26, R63, R38, 0x1c1f ;  /* 0x001c1f263f1a7589 */ /* 0x000ee200000e0000 */
[----:B------:R-:W-:Y:S02]  /*c350*/  LOP3.LUT R10, R76, R173, RZ, 0x3c, !PT ;  /* 0x000000ad4c0a7212 */ /* 0x000fe400078e3cff */
[----:B------:R-:W-:Y:S01]  /*c360*/  MOV R96, R48 ;  /* 0x0000003000607202 */ /* 0x000fe20000000f00 */
[----:B------:R-:W-:Y:S01]  /*c370*/  SHFL.IDX PT, R93, R93, R16, 0x1c1f ;  /* 0x001c1f105d5d7589 */ /* 0x000fe200000e0000 */
[----:B0-----:R-:W-:-:S02]  /*c380*/  SEL R25, R113, R40, P0 ;  /* 0x0000002871197207 */ /* 0x001fc40000000000 */
[----:B------:R-:W-:Y:S01]  /*c390*/  SEL R27, R40, R113, P0 ;  /* 0x00000071281b7207 */ /* 0x000fe20000000000 */
[----:B------:R-:W-:Y:S01]  /*c3a0*/  SHFL.IDX PT, R115, R115, R16, 0x1c1f ;  /* 0x001c1f1073737589 */ /* 0x000fe200000e0000 */
[----:B------:R-:W-:Y:S02]  /*c3b0*/  MOV R98, R50 ;  /* 0x0000003200627202 */ /* 0x000fe40000000f00 */
[----:B------:R-:W-:Y:S01]  /*c3c0*/  MOV R49, R42 ;  /* 0x0000002a00317202 */ /* 0x000fe20000000f00 */
[----:B------:R-:W-:Y:S01]  /*c3d0*/  SHFL.IDX PT, R119, R119, R16, 0x1c1f ;  /* 0x001c1f1077777589 */ /* 0x000fe200000e0000 */
[----:B------:R-:W-:Y:S02]  /*c3e0*/  MOV R51, R44 ;  /* 0x0000002c00337202 */ /* 0x000fe40000000f00 */
[----:B------:R-:W-:Y:S01]  /*c3f0*/  MOV R100, R54 ;  /* 0x0000003600647202 */ /* 0x000fe20000000f00 */
[----:B------:R-:W-:Y:S01]  /*c400*/  SHFL.IDX PT, R121, R121, R16, 0x1c1f ;  /* 0x001c1f1079797589 */ /* 0x000fe200000e0000 */
[----:B------:R-:W-:-:S02]  /*c410*/  MOV R55, R46 ;  /* 0x0000002e00377202 */ /* 0x000fc40000000f00 */
[----:B------:R-:W-:Y:S01]  /*c420*/  MOV R47, R8 ;  /* 0x00000008002f7202 */ /* 0x000fe20000000f00 */
[----:B------:R-:W-:Y:S01]  /*c430*/  SHFL.IDX PT, R117, R117, R16, 0x1c1f ;  /* 0x001c1f1075757589 */ /* 0x000fe200000e0000 */
[----:B------:R-:W-:Y:S02]  /*c440*/  MOV R45, R10 ;  /* 0x0000000a002d7202 */ /* 0x000fe40000000f00 */
[----:B------:R-:W-:Y:S01]  /*c450*/  MOV R90, R14 ;  /* 0x0000000e005a7202 */ /* 0x000fe20000000f00 */
[----:B------:R-:W-:Y:S01]  /*c460*/  SHFL.IDX PT, R123, R123, R16, 0x1c1f ;  /* 0x001c1f107b7b7589 */ /* 0x000fe200000e0000 */
[----:B-1----:R-:W-:Y:S02]  /*c470*/  SEL R9, R101, R12, P0 ;  /* 0x0000000c65097207 */ /* 0x002fe40000000000 */
        /* <DEDUP_REMOVED lines=8> */
[----:B--2---:R-:W-:Y:S02]  /*c500*/  SEL R13, R111, R24, P0 ;  /* 0x000000186f0d7207 */ /* 0x004fe40000000000 */
[----:B------:R-:W-:Y:S01]  /*c510*/  SEL R15, R24, R111, P0 ;  /* 0x0000006f180f7207 */ /* 0x000fe20000000000 */
[----:B------:R-:W-:Y:S01]  /*c520*/  SHFL.IDX PT, R131, R131, R16, 0x1c1f ;  /* 0x001c1f1083837589 */ /* 0x000fe200000e0000 */
[----:B---3--:R-:W-:-:S02]  /*c530*/  SEL R24, R79, R26, P0 ;  /* 0x0000001a4f187207 */ /* 0x008fc40000000000 */
[----:B------:R-:W-:Y:S01]  /*c540*/  SEL R26, R26, R79, P0 ;  /* 0x0000004f1a1a7207 */ /* 0x000fe20000000000 */
[----:B------:R-:W-:Y:S01]  /*c550*/  SHFL.IDX PT, R133, R133, R16, 0x1c1f ;  /* 0x001c1f1085857589 */ /* 0x000fe200000e0000 */
[----:B------:R-:W-:-:S03]  /*c560*/  PLOP3.LUT P1, PT, PT, PT, UP0, 0x80, 0x0 ;  /* 0x000000000000781c */ /* 0x000fc60003f2f008 */
[----:B------:R-:W-:Y:S04]  /*c570*/  SHFL.IDX PT, R137, R137, R16, 0x1c1f ;  /* 0x001c1f1089897589 */ /* 0x000fe800000e0000 */
[----:B------:R-:W-:Y:S04]  /*c580*/  SHFL.IDX PT, R135, R135, R16, 0x1c1f ;  /* 0x001c1f1087877589 */ /* 0x000fe800000e0000 */
[----:B------:R-:W-:Y:S04]  /*c590*/  SHFL.IDX PT, R139, R139, R16, 0x1c1f ;  /* 0x001c1f108b8b7589 */ /* 0x000fe800000e0000 */
[----:B------:R-:W0:Y:S04]  /*c5a0*/  SHFL.IDX PT, R16, R17, R38, 0x1c1f ;  /* 0x001c1f2611107589 */ /* 0x000e2800000e0000 */
[----:B------:R-:W1:Y:S04]  /*c5b0*/  SHFL.IDX PT, R74, R57, R38, 0x1c1f ;  /* 0x001c1f26394a7589 */ /* 0x000e6800000e0000 */
[----:B------:R-:W2:Y:S04]  /*c5c0*/  SHFL.IDX PT, R20, R20, R38, 0x1c1f ;  /* 0x001c1f2614147589 */ /* 0x000ea800000e0000 */
[----:B------:R-:W3:Y:S01]  /*c5d0*/  SHFL.IDX PT, R52, R52, R38, 0x1c1f ;  /* 0x001c1f2634347589 */ /* 0x000ee200000e0000 */
[----:B------:R-:W-:Y:S06]  /*c5e0*/  BAR.SYNC.DEFER_BLOCKING 0x1, 0x100 ;  /* 0x0044000000007b1d */ /* 0x000fec0000010000 */
[----:B------:R-:W-:Y:S04]  /*c5f0*/  SHFL.IDX PT, R40, R21, R38, 0x1c1f ;  /* 0x001c1f2615287589 */ /* 0x000fe800000e0000 */
[----:B------:R-:W-:Y:S04]  /*c600*/  SHFL.IDX PT, R76, R5, R38, 0x1c1f ;  /* 0x001c1f26054c7589 */ /* 0x000fe800000e0000 */
[----:B------:R0:W-:Y:S04]  /*c610*/  SHFL.IDX PT, R42, R28, R38, 0x1c1f ;  /* 0x001c1f261c2a7589 */ /* 0x0001e800000e0000 */
[----:B------:R-:W-:Y:S04]  /*c620*/  SHFL.IDX PT, R78, R53, R38, 0x1c1f ;  /* 0x001c1f26354e7589 */ /* 0x000fe800000e0000 */
[----:B------:R1:W-:Y:S01]  /*c630*/  SHFL.IDX PT, R44, R29, R38, 0x1c1f ;  /* 0x001c1f261d2c7589 */ /* 0x0003e200000e0000 */
[----:B0-----:R-:W-:-:S03]  /*c640*/  SEL R28, R81, R16, P0 ;  /* 0x00000010511c7207 */ /* 0x001fc60000000000 */
[----:B------:R-:W-:Y:S04]  /*c650*/  SHFL.IDX PT, R56, R56, R38, 0x1c1f ;  /* 0x001c1f2638387589 */ /* 0x000fe800000e0000 */
[----:B------:R0:W-:Y:S01]  /*c660*/  SHFL.IDX PT, R46, R30, R38, 0x1c1f ;  /* 0x001c1f261e2e7589 */ /* 0x0001e200000e0000 */
[----:B-1----:R-:W-:-:S03]  /*c670*/  SEL R29, R115, R74, P0 ;  /* 0x0000004a731d7207 */ /* 0x002fc60000000000 */
[----:B------:R1:W-:Y:S04]  /*c680*/  SHFL.IDX PT, R48, R31, R38, 0x1c1f ;  /* 0x001c1f261f307589 */ /* 0x0003e800000e0000 */
[----:B------:R-:W4:Y:S01]  /*c690*/  SHFL.IDX PT, R60, R60, R38, 0x1c1f ;  /* 0x001c1f263c3c7589 */ /* 0x000f2200000e0000 */
[----:B0-----:R-:W-:-:S03]  /*c6a0*/  SEL R30, R16, R81, P0 ;  /* 0x00000051101e7207 */ /* 0x001fc60000000000 */
[----:B------:R2:W-:Y:S01]  /*c6b0*/  SHFL.IDX PT, R50, R32, R38, 0x1c1f ;  /* 0x001c1f2620327589 */ /* 0x0005e200000e0000 */
[----:B-1----:R-:W-:-:S03]  /*c6c0*/  SEL R31, R74, R115, P0 ;  /* 0x000000734a1f7207 */ /* 0x002fc60000000000 */
[----:B------:R-:W0:Y:S04]  /*c6d0*/  SHFL.IDX PT, R62, R62, R38, 0x1c1f ;  /* 0x001c1f263e3e7589 */ /* 0x000e2800000e0000 */
[----:B------:R3:W1:Y:S01]  /*c6e0*/  SHFL.IDX PT, R54, R33, R38, 0x1c1f ;  /* 0x001c1f2621367589 */ /* 0x00066200000e0000 */
[----:B--2---:R-:W-:-:S03]  /*c6f0*/  SEL R32, R83, R20, P0 ;  /* 0x0000001453207207 */ /* 0x004fc60000000000 */
[----:B------:R-:W-:Y:S04]  /*c700*/  SHFL.IDX PT, R64, R64, R38, 0x1c1f ;  /* 0x001c1f2640407589 */ /* 0x000fe800000e0000 */
[----:B------:R-:W2:Y:S01]  /*c710*/  SHFL.IDX PT, R80, R65, R38, 0x1c1f ;  /* 0x001c1f2641507589 */ /* 0x000ea200000e0000 */
[----:B---3--:R-:W-:-:S03]  /*c720*/  SEL R33, R119, R52, P0 ;  /* 0x0000003477217207 */ /* 0x008fc60000000000 */
[----:B------:R3:W-:Y:S01]  /*c730*/  SHFL.IDX PT, R58, R34, R38, 0x1c1f ;  /* 0x001c1f26223a7589 */ /* 0x0007e200000e0000 */
[----:B----4-:R-:W-:-:S03]  /*c740*/  SEL R39, R60, R125, P0 ;  /* 0x0000007d3c277207 */ /* 0x010fc60000000000 */
[----:B------:R4:W-:Y:S04]  /*c750*/  SHFL.IDX PT, R66, R35, R38, 0x1c1f ;  /* 0x001c1f2623427589 */ /* 0x0009e800000e0000 */
[----:B------:R-:W2:Y:S01]  /*c760*/  SHFL.IDX PT, R82, R69, R38, 0x1c1f ;  /* 0x001c1f2645527589 */ /* 0x000ea200000e0000 */
[----:B0-----:R-:W-:Y:S02]  /*c770*/  SEL R41, R127, R62, P0 ;  /* 0x0000003e7f297207 */ /* 0x001fe40000000000 */
[----:B---3--:R-:W-:Y:S01]  /*c780*/  SEL R34, R20, R83, P0 ;  /* 0x0000005314227207 */ /* 0x008fe20000000000 */
[----:B------:R0:W-:Y:S01]  /*c790*/  SHFL.IDX PT, R68, R36, R38, 0x1c1f ;  /* 0x001c1f2624447589 */ /* 0x0001e200000e0000 */
[----:B------:R-:W-:Y:S02]  /*c7a0*/  SEL R43, R62, R127, P0 ;  /* 0x0000007f3e2b7207 */ /* 0x000fe40000000000 */
[----:B----4-:R-:W-:Y:S01]  /*c7b0*/  SEL R35, R52, R119, P0 ;  /* 0x0000007734237207 */ /* 0x010fe20000000000 */
[----:B------:R-:W3:Y:S01]  /*c7c0*/  SHFL.IDX PT, R84, R71, R38, 0x1c1f ;  /* 0x001c1f2647547589 */ /* 0x000ee200000e0000 */
[----:B-1----:R-:W-:-:S02]  /*c7d0*/  SEL R52, R99, R54, P0 ;  /* 0x0000003663347207 */ /* 0x002fc40000000000 */
[----:B------:R-:W-:Y:S01]  /*c7e0*/  SEL R54, R54, R99, P0 ;  /* 0x0000006336367207 */ /* 0x000fe20000000000 */
[----:B------:R1:W-:Y:S01]  /*c7f0*/  SHFL.IDX PT, R70, R37, R38, 0x1c1f ;  /* 0x001c1f2625467589 */ /* 0x0003e200000e0000 */
[----:B--2---:R-:W-:Y:S02]  /*c800*/  SEL R53, R131, R80, P0 ;  /* 0x0000005083357207 */ /* 0x004fe40000000000 */
[----:B0-----:R-:W-:Y:S01]  /*c810*/  SEL R36, R91, R46, P0 ;  /* 0x0000002e5b247207 */ /* 0x001fe20000000000 */
[----:B------:R-:W0:Y:S04]  /*c820*/  SHFL.IDX PT, R72, R72, R38, 0x1c1f ;  /* 0x001c1f2648487589 */ /* 0x000e2800000e0000 */
[----:B------:R2:W4:Y:S01]  /*c830*/  SHFL.IDX PT, R86, R73, R38, 0x1c1f ;  /* 0x001c1f2649567589 */ /* 0x00052200000e0000 */
[----:B-1----:R-:W-:-:S03]  /*c840*/  SEL R37, R125, R60, P0 ;  /* 0x0000003c7d257207 */ /* 0x002fc60000000000 */
[----:B------:R1:W-:Y:S01]  /*c850*/  STSM.16.M88.4 [R104], R8 ;  /* 0x0000000868007844 */ /* 0x0003e20000000200 */
[----:B------:R-:W-:-:S03]  /*c860*/  SEL R57, R133, R82, P0 ;  /* 0x0000005285397207 */ /* 0x000fc60000000000 */
[----:B------:R0:W-:Y:S01]  /*c870*/  STSM.16.M88.4 [R102], R12 ;  /* 0x0000000c66007844 */ /* 0x0001e20000000200 */
[----:B--2---:R-:W-:-:S03]  /*c880*/  SEL R38, R46, R91, P0 ;  /* 0x0000005b2e267207 */ /* 0x004fc60000000000 */
[----:B------:R2:W-:Y:S01]  /*c890*/  STSM.16.M88.4 [R100], R24 ;  /* 0x0000001864007844 */ /* 0x0005e20000000200 */
[----:B---3--:R-:W-:-:S03]  /*c8a0*/  SEL R65, R137, R84, P0 ;  /* 0x0000005489417207 */ /* 0x008fc60000000000 */
[----:B------:R-:W-:Y:S01]  /*c8b0*/  STSM.16.M88.4 [R98], R28 ;  /* 0x0000001c62007844 */ /* 0x000fe20000000200 */
[----:B-1----:R-:W-:-:S03]  /*c8c0*/  SEL R8, R85, R40, P0 ;  /* 0x0000002855087207 */ /* 0x002fc60000000000 */
[----:B------:R-:W-:Y:S01]  /*c8d0*/  STSM.16.M88.4 [R96], R32 ;  /* 0x0000002060007844 */ /* 0x000fe20000000200 */
[----:B------:R-:W-:Y:S02]  /*c8e0*/  SEL R10, R40, R85, P0 ;  /* 0x00000055280a7207 */ /* 0x000fe40000000000 */
[----:B------:R-:W-:Y:S02]  /*c8f0*/  SEL R9, R121, R76, P0 ;  /* 0x0000004c79097207 */ /* 0x000fe40000000000 */
[----:B------:R-:W-:Y:S02]  /*c900*/  SEL R11, R76, R121, P0 ;  /* 0x000000794c0b7207 */ /* 0x000fe40000000000 */
[----:B0-----:R-:W-:Y:S02]  /*c910*/  SEL R12, R87, R42, P0 ;  /* 0x0000002a570c7207 */ /* 0x001fe40000000000 */
[----:B------:R-:W-:Y:S01]  /*c920*/  SEL R14, R42, R87, P0 ;  /* 0x000000572a0e7207 */ /* 0x000fe20000000000 */
[----:B------:R0:W-:Y:S01]  /*c930*/  STSM.16.M88.4 [R55], R8 ;  /* 0x0000000837007844 */ /* 0x0001e20000000200 */
[----:B------:R-:W-:-:S02]  /*c940*/  SEL R13, R117, R78, P0 ;  /* 0x0000004e750d7207 */ /* 0x000fc40000000000 */
[----:B------:R-:W-:Y:S02]  /*c950*/  SEL R15, R78, R117, P0 ;  /* 0x000000754e0f7207 */ /* 0x000fe40000000000 */
[----:B--2---:R-:W-:Y:S02]  /*c960*/  SEL R24, R89, R44, P0 ;  /* 0x0000002c59187207 */ /* 0x004fe40000000000 */
[----:B------:R-:W-:Y:S01]  /*c970*/  SEL R26, R44, R89, P0 ;  /* 0x000000592c1a7207 */ /* 0x000fe20000000000 */
[----:B------:R1:W-:Y:S01]  /*c980*/  STSM.16.M88.4 [R51], R12 ;  /* 0x0000000c33007844 */ /* 0x0003e20000000200 */
[----:B------:R-:W-:Y:S02]  /*c990*/  SEL R25, R123, R56, P0 ;  /* 0x000000387b197207 */ /* 0x000fe40000000000 */
[----:B------:R-:W-:Y:S02]  /*c9a0*/  SEL R27, R56, R123, P0 ;  /* 0x0000007b381b7207 */ /* 0x000fe40000000000 */
[----:B------:R-:W-:-:S02]  /*c9b0*/  SEL R40, R95, R48, P0 ;  /* 0x000000305f287207 */ /* 0x000fc40000000000 */
[----:B------:R-:W-:Y:S01]  /*c9c0*/  SEL R42, R48, R95, P0 ;  /* 0x0000005f302a7207 */ /* 0x000fe20000000000 */
[----:B------:R2:W-:Y:S01]  /*c9d0*/  STSM.16.M88.4 [R49], R24 ;  /* 0x0000001831007844 */ /* 0x0005e20000000200 */
[----:B------:R-:W-:Y:S01]  /*c9e0*/  SEL R48, R97, R50, P0 ;  /* 0x0000003261307207 */ /* 0x000fe20000000000 */
[----:B0-----:R-:W-:Y:S01]  /*c9f0*/  IMAD.U32 R8, RZ, RZ, UR4 ;  /* 0x00000004ff087e24 */ /* 0x001fe2000f8e00ff */
[----:B------:R-:W-:Y:S01]  /*ca00*/  SEL R50, R50, R97, P0 ;  /* 0x0000006132327207 */ /* 0x000fe20000000000 */
[----:B------:R0:W-:Y:S01]  /*ca10*/  STSM.16.M88.4 [R59], R36 ;  /* 0x000000243b007844 */ /* 0x0001e20000000200 */
[----:B------:R-:W-:Y:S01]  /*ca20*/  SEL R55, R80, R131, P0 ;  /* 0x0000008350377207 */ /* 0x000fe20000000000 */
[----:B------:R-:W-:Y:S01]  /*ca30*/  IMAD.U32 R9, RZ, RZ, UR5 ;  /* 0x00000005ff097e24 */ /* 0x000fe2000f8e00ff */
[----:B------:R-:W-:Y:S01]  /*ca40*/  SEL R56, R103, R58, P0 ;  /* 0x0000003a67387207 */ /* 0x000fe20000000000 */
[----:B------:R-:W-:Y:S01]  /*ca50*/  STSM.16.M88.4 [R94], R40 ;  /* 0x000000285e007844 */ /* 0x000fe20000000200 */
[----:B-1----:R-:W-:Y:S01]  /*ca60*/  SEL R51, R64, R129, P0 ;  /* 0x0000008140337207 */ /* 0x002fe20000000000 */
[----:B------:R-:W-:Y:S01]  /*ca70*/  ULDC.64 UR4, c[0x0][0xbe0] ;  /* 0x0002f80000047ab9 */ /* 0x000fe20000000a00 */
[----:B------:R-:W-:-:S02]  /*ca80*/  SEL R58, R58, R103, P0 ;  /* 0x000000673a3a7207 */ /* 0x000fc40000000000 */
[----:B------:R-:W-:Y:S02]  /*ca90*/  SEL R12, R107, R68, P0 ;  /* 0x000000446b0c7207 */ /* 0x000fe40000000000 */
[----:B------:R-:W-:Y:S02]  /*caa0*/  SEL R14, R68, R107, P0 ;  /* 0x0000006b440e7207 */ /* 0x000fe40000000000 */
[----:B--2---:R-:W-:Y:S02]  /*cab0*/  SEL R49, R129, R64, P0 ;  /* 0x0000004081317207 */ /* 0x004fe40000000000 */
[----:B------:R-:W-:Y:S02]  /*cac0*/  SEL R64, R105, R66, P0 ;  /* 0x0000004269407207 */ /* 0x000fe40000000000 */
[----:B0-----:R-:W-:Y:S01]  /*cad0*/  SEL R59, R82, R133, P0 ;  /* 0x00000085523b7207 */ /* 0x001fe20000000000 */
[----:B------:R-:W-:Y:S01]  /*cae0*/  STSM.16.M88.4 [R92], R48 ;  /* 0x000000305c007844 */ /* 0x000fe20000000200 */
[----:B------:R-:W-:-:S02]  /*caf0*/  SEL R66, R66, R105, P0 ;  /* 0x0000006942427207 */ /* 0x000fc40000000000 */
[----:B------:R-:W-:Y:S01]  /*cb00*/  SEL R13, R135, R72, P0 ;  /* 0x00000048870d7207 */ /* 0x000fe20000000000 */
[----:B------:R0:W-:Y:S01]  /*cb10*/  STSM.16.M88.4 [R67], R52 ;  /* 0x0000003443007844 */ /* 0x0001e20000000200 */
[----:B------:R-:W-:Y:S02]  /*cb20*/  SEL R15, R72, R135, P0 ;  /* 0x00000087480f7207 */ /* 0x000fe40000000000 */
[----:B------:R-:W-:Y:S01]  /*cb30*/  SEL R68, R93, R70, P0 ;  /* 0x000000465d447207 */ /* 0x000fe20000000000 */
[----:B------:R1:W-:Y:S01]  /*cb40*/  STSM.16.M88.4 [R90], R56 ;  /* 0x000000385a007844 */ /* 0x0003e20000000200 */
[----:B----4-:R-:W-:Y:S02]  /*cb50*/  SEL R69, R139, R86, P0 ;  /* 0x000000568b457207 */ /* 0x010fe40000000000 */
[----:B------:R-:W-:Y:S02]  /*cb60*/  SEL R71, R86, R139, P0 ;  /* 0x0000008b56477207 */ /* 0x000fe40000000000 */
[----:B------:R-:W-:-:S02]  /*cb70*/  SEL R70, R70, R93, P0 ;  /* 0x0000005d46467207 */ /* 0x000fc40000000000 */
[----:B0-----:R-:W-:-:S05]  /*cb80*/  SEL R67, R84, R137, P0 ;  /* 0x0000008954437207 */ /* 0x001fca0000000000 */
[----:B------:R1:W-:Y:S04]  /*cb90*/  STSM.16.M88.4 [R88], R64 ;  /* 0x0000004058007844 */ /* 0x0003e80000000200 */
[----:B------:R1:W-:Y:S04]  /*cba0*/  STSM.16.M88.4 [R47], R12 ;  /* 0x0000000c2f007844 */ /* 0x0003e80000000200 */
[----:B------:R1:W-:Y:S01]  /*cbb0*/  STSM.16.M88.4 [R45], R68 ;  /* 0x000000442d007844 */ /* 0x0003e20000000200 */
[----:B------:R-:W-:Y:S01]  /*cbc0*/  UISETP.NE.U32.AND UP1, UPT, UR4, URZ, UPT ;  /* 0x0000003f0400728c */ /* 0x000fe2000bf25070 */
[----:B------:R-:W-:Y:S03]  /*cbd0*/  BAR.SYNC.DEFER_BLOCKING 0x1, 0x100 ;  /* 0x0044000000007b1d */ /* 0x000fe60000010000 */
[----:B------:R-:W-:-:S05]  /*cbe0*/  UISETP.NE.AND.EX UP1, UPT, UR5, URZ, UPT, UP1 ;  /* 0x0000003f0500728c */ /* 0x000fca000bf25310 */
[----:B------:R-:W0:Y:S01]  /*cbf0*/  LDC R20, c[0x0][0xa88] ;  /* 0x0002a200ff147b82 */ /* 0x000e220000000800 */
[----:B------:R-:W-:Y:S01]  /*cc00*/  PLOP3.LUT P2, PT, PT, PT, UP1, 0x80, 0x0 ;  /* 0x000000000000781c */ /* 0x000fe20003f4f018 */
[----:B------:R-:W-:-:S04]  /*cc10*/  IMAD R11, R22, 0x40, R18 ;  /* 0x00000040160b7824 */ /* 0x000fc800078e0212 */
[----:B------:R-:W-:Y:S02]  /*cc20*/  @UP1 ULDC.64 UR6, c[0x0][0xbe0] ;  /* 0x0002f80000061ab9 */ /* 0x000fe40000000a00 */
[----:B------:R-:W-:Y:S01]  /*cc30*/  @UP1 UIMAD.WIDE UR6, UR36, 0x4, UR6 ;  /* 0x00000004240618a5 */ /* 0x000fe2000f8e0206 */
[----:B------:R-:W-:-:S05]  /*cc40*/  IMAD.WIDE R6, R11, 0x2, R6 ;  /* 0x000000020b067825 */ /* 0x000fca00078e0206 */
[----:B------:R-:W-:Y:S02]  /*cc50*/  IMAD.U32 R10, RZ, RZ, UR6 ;  /* 0x00000006ff0a7e24 */ /* 0x000fe4000f8e00ff */
[----:B------:R-:W-:Y:S01]  /*cc60*/  IMAD.U32 R11, RZ, RZ, UR7 ;  /* 0x00000007ff0b7e24 */ /* 0x000fe2000f8e00ff */
[----:B------:R-:W2:Y:S01]  /*cc70*/  @P1 LDG.E R5, desc[UR50][R8.64] ;  /* 0x0000003208051981 */ /* 0x000ea2000c1e1900 */
[----:B------:R-:W-:Y:S01]  /*cc80*/  UMOV UR4, URZ ;  /* 0x0000003f00047c82 */ /* 0x000fe20008000000 */
[----:B------:R-:W-:Y:S02]  /*cc90*/  IADD3 R25, P0, R6, 0x1000, RZ ;  /* 0x0000100006197810 */ /* 0x000fe40007f1e0ff */
[----:B0-----:R1:W5:Y:S01]  /*cca0*/  @P2 LDG.E R20, desc[UR50][R10.64] ;  /* 0x000000320a142981 */ /* 0x001362000c1e1900 */
[----:B--2---:R-:W-:Y:S01]  /*ccb0*/  @P1 R2UR UR4, R5 ;  /* 0x00000000050412ca */ /* 0x004fe200000e0000 */
[----:B-1----:R-:W-:-:S14]  /*ccc0*/  @P2 BRA `(.L_x_1061) ;  /* 0x0000000000102947 */ /* 0x002fdc0003800000 */
[----:B------:R-:W-:Y:S05]  /*ccd0*/  @!P1 BRA `(.L_x_1061) ;  /* 0x00000000000c9947 */ /* 0x000fea0003800000 */
[----:B------:R-:W2:Y:S04]  /*cce0*/  LDG.E R5, desc[UR50][R8.64] ;  /* 0x0000003208057981 */ /* 0x000ea8000c1e1900 */
[----:B-----5:R-:W2:Y:S02]  /*ccf0*/  LDG.E R20, desc[UR50][R8.64+0x4] ;  /* 0x0000043208147981 */ /* 0x020ea4000c1e1900 */
[----:B--2---:R-:W-:-:S07]  /*cd00*/  IMAD.IADD R20, R20, 0x1, -R5 ;  /* 0x0000000114147824 */ /* 0x004fce00078e0a05 */
.L_x_1061:
[----:B------:R-:W-:Y:S01]  /*cd10*/  USHF.R.S32.HI UR9, URZ, 0x1f, UR42 ;  /* 0x0000001f3f097899 */ /* 0x000fe2000801142a */
[----:B------:R-:W-:Y:S01]  /*cd20*/  IADD3 R9, P2, R6, 0x3000, RZ ;  /* 0x0000300006097810 */ /* 0x000fe20007f5e0ff */
[----:B------:R-:W-:Y:S01]  /*cd30*/  ULDC.64 UR10, c[0x0][0xb70] ;  /* 0x0002dc00000a7ab9 */ /* 0x000fe20000000a00 */
[----:B------:R-:W-:Y:S01]  /*cd40*/  USHF.R.S32.HI UR5, URZ, 0x1f, UR4 ;  /* 0x0000001f3f057899 */ /* 0x000fe20008011404 */
[----:B------:R-:W-:Y:S01]  /*cd50*/  IMAD R11, R19, 0x80, R193 ;  /* 0x00000080130b7824 */ /* 0x000fe200078e02c1 */
[----:B------:R-:W-:Y:S01]  /*cd60*/  UIMAD UR8, UR9, UR10, URZ ;  /* 0x0000000a090872a4 */ /* 0x000fe2000f8e023f */
[----:B------:R-:W-:Y:S01]  /*cd70*/  LOP3.LUT R8, R9, 0x380, RZ, 0xc0, !PT ;  /* 0x0000038009087812 */ /* 0x000fe200078ec0ff */
[----:B------:R-:W-:Y:S01]  /*cd80*/  USHF.R.S32.HI UR13, URZ, 0x1f, UR36 ;  /* 0x0000001f3f0d7899 */ /* 0x000fe20008011424 */
[----:B------:R-:W-:Y:S01]  /*cd90*/  LOP3.LUT R24, R25, 0x380, RZ, 0xc0, !PT ;  /* 0x0000038019187812 */ /* 0x000fe200078ec0ff */
[----:B------:R-:W-:Y:S01]  /*cda0*/  UIMAD.WIDE.U32 UR6, UR42, UR10, UR4 ;  /* 0x0000000a2a0672a5 */ /* 0x000fe2000f8e0004 */
[----:B------:R-:W-:Y:S01]  /*cdb0*/  SHF.R.U64 R8, R8, 0x3, RZ ;  /* 0x0000000308087819 */ /* 0x000fe200000012ff */
[----:B------:R-:W-:Y:S01]  /*cdc0*/  UIMAD UR8, UR42, UR11, UR8 ;  /* 0x0000000b2a0872a4 */ /* 0x000fe2000f8e0208 */
[----:B------:R-:W-:Y:S01]  /*cdd0*/  IADD3 R13, P1, R6, 0x2000, RZ ;  /* 0x00002000060d7810 */ /* 0x000fe20007f3e0ff */
[----:B------:R-:W-:Y:S01]  /*cde0*/  USEL UR13, UR13, URZ, !UP0 ;  /* 0x0000003f0d0d7287 */ /* 0x000fe2000c000000 */
[----:B------:R-:W-:Y:S01]  /*cdf0*/  LOP3.LUT R8, R8, R9, RZ, 0x3c, !PT ;  /* 0x0000000908087212 */ /* 0x000fe200078e3cff */
[----:B------:R-:W-:Y:S01]  /*ce00*/  ULDC.64 UR10, c[0x0][0xb78] ;  /* 0x0002de00000a7ab9 */ /* 0x000fe20000000a00 */
[----:B------:R-:W-:Y:S01]  /*ce10*/  UIADD3 UR7, UR7, UR8, URZ ;  /* 0x0000000807077290 */ /* 0x000fe2000fffe03f */
[----:B------:R-:W-:Y:S01]  /*ce20*/  SHF.R.S32.HI R5, RZ, 0x1f, R11 ;  /* 0x0000001fff057819 */ /* 0x000fe2000001140b */
[----:B------:R-:W-:Y:S01]  /*ce30*/  USEL UR12, UR36, URZ, !UP0 ;  /* 0x0000003f240c7287 */ /* 0x000fe2000c000000 */
[----:B------:R-:W-:Y:S01]  /*ce40*/  SHF.R.U64 R24, R24, 0x3, RZ ;  /* 0x0000000318187819 */ /* 0x000fe200000012ff */
[----:B------:R-:W-:Y:S01]  /*ce50*/  UIMAD UR8, UR13, UR10, URZ ;  /* 0x0000000a0d0872a4 */ /* 0x000fe2000f8e023f */
[----:B------:R-:W-:Y:S01]  /*ce60*/  LOP3.LUT R12, R13, 0x380, RZ, 0xc0, !PT ;  /* 0x000003800d0c7812 */ /* 0x000fe200078ec0ff */
[----:B------:R-:W-:Y:S01]  /*ce70*/  UIMAD.WIDE.U32 UR6, UR12, UR10, UR6 ;  /* 0x0000000a0c0672a5 */ /* 0x000fe2000f8e0006 */
[----:B------:R-:W-:Y:S01]  /*ce80*/  LOP3.LUT R24, R24, R25, RZ, 0x3c, !PT ;  /* 0x0000001918187212 */ /* 0x000fe200078e3cff */
[----:B------:R-:W-:Y:S01]  /*ce90*/  UIMAD UR8, UR12, UR11, UR8 ;  /* 0x0000000b0c0872a4 */ /* 0x000fe2000f8e0208 */
[----:B------:R-:W-:Y:S01]  /*cea0*/  SHF.R.U64 R12, R12, 0x3, RZ ;  /* 0x000000030c0c7819 */ /* 0x000fe200000012ff */
[----:B------:R-:W-:Y:S01]  /*ceb0*/  IMAD.X R25, RZ, RZ, R7, P0 ;  /* 0x000000ffff197224 */ /* 0x000fe200000e0607 */
[----:B------:R-:W-:-:S02]  /*cec0*/  IADD3 R77, P0, R6, 0x8000, RZ ;  /* 0x00008000064d7810 */ /* 0x000fc40007f1e0ff */
[----:B------:R-:W-:Y:S01]  /*ced0*/  IADD3 R9, P3, R11, UR6, RZ ;  /* 0x000000060b097c10 */ /* 0x000fe2000ff7e0ff */
[----:B------:R-:W-:Y:S01]  /*cee0*/  IMAD.U32 R10, RZ, RZ, UR8 ;  /* 0x00000008ff0a7e24 */ /* 0x000fe2000f8e00ff */
[----:B------:R-:W-:Y:S01]  /*cef0*/  LOP3.LUT R12, R12, R13, RZ, 0x3c, !PT ;  /* 0x0000000d0c0c7212 */ /* 0x000fe200078e3cff */
[----:B------:R-:W-:Y:S01]  /*cf00*/  IMAD.X R13, RZ, RZ, R7, P1 ;  /* 0x000000ffff0d7224 */ /* 0x000fe200008e0607 */
[C---:B------:R-:W-:Y:S02]  /*cf10*/  IADD3 R69, P6, R6.reuse, 0x4000, RZ ;  /* 0x0000400006457810 */ /* 0x040fe40007fde0ff */
[----:B------:R-:W-:Y:S01]  /*cf20*/  IADD3.X R10, R5, UR7, R10, P3, !PT ;  /* 0x00000007050a7c10 */ /* 0x000fe20009ffe40a */
[----:B------:R-:W-:Y:S01]  /*cf30*/  ULDC.64 UR6, c[0x0][0xb40] ;  /* 0x0002d00000067ab9 */ /* 0x000fe20000000a00 */
[----:B------:R-:W-:Y:S01]  /*cf40*/  IADD3 R53, P5, R6, 0x5000, RZ ;  /* 0x0000500006357810 */ /* 0x000fe20007fbe0ff */
[----:B------:R-:W-:Y:S01]  /*cf50*/  VIADD R5, R11, 0x8 ;  /* 0x000000080b057836 */ /* 0x000fe20000000000 */
[----:B------:R-:W-:-:S02]  /*cf60*/  LEA R16, P3, R9, UR6, 0x2 ;  /* 0x0000000609107c11 */ /* 0x000fc4000f8610ff */
[C---:B------:R-:W-:Y:S02]  /*cf70*/  IADD3 R37, P4, R6.reuse, 0x6000, RZ ;  /* 0x0000600006257810 */ /* 0x040fe40007f9e0ff */
[----:B------:R-:W-:Y:S01]  /*cf80*/  LEA.HI.X R17, R9, UR7, R10, 0x2, P3 ;  /* 0x0000000709117c11 */ /* 0x000fe200098f140a */
[----:B------:R-:W-:Y:S01]  /*cf90*/  IMAD.X R9, RZ, RZ, R7, P2 ;  /* 0x000000ffff097224 */ /* 0x000fe200010e0607 */
[C---:B------:R-:W-:Y:S01]  /*cfa0*/  IADD3 R29, P3, R6.reuse, 0x7000, RZ ;  /* 0x00007000061d7810 */ /* 0x040fe20007f7e0ff */
[----:B------:R-:W-:Y:S01]  /*cfb0*/  ULDC.64 UR6, c[0x0][0xaa0] ;  /* 0x0002a80000067ab9 */ /* 0x000fe20000000a00 */
[C---:B------:R-:W-:Y:S02]  /*cfc0*/  IADD3 R65, P1, R6.reuse, 0x9000, RZ ;  /* 0x0000900006417810 */ /* 0x040fe40007f3e0ff */
[----:B------:R-:W-:Y:S02]  /*cfd0*/  LOP3.LUT R76, R77, 0x380, RZ, 0xc0, !PT ;  /* 0x000003804d4c7812 */ /* 0x000fe400078ec0ff */
[----:B------:R-:W-:-:S02]  /*cfe0*/  IADD3 R49, P2, R6, 0xa000, RZ ;  /* 0x0000a00006317810 */ /* 0x000fc40007f5e0ff */
[----:B------:R-:W-:Y:S02]  /*cff0*/  LOP3.LUT R68, R69, 0x380, RZ, 0xc0, !PT ;  /* 0x0000038045447812 */ /* 0x000fe400078ec0ff */
[----:B------:R-:W-:Y:S02]  /*d000*/  LOP3.LUT R52, R53, 0x380, RZ, 0xc0, !PT ;  /* 0x0000038035347812 */ /* 0x000fe400078ec0ff */
[----:B------:R-:W-:Y:S02]  /*d010*/  LOP3.LUT R36, R37, 0x380, RZ, 0xc0, !PT ;  /* 0x0000038025247812 */ /* 0x000fe400078ec0ff */
[----:B------:R-:W-:Y:S02]  /*d020*/  LOP3.LUT R28, R29, 0x380, RZ, 0xc0, !PT ;  /* 0x000003801d1c7812 */ /* 0x000fe400078ec0ff */
[----:B------:R-:W-:Y:S02]  /*d030*/  LOP3.LUT R64, R65, 0x380, RZ, 0xc0, !PT ;  /* 0x0000038041407812 */ /* 0x000fe400078ec0ff */
[----:B------:R-:W-:-:S02]  /*d040*/  SHF.R.U64 R76, R76, 0x3, RZ ;  /* 0x000000034c4c7819 */ /* 0x000fc400000012ff */
        /* <DEDUP_REMOVED lines=8> */
[----:B------:R-:W-:Y:S02]  /*d0d0*/  SHF.R.U64 R48, R48, 0x3, RZ ;  /* 0x0000000330307819 */ /* 0x000fe400000012ff */
[----:B------:R-:W-:Y:S02]  /*d0e0*/  LOP3.LUT P0, RZ, R192, 0x3, RZ, 0xc0, !PT ;  /* 0x00000003c0ff7812 */ /* 0x000fe4000780c0ff */
[----:B------:R-:W-:Y:S01]  /*d0f0*/  LOP3.LUT R68, R68, R69, RZ, 0x3c, !PT ;  /* 0x0000004544447212 */ /* 0x000fe200078e3cff */
[--C-:B------:R-:W-:Y:S01]  /*d100*/  IMAD.X R69, RZ, RZ, R7.reuse, P6 ;  /* 0x000000ffff457224 */ /* 0x100fe200030e0607 */
        /* <DEDUP_REMOVED lines=12> */
[C---:B------:R-:W-:Y:S02]  /*d1d0*/  IADD3 R73, P4, R6.reuse, 0xd000, RZ ;  /* 0x0000d00006497810 */ /* 0x040fe40007f9e0ff */
[C---:B------:R-:W-:Y:S02]  /*d1e0*/  IADD3 R57, P3, R6.reuse, 0xe000, RZ ;  /* 0x0000e00006397810 */ /* 0x040fe40007f7e0ff */
[-C--:B-----5:R-:W-:Y:S02]  /*d1f0*/  ISETP.GE.OR P1, PT, R11, R20.reuse, P0 ;  /* 0x000000140b00720c */ /* 0x0a0fe40000726670 */
[----:B------:R-:W-:Y:S02]  /*d200*/  IADD3 R10, P2, R6, 0xf000, RZ ;  /* 0x0000f000060a7810 */ /* 0x000fe40007f5e0ff */
[----:B------:R-:W-:-:S02]  /*d210*/  ISETP.GE.OR P0, PT, R5, R20, P0 ;  /* 0x000000140500720c */ /* 0x000fc40000706670 */
[----:B------:R-:W-:Y:S01]  /*d220*/  LOP3.LUT R11, R6, 0x380, RZ, 0xc0, !PT ;  /* 0x00000380060b7812 */ /* 0x000fe200078ec0ff */
[----:B------:R-:W-:Y:S01]  /*d230*/  IMAD.X R45, RZ, RZ, R7, P2 ;  /* 0x000000ffff2d7224 */ /* 0x000fe200010e0607 */
[----:B------:R-:W-:Y:S02]  /*d240*/  LOP3.LUT R40, R41, 0x380, RZ, 0xc0, !PT ;  /* 0x0000038029287812 */ /* 0x000fe400078ec0ff */
[----:B------:R-:W-:Y:S02]  /*d250*/  LOP3.LUT R80, R81, 0x380, RZ, 0xc0, !PT ;  /* 0x0000038051507812 */ /* 0x000fe400078ec0ff */
[----:B------:R-:W-:Y:S01]  /*d260*/  LOP3.LUT R72, R73, 0x380, RZ, 0xc0, !PT ;  /* 0x0000038049487812 */ /* 0x000fe200078ec0ff */
[----:B------:R0:W-:Y:S01]  /*d270*/  @!P1 STG.E desc[UR50][R16.64], R3 ;  /* 0x0000000310009986 */ /* 0x0001e2000c101932 */
[----:B------:R-:W-:Y:S02]  /*d280*/  LOP3.LUT R56, R57, 0x380, RZ, 0xc0, !PT ;  /* 0x0000038039387812 */ /* 0x000fe400078ec0ff */
[----:B------:R-:W-:Y:S01]  /*d290*/  LOP3.LUT R5, R10, 0x380, RZ, 0xc0, !PT ;  /* 0x000003800a057812 */ /* 0x000fe200078ec0ff */
[----:B------:R1:W-:Y:S01]  /*d2a0*/  @!P0 STG.E desc[UR50][R16.64+0x20], R0 ;  /* 0x0000200010008986 */ /* 0x0003e2000c101932 */
[----:B------:R-:W-:-:S02]  /*d2b0*/  SHF.R.U64 R11, R11, 0x3, RZ ;  /* 0x000000030b0b7819 */ /* 0x000fc400000012ff */
[----:B------:R-:W-:Y:S01]  /*d2c0*/  SHF.R.U64 R40, R40, 0x3, RZ ;  /* 0x0000000328287819 */ /* 0x000fe200000012ff */
[----:B------:R-:W-:Y:S01]  /*d2d0*/  UIMAD UR5, UR5, UR6, URZ ;  /* 0x00000006050572a4 */ /* 0x000fe2000f8e023f */
[----:B------:R-:W-:Y:S01]  /*d2e0*/  SHF.R.U64 R80, R80, 0x3, RZ ;  /* 0x0000000350507819 */ /* 0x000fe200000012ff */
[----:B------:R-:W5:Y:S01]  /*d2f0*/  LD.E.128 R24, desc[UR50][R24.64] ;  /* 0x0000003218187980 */ /* 0x000f62000c101d00 */
[----:B------:R-:W-:Y:S02]  /*d300*/  SHF.R.U64 R72, R72, 0x3, RZ ;  /* 0x0000000348487819 */ /* 0x000fe400000012ff */
[----:B------:R-:W-:Y:S01]  /*d310*/  SHF.R.U64 R56, R56, 0x3, RZ ;  /* 0x0000000338387819 */ /* 0x000fe200000012ff */
[----:B0-----:R-:W-:Y:S01]  /*d320*/  IMAD.U32 R3, RZ, RZ, UR6 ;  /* 0x00000006ff037e24 */ /* 0x001fe2000f8e00ff */
[----:B------:R-:W-:Y:S01]  /*d330*/  SHF.R.U64 R5, R5, 0x3, RZ ;  /* 0x0000000305057819 */ /* 0x000fe200000012ff */
[----:B------:R-:W5:Y:S01]  /*d340*/  LD.E.128 R12, desc[UR50][R12.64] ;  /* 0x000000320c0c7980 */ /* 0x000f62000c101d00 */
[----:B------:R-:W-:-:S02]  /*d350*/  LOP3.LUT R6, R11, R6, RZ, 0x3c, !PT ;  /* 0x000000060b067212 */ /* 0x000fc400078e3cff */
        /* <DEDUP_REMOVED lines=8> */
[----:B------:R-:W-:Y:S01]  /*d3e0*/  LOP3.LUT R44, R5, R10, RZ, 0x3c, !PT ;  /* 0x0000000a052c7212 */ /* 0x000fe200078e3cff */
[----:B------:R0:W5:Y:S01]  /*d3f0*/  LD.E.128 R32, desc[UR50][R6.64] ;  /* 0x0000003206207980 */ /* 0x000162000c101d00 */
[----:B------:R-:W-:-:S03]  /*d400*/  UIMAD UR5, UR4, UR7, UR5 ;  /* 0x00000007040572a4 */ /* 0x000fc6000f8e0205 */
[----:B------:R-:W5:Y:S01]  /*d410*/  LD.E.128 R8, desc[UR50][R8.64] ;  /* 0x0000003208087980 */ /* 0x000f62000c101d00 */
[----:B------:R-:W-:-:S03]  /*d420*/  ULDC.64 UR6, c[0x0][0xae0] ;  /* 0x0002b80000067ab9 */ /* 0x000fc60000000a00 */
[----:B------:R-:W5:Y:S01]  /*d430*/  LD.E.128 R68, desc[UR50][R68.64] ;  /* 0x0000003244447980 */ /* 0x000f62000c101d00 */
[--C-:B0-----:R-:W-:Y:S01]  /*d440*/  SHF.R.S32.HI R7, RZ, 0x1f, R18.reuse ;  /* 0x0000001fff077819 */ /* 0x101fe20000011412 */
[----:B------:R-:W-:Y:S02]  /*d450*/  IMAD.MOV.U32 R6, RZ, RZ, R18 ;  /* 0x000000ffff067224 */ /* 0x000fe400078e0012 */
[----:B------:R-:W5:Y:S04]  /*d460*/  LD.E.128 R52, desc[UR50][R52.64] ;  /* 0x0000003234347980 */ /* 0x000f68000c101d00 */
[----:B------:R-:W5:Y:S01]  /*d470*/  LD.E.128 R36, desc[UR50][R36.64] ;  /* 0x0000003224247980 */ /* 0x000f62000c101d00 */
[----:B------:R-:W-:-:S03]  /*d480*/  IMAD.WIDE.U32 R6, R3, UR4, R6 ;  /* 0x0000000403067c25 */ /* 0x000fc6000f8e0006 */
        /* <DEDUP_REMOVED lines=9> */
[----:B------:R-:W-:Y:S01]  /*d520*/  UIMAD UR4, UR9, UR6, URZ ;  /* 0x00000006090472a4 */ /* 0x000fe2000f8e023f */
[----:B------:R-:W-:Y:S01]  /*d530*/  @!PT LDS RZ, [RZ] ;  /* 0x00000000fffff984 */ /* 0x000fe20000000800 */
[----:B------:R-:W-:Y:S01]  /*d540*/  @!PT LDS RZ, [RZ] ;  /* 0x00000000fffff984 */ /* 0x000fe20000000800 */
[----:B------:R-:W-:Y:S01]  /*d550*/  @!PT LDS RZ, [RZ] ;  /* 0x00000000fffff984 */ /* 0x000fe20000000800 */
[----:B------:R-:W-:Y:S01]  /*d560*/  @!PT LDS RZ, [RZ] ;  /* 0x00000000fffff984 */ /* 0x000fe20000000800 */
[----:B------:R0:W-:Y:S06]  /*d570*/  MEMBAR.ALL.CTA ;  /* 0x0000000000007992 */ /* 0x0001ec0000008000 */
[----:B0-----:R-:W0:Y:S01]  /*d580*/  FENCE.VIEW.ASYNC.S ;  /* 0x00000000000073c6 */ /* 0x001e220000000000 */
[----:B------:R-:W-:-:S02]  /*d590*/  VIADD R7, R7, UR5 ;  /* 0x0000000507077c36 */ /* 0x000fc40008000000 */
[----:B-1----:R-:W-:Y:S01]  /*d5a0*/  IMAD.U32 R17, RZ, RZ, UR6 ;  /* 0x00000006ff117e24 */ /* 0x002fe2000f8e00ff */
[----:B------:R-:W-:Y:S01]  /*d5b0*/  UIMAD UR4, UR42, UR7, UR4 ;  /* 0x000000072a0472a4 */ /* 0x000fe2000f8e0204 */
[----:B------:R-:W-:Y:S02]  /*d5c0*/  IMAD R5, R19, -0x80, R20 ;  /* 0xffffff8013057824 */ /* 0x000fe400078e0214 */
[----:B------:R-:W-:Y:S01]  /*d5d0*/  IMAD.WIDE.U32 R6, R17, UR42, R6 ;  /* 0x0000002a11067c25 */ /* 0x000fe2000f8e0006 */
[----:B------:R-:W-:Y:S02]  /*d5e0*/  ULDC.64 UR6, c[0x0][0xae8] ;  /* 0x0002ba0000067ab9 */ /* 0x000fe40000000a00 */
[----:B------:R-:W-:Y:S01]  /*d5f0*/  ISETP.GE.AND P3, PT, R22, R5, PT ;  /* 0x000000051600720c */ /* 0x000fe20003f66270 */
[----:B------:R-:W-:Y:S01]  /*d600*/  VIADD R7, R7, UR4 ;  /* 0x0000000407077c36 */ /* 0x000fe20008000000 */
[----:B------:R-:W-:Y:S01]  /*d610*/  UIMAD UR4, UR13, UR6, URZ ;  /* 0x000000060d0472a4 */ /* 0x000fe2000f8e023f */
[----:B------:R-:W-:-:S02]  /*d620*/  VIADD R4, R4, 0x28420 ;  /* 0x0002842004047836 */ /* 0x000fc40000000000 */
[----:B------:R-:W-:Y:S02]  /*d630*/  VIADD R0, R22, 0x20 ;  /* 0x0000002016007836 */ /* 0x000fe40000000000 */
[----:B------:R-:W-:Y:S01]  /*d640*/  IMAD.U32 R17, RZ, RZ, UR6 ;  /* 0x00000006ff117e24 */ /* 0x000fe2000f8e00ff */
[----:B------:R-:W-:Y:S01]  /*d650*/  SHF.R.S32.HI R23, RZ, 0x1f, R22 ;  /* 0x0000001fff177819 */ /* 0x000fe20000011416 */
[----:B------:R-:W-:Y:S01]  /*d660*/  UIMAD UR4, UR12, UR7, UR4 ;  /* 0x000000070c0472a4 */ /* 0x000fe2000f8e0204 */
[----:B------:R-:W-:Y:S01]  /*d670*/  PRMT R4, RZ, 0x654, R4 ;  /* 0x00000654ff047816 */ /* 0x000fe20000000004 */
[----:B------:R-:W-:Y:S01]  /*d680*/  IMAD.WIDE.U32 R16, R17, UR12, R6 ;  /* 0x0000000c11107c25 */ /* 0x000fe2000f8e0006 */
[----:B------:R-:W-:Y:S01]  /*d690*/  ISETP.GE.AND P0, PT, R0, R5, PT ;  /* 0x000000050000720c */ /* 0x000fe20003f06270 */
[----:B------:R-:W-:Y:S01]  /*d6a0*/  BSSY B1, `(.L_x_1062) ;  /* 0x000001f000017945 */ /* 0x000fe20003800000 */
[----:B0-----:R0:W-:Y:S01]  /*d6b0*/  SYNCS.ARRIVE.TRANS64.RED.A1T0 RZ, [R4+URZ], RZ ;  /* 0x000000ff04ff79a7 */ /* 0x0011e2000810043f */
[----:B------:R-:W-:-:S02]  /*d6c0*/  VIADD R0, R22, 0x40 ;  /* 0x0000004016007836 */ /* 0x000fc40000000000 */
[----:B------:R-:W-:Y:S02]  /*d6d0*/  VIADD R3, R22, 0x60 ;  /* 0x0000006016037836 */ /* 0x000fe40000000000 */
[----:B------:R-:W-:Y:S01]  /*d6e0*/  IMAD.WIDE R6, R19, 0x80, R22 ;  /* 0x0000008013067825 */ /* 0x000fe200078e0216 */
[----:B------:R-:W-:-:S03]  /*d6f0*/  ISETP.GE.AND P1, PT, R0, R5, PT ;  /* 0x000000050000720c */ /* 0x000fc60003f26270 */
[----:B------:R-:W-:Y:S01]  /*d700*/  VIADD R19, R17, UR4 ;  /* 0x0000000411137c36 */ /* 0x000fe20008000000 */
[----:B------:R-:W-:Y:S01]  /*d710*/  ISETP.GE.AND P2, PT, R3, R5, PT ;  /* 0x000000050300720c */ /* 0x000fe20003f46270 */
[----:B0-----:R-:W-:-:S12]  /*d720*/  @P3 BRA `(.L_x_1063) ;  /* 0x0000000000583947 */ /* 0x001fd80003800000 */
        /* <DEDUP_REMOVED lines=22> */
.L_x_1063:
[----:B------:R-:W-:Y:S05]  /*d890*/  BSYNC B1 ;  /* 0x0000000000017941 */ /* 0x000fea0003800000 */
.L_x_1062:
        /* <DEDUP_REMOVED lines=14> */
[----:B0-----:R-:W-:Y:S02]  /*d980*/  VIADD R20, R18, 0xc0 ;  /* 0x000000c012147836 */ /* 0x001fe40000000000 */
[----:B------:R-:W-:-:S03]  /*d990*/  IMAD.WIDE.U32 R4, R3, UR6, R4 ;  /* 0x0000000603047c25 */ /* 0x000fc6000f8e0004 */
[----:B------:R-:W-:Y:S01]  /*d9a0*/  ISETP.GE.AND P6, PT, R20, UR4, PT ;  /* 0x0000000414007c0c */ /* 0x000fe2000bfc6270 */
[----:B------:R-:W-:Y:S01]  /*d9b0*/  IMAD R3, R3, UR7, R0 ;  /* 0x0000000703037c24 */ /* 0x000fe2000f8e0200 */
[----:B------:R-:W-:Y:S02]  /*d9c0*/  ULDC.64 UR6, c[0x0][0xa80] ;  /* 0x0002a00000067ab9 */ /* 0x000fe40000000a00 */
[----:B------:R-:W-:Y:S01]  /*d9d0*/  LEA R20, P0, R4, UR6, 0x1 ;  /* 0x0000000604147c11 */ /* 0x000fe2000f8008ff */
[----:B------:R-:W-:-:S05]  /*d9e0*/  IMAD.IADD R3, R5, 0x1, R3 ;  /* 0x0000000105037824 */ /* 0x000fca00078e0203 */
[----:B------:R-:W-:-:S05]  /*d9f0*/  LEA.HI.X R21, R4, UR7, R3, 0x1, P0 ;  /* 0x0000000704157c11 */ /* 0x000fca00080f0c03 */
[----:B-----5:R1:W-:Y:S04]  /*da00*/  @!P3 STG.E.128 desc[UR50][R20.64], R24 ;  /* 0x000000181400b986 */ /* 0x0203e8000c101d32 */
[----:B------:R1:W-:Y:S04]  /*da10*/  @!P4 STG.E.128 desc[UR50][R20.64+0x80], R52 ;  /* 0x000080341400c986 */ /* 0x0003e8000c101d32 */
[----:B------:R1:W-:Y:S04]  /*da20*/  @!P5 STG.E.128 desc[UR50][R20.64+0x100], R64 ;  /* 0x000100401400d986 */ /* 0x0003e8000c101d32 */
[----:B------:R1:W-:Y:S02]  /*da30*/  @!P6 STG.E.128 desc[UR50][R20.64+0x180], R72 ;  /* 0x000180481400e986 */ /* 0x0003e4000c101d32 */
.L_x_1065:
[----:B------:R-:W-:Y:S05]  /*da40*/  BSYNC B1 ;  /* 0x0000000000017941 */ /* 0x000fea0003800000 */
.L_x_1064:
        /* <DEDUP_REMOVED lines=14> */
[----:B01----:R-:W-:Y:S02]  /*db30*/  VIADD R20, R18, 0xc0 ;  /* 0x000000c012147836 */ /* 0x003fe40000000000 */
        /* <DEDUP_REMOVED lines=11> */
.L_x_1067:
[----:B------:R-:W-:Y:S05]  /*dbf0*/  BSYNC B1 ;  /* 0x0000000000017941 */ /* 0x000fea0003800000 */
.L_x_1066:
        /* <DEDUP_REMOVED lines=21> */
[----:B-----5:R4:W-:Y:S04]  /*dd50*/  @!P1 STG.E.128 desc[UR50][R6.64], R8 ;  /* 0x0000000806009986 */ /* 0x0209e8000c101d32 */
[----:B------:R4:W-:Y:S04]  /*dd60*/  @!P2 STG.E.128 desc[UR50][R6.64+0x80], R28 ;  /* 0x0000801c0600a986 */ /* 0x0009e8000c101d32 */
[----:B------:R4:W-:Y:S02]  /*dd70*/  @!P3 STG.E.128 desc[UR50][R6.64+0x100], R40 ;  /* 0x000100280600b986 */ /* 0x0009e4000c101d32 */
[----:B------:R-:W-:Y:S05]  /*dd80*/  @P0 BRA `(.L_x_1068) ;  /* 0x0000000c000c0947 */ /* 0x000fea0003800000 */
[----:B------:R3:W-:Y:S01]  /*dd90*/  STG.E.128 desc[UR50][R6.64+0x180], R44 ;  /* 0x0001802c06007986 */ /* 0x0007e2000c101d32 */
[----:B------:R-:W-:Y:S05]  /*dda0*/  BRA `(.L_x_1068) ;  /* 0x0000000c00047947 */ /* 0x000fea0003800000 */
.L_x_1060:
        /* <DEDUP_REMOVED lines=20> */
[----:B------:R-:W-:Y:S01]  /*def0*/  USHF.R.S32.HI UR6, URZ, 0x1f, UR42 ;  /* 0x0000001f3f067899 */ /* 0x000fe2000801142a */
[----:B------:R-:W-:Y:S01]  /*df00*/  ISETP.GT.AND P0, PT, R196, 0x7f, PT ;  /* 0x0000007fc400780c */ /* 0x000fe20003f04270 */
[----:B------:R-:W-:-:S12]  /*df10*/  @P2 BRA `(.L_x_1069) ;  /* 0x0000000000102947 */ /* 0x000fd80003800000 */
[----:B------:R-:W-:Y:S05]  /*df20*/  @!P1 BRA `(.L_x_1069) ;  /* 0x00000000000c9947 */ /* 0x000fea0003800000 */
[----:B-1----:R-:W2:Y:S04]  /*df30*/  LDG.E R7, desc[UR50][R4.64] ;  /* 0x0000003204077981 */ /* 0x002ea8000c1e1900 */
[----:B-----5:R-:W2:Y:S02]  /*df40*/  LDG.E R0, desc[UR50][R4.64+0x4] ;  /* 0x0000043204007981 */ /* 0x020ea4000c1e1900 */
[----:B--2---:R-:W-:-:S07]  /*df50*/  IMAD.IADD R0, R0, 0x1, -R7 ;  /* 0x0000000100007824 */ /* 0x004fce00078e0a07 */
.L_x_1069:
        /* <DEDUP_REMOVED lines=31> */
.L_x_1071:
[----:B------:R-:W-:Y:S05]  /*e150*/  BSYNC B1 ;  /* 0x0000000000017941 */ /* 0x000fea0003800000 */
.L_x_1070:
[----:B------:R-:W-:Y:S01]  /*e160*/  ULDC.64 UR4, c[0x0][0xaa0] ;  /* 0x0002a80000047ab9 */ /* 0x000fe20000000a00 */
[----:B-1----:R-:W-:Y:S01]  /*e170*/  IMAD.MOV.U32 R4, RZ, RZ, R18 ;  /* 0x000000ffff047224 */ /* 0x002fe200078e0012 */
[----:B------:R-:W-:Y:S01]  /*e180*/  ULDC.64 UR10, c[0x0][0xae0] ;  /* 0x0002b800000a7ab9 */ /* 0x000fe20000000a00 */
[----:B0-----:R-:W-:Y:S01]  /*e190*/  IMAD.MOV.U32 R5, RZ, RZ, R9 ;  /* 0x000000ffff057224 */ /* 0x001fe200078e0009 */
[----:B------:R-:W-:Y:S01]  /*e1a0*/  SHF.R.S32.HI R9, RZ, 0x1f, R22 ;  /* 0x0000001fff097819 */ /* 0x000fe20000011416 */
[----:B------:R-:W-:Y:S01]  /*e1b0*/  IMAD R6, R8, UR4, RZ ;  /* 0x0000000408067c24 */ /* 0x000fe2000f8e02ff */
[----:B------:R-:W-:Y:S01]  /*e1c0*/  BSSY B1, `(.L_x_1072) ;  /* 0x000002f000017945 */ /* 0x000fe20003800000 */
[----:B------:R-:W-:Y:S01]  /*e1d0*/  IMAD.WIDE.U32 R4, R3, UR4, R4 ;  /* 0x0000000403047c25 */ /* 0x000fe2000f8e0004 */
[----:B------:R-:W-:-:S03]  /*e1e0*/  UIMAD UR4, UR6, UR10, URZ ;  /* 0x0000000a060472a4 */ /* 0x000fc6000f8e023f */
[----:B------:R-:W-:Y:S01]  /*e1f0*/  IMAD R3, R3, UR5, R6 ;  /* 0x0000000503037c24 */ /* 0x000fe2000f8e0206 */
[----:B------:R-:W-:Y:S01]  /*e200*/  UIMAD UR4, UR42, UR11, UR4 ;  /* 0x0000000b2a0472a4 */ /* 0x000fe2000f8e0204 */
[----:B------:R-:W-:Y:S02]  /*e210*/  IMAD R11, R19, -0x80, R0 ;  /* 0xffffff80130b7824 */ /* 0x000fe400078e0200 */
[----:B------:R-:W-:Y:S02]  /*e220*/  IMAD.IADD R5, R5, 0x1, R3 ;  /* 0x0000000105057824 */ /* 0x000fe400078e0203 */
[----:B------:R-:W-:Y:S01]  /*e230*/  IMAD.U32 R3, RZ, RZ, UR10 ;  /* 0x0000000aff037e24 */ /* 0x000fe2000f8e00ff */
[----:B------:R-:W-:Y:S01]  /*e240*/  ULDC.64 UR10, c[0x0][0xae8] ;  /* 0x0002ba00000a7ab9 */ /* 0x000fe20000000a00 */
[C---:B------:R-:W-:Y:S01]  /*e250*/  ISETP.GE.AND P2, PT, R22.reuse, R11, PT ;  /* 0x0000000b1600720c */ /* 0x040fe20003f46270 */
[----:B------:R-:W-:Y:S02]  /*e260*/  VIADD R6, R22, 0x40 ;  /* 0x0000004016067836 */ /* 0x000fe40000000000 */
[----:B------:R-:W-:-:S03]  /*e270*/  IMAD.WIDE.U32 R4, R3, UR42, R4 ;  /* 0x0000002a03047c25 */ /* 0x000fc6000f8e0004 */
[-C--:B------:R-:W-:Y:S01]  /*e280*/  ISETP.GE.AND P0, PT, R6, R11.reuse, PT ;  /* 0x0000000b0600720c */ /* 0x080fe20003f06270 */
[----:B------:R-:W-:Y:S01]  /*e290*/  VIADD R5, R5, UR4 ;  /* 0x0000000405057c36 */ /* 0x000fe20008000000 */
[----:B------:R-:W-:Y:S02]  /*e2a0*/  UIMAD UR4, UR7, UR10, URZ ;  /* 0x0000000a070472a4 */ /* 0x000fe4000f8e023f */
[----:B------:R-:W-:Y:S02]  /*e2b0*/  IMAD.U32 R7, RZ, RZ, UR10 ;  /* 0x0000000aff077e24 */ /* 0x000fe4000f8e00ff */
[----:B------:R-:W-:Y:S01]  /*e2c0*/  VIADD R0, R22, 0x20 ;  /* 0x0000002016007836 */ /* 0x000fe20000000000 */
[----:B------:R-:W-:Y:S02]  /*e2d0*/  UIMAD UR4, UR8, UR11, UR4 ;  /* 0x0000000b080472a4 */ /* 0x000fe4000f8e0204 */
[----:B------:R-:W-:Y:S02]  /*e2e0*/  IMAD.WIDE.U32 R6, R7, UR8, R4 ;  /* 0x0000000807067c25 */ /* 0x000fe4000f8e0004 */
[----:B------:R-:W-:-:S02]  /*e2f0*/  ISETP.GE.AND P1, PT, R0, R11, PT ;  /* 0x0000000b0000720c */ /* 0x000fc40003f26270 */
        /* <DEDUP_REMOVED lines=27> */
.L_x_1073:
[----:B------:R-:W-:Y:S05]  /*e4b0*/  BSYNC B1 ;  /* 0x0000000000017941 */ /* 0x000fea0003800000 */
.L_x_1072:
[----:B------:R-:W-:Y:S01]  /*e4c0*/  BSSY B1, `(.L_x_1074) ;  /* 0x000001b000017945 */ /* 0x000fe20003800000 */
[----:B------:R-:W-:-:S03]  /*e4d0*/  ISETP.GE.AND P2, PT, R0, R11, PT ;  /* 0x0000000b0000720c */ /* 0x000fc60003f46270 */
        /* <DEDUP_REMOVED lines=25> */
.L_x_1075:
[----:B------:R-:W-:Y:S05]  /*e670*/  BSYNC B1 ;  /* 0x0000000000017941 */ /* 0x000fea0003800000 */
.L_x_1074:
        /* <DEDUP_REMOVED lines=14> */
[----:B-1----:R-:W-:Y:S02]  /*e760*/  VIADD R10, R18, 0xc0 ;  /* 0x000000c0120a7836 */ /* 0x002fe40000000000 */
        /* <DEDUP_REMOVED lines=11> */
.L_x_1077:
[----:B------:R-:W-:Y:S05]  /*e820*/  BSYNC B1 ;  /* 0x0000000000017941 */ /* 0x000fea0003800000 */
.L_x_1076:
        /* <DEDUP_REMOVED lines=25> */
.L_x_1068:
[----:B------:R-:W-:Y:S05]  /*e9c0*/  BSYNC B0 ;  /* 0x0000000000007941 */ /* 0x000fea0003800000 */
.L_x_1059:
[----:B------:R-:W-:Y:S02]  /*e9d0*/  ULDC UR4, c[0x0][0xc14] ;  /* 0x0003050000047ab9 */ /* 0x000fe40000000800 */
[----:B------:R-:W-:-:S06]  /*e9e0*/  UISETP.GE.AND UP0, UPT, UR48, UR4, UPT ;  /* 0x000000043000728c */ /* 0x000fcc000bf06270 */
[----:B------:R-:W-:-:S13]  /*e9f0*/  PLOP3.LUT P0, PT, PT, PT, UP0, 0x80, 0x0 ;  /* 0x000000000000781c */ /* 0x000fda0003f0f008 */
[----:B------:R-:W-:Y:S05]  /*ea00*/  @!P0 BRA `(.L_x_1078) ;  /* 0xffffff2000e08947 */ /* 0x000fea000383ffff */
[----:B------:R-:W-:Y:S05]  /*ea10*/  EXIT ;  /* 0x000000000000794d */ /* 0x000fea0003800000 */
.L_x_973:
[----:B------:R-:W-:-:S08]  /*ea20*/  NOP ;  /* 0x0000000000007918 */ /* 0x000fd00000000000 */
[----:B------:R-:W0:-:S00]  /*ea30*/  USETMAXREG.DEALLOC.CTAPOOL 0x18 ;  /* 0x00000018000079c8 */ /* 0x000e0000080e0500 */
[----:B0-----:R-:W2:Y:S01]  /*ea40*/  LDL.LU R2, [R1+0x30] ;  /* 0x0000300001027983 */ /* 0x001ea20000300800 */
[----:B------:R-:W-:Y:S01]  /*ea50*/  LOP3.LUT R0, R0, 0x3, RZ, 0xc0, !PT ;  /* 0x0000000300007812 */ /* 0x000fe200078ec0ff */
[----:B------:R-:W-:-:S05]  /*ea60*/  IMAD.MOV.U32 R6, RZ, RZ, RZ ;  /* 0x000000ffff067224 */ /* 0x000fca00078e00ff */
[----:B------:R-:W0:Y:S02]  /*ea70*/  SHFL.IDX PT, R0, R0, RZ, 0x1f ;  /* 0x00001fff00007589 */ /* 0x000e2400000e0000 */
[----:B0-----:R-:W-:Y:S02]  /*ea80*/  ISETP.NE.AND P0, PT, R0, RZ, PT ;  /* 0x000000ff0000720c */ /* 0x001fe40003f05270 */
        /* <DEDUP_REMOVED lines=15> */
.L_x_1079:
[----:B------:R-:W1:Y:S01]  /*eb80*/  S2R R0, SR_TID.X ;  /* 0x0000000000007919 */ /* 0x000e620000002100 */
[----:B------:R-:W-:Y:S01]  /*eb90*/  ULDC UR4, c[0x0][0xc14] ;  /* 0x0003050000047ab9 */ /* 0x000fe20000000800 */
[----:B-1----:R-:W-:-:S04]  /*eba0*/  LOP3.LUT R5, R0, 0x1f, RZ, 0xc0, !PT ;  /* 0x0000001f00057812 */ /* 0x002fc800078ec0ff */
[----:B------:R-:W-:-:S04]  /*ebb0*/  ISETP.NE.AND P0, PT, R5, 0x1f, PT ;  /* 0x0000001f0500780c */ /* 0x000fc80003f05270 */
[----:B------:R-:W-:-:S13]  /*ebc0*/  ISETP.GE.OR P1, PT, R5, UR4, !P0 ;  /* 0x0000000405007c0c */ /* 0x000fda000c726670 */
[----:B0-----:R-:W0:Y:S02]  /*ebd0*/  @!P1 LDC.64 R2, c[0x0][0xc58] ;  /* 0x00031600ff029b82 */ /* 0x001e240000000a00 */
        /* <DEDUP_REMOVED lines=18> */
[----:B------:R-:W1:Y:S02]  /*ed00*/  SHFL.UP PT, R2, R3, 0x8, RZ ;  /* 0x0500000003027989 */ /* 0x000e6400000e00ff */
[----:B-1----:R-:W-:-:S05]  /*ed10*/  SEL R2, R2, RZ, P4 ;  /* 0x000000ff02027207 */ /* 0x002fca0002000000 */
[----:B------:R-:W-:-:S05]  /*ed20*/  IMAD.IADD R2, R3, 0x1, R2 ;  /* 0x0000000103027824 */ /* 0x000fca00078e0202 */
[----:B------:R-:W1:Y:S02]  /*ed30*/  SHFL.UP PT, R4, R2, 0x10, RZ ;  /* 0x0600000002047989 */ /* 0x000e6400000e00ff */
[----:B-1----:R-:W-:-:S05]  /*ed40*/  SEL R7, R4, RZ, P5 ;  /* 0x000000ff04077207 */ /* 0x002fca0002800000 */
[----:B------:R-:W-:Y:S02]  /*ed50*/  IMAD.IADD R10, R2, 0x1, R7 ;  /* 0x00000001020a7824 */ /* 0x000fe400078e0207 */
[----:B------:R-:W1:Y:S03]  /*ed60*/  LDC R7, c[0x0][0xc10] ;  /* 0x00030400ff077b82 */ /* 0x000e660000000800 */
        /* <DEDUP_REMOVED lines=10> */
.L_x_1085:
        /* <DEDUP_REMOVED lines=14> */
.L_x_1084:
[----:B------:R-:W-:Y:S05]  /*eef0*/  BSYNC B0 ;  /* 0x0000000000007941 */ /* 0x000fea0003800000 */
.L_x_1083:
        /* <DEDUP_REMOVED lines=22> */
.L_x_1081:
[----:B------:R-:W-:Y:S01]  /*f060*/  IMAD.IADD R11, R9, 0x1, -R8 ;  /* 0x00000001090b7824 */ /* 0x000fe200078e0a08 */
[----:B------:R-:W-:-:S03]  /*f070*/  ULDC.64 UR4, c[0x0][0xc68] ;  /* 0x00031a0000047ab9 */ /* 0x000fc60000000a00 */
[----:B------:R-:W-:-:S05]  /*f080*/  IMAD R3, R10, R7, R11 ;  /* 0x000000070a037224 */ /* 0x000fca00078e020b */
[----:B------:R-:W-:-:S13]  /*f090*/  ISETP.GT.AND P0, PT, R3, R0, PT ;  /* 0x000000000300720c */ /* 0x000fda0003f04270 */
[----:B------:R-:W-:Y:S02]  /*f0a0*/  VOTEU.ANY UR7, UPT, !P0 ;  /* 0x0000000000077886 */ /* 0x000fe400040e0100 */
[----:B------:R-:W-:-:S04]  /*f0b0*/  UPOPC UR6, UR7 ;  /* 0x00000007000672bf */ /* 0x000fc80008000000 */
[----:B------:R-:W-:-:S04]  /*f0c0*/  UIADD3 UR45, UR6, UR45, URZ ;  /* 0x0000002d062d7290 */ /* 0x000fc8000fffe03f */
[----:B------:R-:W-:-:S06]  /*f0d0*/  UIMAD.WIDE UR4, UR45, 0x4, UR4 ;  /* 0x000000042d0478a5 */ /* 0x000fcc000f8e0204 */
[----:B------:R-:W-:Y:S02]  /*f0e0*/  IMAD.U32 R2, RZ, RZ, UR4 ;  /* 0x00000004ff027e24 */ /* 0x000fe4000f8e00ff */
[----:B------:R-:W-:-:S05]  /*f0f0*/  IMAD.U32 R3, RZ, RZ, UR5 ;  /* 0x00000005ff037e24 */ /* 0x000fca000f8e00ff */
[----:B------:R-:W2:Y:S01]  /*f100*/  LDG.E R9, desc[UR50][R2.64] ;  /* 0x0000003202097981 */ /* 0x000ea2000c1e1900 */
[----:B------:R-:W-:Y:S01]  /*f110*/  IMAD.U32 R15, RZ, RZ, UR6 ;  /* 0x00000006ff0f7e24 */ /* 0x000fe2000f8e00ff */
[----:B------:R-:W-:-:S04]  /*f120*/  ISETP.NE.AND P0, PT, RZ, UR7, PT ;  /* 0x00000007ff007c0c */ /* 0x000fc8000bf05270 */
[----:B------:R-:W2:Y:S02]  /*f130*/  SHFL.IDX PT, R6, R6, R15, 0x1f ;  /* 0x00001f0f06067589 */ /* 0x000ea400000e0000 */
[----:B--2---:R-:W-:-:S05]  /*f140*/  IMAD R8, R6, R9, RZ ;  /* 0x0000000906087224 */ /* 0x004fca00078e02ff */
[----:B------:R-:W-:-:S04]  /*f150*/  IABS R12, R8 ;  /* 0x00000008000c7213 */ /* 0x000fc80000000000 */
[----:B------:R-:W0:Y:S08]  /*f160*/  I2F.RP R13, R12 ;  /* 0x0000000c000d7306 */ /* 0x000e300000209400 */
[----:B0-----:R-:W0:Y:S02]  /*f170*/  MUFU.RCP R13, R13 ;  /* 0x0000000d000d7308 */ /* 0x001e240000001000 */
[----:B0-----:R-:W-:-:S06]  /*f180*/  VIADD R14, R13, 0xffffffe ;  /* 0x0ffffffe0d0e7836 */ /* 0x001fcc0000000000 */
[----:B------:R-:W0:Y:S02]  /*f190*/  F2I.FTZ.U32.TRUNC.NTZ R3, R14 ;  /* 0x0000000e00037305 */ /* 0x000e24000021f000 */
[----:B0-----:R-:W-:Y:S01]  /*f1a0*/  IMAD.MOV R17, RZ, RZ, -R3 ;  /* 0x000000ffff117224 */ /* 0x001fe200078e0a03 */
[----:B------:R-:W-:Y:S06]  /*f1b0*/  @!P0 BRA `(.L_x_1086) ;  /* 0x00000000000c8947 */ /* 0x000fec0003800000 */
[----:B------:R-:W-:-:S06]  /*f1c0*/  UIADD3 UR4, UR6, -0x1, URZ ;  /* 0xffffffff06047890 */ /* 0x000fcc000fffe03f */
[----:B------:R-:W-:-:S05]  /*f1d0*/  IMAD.U32 R13, RZ, RZ, UR4 ;  /* 0x00000004ff0d7e24 */ /* 0x000fca000f8e00ff */
[----:B------:R0:W1:Y:S02]  /*f1e0*/  SHFL.IDX PT, R4, R10, R13, 0x1f ;  /* 0x00001f0d0a047589 */ /* 0x00006400000e0000 */
.L_x_1086:
[----:B-1----:R-:W-:Y:S02]  /*f1f0*/  IMAD R4, R4, R7, R11 ;  /* 0x0000000704047224 */ /* 0x002fe400078e020b */
        /* <DEDUP_REMOVED lines=19> */
[----:B------:R-:W-:-:S05]  /*f330*/  @!P1 LOP3.LUT R2, RZ, R8, RZ, 0x33, !PT ;  /* 0x00000008ff029212 */ /* 0x000fca00078e33ff */
[----:B------:R-:W-:Y:S02]  /*f340*/  IMAD R0, R9, R2, RZ ;  /* 0x0000000209007224 */ /* 0x000fe400078e02ff */
[----:B------:R-:W-:Y:S02]  /*f350*/  IMAD.MOV R2, RZ, RZ, -R2 ;  /* 0x000000ffff027224 */ /* 0x000fe400078e0a02 */
[----:B-1----:R-:W-:Y:S02]  /*f360*/  IMAD.MOV R4, RZ, RZ, -R0 ;  /* 0x000000ffff047224 */ /* 0x002fe400078e0a00 */
[----:B------:R-:W-:Y:S02]  /*f370*/  IMAD R8, R8, R2, R11 ;  /* 0x0000000208087224 */ /* 0x000fe400078e020b */
[----:B------:R-:W-:Y:S01]  /*f380*/  IMAD.MOV.U32 R2, RZ, RZ, RZ ;  /* 0x000000ffff027224 */ /* 0x000fe200078e00ff */
[----:B------:R-:W-:-:S04]  /*f390*/  VIADDMNMX R7, R4, R7, R9, PT ;  /* 0x0000000704077246 */ /* 0x000fc80003800109 */
[-C--:B------:R-:W-:Y:S02]  /*f3a0*/  IABS R4, R7.reuse ;  /* 0x0000000700047213 */ /* 0x080fe40000000000 */
[----:B0-----:R-:W-:Y:S02]  /*f3b0*/  IABS R10, R7 ;  /* 0x00000007000a7213 */ /* 0x001fe40000000000 */
[----:B------:R-:W0:Y:S08]  /*f3c0*/  I2F.RP R9, R4 ;  /* 0x0000000400097306 */ /* 0x000e300000209400 */
[----:B0-----:R-:W0:Y:S02]  /*f3d0*/  MUFU.RCP R9, R9 ;  /* 0x0000000900097308 */ /* 0x001e240000001000 */
[----:B0-----:R-:W-:Y:S01]  /*f3e0*/  VIADD R3, R9, 0xffffffe ;  /* 0x0ffffffe09037836 */ /* 0x001fe20000000000 */
[----:B------:R-:W-:-:S05]  /*f3f0*/  IABS R9, R8 ;  /* 0x0000000800097213 */ /* 0x000fca0000000000 */
[----:B------:R-:W0:Y:S02]  /*f400*/  F2I.FTZ.U32.TRUNC.NTZ R3, R3 ;  /* 0x0000000300037305 */ /* 0x000e24000021f000 */
[----:B0-----:R-:W-:-:S04]  /*f410*/  IMAD.MOV R11, RZ, RZ, -R3 ;  /* 0x000000ffff0b7224 */ /* 0x001fc800078e0a03 */
[----:B------:R-:W-:-:S04]  /*f420*/  IMAD R11, R11, R4, RZ ;  /* 0x000000040b0b7224 */ /* 0x000fc800078e02ff */
[----:B------:R-:W-:-:S04]  /*f430*/  IMAD.HI.U32 R2, R3, R11, R2 ;  /* 0x0000000b03027227 */ /* 0x000fc800078e0002 */
[----:B------:R-:W-:Y:S02]  /*f440*/  IMAD.MOV R3, RZ, RZ, -R10 ;  /* 0x000000ffff037224 */ /* 0x000fe400078e0a0a */
        /* <DEDUP_REMOVED lines=8> */
[----:B------:R-:W-:Y:S01]  /*f4d0*/  ISETP.GE.AND P2, PT, R3, RZ, PT ;  /* 0x000000ff0300720c */ /* 0x000fe20003f46270 */
[----:B------:R-:W-:-:S06]  /*f4e0*/  IMAD.IADD R3, R8, 0x1, R0 ;  /* 0x0000000108037824 */ /* 0x000fcc00078e0200 */
[----:B------:R-:W-:-:S06]  /*f4f0*/  @P0 VIADD R2, R2, 0x1 ;  /* 0x0000000102020836 */ /* 0x000fcc0000000000 */
[----:B------:R-:W-:Y:S01]  /*f500*/  @!P2 IMAD.MOV R2, RZ, RZ, -R2 ;  /* 0x000000ffff02a224 */ /* 0x000fe200078e0a02 */
[----:B------:R-:W-:Y:S01]  /*f510*/  @!P1 LOP3.LUT R2, RZ, R7, RZ, 0x33, !PT ;  /* 0x00000007ff029212 */ /* 0x000fe200078e33ff */
[----:B------:R-:W-:-:S04]  /*f520*/  IMAD.MOV R7, RZ, RZ, -R7 ;  /* 0x000000ffff077224 */ /* 0x000fc800078e0a07 */
[----:B------:R-:W-:-:S05]  /*f530*/  IMAD R3, R2, R7, R3 ;  /* 0x0000000702037224 */ /* 0x000fca00078e0203 */
[----:B------:R-:W-:Y:S02]  /*f540*/  R2UR UR38, R3 ;  /* 0x00000000032672ca */ /* 0x000fe400000e0000 */
[----:B------:R-:W-:-:S05]  /*f550*/  LOP3.LUT R3, RZ, R2, RZ, 0x33, !PT ;  /* 0x00000002ff037212 */ /* 0x000fca00078e33ff */
[----:B------:R-:W-:-:S05]  /*f560*/  IMAD.IADD R0, R6, 0x1, R3 ;  /* 0x0000000106007824 */ /* 0x000fca00078e0203 */
[----:B------:R1:W-:Y:S01]  /*f570*/  STL [R1+0x24], R0 ;  /* 0x0000240001007387 */ /* 0x0003e20000100800 */
[----:B------:R-:W-:Y:S05]  /*f580*/  BRA `(.L_x_1087) ;  /* 0x00000000000c7947 */ /* 0x000fea0003800000 */
.L_x_1082:
[----:B------:R0:W-:Y:S01]  /*f590*/  STL [R1+0x20], R0 ;  /* 0x0000200001007387 */ /* 0x0001e20000100800 */
[----:B------:R-:W-:-:S03]  /*f5a0*/  UMOV UR38, URZ ;  /* 0x0000003f00267c82 */ /* 0x000fc60008000000 */
[----:B------:R0:W-:Y:S02]  /*f5b0*/  STL [R1+0x24], RZ ;  /* 0x000024ff01007387 */ /* 0x0001e40000100800 */
.L_x_1087:
[----:B------:R-:W2:Y:S04]  /*f5c0*/  LDL R2, [R1+0x24] ;  /* 0x0000240001027983 */ /* 0x000ea80000100800 */
[----:B------:R-:W3:Y:S01]  /*f5d0*/  LDL R4, [R1+0x20] ;  /* 0x0000200001047983 */ /* 0x000ee20000100800 */
[----:B------:R-:W-:-:S13]  /*f5e0*/  ISETP.NE.AND P0, PT, R5, RZ, PT ;  /* 0x000000ff0500720c */ /* 0x000fda0003f05270 */
[----:B------:R-:W4:Y:S01]  /*f5f0*/  @!P0 S2R R3, SR_CgaCtaId ;  /* 0x0000000000038919 */ /* 0x000f220000008800 */
[----:B01----:R-:W-:Y:S01]  /*f600*/  @!P0 MOV R0, 0x400 ;  /* 0x0000040000008802 */ /* 0x003fe20000000f00 */
[----:B------:R-:W-:Y:S02]  /*f610*/  IMAD.U32 R6, RZ, RZ, UR38 ;  /* 0x00000026ff067e24 */ /* 0x000fe4000f8e00ff */
[----:B------:R-:W-:Y:S01]  /*f620*/  IMAD.U32 R7, RZ, RZ, UR45 ;  /* 0x0000002dff077e24 */ /* 0x000fe2000f8e00ff */
[----:B----4-:R-:W-:Y:S01]  /*f630*/  @!P0 LEA R0, R3, R0, 0x18 ;  /* 0x0000000003008211 */ /* 0x010fe200078ec0ff */
[----:B--2---:R-:W-:-:S05]  /*f640*/  IMAD.MOV.U32 R5, RZ, RZ, R2 ;  /* 0x000000ffff057224 */ /* 0x004fca00078e0002 */
[----:B---3--:R2:W-:Y:S01]  /*f650*/  @!P0 STS.128 [R0+0x284d0], R4 ;  /* 0x0284d00400008388 */ /* 0x0085e20000000c00 */
[----:B------:R-:W-:Y:S06]  /*f660*/  BAR.ARV 0x5, 0x180 ;  /* 0x0146000000007b1d */ /* 0x000fec0000002000 */
.L_x_1080:
        /* <DEDUP_REMOVED lines=34> */
[----:B------:R2:W-:Y:S01]  /*f890*/  STL [R1+0x34], RZ ;  /* 0x000034ff01007387 */ /* 0x0005e20000100800 */
[----:B0-----:R-:W-:Y:S02]  /*f8a0*/  IMAD.MOV.U32 R2, RZ, RZ, 0x20 ;  /* 0x00000020ff027424 */ /* 0x001fe400078e00ff */
[----:B-1----:R-:W-:-:S03]  /*f8b0*/  IMAD.MOV.U32 R0, RZ, RZ, 0x40 ;  /* 0x00000040ff007424 */ /* 0x002fc600078e00ff */
[----:B------:R-:W-:Y:S02]  /*f8c0*/  SEL R2, R2, 0xffffffe0, !P0 ;  /* 0xffffffe002027807 */ /* 0x000fe40004000000 */
[----:B------:R-:W-:Y:S01]  /*f8d0*/  SEL R3, R0, 0xffffffc0, !P0 ;  /* 0xffffffc000037807 */ /* 0x000fe20004000000 */
[----:B------:R-:W-:-:S05]  /*f8e0*/  IMAD.MOV.U32 R0, RZ, RZ, 0x1 ;  /* 0x00000001ff007424 */ /* 0x000fca00078e00ff */
[----:B------:R2:W-:Y:S04]  /*f8f0*/  STL [R1+0xc], R0 ;  /* 0x00000c0001007387 */ /* 0x0005e80000100800 */
[----:B------:R2:W-:Y:S02]  /*f900*/  STL [R1+0x8], RZ ;  /* 0x000008ff01007387 */ /* 0x0005e40000100800 */
.L_x_1156:
[----:B------:R-:W-:Y:S01]  /*f910*/  ULDC.64 UR4, c[0x0][0xa00] ;  /* 0x0002800000047ab9 */ /* 0x000fe20000000a00 */
[----:B------:R-:W-:Y:S01]  /*f920*/  ULDC.64 UR10, c[0x0][0xa08] ;  /* 0x00028200000a7ab9 */ /* 0x000fe20000000a00 */
[----:B------:R-:W-:Y:S01]  /*f930*/  ISETP.NE.U32.AND P0, PT, RZ, UR4, PT ;  /* 0x00000004ff007c0c */ /* 0x000fe2000bf05070 */
[----:B------:R-:W-:Y:S01]  /*f940*/  ULDC.64 UR6, c[0x0][0xa00] ;  /* 0x0002800000067ab9 */ /* 0x000fe20000000a00 */
[----:B------:R-:W-:Y:S01]  /*f950*/  ISETP.NE.U32.AND P1, PT, RZ, UR10, PT ;  /* 0x0000000aff007c0c */ /* 0x000fe2000bf25070 */
[----:B------:R-:W-:Y:S01]  /*f960*/  UIMAD.WIDE UR6, UR45, 0x4, UR6 ;  /* 0x000000042d0678a5 */ /* 0x000fe2000f8e0206 */
[----:B------:R-:W-:Y:S01]  /*f970*/  ISETP.NE.AND.EX P0, PT, RZ, UR5, PT, P0 ;  /* 0x00000005ff007c0c */ /* 0x000fe2000bf05300 */
[----:B------:R-:W-:Y:S01]  /*f980*/  ULDC.64 UR4, c[0x0][0xa28] ;  /* 0x00028a0000047ab9 */ /* 0x000fe20000000a00 */
[----:B------:R-:W-:Y:S01]  /*f990*/  ULDC.64 UR8, c[0x0][0xa08] ;  /* 0x0002820000087ab9 */ /* 0x000fe20000000a00 */
[----:B------:R-:W-:Y:S01]  /*f9a0*/  UISETP.NE.U32.AND UP0, UPT, UR4, URZ, UPT ;  /* 0x0000003f0400728c */ /* 0x000fe2000bf05070 */
[----:B------:R-:W-:Y:S01]  /*f9b0*/  ISETP.NE.AND.EX P1, PT, RZ, UR11, PT, P1 ;  /* 0x0000000bff007c0c */ /* 0x000fe2000bf25310 */
[----:B------:R-:W-:Y:S01]  /*f9c0*/  ULDC.64 UR10, c[0x0][0xa18] ;  /* 0x00028600000a7ab9 */ /* 0x000fe20000000a00 */
[----:B------:R-:W-:Y:S01]  /*f9d0*/  IMAD.MOV.U32 R18, RZ, RZ, RZ ;  /* 0x000000ffff127224 */ /* 0x000fe200078e00ff */
[----:B------:R-:W-:Y:S01]  /*f9e0*/  UISETP.NE.AND.EX UP0, UPT, UR5, URZ, UPT, UP0 ;  /* 0x0000003f0500728c */ /* 0x000fe2000bf05300 */
[----:B------:R-:W-:Y:S01]  /*f9f0*/  IMAD.U32 R2, RZ, RZ, UR6 ;  /* 0x00000006ff027e24 */ /* 0x000fe2000f8e00ff */
[----:B------:R-:W-:Y:S01]  /*fa00*/  UISETP.NE.U32.AND UP1, UPT, UR10, URZ, UPT ;  /* 0x0000003f0a00728c */ /* 0x000fe2000bf25070 */
[----:B------:R-:W-:Y:S01]  /*fa10*/  IMAD.U32 R3, RZ, RZ, UR7 ;  /* 0x00000007ff037e24 */ /* 0x000fe2000f8e00ff */
[----:B------:R-:W-:Y:S01]  /*fa20*/  UIMAD.WIDE UR8, UR45, 0x4, UR8 ;  /* 0x000000042d0878a5 */ /* 0x000fe2000f8e0208 */
[----:B012---:R-:W0:Y:S01]  /*fa30*/  LDC R0, c[0x0][0x288] ;  /* 0x0000a200ff007b82 */ /* 0x007e220000000800 */
[----:B------:R-:W-:Y:S01]  /*fa40*/  UISETP.NE.AND.EX UP1, UPT, UR11, URZ, UPT, UP1 ;  /* 0x0000003f0b00728c */ /* 0x000fe2000bf25310 */
[----:B------:R-:W-:Y:S01]  /*fa50*/  CS2R R4, SRZ ;  /* 0x0000000000047805 */ /* 0x000fe2000001ff00 */
[----:B------:R1:W5:Y:S03]  /*fa60*/  @P0 LDG.E R18, desc[UR50][R2.64] ;  /* 0x0000003202120981 */ /* 0x000366000c1e1900 */
[----:B------:R-:W-:Y:S01]  /*fa70*/  @UP0 ULDC.64 UR4, c[0x0][0xa28] ;  /* 0x00028a0000040ab9 */ /* 0x000fe20000000a00 */
[----:B------:R-:W-:Y:S01]  /*fa80*/  PLOP3.LUT P2, PT, PT, PT, UP0, 0x80, 0x0 ;  /* 0x000000000000781c */ /* 0x000fe20003f4f008 */
[----:B------:R-:W-:Y:S01]  /*fa90*/  @UP0 UIMAD.WIDE UR4, UR45, 0x4, UR4 ;  /* 0x000000042d0408a5 */ /* 0x000fe2000f8e0204 */
[----:B------:R-:W2:Y:S01]  /*faa0*/  LDC R6, c[0x0][0x404] ;  /* 0x00010100ff067b82 */ /* 0x000ea20000000800 */
[----:B-1----:R-:W-:-:S02]  /*fab0*/  IMAD.U32 R2, RZ, RZ, UR8 ;  /* 0x00000008ff027e24 */ /* 0x002fc4000f8e00ff */
[----:B------:R-:W-:Y:S01]  /*fac0*/  IMAD.U32 R3, RZ, RZ, UR9 ;  /* 0x00000009ff037e24 */ /* 0x000fe2000f8e00ff */
[----:B------:R-:W-:-:S04]  /*fad0*/  PLOP3.LUT P4, PT, PT, PT, UP1, 0x80, 0x0 ;  /* 0x000000000000781c */ /* 0x000fc80003f8f018 */
[----:B------:R-:W1:Y:S01]  /*fae0*/  LDC R7, c[0x0][0x2e0] ;  /* 0x0000b800ff077b82 */ /* 0x000e620000000800 */
[----:B------:R3:W5:Y:S02]  /*faf0*/  @P1 LDG.E R5, desc[UR50][R2.64] ;  /* 0x0000003202051981 */ /* 0x000764000c1e1900 */
[----:B---3--:R-:W-:Y:S02]  /*fb00*/  IMAD.U32 R2, RZ, RZ, UR4 ;  /* 0x00000004ff027e24 */ /* 0x008fe4000f8e00ff */
[----:B------:R-:W-:Y:S01]  /*fb10*/  IMAD.U32 R3, RZ, RZ, UR5 ;  /* 0x00000005ff037e24 */ /* 0x000fe2000f8e00ff */
[----:B------:R-:W-:Y:S02]  /*fb20*/  @UP1 ULDC.64 UR4, c[0x0][0xa18] ;  /* 0x0002860000041ab9 */ /* 0x000fe40000000a00 */
[----:B------:R-:W-:Y:S02]  /*fb30*/  @UP1 UIMAD.WIDE UR4, UR45, 0x4, UR4 ;  /* 0x000000042d0418a5 */ /* 0x000fe4000f8e0204 */
[----:B------:R3:W5:Y:S04]  /*fb40*/  @P2 LDG.E R4, desc[UR50][R2.64] ;  /* 0x0000003202042981 */ /* 0x000768000c1e1900 */
[----:B---3--:R-:W-:-:S02]  /*fb50*/  IMAD.U32 R2, RZ, RZ, UR4 ;  /* 0x00000004ff027e24 */ /* 0x008fc4000f8e00ff */
[----:B------:R-:W-:Y:S01]  /*fb60*/  IMAD.U32 R3, RZ, RZ, UR5 ;  /* 0x00000005ff037e24 */ /* 0x000fe2000f8e00ff */
[----:B------:R-:W-:-:S04]  /*fb70*/  ULDC.64 UR4, c[0x0][0xa20] ;  /* 0x0002880000047ab9 */ /* 0x000fc80000000a00 */
[----:B0-----:R0:W5:Y:S01]  /*fb80*/  @P4 LDG.E R0, desc[UR50][R2.64] ;  /* 0x0000003202004981 */ /* 0x001162000c1e1900 */
[----:B------:R-:W-:-:S04]  /*fb90*/  ISETP.NE.U32.AND P3, PT, RZ, UR4, PT ;  /* 0x00000004ff007c0c */ /* 0x000fc8000bf65070 */
[----:B------:R-:W-:Y:S01]  /*fba0*/  ISETP.NE.AND.EX P3, PT, RZ, UR5, PT, P3 ;  /* 0x00000005ff007c0c */ /* 0x000fe2000bf65330 */
[----:B0-----:R-:W0:Y:S02]  /*fbb0*/  LDC.64 R2, c[0x0][0x3f8] ;  /* 0x0000fe00ff027b82 */ /* 0x001e240000000a00 */
[----:B0-----:R-:W-:-:S04]  /*fbc0*/  ISETP.NE.U32.AND P2, PT, R2, RZ, PT ;  /* 0x000000ff0200720c */ /* 0x001fc80003f45070 */
[----:B------:R-:W-:-:S04]  /*fbd0*/  ISETP.NE.AND.EX P2, PT, R3, RZ, PT, P2 ;  /* 0x000000ff0300720c */ /* 0x000fc80003f45320 */
[----:B--2---:R-:W-:-:S05]  /*fbe0*/  SEL R6, R6, 0x1, P2 ;  /* 0x0000000106067807 */ /* 0x004fca0001000000 */
[----:B-1----:R-:W-:Y:S01]  /*fbf0*/  IMAD R6, R6, R7, RZ ;  /* 0x0000000706067224 */ /* 0x002fe200078e02ff */
[----:B----4-:R-:W-:Y:S06]  /*fc00*/  @P4 BRA `(.L_x_1089) ;  /* 0x0000000000184947 */ /* 0x010fec0003800000 */
[----:B------:R-:W-:Y:S05]  /*fc10*/  @!P0 BRA `(.L_x_1089) ;  /* 0x0000000000148947 */ /* 0x000fea0003800000 */
[----:B------:R-:W-:Y:S02]  /*fc20*/  IMAD.U32 R2, RZ, RZ, UR6 ;  /* 0x00000006ff027e24 */ /* 0x000fe4000f8e00ff */
[----:B------:R-:W-:-:S05]  /*fc30*/  IMAD.U32 R3, RZ, RZ, UR7 ;  /* 0x00000007ff037e24 */ /* 0x000fca000f8e00ff */
[----:B------:R-:W2:Y:S04]  /*fc40*/  LDG.E R7, desc[UR50][R2.64] ;  /* 0x0000003202077981 */ /* 0x000ea8000c1e1900 */
[----:B-----5:R-:W2:Y:S02]  /*fc50*/  LDG.E R0, desc[UR50][R2.64+0x4] ;  /* 0x0000043202007981 */ /* 0x020ea4000c1e1900 */
[----:B--2---:R-:W-:-:S07]  /*fc60*/  IMAD.IADD R0, R0, 0x1, -R7 ;  /* 0x0000000100007824 */ /* 0x004fce00078e0a07 */
.L_x_1089:
[----:B-----5:R-:W-:-:S05]  /*fc70*/  IMAD.IADD R2, R5, 0x1, R4 ;  /* 0x0000000105027824 */ /* 0x020fca00078e0204 */
[----:B------:R0:W-:Y:S01]  /*fc80*/  STL [R1+0x1c], R2 ;  /* 0x00001c0201007387 */ /* 0x0001e20000100800 */
[----:B------:R-:W-:Y:S05]  /*fc90*/  @!P3 BRA `(.L_x_1090) ;  /* 0x000000000018b947 */ /* 0x000fea0003800000 */
[----:B------:R-:W-:Y:S02]  /*fca0*/  ULDC.64 UR4, c[0x0][0xa20] ;  /* 0x0002880000047ab9 */ /* 0x000fe40000000a00 */
[----:B------:R-:W-:-:S06]  /*fcb0*/  UIMAD.WIDE UR4, UR45, 0x4, UR4 ;  /* 0x000000042d0478a5 */ /* 0x000fcc000f8e0204 */
[----:B0-----:R-:W-:Y:S02]  /*fcc0*/  IMAD.U32 R2, RZ, RZ, UR4 ;  /* 0x00000004ff027e24 */ /* 0x001fe4000f8e00ff */
[----:B------:R-:W-:-:S05]  /*fcd0*/  IMAD.U32 R3, RZ, RZ, UR5 ;  /* 0x00000005ff037e24 */ /* 0x000fca000f8e00ff */
[----:B------:R0:W5:Y:S01]  /*fce0*/  LDG.E R6, desc[UR50][R2.64] ;  /* 0x0000003202067981 */ /* 0x000162000c1e1900 */
[----:B------:R-:W-:Y:S05]  /*fcf0*/  BRA `(.L_x_1091) ;  /* 0x0000000000187947 */ /* 0x000fea0003800000 */
.L_x_1090:
[----:B------:R-:W-:Y:S05]  /*fd00*/  @!P1 BRA `(.L_x_1091) ;  /* 0x0000000000149947 */ /* 0x000fea0003800000 */
[----:B0-----:R-:W-:Y:S02]  /*fd10*/  IMAD.U32 R2, RZ, RZ, UR8 ;  /* 0x00000008ff027e24 */ /* 0x001fe4000f8e00ff */
[----:B------:R-:W-:-:S05]  /*fd20*/  IMAD.U32 R3, RZ, RZ, UR9 ;  /* 0x00000009ff037e24 */ /* 0x000fca000f8e00ff */
[----:B------:R-:W2:Y:S04]  /*fd30*/  LDG.E R5, desc[UR50][R2.64] ;  /* 0x0000003202057981 */ /* 0x000ea8000c1e1900 */
[----:B------:R-:W2:Y:S02]  /*fd40*/  LDG.E R6, desc[UR50][R2.64+0x4] ;  /* 0x0000043202067981 */ /* 0x000ea4000c1e1900 */
[----:B--2---:R-:W-:-:S07]  /*fd50*/  IMAD.IADD R6, R6, 0x1, -R5 ;  /* 0x0000000106067824 */ /* 0x004fce00078e0a05 */
.L_x_1091:
[----:B------:R-:W2:Y:S01]  /*fd60*/  LDL R19, [R1+0x24] ;  /* 0x0000240001137983 */ /* 0x000ea20000100800 */
[----:B0-----:R-:W0:Y:S01]  /*fd70*/  LDC.64 R2, c[0x0][0x9e0] ;  /* 0x00027800ff027b82 */ /* 0x001e220000000a00 */
[----:B-----5:R-:W-:Y:S01]  /*fd80*/  IMAD.IADD R6, R6, 0x1, -R4 ;  /* 0x0000000106067824 */ /* 0x020fe200078e0a04 */
[----:B0-----:R-:W-:Y:S02]  /*fd90*/  ISETP.GE.AND P1, PT, R3, 0x1, PT ;  /* 0x000000010300780c */ /* 0x001fe40003f26270 */
[----:B--2---:R-:W-:-:S04]  /*fda0*/  LEA R7, R19, 0x80, 0x7 ;  /* 0x0000008013077811 */ /* 0x004fc800078e38ff */
[----:B------:R-:W-:-:S05]  /*fdb0*/  IADD3 R7, R6, R7, -R0 ;  /* 0x0000000706077210 */ /* 0x000fca0007ffe800 */
[----:B------:R-:W-:Y:S02]  /*fdc0*/  IMAD.IADD R2, R7, 0x1, R2 ;  /* 0x0000000107027824 */ /* 0x000fe400078e0202 */
[----:B------:R-:W-:Y:S05]  /*fdd0*/  @!P1 BRA `(.L_x_1092) ;  /* 0x0000000000409947 */ /* 0x000fea0003800000 */
        /* <DEDUP_REMOVED lines=10> */
.L_x_1093:
[----:B------:R-:W-:-:S13]  /*fe80*/  ISETP.NE.AND P0, PT, R3, 0x1, PT ;  /* 0x000000010300780c */ /* 0x000fda0003f05270 */
[----:B------:R-:W0:Y:S02]  /*fe90*/  @P0 LDC.64 R4, c[0x0][0x9e8] ;  /* 0x00027a00ff040b82 */ /* 0x000e240000000a00 */
[----:B0-----:R-:W-:-:S05]  /*fea0*/  @P0 IMAD.HI.U32 R4, R8, R4, RZ ;  /* 0x0000000408040227 */ /* 0x001fca00078e00ff */
[----:B------:R-:W-:-:S07]  /*feb0*/  @P0 SHF.R.U32.HI R8, RZ, R5, R4 ;  /* 0x00000005ff080219 */ /* 0x000fce0000011604 */
.L_x_1094:
[----:B------:R-:W-:-:S05]  /*fec0*/  IMAD R5, R8, R3, R3 ;  /* 0x0000000308057224 */ /* 0x000fca00078e0203 */
[----:B------:R-:W-:-:S07]  /*fed0*/  VIMNMX R2, R2, R5, PT ;  /* 0x0000000502027248 */ /* 0x000fce0003fe0100 */
.L_x_1092:
[----:B------:R-:W-:Y:S01]  /*fee0*/  IMAD R5, R19, 0x80, -R0 ;  /* 0x0000008013057824 */ /* 0x000fe200078e0a00 */
[----:B------:R-:W-:Y:S01]  /*fef0*/  ULDC UR4, c[0x0][0x9dc] ;  /* 0x0002770000047ab9 */ /* 0x000fe20000000800 */
[----:B------:R-:W-:Y:S02]  /*ff00*/  VIADD R0, R2, 0x3f ;  /* 0x0000003f02007836 */ /* 0x000fe40000000000 */
[C---:B------:R-:W-:Y:S02]  /*ff10*/  IMAD.IADD R2, R6.reuse, 0x1, R5 ;  /* 0x0000000106027824 */ /* 0x040fe400078e0205 */
[----:B------:R-:W-:Y:S01]  /*ff20*/  VIADD R6, R6, 0x3f ;  /* 0x0000003f06067836 */ /* 0x000fe20000000000 */
[----:B------:R-:W-:-:S04]  /*ff30*/  SHF.R.S32.HI R5, RZ, 0x1f, R0 ;  /* 0x0000001fff057819 */ /* 0x000fc80000011400 */
[----:B------:R-:W-:Y:S02]  /*ff40*/  LEA.HI R0, R5, R0, RZ, 0x6 ;  /* 0x0000000005007211 */ /* 0x000fe400078f30ff */
[----:B------:R-:W-:Y:S02]  /*ff50*/  SHF.R.S32.HI R5, RZ, 0x1f, R6 ;  /* 0x0000001fff057819 */ /* 0x000fe40000011406 */
[----:B------:R-:W-:Y:S02]  /*ff60*/  SHF.R.S32.HI R0, RZ, 0x6, R0 ;  /* 0x00000006ff007819 */ /* 0x000fe40000011400 */
[----:B------:R-:W-:-:S04]  /*ff70*/  LEA.HI R5, R5, R6, RZ, 0x6 ;  /* 0x0000000605057211 */ /* 0x000fc800078f30ff */
[----:B------:R-:W-:-:S04]  /*ff80*/  SHF.R.S32.HI R5, RZ, 0x6, R5 ;  /* 0x00000006ff057819 */ /* 0x000fc80000011405 */
[----:B------:R-:W-:Y:S01]  /*ff90*/  VIMNMX R16, R5, R0, PT ;  /* 0x0000000005107248 */ /* 0x000fe20003fe0100 */
[----:B------:R-:W-:Y:S01]  /*ffa0*/  VIADD R0, R2, -UR4 ;  /* 0x8000000402007c36 */ /* 0x000fe20008000000 */
[----:B------:R-:W-:Y:S06]  /*ffb0*/  @!P1 BRA `(.L_x_1095) ;  /* 0x00000000003c9947 */ /* 0x000fec0003800000 */
        /* <DEDUP_REMOVED lines=9> */
.L_x_1096:
[----:B------:R-:W-:-:S13]  /*10050*/  ISETP.NE.AND P0, PT, R3, 0x1, PT ;  /* 0x000000010300780c */ /* 0x000fda0003f05270 */
[----:B------:R-:W0:Y:S02]  /*10060*/  @P0 LDC.64 R4, c[0x0][0x9e8] ;  /* 0x00027a00ff040b82 */ /* 0x000e240000000a00 */
[----:B0-----:R-:W-:-:S05]  /*10070*/  @P0 IMAD.HI.U32 R4, R2, R4, RZ ;  /* 0x0000000402040227 */ /* 0x001fca00078e00ff */
[----:B------:R-:W-:-:S07]  /*10080*/  @P0 SHF.R.U32.HI R2, RZ, R5, R4 ;  /* 0x00000005ff020219 */ /* 0x000fce0000011604 */
.L_x_1097:
[----:B------:R-:W-:-:S05]  /*10090*/  IMAD R3, R2, R3, RZ ;  /* 0x0000000302037224 */ /* 0x000fca00078e02ff */
[----:B------:R-:W-:-:S07]  /*100a0*/  VIMNMX R0, R0, R3, !PT ;  /* 0x0000000300007248 */ /* 0x000fce0007fe0100 */
.L_x_1095:
[----:B------:R-:W-:Y:S01]  /*100b0*/  SHF.R.S32.HI R3, RZ, 0x1f, R0 ;  /* 0x0000001fff037819 */ /* 0x000fe20000011400 */
[----:B------:R-:W-:Y:S03]  /*100c0*/  BSSY B6, `(.L_x_1098) ;  /* 0x00002a3000067945 */ /* 0x000fe60003800000 */
[----:B------:R-:W-:-:S04]  /*100d0*/  LEA.HI R3, R3, R0, RZ, 0x6 ;  /* 0x0000000003037211 */ /* 0x000fc800078f30ff */
[----:B------:R-:W-:-:S04]  /*100e0*/  SHF.R.S32.HI R3, RZ, 0x6, R3 ;  /* 0x00000006ff037819 */ /* 0x000fc80000011403 */
[----:B------:R-:W-:-:S04]  /*100f0*/  VIMNMX R2, RZ, R3, !PT ;  /* 0x00000003ff027248 */ /* 0x000fc80007fe0100 */
[----:B------:R-:W-:Y:S01]  /*10100*/  ISETP.GT.AND P0, PT, R16, R2, PT ;  /* 0x000000021000720c */ /* 0x000fe20003f04270 */
[----:B------:R0:W-:-:S12]  /*10110*/  STL [R1+0x18], R2 ;  /* 0x0000180201007387 */ /* 0x0001d80000100800 */
        /* <DEDUP_REMOVED lines=19> */
.L_x_1099:
        /* <DEDUP_REMOVED lines=23> */
.L_x_1101:
        /* <DEDUP_REMOVED lines=24> */
.L_x_1102:
        /* <DEDUP_REMOVED lines=20> */
.L_x_1103:
        /* <DEDUP_REMOVED lines=18> */
.L_x_1104:
[----:B------:R-:W1:Y:S01]  /*107a0*/  LDC R0, c[0x0][0x428] ;  /* 0x00010a00ff007b82 */ /* 0x000e620000000800 */
[----:B------:R-:W-:Y:S01]  /*107b0*/  ULDC.64 UR4, c[0x0][0x9f8] ;  /* 0x00027e0000047ab9 */ /* 0x000fe20000000a00 */
[----:B0-----:R-:W-:Y:S01]  /*107c0*/  IMAD.U32 R2, RZ, RZ, UR38 ;  /* 0x00000026ff027e24 */ /* 0x001fe2000f8e00ff */
[----:B------:R-:W-:Y:S01]  /*107d0*/  UISETP.NE.U32.AND UP0, UPT, UR4, URZ, UPT ;  /* 0x0000003f0400728c */ /* 0x000fe2000bf05070 */
[----:B------:R-:W-:Y:S01]  /*107e0*/  IMAD.U32 R10, RZ, RZ, UR45 ;  /* 0x0000002dff0a7e24 */ /* 0x000fe2000f8e00ff */
[----:B------:R-:W0:Y:S01]  /*107f0*/  S2R R4, SR_TID.X ;  /* 0x0000000000047919 */ /* 0x000e220000002100 */
[----:B------:R-:W-:Y:S01]  /*10800*/  IMAD R7, R19, 0x80, R18 ;  /* 0x0000008013077824 */ /* 0x000fe200078e0212 */
[----:B------:R-:W-:Y:S01]  /*10810*/  UISETP.NE.AND.EX UP0, UPT, UR5, URZ, UPT, UP0 ;  /* 0x0000003f0500728c */ /* 0x000fe2000bf05300 */
[----:B------:R-:W-:-:S10]  /*10820*/  ULDC.64 UR6, c[0x0][0xa08] ;  /* 0x0002820000067ab9 */ /* 0x000fd40000000a00 */
[----:B------:R-:W-:Y:S02]  /*10830*/  @UP0 ULDC.64 UR4, c[0x0][0x9f8] ;  /* 0x00027e0000040ab9 */ /* 0x000fe40000000a00 */
[----:B------:R-:W-:Y:S01]  /*10840*/  @UP0 UIMAD.WIDE UR4, UR45, 0x4, UR4 ;  /* 0x000000042d0408a5 */ /* 0x000fe2000f8e0204 */
[----:B-1----:R-:W-:-:S13]  /*10850*/  ISETP.NE.AND P0, PT, R0, 0x1, PT ;  /* 0x000000010000780c */ /* 0x002fda0003f05270 */
[----:B------:R-:W1:Y:S01]  /*10860*/  @P0 LDC R0, c[0x0][0x42c] ;  /* 0x00010b00ff000b82 */ /* 0x000e620000000800 */
[----:B0-----:R-:W-:-:S07]  /*10870*/  LOP3.LUT R17, R4, 0x7f, RZ, 0xc0, !PT ;  /* 0x0000007f04117812 */ /* 0x001fce00078ec0ff */
[----:B------:R-:W0:Y:S01]  /*10880*/  @P0 LDC R3, c[0x0][0x430] ;  /* 0x00010c00ff030b82 */ /* 0x000e220000000800 */
[----:B-1----:R-:W-:-:S05]  /*10890*/  @P0 IMAD.HI.U32 R0, R0, UR38, RZ ;  /* 0x0000002600000c27 */ /* 0x002fca000f8e00ff */
[----:B0-----:R-:W-:Y:S01]  /*108a0*/  @P0 SHF.R.U32.HI R2, RZ, R3, R0 ;  /* 0x00000003ff020219 */ /* 0x001fe20000011600 */
[----:B------:R-:W-:Y:S01]  /*108b0*/  IMAD.U32 R3, RZ, RZ, UR5 ;  /* 0x00000005ff037e24 */ /* 0x000fe2000f8e00ff */
[----:B------:R-:W-:-:S03]  /*108c0*/  PLOP3.LUT P0, PT, PT, PT, UP0, 0x80, 0x0 ;  /* 0x000000000000781c */ /* 0x000fc60003f0f008 */
[----:B------:R0:W-:Y:S02]  /*108d0*/  STL [R1+0x4], R2 ;  /* 0x0000040201007387 */ /* 0x0001e40000100800 */
[----:B0-----:R-:W-:Y:S01]  /*108e0*/  IMAD.U32 R2, RZ, RZ, UR4 ;  /* 0x00000004ff027e24 */ /* 0x001fe2000f8e00ff */
[----:B------:R-:W-:Y:S01]  /*108f0*/  ISETP.NE.AND P1, PT, R17, RZ, PT ;  /* 0x000000ff1100720c */ /* 0x000fe20003f25270 */
[----:B------:R-:W-:-:S06]  /*10900*/  ULDC.64 UR4, c[0x0][0xa00] ;  /* 0x0002800000047ab9 */ /* 0x000fcc0000000a00 */
[----:B------:R0:W2:Y:S01]  /*10910*/  @P0 LDG.E R10, desc[UR50][R2.64] ;  /* 0x00000032020a0981 */ /* 0x0000a2000c1e1900 */
[----:B------:R-:W-:Y:S01]  /*10920*/  ISETP.NE.U32.AND P0, PT, RZ, UR4, PT ;  /* 0x00000004ff007c0c */ /* 0x000fe2000bf05070 */
[----:B------:R-:W-:Y:S01]  /*10930*/  UMOV UR36, URZ ;  /* 0x0000003f00247c82 */ /* 0x000fe20008000000 */
[----:B------:R-:W-:Y:S01]  /*10940*/  R2UR UR37, R7 ;  /* 0x00000000072572ca */ /* 0x000fe200000e0000 */
[----:B------:R-:W-:Y:S01]  /*10950*/  UMOV UR8, 0x80 ;  /* 0x0000008000087882 */ /* 0x000fe20000000000 */
[----:B------:R-:W-:Y:S01]  /*10960*/  ISETP.NE.AND.EX P0, PT, RZ, UR5, PT, P0 ;  /* 0x00000005ff007c0c */ /* 0x000fe2000bf05300 */
[----:B------:R-:W-:Y:S01]  /*10970*/  UMOV UR10, UR38 ;  /* 0x00000026000a7c82 */ /* 0x000fe20008000000 */
[----:B------:R-:W-:Y:S02]  /*10980*/  SHF.R.U32.HI R4, RZ, 0x5, R4 ;  /* 0x00000005ff047819 */ /* 0x000fe40000011604 */
[----:B------:R-:W-:Y:S01]  /*10990*/  SEL R8, RZ, UR45, P0 ;  /* 0x0000002dff087c07 */ /* 0x000fe20008000000 */
[----:B0-----:R-:W0:Y:S01]  /*109a0*/  LDC.64 R2, c[0x0][0x3f8] ;  /* 0x0000fe00ff027b82 */ /* 0x001e220000000a00 */
[----:B------:R-:W-:Y:S01]  /*109b0*/  VOTEU.ALL UP1, P1 ;  /* 0x00000000003f7886 */ /* 0x000fe20000820000 */
[----:B------:R-:W-:-:S02]  /*109c0*/  LOP3.LUT R4, R4, 0x3, RZ, 0xc0, !PT ;  /* 0x0000000304047812 */ /* 0x000fc400078ec0ff */
[----:B------:R-:W-:Y:S02]  /*109d0*/  R2UR UR39, R8 ;  /* 0x00000000082772ca */ /* 0x000fe400000e0000 */
[----:B------:R-:W-:Y:S01]  /*109e0*/  @!UP1 UIADD3 UR4, UP0, UR46, 0x270, URZ ;  /* 0x000002702e049890 */ /* 0x000fe2000ff1e03f */
[----:B------:R-:W-:-:S03]  /*109f0*/  UMOV UR9, UR37 ;  /* 0x0000002500097c82 */ /* 0x000fc60008000000 */
[----:B------:R-:W-:-:S07]  /*10a00*/  @!UP1 UIADD3.X UR5, URZ, UR47, URZ, UP0, !UPT ;  /* 0x0000002f3f059290 */ /* 0x000fce00087fe43f */
[----:B------:R-:W-:Y:S02]  /*10a10*/  UMOV UR11, UR39 ;  /* 0x00000027000b7c82 */ /* 0x000fe40008000000 */
[----:B------:R1:W-:Y:S01]  /*10a20*/  @!UP1 UTMAPF.L2.4D [UR36], [UR4] ;  /* 0x00000024040095b8 */ /* 0x0003e20008018000 */
[----:B0-----:R-:W-:Y:S01]  /*10a30*/  LOP3.LUT P0, RZ, R2, UR6, RZ, 0xfc, !PT ;  /* 0x0000000602ff7c12 */ /* 0x001fe2000f80fcff */
[----:B------:R-:W-:Y:S01]  /*10a40*/  UMOV UR6, 0xffffffff ;  /* 0xffffffff00067882 */ /* 0x000fe20000000000 */
[----:B------:R1:W-:Y:S02]  /*10a50*/  @!UP1 UTMAPF.L2.4D [UR8], [UR4] ;  /* 0x00000008040095b8 */ /* 0x0003e40008018000 */
[----:B------:R-:W-:Y:S02]  /*10a60*/  LOP3.LUT P0, RZ, R3, UR7, RZ, 0xfc, P0 ;  /* 0x0000000703ff7c12 */ /* 0x000fe4000800fcff */
[----:B--2---:R-:W-:Y:S01]  /*10a70*/  SHF.R.S32.HI R19, RZ, 0x1f, R10 ;  /* 0x0000001fff137819 */ /* 0x004fe2000001140a */
[----:B------:R1:W-:Y:S01]  /*10a80*/  STL [R1+0x10], R10 ;  /* 0x0000100a01007387 */ /* 0x0003e20000100800 */
[----:B------:R-:W-:-:S03]  /*10a90*/  SEL R0, R10, RZ, !P0 ;  /* 0x000000ff0a007207 */ /* 0x000fc60004000000 */
[----:B------:R1:W-:Y:S01]  /*10aa0*/  STL [R1+0x14], R19 ;  /* 0x0000141301007387 */ /* 0x0003e20000100800 */
[----:B------:R-:W-:Y:S05]  /*10ab0*/  BRA.DIV UR6, `(.L_x_1105) ;  /* 0x0000003606107947 */ /* 0x000fea000b800000 */
[----:B------:R0:W2:Y:S02]  /*10ac0*/  SHFL.IDX PT, R14, R4, RZ, 0x1f ;  /* 0x00001fff040e7589 */ /* 0x0000a400000e0000 */
.L_x_1175:
[----:B--2---:R-:W-:Y:S02]  /*10ad0*/  ISETP.NE.AND P0, PT, R14, RZ, PT ;  /* 0x000000ff0e00720c */ /* 0x004fe40003f05270 */
[----:B------:R-:W-:-:S11]  /*10ae0*/  PLOP3.LUT P6, PT, PT, PT, PT, 0x8, 0x0 ;  /* 0x000000000000781c */ /* 0x000fd60003fce170 */
[----:B------:R-:W-:Y:S05]  /*10af0*/  @P0 BRA `(.L_x_1106) ;  /* 0x0000000400d80947 */ /* 0x000fea0003800000 */
[----:B-1----:R-:W-:Y:S01]  /*10b00*/  UMOV UR4, 0xffffffff ;  /* 0xffffffff00047882 */ /* 0x002fe20000000000 */
[----:B------:R-:W-:Y:S02]  /*10b10*/  VIADD R6, R16, 0xffffffff ;  /* 0xffffffff10067836 */ /* 0x000fe40000000000 */
[----:B------:R-:W-:Y:S05]  /*10b20*/  BRA.DIV UR4, `(.L_x_1107) ;  /* 0x0000003604147947 */ /* 0x000fea000b800000 */
[----:B------:R-:W-:-:S13]  /*10b30*/  ELECT P6, URZ, PT ;  /* 0x00000000003f782f */ /* 0x000fda00038c0000 */
.L_x_1178:
[----:B------:R-:W-:Y:S05]  /*10b40*/  @!P6 BRA `(.L_x_1108) ;  /* 0x000000040064e947 */ /* 0x000fea0003800000 */
[----:B------:R-:W-:-:S04]  /*10b50*/  ISETP.NE.U32.AND P0, PT, R2, RZ, PT ;  /* 0x000000ff0200720c */ /* 0x000fc80003f05070 */
[----:B------:R-:W-:-:S13]  /*10b60*/  ISETP.NE.AND.EX P0, PT, R3, RZ, PT, P0 ;  /* 0x000000ff0300720c */ /* 0x000fda0003f05300 */
[----:B------:R-:W-:Y:S05]  /*10b70*/  @!P0 BRA `(.L_x_1109) ;  /* 0x0000000000488947 */ /* 0x000fea0003800000 */
[----:B------:R-:W1:Y:S01]  /*10b80*/  LDC R9, c[0x0][0x41c] ;  /* 0x00010700ff097b82 */ /* 0x000e620000000800 */
[----:B------:R-:W-:Y:S01]  /*10b90*/  IMAD.MOV.U32 R0, RZ, RZ, R6 ;  /* 0x000000ffff007224 */ /* 0x000fe200078e0006 */
[----:B------:R-:W-:Y:S01]  /*10ba0*/  ULDC.64 UR4, c[0x0][0x408] ;  /* 0x0001020000047ab9 */ /* 0x000fe20000000a00 */
[----:B-1----:R-:W-:-:S13]  /*10bb0*/  ISETP.NE.AND P0, PT, R9, 0x1, PT ;  /* 0x000000010900780c */ /* 0x002fda0003f05270 */
[----:B0-----:R-:W0:Y:S02]  /*10bc0*/  @P0 LDC.64 R4, c[0x0][0x420] ;  /* 0x00010800ff040b82 */ /* 0x001e240000000a00 */
        /* <DEDUP_REMOVED lines=13> */
.L_x_1109:
[----:B-1----:R-:W0:Y:S04]  /*10ca0*/  LDL R3, [R1+0x8] ;  /* 0x0000080001037983 */ /* 0x002e280000100800 */
[----:B------:R-:W2:Y:S01]  /*10cb0*/  LDL R2, [R1+0xc] ;  /* 0x00000c0001027983 */ /* 0x000ea20000100800 */
[----:B------:R-:W-:Y:S02]  /*10cc0*/  ISETP.NE.AND P0, PT, R17, RZ, PT ;  /* 0x000000ff1100720c */ /* 0x000fe40003f05270 */
[----:B0-----:R-:W-:Y:S02]  /*10cd0*/  LEA R4, R3, UR41, 0x3 ;  /* 0x0000002903047c11 */ /* 0x001fe4000f8e18ff */
[----:B--2---:R-:W-:-:S04]  /*10ce0*/  SHF.L.U32 R3, R2, 0x1f, RZ ;  /* 0x0000001f02037819 */ /* 0x004fc800000006ff */
[----:B------:R-:W0:Y:S02]  /*10cf0*/  SYNCS.PHASECHK.TRANS64.TRYWAIT P2, [R4+URZ+0x28480], R3 ;  /* 0x02848003040075a7 */ /* 0x000e24000804017f */
[----:B0-----:R-:W-:Y:S05]  /*10d00*/  @!P2 BRA `(.L_x_1110) ;  /* 0x0000003000bca947 */ /* 0x001fea0003800000 */
.L_x_1179:
        /* <DEDUP_REMOVED lines=8> */
.L_x_1111:
        /* <DEDUP_REMOVED lines=25> */
.L_x_1180:
        /* <DEDUP_REMOVED lines=8> */
.L_x_1113:
        /* <DEDUP_REMOVED lines=19> */
[----:B-1----:R-:W-:Y:S01]  /*110d0*/  NOP ;  /* 0x0000000000007918 */ /* 0x002fe20000000000 */
.L_x_1108:
        /* <DEDUP_REMOVED lines=24> */
.L_x_1106:
        /* <DEDUP_REMOVED lines=10> */
.L_x_1181:
[----:B-1----:R-:W-:Y:S05]  /*11300*/  BSYNC B0 ;  /* 0x0000000000007941 */ /* 0x002fea0003800000 */
.L_x_1114:
[----:B--2---:R-:W2:Y:S01]  /*11310*/  LDL R3, [R1+0x18] ;  /* 0x0000180001037983 */ /* 0x004ea20000100800 */
[----:B------:R-:W-:-:S05]  /*11320*/  VIADD R2, R16, 0xfffffffe ;  /* 0xfffffffe10027836 */ /* 0x000fca0000000000 */
[----:B--2---:R-:W-:-:S13]  /*11330*/  ISETP.GE.AND P0, PT, R2, R3, PT ;  /* 0x000000030200720c */ /* 0x004fda0003f06270 */
[----:B------:R-:W-:Y:S05]  /*11340*/  @!P0 BRA `(.L_x_1116) ;  /* 0x0000000c00f48947 */ /* 0x000fea0003800000 */
[----:B------:R1:W5:Y:S04]  /*11350*/  LDL.LU R3, [R1+0x8] ;  /* 0x0000080001037983 */ /* 0x0003680000300800 */
[----:B------:R1:W5:Y:S02]  /*11360*/  LDL.LU R8, [R1+0xc] ;  /* 0x00000c0001087983 */ /* 0x0003640000300800 */
.L_x_1138:
[----:B0----5:R-:W-:Y:S01]  /*11370*/  VIADD R4, R3, 0x1 ;  /* 0x0000000103047836 */ /* 0x021fe20000000000 */
        /* <DEDUP_REMOVED lines=9> */
[----:B------:R-:W-:Y:S01]  /*11410*/  ULDC.64 UR4, c[0x0][0x3f8] ;  /* 0x0000fe0000047ab9 */ /* 0x000fe20000000a00 */
[----:B------:R-:W-:Y:S01]  /*11420*/  IMAD.MOV.U32 R9, RZ, RZ, R2 ;  /* 0x000000ffff097224 */ /* 0x000fe200078e0002 */
        /* <DEDUP_REMOVED lines=17> */
[----:B------:R-:W-:-:S04]  /*11540*/  IMAD.WIDE.U32 R4, R6, UR6, R4 ;  /* 0x0000000606047c25 */ /* 0x000fc8000f8e0004 */
[----:B------:R-:W-:Y:S01]  /*11550*/  IMAD.IADD R0, R0, 0x1, R5 ;  /* 0x0000000100007824 */ /* 0x000fe200078e0205 */
[----:B------:R-:W-:-:S04]  /*11560*/  LEA R6, P0, R4, UR4, 0x2 ;  /* 0x0000000404067c11 */ /* 0x000fc8000f8010ff */
[----:B------:R-:W-:-:S05]  /*11570*/  LEA.HI.X R7, R4, UR5, R0, 0x2, P0 ;  /* 0x0000000504077c11 */ /* 0x000fca00080f1400 */
[----:B------:R2:W5:Y:S04]  /*11580*/  LDG.E R0, desc[UR50][R6.64] ;  /* 0x0000003206007981 */ /* 0x000568000c1e1900 */
.L_x_1119:
[----:B--2---:R-:W-:Y:S01]  /*11590*/  LEA R6, R11, UR41, 0x3 ;  /* 0x000000290b067c11 */ /* 0x004fe2000f8e18ff */
[----:B------:R-:W2:Y:S01]  /*115a0*/  S2R R4, SR_TID.X ;  /* 0x0000000000047919 */ /* 0x000ea20000002100 */
[----:B------:R-:W-:Y:S01]  /*115b0*/  SHF.L.U32 R5, R10, 0x1f, RZ ;  /* 0x0000001f0a057819 */ /* 0x000fe200000006ff */
[----:B------:R-:W-:Y:S03]  /*115c0*/  BSSY B1, `(.L_x_1120) ;  /* 0x0000005000017945 */ /* 0x000fe60003800000 */
[----:B------:R-:W3:Y:S01]  /*115d0*/  SYNCS.PHASECHK.TRANS64.TRYWAIT P0, [R6+URZ+0x28480], R5 ;  /* 0x02848005060075a7 */ /* 0x000ee2000800017f */
[----:B--2---:R-:W-:-:S04]  /*115e0*/  LOP3.LUT R4, R4, 0x7f, RZ, 0xc0, !PT ;  /* 0x0000007f04047812 */ /* 0x004fc800078ec0ff */
[----:B------:R-:W-:Y:S01]  /*115f0*/  ISETP.NE.AND P2, PT, R4, RZ, PT ;  /* 0x000000ff0400720c */ /* 0x000fe20003f45270 */
[----:B---3--:R-:W-:-:S12]  /*11600*/  @!P0 BRA `(.L_x_1121) ;  /* 0x0000002800bc8947 */ /* 0x008fd80003800000 */
.L_x_1182:
[----:B------:R-:W-:Y:S05]  /*11610*/  BSYNC B1 ;  /* 0x0000000000017941 */ /* 0x000fea0003800000 */
.L_x_1120:
        /* <DEDUP_REMOVED lines=9> */
.L_x_1123:
[----:B------:R-:W-:Y:S05]  /*116b0*/  BSYNC B1 ;  /* 0x0000000000017941 */ /* 0x000fea0003800000 */
.L_x_1122:
[----:B------:R-:W3:Y:S04]  /*116c0*/  LDL R4, [R1+0x8] ;  /* 0x0000080001047983 */ /* 0x000ee80000100800 */
[----:B0-----:R-:W4:Y:S04]  /*116d0*/  LDL R10, [R1+0x4] ;  /* 0x00000400010a7983 */ /* 0x001f280000100800 */
[----:B------:R-:W2:Y:S01]  /*116e0*/  LDL R7, [R1+0x1c] ;  /* 0x00001c0001077983 */ /* 0x000ea20000100800 */
        /* <DEDUP_REMOVED lines=8> */
[----:B----4-:R-:W-:-:S03]  /*11770*/  R2UR UR12, R10 ;  /* 0x000000000a0c72ca */ /* 0x010fc600000e0000 */
[----:B------:R-:W-:Y:S02]  /*11780*/  VIADD R10, R4, 0x10000 ;  /* 0x00010000040a7836 */ /* 0x000fe40000000000 */
[----:B--2---:R-:W-:Y:S02]  /*11790*/  IMAD R9, R9, 0x40, R7 ;  /* 0x0000004009097824 */ /* 0x004fe400078e0207 */
[----:B------:R-:W-:-:S08]  /*117a0*/  VIADD R7, R6, 0x28470 ;  /* 0x0002847006077836 */ /* 0x000fd00000000000 */
.L_x_1124:
        /* <DEDUP_REMOVED lines=8> */
[----:B0-----:R-:W-:Y:S05]  /*11830*/  @P0 BRA.U.ANY `(.L_x_1124) ;  /* 0xfffffffd00dc0947 */ /* 0x001fea000393ffff */
        /* <DEDUP_REMOVED lines=8> */
.L_x_1125:
        /* <DEDUP_REMOVED lines=8> */
[----:B0-----:R-:W-:Y:S05]  /*11940*/  @P0 BRA.U.ANY `(.L_x_1125) ;  /* 0xfffffffd00dc0947 */ /* 0x001fea000393ffff */
[----:B------:R-:W0:Y:S01]  /*11950*/  SYNCS.PHASECHK.TRANS64.TRYWAIT P0, [R6+URZ+0x28440], R5 ;  /* 0x02844005060075a7 */ /* 0x000e22000800017f */
[----:B------:R-:W-:Y:S04]  /*11960*/  BSSY B1, `(.L_x_1126) ;  /* 0x0000002000017945 */ /* 0x000fe80003800000 */
[----:B0-----:R-:W-:Y:S05]  /*11970*/  @!P0 BRA `(.L_x_1127) ;  /* 0x0000002400f48947 */ /* 0x001fea0003800000 */
.L_x_1183:
[----:B------:R-:W-:Y:S05]  /*11980*/  BSYNC B1 ;  /* 0x0000000000017941 */ /* 0x000fea0003800000 */
.L_x_1126:
[----:B------:R-:W-:Y:S01]  /*11990*/  BSSY B1, `(.L_x_1128) ;  /* 0x000000b000017945 */ /* 0x000fe20003800000 */
[----:B------:R-:W-:Y:S02]  /*119a0*/  IMAD.MOV.U32 R10, RZ, RZ, 0x0 ;  /* 0x00000000ff0a7424 */ /* 0x000fe400078e00ff */
[----:B------:R-:W-:Y:S01]  /*119b0*/  IMAD.MOV.U32 R11, RZ, RZ, 0x14f00000 ;  /* 0x14f00000ff0b7424 */ /* 0x000fe200078e00ff */
[----:B------:R-:W-:Y:S06]  /*119c0*/  @P2 BRA `(.L_x_1129) ;  /* 0x00000000001c2947 */ /* 0x000fec0003800000 */
[----:B------:R-:W2:Y:S01]  /*119d0*/  S2R R7, SR_TID.X ;  /* 0x0000000000077919 */ /* 0x000ea20000002100 */
[----:B0-----:R-:W-:-:S04]  /*119e0*/  IMAD.MOV.U32 R5, RZ, RZ, 0x4000 ;  /* 0x00004000ff057424 */ /* 0x001fc800078e00ff */
[----:B------:R3:W-:Y:S01]  /*119f0*/  SYNCS.ARRIVE.TRANS64 RZ, [R6+URZ+0x28430], R5 ;  /* 0x0284300506ff79a7 */ /* 0x0007e2000800003f */
[----:B--2---:R-:W-:-:S04]  /*11a00*/  LOP3.LUT R7, R7, 0x1f, RZ, 0xc0, !PT ;  /* 0x0000001f07077812 */ /* 0x004fc800078ec0ff */
[----:B------:R-:W-:-:S13]  /*11a10*/  ISETP.NE.AND P0, PT, R7, RZ, PT ;  /* 0x000000ff0700720c */ /* 0x000fda0003f05270 */
[----:B---3--:R-:W-:Y:S05]  /*11a20*/  @!P0 BRA `(.L_x_1129) ;  /* 0x0000000000048947 */ /* 0x008fea0003800000 */
[----:B------:R-:W-:Y:S01]  /*11a30*/  BPT.TRAP 0x1 ;  /* 0x000000040000795c */ /* 0x000fe20000300000 */
.L_x_1129:
[----:B------:R-:W-:Y:S05]  /*11a40*/  BSYNC B1 ;  /* 0x0000000000017941 */ /* 0x000fea0003800000 */
.L_x_1128:
[----:B0-----:R-:W2:Y:S01]  /*11a50*/  LDL R5, [R1+0x4] ;  /* 0x0000040001057983 */ /* 0x001ea20000100800 */
        /* <DEDUP_REMOVED lines=9> */
.L_x_1130:
        /* <DEDUP_REMOVED lines=10> */
[----:B------:R-:W-:Y:S01]  /*11b90*/  R2UR UR10, R12 ;  /* 0x000000000c0a72ca */ /* 0x000fe200000e0000 */
[----:B------:R-:W-:Y:S01]  /*11ba0*/  VIADD R4, R4, 0x22000 ;  /* 0x0002200004047836 */ /* 0x000fe20000000000 */
[----:B------:R-:W-:Y:S02]  /*11bb0*/  R2UR UR6, R10 ;  /* 0x000000000a0672ca */ /* 0x000fe400000e0000 */
[----:B------:R-:W-:Y:S02]  /*11bc0*/  R2UR UR7, R11 ;  /* 0x000000000b0772ca */ /* 0x000fe400000e0000 */
[----:B------:R-:W-:Y:S02]  /*11bd0*/  PLOP3.LUT P0, PT, PT, PT, PT, 0x80, 0x0 ;  /* 0x000000000000781c */ /* 0x000fe40003f0f070 */
[----:B--2---:R-:W-:-:S15]  /*11be0*/  R2UR UR12, R7 ;  /* 0x00000000070c72ca */ /* 0x004fde00000e0000 */
.L_x_1131:
        /* <DEDUP_REMOVED lines=9> */
.L_x_1118:
[----:B------:R-:W-:Y:S05]  /*11c80*/  BSYNC B0 ;  /* 0x0000000000007941 */ /* 0x000fea0003800000 */
.L_x_1117:
[----:B------:R-:W-:-:S06]  /*11c90*/  UISETP.NE.AND UP0, UPT, UR42, 0x3, UPT ;  /* 0x000000032a00788c */ /* 0x000fcc000bf05270 */
[----:B------:R-:W-:-:S13]  /*11ca0*/  PLOP3.LUT P0, PT, PT, PT, UP0, 0x80, 0x0 ;  /* 0x000000000000781c */ /* 0x000fda0003f0f008 */
[----:B------:R-:W-:Y:S05]  /*11cb0*/  @!P0 BRA `(.L_x_1132) ;  /* 0x0000000000048947 */ /* 0x000fea0003800000 */
[----:B------:R-:W-:Y:S01]  /*11cc0*/  BPT.TRAP 0x1 ;  /* 0x000000040000795c */ /* 0x000fe20000300000 */
.L_x_1132:
[----:B------:R-:W-:Y:S01]  /*11cd0*/  IMAD.U32 R4, RZ, RZ, UR44 ;  /* 0x0000002cff047e24 */ /* 0x000fe2000f8e00ff */
[----:B------:R-:W-:Y:S01]  /*11ce0*/  LEA R5, R3, UR41, 0x3 ;  /* 0x0000002903057c11 */ /* 0x000fe2000f8e18ff */
[----:B------:R-:W-:Y:S03]  /*11cf0*/  BSSY B0, `(.L_x_1133) ;  /* 0x0000007000007945 */ /* 0x000fe60003800000 */
[----:B------:R-:W-:Y:S01]  /*11d00*/  ISETP.NE.AND P0, PT, R4, 0x3, PT ;  /* 0x000000030400780c */ /* 0x000fe20003f05270 */
[----:B------:R2:W-:Y:S01]  /*11d10*/  STL [R1], R5 ;  /* 0x0000000501007387 */ /* 0x0005e20000100800 */
[----:B------:R-:W-:-:S04]  /*11d20*/  LOP3.LUT R4, R8, 0x1, RZ, 0x3c, !PT ;  /* 0x0000000108047812 */ /* 0x000fc800078e3cff */
[----:B------:R-:W-:-:S04]  /*11d30*/  SHF.L.U32 R4, R4, 0x1f, RZ ;  /* 0x0000001f04047819 */ /* 0x000fc800000006ff */
[----:B------:R-:W3:Y:S02]  /*11d40*/  SYNCS.PHASECHK.TRANS64.TRYWAIT P2, [R5+URZ+0x28470], R4 ;  /* 0x02847004050075a7 */ /* 0x000ee4000804017f */
[----:B--23--:R-:W-:Y:S05]  /*11d50*/  @!P2 BRA `(.L_x_1134) ;  /* 0x000000240010a947 */ /* 0x00cfea0003800000 */
.L_x_1184:
[----:B------:R-:W-:Y:S05]  /*11d60*/  BSYNC B0 ;  /* 0x0000000000007941 */ /* 0x000fea0003800000 */
.L_x_1133:
[----:B------:R-:W-:Y:S05]  /*11d70*/  @!P0 BRA `(.L_x_1135) ;  /* 0x0000000000048947 */ /* 0x000fea0003800000 */
[----:B------:R-:W-:Y:S01]  /*11d80*/  BPT.TRAP 0x1 ;  /* 0x000000040000795c */ /* 0x000fe20000300000 */
.L_x_1135:
[----:B--2---:R-:W2:Y:S01]  /*11d90*/  LDL R5, [R1] ;  /* 0x0000000001057983 */ /* 0x004ea20000100800 */
[----:B------:R-:W-:Y:S01]  /*11da0*/  SHF.L.U32 R4, R8, 0x1f, RZ ;  /* 0x0000001f08047819 */ /* 0x000fe200000006ff */
[----:B------:R-:W-:-:S03]  /*11db0*/  IMAD.SHL.U32 R3, R3, 0x4000, RZ ;  /* 0x0000400003037824 */ /* 0x000fc600078e00ff */
[----:B--2---:R-:W2:Y:S02]  /*11dc0*/  SYNCS.PHASECHK.TRANS64.TRYWAIT P2, [R5+URZ+0x28460], R4 ;  /* 0x02846004050075a7 */ /* 0x004ea4000804017f */
[----:B--2---:R-:W-:Y:S05]  /*11dd0*/  @!P2 BRA `(.L_x_1136) ;  /* 0x000000240008a947 */ /* 0x004fea0003800000 */
.L_x_1185:
[----:B------:R-:W3:Y:S04]  /*11de0*/  LDL R6, [R1+0x2c] ;  /* 0x00002c0001067983 */ /* 0x000ee80000100800 */
[----:B------:R-:W4:Y:S01]  /*11df0*/  LDL R12, [R1+0x28] ;  /* 0x00002800010c7983 */ /* 0x000f220000100800 */
[----:B------:R-:W-:Y:S05]  /*11e00*/  WARPSYNC.ALL ;  /* 0x0000000000007948 */ /* 0x000fea0003800000 */
[----:B--2---:R-:W2:Y:S02]  /*11e10*/  S2R R5, SR_TID.X ;  /* 0x0000000000057919 */ /* 0x004ea40000002100 */
[----:B--2---:R-:W-:-:S02]  /*11e20*/  LOP3.LUT P2, RZ, R5, 0x4, RZ, 0xc0, !PT ;  /* 0x0000000405ff7812 */ /* 0x004fc4000784c0ff */
[C---:B---3--:R-:W-:Y:S01]  /*11e30*/  LOP3.LUT R20, R3.reuse, R6, RZ, 0xfc, !PT ;  /* 0x0000000603147212 */ /* 0x048fe200078efcff */
[----:B------:R-:W-:Y:S01]  /*11e40*/  IMAD.MOV.U32 R6, RZ, RZ, 0x40 ;  /* 0x00000040ff067424 */ /* 0x000fe200078e00ff */
[----:B----4-:R-:W-:-:S03]  /*11e50*/  IADD3 R3, R3, UR41, R12 ;  /* 0x0000002903037c10 */ /* 0x010fc6000fffe00c */
[----:B0-----:R-:W0:Y:S01]  /*11e60*/  LDSM.16.MT88.4 R8, [R20+UR41+0x10000] ;  /* 0x010000291408783b */ /* 0x001e220008004200 */
[----:B------:R-:W-:Y:S01]  /*11e70*/  SEL R6, R6, 0xffffffc0, !P2 ;  /* 0xffffffc006067807 */ /* 0x000fe20005000000 */
[----:B------:R-:W-:-:S04]  /*11e80*/  VIADD R21, R20, UR41 ;  /* 0x0000002914157c36 */ /* 0x000fc80008000000 */
[----:B------:R-:W-:Y:S01]  /*11e90*/  IMAD.IADD R21, R6, 0x1, R21 ;  /* 0x0000000106157824 */ /* 0x000fe200078e0215 */
[C-C-:B0-----:R-:W-:Y:S02]  /*11ea0*/  PRMT R4, R8.reuse, 0x6420, R9.reuse ;  /* 0x0000642008047816 */ /* 0x141fe40000000009 */
[----:B------:R-:W-:Y:S02]  /*11eb0*/  PRMT R5, R8, 0x7531, R9 ;  /* 0x0000753108057816 */ /* 0x000fe40000000009 */
[C-C-:B------:R-:W-:Y:S02]  /*11ec0*/  PRMT R6, R10.reuse, 0x6420, R11.reuse ;  /* 0x000064200a067816 */ /* 0x140fe4000000000b */
[----:B------:R-:W-:Y:S02]  /*11ed0*/  PRMT R7, R10, 0x7531, R11 ;  /* 0x000075310a077816 */ /* 0x000fe4000000000b */
[----:B------:R-:W0:Y:S04]  /*11ee0*/  LDSM.16.MT88.4 R8, [R21+0x10000] ;  /* 0x010000001508783b */ /* 0x000e280000004200 */
[----:B------:R-:W-:Y:S01]  /*11ef0*/  STSM.16.M88.4 [R3+0x8000], R4 ;  /* 0x0080000403007844 */ /* 0x000fe20000000200 */
[----:B0-----:R-:W-:-:S02]  /*11f00*/  PRMT R12, R8, 0x6420, R9 ;  /* 0x00006420080c7816 */ /* 0x001fc40000000009 */
[----:B------:R-:W-:Y:S02]  /*11f10*/  PRMT R13, R8, 0x7531, R9 ;  /* 0x00007531080d7816 */ /* 0x000fe40000000009 */
[C-C-:B------:R-:W-:Y:S02]  /*11f20*/  PRMT R14, R10.reuse, 0x6420, R11.reuse ;  /* 0x000064200a0e7816 */ /* 0x140fe4000000000b */
[----:B------:R-:W-:-:S05]  /*11f30*/  PRMT R15, R10, 0x7531, R11 ;  /* 0x000075310a0f7816 */ /* 0x000fca000000000b */
[----:B------:R0:W-:Y:S04]  /*11f40*/  STSM.16.M88.4 [R3+0x9000], R12 ;  /* 0x0090000c03007844 */ /* 0x0001e80000000200 */
[----:B------:R-:W2:Y:S01]  /*11f50*/  LDSM.16.MT88.4 R8, [R20+UR41+0x12000] ;  /* 0x012000291408783b */ /* 0x000ea20008004200 */
[----:B0-----:R-:W0:Y:S01]  /*11f60*/  S2R R15, SR_TID.X ;  /* 0x00000000000f7919 */ /* 0x001e220000002100 */
[C-C-:B--2---:R-:W-:Y:S02]  /*11f70*/  PRMT R4, R8.reuse, 0x6420, R9.reuse ;  /* 0x0000642008047816 */ /* 0x144fe40000000009 */
[----:B------:R-:W-:Y:S02]  /*11f80*/  PRMT R5, R8, 0x7531, R9 ;  /* 0x0000753108057816 */ /* 0x000fe40000000009 */
[----:B------:R-:W-:-:S02]  /*11f90*/  PRMT R6, R10, 0x6420, R11 ;  /* 0x000064200a067816 */ /* 0x000fc4000000000b */
[----:B------:R-:W-:Y:S02]  /*11fa0*/  PRMT R7, R10, 0x7531, R11 ;  /* 0x000075310a077816 */ /* 0x000fe4000000000b */
[----:B------:R-:W2:Y:S01]  /*11fb0*/  LDSM.16.MT88.4 R8, [R21+0x12000] ;  /* 0x012000001508783b */ /* 0x000ea20000004200 */
[----:B0-----:R-:W-:Y:S01]  /*11fc0*/  LOP3.LUT P2, RZ, R15, 0x4, RZ, 0xc0, !PT ;  /* 0x000000040fff7812 */ /* 0x001fe2000784c0ff */
[----:B------:R-:W-:Y:S02]  /*11fd0*/  IMAD.MOV.U32 R15, RZ, RZ, 0x20 ;  /* 0x00000020ff0f7424 */ /* 0x000fe400078e00ff */
[----:B------:R-:W-:Y:S03]  /*11fe0*/  STSM.16.M88.4 [R3+0xa000], R4 ;  /* 0x00a0000403007844 */ /* 0x000fe60000000200 */
[----:B------:R-:W-:Y:S02]  /*11ff0*/  SEL R15, R15, 0xffffffe0, !P2 ;  /* 0xffffffe00f0f7807 */ /* 0x000fe40005000000 */
[----:B--2---:R-:W-:-:S02]  /*12000*/  PRMT R16, R8, 0x6420, R9 ;  /* 0x0000642008107816 */ /* 0x004fc40000000009 */
[----:B------:R-:W-:Y:S02]  /*12010*/  PRMT R17, R8, 0x7531, R9 ;  /* 0x0000753108117816 */ /* 0x000fe40000000009 */
[C-C-:B------:R-:W-:Y:S02]  /*12020*/  PRMT R18, R10.reuse, 0x6420, R11.reuse ;  /* 0x000064200a127816 */ /* 0x140fe4000000000b */
[----:B------:R-:W-:-:S05]  /*12030*/  PRMT R19, R10, 0x7531, R11 ;  /* 0x000075310a137816 */ /* 0x000fca000000000b */
[----:B------:R0:W-:Y:S04]  /*12040*/  STSM.16.M88.4 [R3+0xb000], R16 ;  /* 0x00b0001003007844 */ /* 0x0001e80000000200 */
[----:B------:R-:W2:Y:S01]  /*12050*/  LDSM.16.MT88.4 R8, [R20+UR41+0x11000] ;  /* 0x011000291408783b */ /* 0x000ea20008004200 */
[----:B0-----:R-:W-:Y:S02]  /*12060*/  IADD3 R3, R15, 0x8000, R3 ;  /* 0x000080000f037810 */ /* 0x001fe40007ffe003 */
[C-C-:B--2---:R-:W-:Y:S02]  /*12070*/  PRMT R4, R8.reuse, 0x6420, R9.reuse ;  /* 0x0000642008047816 */ /* 0x144fe40000000009 */
[----:B------:R-:W-:Y:S02]  /*12080*/  PRMT R5, R8, 0x7531, R9 ;  /* 0x0000753108057816 */ /* 0x000fe40000000009 */
[----:B------:R-:W-:-:S02]  /*12090*/  PRMT R6, R10, 0x6420, R11 ;  /* 0x000064200a067816 */ /* 0x000fc4000000000b */
[----:B------:R-:W-:Y:S02]  /*120a0*/  PRMT R7, R10, 0x7531, R11 ;  /* 0x000075310a077816 */ /* 0x000fe4000000000b */
[----:B------:R-:W0:Y:S04]  /*120b0*/  LDSM.16.MT88.4 R8, [R21+0x11000] ;  /* 0x011000001508783b */ /* 0x000e280000004200 */
[----:B------:R-:W-:Y:S01]  /*120c0*/  STSM.16.M88.4 [R3], R4 ;  /* 0x0000000403007844 */ /* 0x000fe20000000200 */
[C-C-:B0-----:R-:W-:Y:S02]  /*120d0*/  PRMT R12, R8.reuse, 0x6420, R9.reuse ;  /* 0x00006420080c7816 */ /* 0x141fe40000000009 */
[----:B------:R-:W-:Y:S02]  /*120e0*/  PRMT R13, R8, 0x7531, R9 ;  /* 0x00007531080d7816 */ /* 0x000fe40000000009 */
[----:B------:R-:W-:-:S02]  /*120f0*/  PRMT R14, R10, 0x6420, R11 ;  /* 0x000064200a0e7816 */ /* 0x000fc4000000000b */
[----:B------:R-:W-:-:S05]  /*12100*/  PRMT R15, R10, 0x7531, R11 ;  /* 0x000075310a0f7816 */ /* 0x000fca000000000b */
[----:B------:R-:W-:Y:S04]  /*12110*/  STSM.16.M88.4 [R3+0x1000], R12 ;  /* 0x0010000c03007844 */ /* 0x000fe80000000200 */
[----:B------:R-:W0:Y:S02]  /*12120*/  LDSM.16.MT88.4 R8, [R20+UR41+0x13000] ;  /* 0x013000291408783b */ /* 0x000e240008004200 */
[C-C-:B0-----:R-:W-:Y:S02]  /*12130*/  PRMT R4, R8.reuse, 0x6420, R9.reuse ;  /* 0x0000642008047816 */ /* 0x141fe40000000009 */
[----:B------:R-:W-:Y:S02]  /*12140*/  PRMT R5, R8, 0x7531, R9 ;  /* 0x0000753108057816 */ /* 0x000fe40000000009 */
[----:B------:R-:W-:-:S02]  /*12150*/  PRMT R6, R10, 0x6420, R11 ;  /* 0x000064200a067816 */ /* 0x000fc4000000000b */
[----:B------:R-:W-:Y:S02]  /*12160*/  PRMT R7, R10, 0x7531, R11 ;  /* 0x000075310a077816 */ /* 0x000fe4000000000b */
[----:B------:R-:W0:Y:S04]  /*12170*/  LDSM.16.MT88.4 R8, [R21+0x13000] ;  /* 0x013000001508783b */ /* 0x000e280000004200 */
[----:B------:R0:W-:Y:S02]  /*12180*/  STSM.16.M88.4 [R3+0x2000], R4 ;  /* 0x0020000403007844 */ /* 0x0001e40000000200 */
[C-C-:B0-----:R-:W-:Y:S02]  /*12190*/  PRMT R4, R8.reuse, 0x6420, R9.reuse ;  /* 0x0000642008047816 */ /* 0x141fe40000000009 */
        /* <DEDUP_REMOVED lines=12> */
.L_x_1137:
[----:B0-----:R-:W2:Y:S04]  /*12260*/  LDL.LU R3, [R1] ;  /* 0x0000000001037983 */ /* 0x001ea80000300800 */
[----:B------:R-:W3:Y:S04]  /*12270*/  LDL R4, [R1+0x18] ;  /* 0x0000180001047983 */ /* 0x000ee80000100800 */
[----:B------:R4:W5:Y:S01]  /*12280*/  LDL R8, [R1+0xc] ;  /* 0x00000c0001087983 */ /* 0x0009620000100800 */
[----:B--2---:R0:W-:Y:S01]  /*12290*/  SYNCS.ARRIVE.TRANS64.A1T0 RZ, [R3+URZ+0x28450], RZ ;  /* 0x028450ff03ff79a7 */ /* 0x0041e2000810003f */
[----:B------:R-:W-:Y:S01]  /*122a0*/  BAR.SYNC.DEFER_BLOCKING 0x2, 0x80 ;  /* 0x0082000000007b1d */ /* 0x000fe20000010000 */
[C---:B---3--:R-:W-:Y:S01]  /*122b0*/  ISETP.GT.AND P0, PT, R2.reuse, R4, PT ;  /* 0x000000040200720c */ /* 0x048fe20003f04270 */
[----:B------:R-:W-:-:S02]  /*122c0*/  VIADD R2, R2, 0xffffffff ;  /* 0xffffffff02027836 */ /* 0x000fc40000000000 */
[----:B0-----:R-:W-:-:S05]  /*122d0*/  @!P1 VIADD R3, R3, 0x28480 ;  /* 0x0002848003039836 */ /* 0x001fca0000000000 */
[----:B------:R-:W-:-:S04]  /*122e0*/  @!P1 PRMT R3, RZ, 0x654, R3 ;  /* 0x00000654ff039816 */ /* 0x000fc80000000003 */
[----:B------:R0:W-:Y:S02]  /*122f0*/  @!P1 SYNCS.ARRIVE.TRANS64.RED.A1T0 RZ, [R3+URZ], RZ ;  /* 0x000000ff03ff99a7 */ /* 0x0001e4000810043f */
[----:B0-----:R4:W5:Y:S01]  /*12300*/  LDL R3, [R1+0x8] ;  /* 0x0000080001037983 */ /* 0x0019620000100800 */
[----:B------:R-:W-:Y:S05]  /*12310*/  @P0 BRA `(.L_x_1138) ;  /* 0xfffffff000140947 */ /* 0x000fea000383ffff */
.L_x_1116:
[----:B------:R-:W-:Y:S04]  /*12320*/  BSSY B0, `(.L_x_1139) ;  /* 0x000000f000007945 */ /* 0x000fe80003800000 */
[----:B------:R-:W-:Y:S05]  /*12330*/  @P1 BRA `(.L_x_1140) ;  /* 0x0000000000341947 */ /* 0x000fea0003800000 */
[----:B------:R-:W2:Y:S01]  /*12340*/  S2R R5, SR_LANEID ;  /* 0x0000000000057919 */ /* 0x000ea20000000000 */
[----:B------:R-:W-:Y:S01]  /*12350*/  VOTEU.ANY UR4, UPT, PT ;  /* 0x0000000000047886 */ /* 0x000fe200038e0100 */
[----:B-----5:R-:W3:Y:S01]  /*12360*/  LDC.64 R2, c[0x0][0xc38] ;  /* 0x00030e00ff027b82 */ /* 0x020ee20000000a00 */
[----:B------:R-:W2:Y:S02]  /*12370*/  FLO.U32 R0, UR4 ;  /* 0x0000000400007d00 */ /* 0x000ea400080e0000 */
[----:B--2---:R-:W-:-:S06]  /*12380*/  ISETP.EQ.U32.AND P0, PT, R0, R5, PT ;  /* 0x000000050000720c */ /* 0x004fcc0003f02070 */
[----:B------:R-:W3:Y:S07]  /*12390*/  POPC R5, UR4 ;  /* 0x0000000400057d09 */ /* 0x000eee0008000000 */
[----:B---3--:R-:W2:Y:S01]  /*123a0*/  @P0 ATOMG.E.ADD.STRONG.GPU PT, R3, desc[UR50][R2.64], R5 ;  /* 0x00000005020309a8 */ /* 0x008ea200081ee1f2 */
[----:B0-----:R-:W0:Y:S02]  /*123b0*/  S2R R4, SR_LTMASK ;  /* 0x0000000000047919 */ /* 0x001e240000003900 */
[----:B0-----:R-:W-:-:S04]  /*123c0*/  LOP3.LUT R4, R4, UR4, RZ, 0xc0, !PT ;  /* 0x0000000404047c12 */ /* 0x001fc8000f8ec0ff */
[----:B------:R-:W0:Y:S01]  /*123d0*/  POPC R7, R4 ;  /* 0x0000000400077309 */ /* 0x000e220000000000 */
[----:B--2---:R-:W0:Y:S02]  /*123e0*/  SHFL.IDX PT, R0, R3, R0, 0x1f ;  /* 0x00001f0003007589 */ /* 0x004e2400000e0000 */
[----:B0-----:R-:W-:-:S05]  /*123f0*/  IADD3 R0, R0, UR43, R7 ;  /* 0x0000002b00007c10 */ /* 0x001fca000fffe007 */
[----:B------:R2:W-:Y:S02]  /*12400*/  STL [R1+0x20], R0 ;  /* 0x0000200001007387 */ /* 0x0005e40000100800 */
.L_x_1140:
[----:B------:R-:W-:Y:S05]  /*12410*/  BSYNC B0 ;  /* 0x0000000000007941 */ /* 0x000fea0003800000 */
.L_x_1139:
[----:B------:R-:W-:-:S06]  /*12420*/  UISETP.NE.AND UP0, UPT, UR42, 0x3, UPT ;  /* 0x000000032a00788c */ /* 0x000fcc000bf05270 */
[----:B------:R-:W-:-:S13]  /*12430*/  PLOP3.LUT P0, PT, PT, PT, UP0, 0x80, 0x0 ;  /* 0x000000000000781c */ /* 0x000fda0003f0f008 */
[----:B------:R-:W-:Y:S05]  /*12440*/  @!P0 BRA `(.L_x_1141) ;  /* 0x0000000000048947 */ /* 0x000fea0003800000 */
[----:B------:R-:W-:Y:S01]  /*12450*/  BPT.TRAP 0x1 ;  /* 0x000000040000795c */ /* 0x000fe20000300000 */
.L_x_1141:
[----:B------:R-:W3:Y:S04]  /*12460*/  LDL R2, [R1+0xc] ;  /* 0x00000c0001027983 */ /* 0x000ee80000100800 */
[----:B--2---:R-:W2:Y:S01]  /*12470*/  LDL R0, [R1+0x8] ;  /* 0x0000080001007983 */ /* 0x004ea20000100800 */
[----:B------:R-:W-:Y:S01]  /*12480*/  BSSY B0, `(.L_x_1142) ;  /* 0x0000008000007945 */ /* 0x000fe20003800000 */
[----:B---3-5:R-:W-:-:S04]  /*12490*/  LOP3.LUT R3, R2, 0x1, RZ, 0x3c, !PT ;  /* 0x0000000102037812 */ /* 0x028fc800078e3cff */
[----:B------:R-:W-:Y:S02]  /*124a0*/  SHF.L.U32 R3, R3, 0x1f, RZ ;  /* 0x0000001f03037819 */ /* 0x000fe400000006ff */
[----:B--2---:R-:W-:-:S04]  /*124b0*/  LEA R20, R0, UR41, 0x3 ;  /* 0x0000002900147c11 */ /* 0x004fc8000f8e18ff */
[----:B------:R-:W2:Y:S01]  /*124c0*/  SYNCS.PHASECHK.TRANS64.TRYWAIT P0, [R20+URZ+0x28470], R3 ;  /* 0x02847003140075a7 */ /* 0x000ea2000800017f */
[----:B------:R-:W-:-:S05]  /*124d0*/  IMAD.U32 R0, RZ, RZ, UR44 ;  /* 0x0000002cff007e24 */ /* 0x000fca000f8e00ff */
[----:B------:R-:W-:Y:S01]  /*124e0*/  ISETP.NE.AND P2, PT, R0, 0x3, PT ;  /* 0x000000030000780c */ /* 0x000fe20003f45270 */
[----:B--2---:R-:W-:-:S12]  /*124f0*/  @!P0 BRA `(.L_x_1143) ;  /* 0x0000001c00588947 */ /* 0x004fd80003800000 */
.L_x_1186:
[----:B------:R-:W-:Y:S05]  /*12500*/  BSYNC B0 ;  /* 0x0000000000007941 */ /* 0x000fea0003800000 */
.L_x_1142:
[----:B------:R-:W-:Y:S05]  /*12510*/  @!P2 BRA `(.L_x_1144) ;  /* 0x000000000004a947 */ /* 0x000fea0003800000 */
[----:B------:R-:W-:Y:S01]  /*12520*/  BPT.TRAP 0x1 ;  /* 0x000000040000795c */ /* 0x000fe20000300000 */
.L_x_1144:
[----:B------:R-:W2:Y:S02]  /*12530*/  LDL R0, [R1+0xc] ;  /* 0x00000c0001007983 */ /* 0x000ea40000100800 */
[----:B--2---:R-:W-:-:S04]  /*12540*/  SHF.L.U32 R3, R0, 0x1f, RZ ;  /* 0x0000001f00037819 */ /* 0x004fc800000006ff */
[----:B------:R-:W2:Y:S02]  /*12550*/  SYNCS.PHASECHK.TRANS64.TRYWAIT P0, [R20+URZ+0x28460], R3 ;  /* 0x02846003140075a7 */ /* 0x000ea4000800017f */
[----:B--2---:R-:W-:Y:S05]  /*12560*/  @!P0 BRA `(.L_x_1145) ;  /* 0x0000001c00508947 */ /* 0x004fea0003800000 */
.L_x_1187:
[----:B------:R-:W3:Y:S04]  /*12570*/  LDL R0, [R1+0x8] ;  /* 0x0000080001007983 */ /* 0x000ee80000100800 */
[----:B------:R-:W5:Y:S04]  /*12580*/  LDL R2, [R1+0x2c] ;  /* 0x00002c0001027983 */ /* 0x000f680000100800 */
[----:B------:R-:W2:Y:S01]  /*12590*/  LDL R12, [R1+0x28] ;  /* 0x00002800010c7983 */ /* 0x000ea20000100800 */
[----:B------:R-:W-:Y:S05]  /*125a0*/  WARPSYNC.ALL ;  /* 0x0000000000007948 */ /* 0x000fea0003800000 */
[----:B------:R-:W0:Y:S01]  /*125b0*/  S2R R8, SR_TID.X ;  /* 0x0000000000087919 */ /* 0x000e220000002100 */
[----:B------:R-:W-:Y:S01]  /*125c0*/  IMAD.MOV.U32 R10, RZ, RZ, 0x40 ;  /* 0x00000040ff0a7424 */ /* 0x000fe200078e00ff */
[----:B------:R-:W1:Y:S01]  /*125d0*/  S2R R18, SR_TID.X ;  /* 0x0000000000127919 */ /* 0x000e620000002100 */
[----:B0-----:R-:W-:-:S04]  /*125e0*/  LOP3.LUT P0, RZ, R8, 0x4, RZ, 0xc0, !PT ;  /* 0x0000000408ff7812 */ /* 0x001fc8000780c0ff */
[----:B------:R-:W-:Y:S02]  /*125f0*/  SEL R10, R10, 0xffffffc0, !P0 ;  /* 0xffffffc00a0a7807 */ /* 0x000fe40004000000 */
[----:B-1----:R-:W-:Y:S01]  /*12600*/  LOP3.LUT P0, RZ, R18, 0x4, RZ, 0xc0, !PT ;  /* 0x0000000412ff7812 */ /* 0x002fe2000780c0ff */
[----:B---3--:R-:W-:-:S05]  /*12610*/  IMAD.SHL.U32 R0, R0, 0x4000, RZ ;  /* 0x0000400000007824 */ /* 0x008fca00078e00ff */
[C---:B-----5:R-:W-:Y:S02]  /*12620*/  LOP3.LUT R2, R0.reuse, R2, RZ, 0xfc, !PT ;  /* 0x0000000200027212 */ /* 0x060fe400078efcff */
[----:B--2---:R-:W-:-:S03]  /*12630*/  IADD3 R0, R0, UR41, R12 ;  /* 0x0000002900007c10 */ /* 0x004fc6000fffe00c */
[----:B------:R-:W0:Y:S01]  /*12640*/  LDSM.16.MT88.4 R4, [R2+UR41+0x10000] ;  /* 0x010000290204783b */ /* 0x000e220008004200 */
[----:B------:R-:W-:-:S04]  /*12650*/  VIADD R3, R2, UR41 ;  /* 0x0000002902037c36 */ /* 0x000fc80008000000 */
        /* <DEDUP_REMOVED lines=19> */
[----:B-1----:R-:W-:-:S05]  /*12790*/  IMAD.MOV.U32 R15, RZ, RZ, 0x20 ;  /* 0x00000020ff0f7424 */ /* 0x002fca00078e00ff */
[----:B------:R-:W-:Y:S02]  /*127a0*/  SEL R15, R15, 0xffffffe0, !P0 ;  /* 0xffffffe00f0f7807 */ /* 0x000fe40004000000 */
[C-C-:B0-----:R-:W-:Y:S02]  /*127b0*/  PRMT R8, R4.reuse, 0x6420, R5.reuse ;  /* 0x0000642004087816 */ /* 0x141fe40000000005 */
[----:B------:R-:W-:Y:S02]  /*127c0*/  PRMT R9, R4, 0x7531, R5 ;  /* 0x0000753104097816 */ /* 0x000fe40000000005 */
[C-C-:B------:R-:W-:Y:S02]  /*127d0*/  PRMT R10, R6.reuse, 0x6420, R7.reuse ;  /* 0x00006420060a7816 */ /* 0x140fe40000000007 */
[----:B------:R-:W-:-:S05]  /*127e0*/  PRMT R11, R6, 0x7531, R7 ;  /* 0x00007531060b7816 */ /* 0x000fca0000000007 */
[----:B------:R0:W-:Y:S04]  /*127f0*/  STSM.16.M88.4 [R0+0xb000], R8 ;  /* 0x00b0000800007844 */ /* 0x0001e80000000200 */
[----:B------:R-:W1:Y:S01]  /*12800*/  LDSM.16.MT88.4 R4, [R2+UR41+0x11000] ;  /* 0x011000290204783b */ /* 0x000e620008004200 */
[----:B0-----:R-:W-:Y:S02]  /*12810*/  IADD3 R0, R15, 0x8000, R0 ;  /* 0x000080000f007810 */ /* 0x001fe40007ffe000 */
[C-C-:B-1----:R-:W-:Y:S02]  /*12820*/  PRMT R16, R4.reuse, 0x6420, R5.reuse ;  /* 0x0000642004107816 */ /* 0x142fe40000000005 */
        /* <DEDUP_REMOVED lines=30> */
.L_x_1146:
[----:B------:R-:W2:Y:S01]  /*12a10*/  LDL.LU R2, [R1+0x8] ;  /* 0x0000080001027983 */ /* 0x000ea20000300800 */
[----:B0-----:R-:W-:Y:S03]  /*12a20*/  SYNCS.ARRIVE.TRANS64.A1T0 RZ, [R20+URZ+0x28450], RZ ;  /* 0x028450ff14ff79a7 */ /* 0x001fe6000810003f */
[----:B------:R-:W3:Y:S01]  /*12a30*/  LDL.LU R3, [R1+0xc] ;  /* 0x00000c0001037983 */ /* 0x000ee20000300800 */
[----:B-1----:R-:W-:-:S05]  /*12a40*/  @!P1 VIADD R0, R20, 0x28480 ;  /* 0x0002848014009836 */ /* 0x002fca0000000000 */
[----:B------:R-:W-:Y:S01]  /*12a50*/  @!P1 PRMT R0, RZ, 0x654, R0 ;  /* 0x00000654ff009816 */ /* 0x000fe20000000000 */
[----:B------:R-:W-:Y:S06]  /*12a60*/  BAR.SYNC.DEFER_BLOCKING 0x2, 0x80 ;  /* 0x0082000000007b1d */ /* 0x000fec0000010000 */
[----:B------:R2:W-:Y:S02]  /*12a70*/  @!P1 SYNCS.ARRIVE.TRANS64.RED.A1T0 RZ, [R0+URZ], RZ ;  /* 0x000000ff00ff99a7 */ /* 0x0005e4000810043f */
[----:B--2---:R-:W-:-:S05]  /*12a80*/  VIADD R0, R2, 0x1 ;  /* 0x0000000102007836 */ /* 0x004fca0000000000 */
[----:B------:R-:W-:-:S04]  /*12a90*/  ISETP.NE.AND P0, PT, R0, 0x2, PT ;  /* 0x000000020000780c */ /* 0x000fc80003f05270 */
[----:B------:R-:W-:Y:S02]  /*12aa0*/  SEL R2, RZ, 0x1, P0 ;  /* 0x00000001ff027807 */ /* 0x000fe40000000000 */
[----:B------:R-:W-:Y:S02]  /*12ab0*/  SEL R0, R0, RZ, P0 ;  /* 0x000000ff00007207 */ /* 0x000fe40000000000 */
[----:B---3--:R-:W-:-:S03]  /*12ac0*/  LOP3.LUT R3, R3, R2, RZ, 0x3c, !PT ;  /* 0x0000000203037212 */ /* 0x008fc600078e3cff */
[----:B------:R0:W-:Y:S04]  /*12ad0*/  STL [R1+0x8], R0 ;  /* 0x0000080001007387 */ /* 0x0001e80000100800 */
[----:B------:R0:W-:Y:S02]  /*12ae0*/  STL [R1+0xc], R3 ;  /* 0x00000c0301007387 */ /* 0x0001e40000100800 */
.L_x_1100:
[----:B------:R-:W-:Y:S05]  /*12af0*/  BSYNC B6 ;  /* 0x0000000000067941 */ /* 0x000fea0003800000 */
.L_x_1098:
[----:B01----:R-:W2:Y:S02]  /*12b00*/  LDL R0, [R1+0x30] ;  /* 0x0000300001007983 */ /* 0x003ea40000100800 */
[----:B--2---:R-:W-:-:S13]  /*12b10*/  LOP3.LUT P0, RZ, R0, 0x2, RZ, 0xc0, !PT ;  /* 0x0000000200ff7812 */ /* 0x004fda000780c0ff */
[----:B------:R-:W-:Y:S05]  /*12b20*/  @!P0 BRA `(.L_x_1147) ;  /* 0x0000000000308947 */ /* 0x000fea0003800000 */
[----:B------:R-:W0:Y:S08]  /*12b30*/  S2UR UR5, SR_CgaCtaId ;  /* 0x00000000000579c3 */ /* 0x000e300000008800 */
[----:B------:R-:W-:Y:S06]  /*12b40*/  BAR.SYNC.DEFER_BLOCKING 0x5, 0x180 ;  /* 0x0146000000007b1d */ /* 0x000fec0000010000 */
[----:B------:R-:W-:-:S02]  /*12b50*/  UMOV UR4, 0x400 ;  /* 0x0000040000047882 */ /* 0x000fc40000000000 */
[----:B0-----:R-:W-:-:S09]  /*12b60*/  ULEA UR4, UR5, UR4, 0x18 ;  /* 0x0000000405047291 */ /* 0x001fd2000f8ec03f */
[----:B------:R-:W0:Y:S04]  /*12b70*/  LDS.128 R4, [UR4+0x284d0] ;  /* 0x0284d004ff047984 */ /* 0x000e280008000c00 */
[----:B0-----:R0:W-:Y:S01]  /*12b80*/  STL.64 [R1+0x20], R4 ;  /* 0x0000200401007387 */ /* 0x0011e20000100a00 */
[----:B------:R-:W-:Y:S02]  /*12b90*/  IMAD.MOV.U32 R2, RZ, RZ, R7 ;  /* 0x000000ffff027224 */ /* 0x000fe400078e0007 */
[----:B------:R-:W-:-:S03]  /*12ba0*/  IMAD.MOV.U32 R0, RZ, RZ, R6 ;  /* 0x000000ffff007224 */ /* 0x000fc600078e0006 */
[----:B------:R-:W-:Y:S02]  /*12bb0*/  R2UR UR45, R2 ;  /* 0x00000000022d72ca */ /* 0x000fe400000e0000 */
[----:B------:R-:W-:Y:S01]  /*12bc0*/  R2UR UR38, R0 ;  /* 0x00000000002672ca */ /* 0x000fe200000e0000 */
[----:B------:R-:W-:Y:S06]  /*12bd0*/  BAR.ARV 0x4, 0x180 ;  /* 0x0106000000007b1d */ /* 0x000fec0000002000 */
[----:B------:R-:W-:Y:S08]  /*12be0*/  BRA `(.L_x_1148) ;  /* 0x0000000800d07947 */ /* 0x000ff00003800000 */
.L_x_1147:
[----:B------:R-:W0:Y:S01]  /*12bf0*/  S2R R2, SR_TID.X ;  /* 0x0000000000027919 */ /* 0x000e220000002100 */
[----:B------:R-:W-:Y:S01]  /*12c00*/  ULDC UR4, c[0x0][0xc14] ;  /* 0x0003050000047ab9 */ /* 0x000fe20000000800 */
[----:B------:R-:W2:Y:S01]  /*12c10*/  LDL.LU R0, [R1+0x20] ;  /* 0x0000200001007983 */ /* 0x000ea20000300800 */
[----:B0-----:R-:W-:-:S04]  /*12c20*/  LOP3.LUT R8, R2, 0x1f, RZ, 0xc0, !PT ;  /* 0x0000001f02087812 */ /* 0x001fc800078ec0ff */
[C---:B------:R-:W-:Y:S01]  /*12c30*/  ISETP.NE.AND P0, PT, R8.reuse, 0x1f, PT ;  /* 0x0000001f0800780c */ /* 0x040fe20003f05270 */
[----:B------:R-:W-:-:S05]  /*12c40*/  VIADD R5, R8, UR45 ;  /* 0x0000002d08057c36 */ /* 0x000fca0008000000 */
[----:B------:R-:W-:Y:S01]  /*12c50*/  ISETP.GE.OR P1, PT, R5, UR4, !P0 ;  /* 0x0000000405007c0c */ /* 0x000fe2000c726670 */
[----:B------:R-:W-:-:S12]  /*12c60*/  ULDC UR4, c[0x0][0xc14] ;  /* 0x0003050000047ab9 */ /* 0x000fd80000000800 */
[----:B------:R-:W0:Y:S02]  /*12c70*/  @!P1 LDC.64 R2, c[0x0][0xc58] ;  /* 0x00031600ff029b82 */ /* 0x000e240000000a00 */
[----:B0-----:R-:W-:-:S04]  /*12c80*/  @!P1 IMAD.WIDE R2, R5, 0x4, R2 ;  /* 0x0000000405029825 */ /* 0x001fc800078e0202 */
[----:B------:R-:W-:-:S06]  /*12c90*/  IMAD.MOV.U32 R5, RZ, RZ, RZ ;  /* 0x000000ffff057224 */ /* 0x000fcc00078e00ff */
[----:B------:R-:W3:Y:S01]  /*12ca0*/  @!P1 LDG.E R5, desc[UR50][R2.64] ;  /* 0x0000003202059981 */ /* 0x000ee2000c1e1900 */
[C---:B------:R-:W-:Y:S02]  /*12cb0*/  ISETP.NE.AND P1, PT, R8.reuse, RZ, PT ;  /* 0x000000ff0800720c */ /* 0x040fe40003f25270 */
[C---:B------:R-:W-:Y:S02]  /*12cc0*/  ISETP.GE.U32.AND P2, PT, R8.reuse, 0x2, PT ;  /* 0x000000020800780c */ /* 0x040fe40003f46070 */
[C---:B------:R-:W-:Y:S02]  /*12cd0*/  ISETP.GE.U32.AND P3, PT, R8.reuse, 0x4, PT ;  /* 0x000000040800780c */ /* 0x040fe40003f66070 */
[C---:B------:R-:W-:Y:S02]  /*12ce0*/  ISETP.GE.U32.AND P4, PT, R8.reuse, 0x8, PT ;  /* 0x000000080800780c */ /* 0x040fe40003f86070 */
[----:B------:R-:W-:Y:S01]  /*12cf0*/  ISETP.GE.U32.AND P5, PT, R8, 0x10, PT ;  /* 0x000000100800780c */ /* 0x000fe20003fa6070 */
[----:B--2---:R-:W-:-:S02]  /*12d00*/  IMAD.MOV.U32 R6, RZ, RZ, R0 ;  /* 0x000000ffff067224 */ /* 0x004fc400078e0000 */
[----:B---3--:R-:W0:Y:S02]  /*12d10*/  SHFL.UP PT, R0, R5, 0x1, RZ ;  /* 0x0420000005007989 */ /* 0x008e2400000e00ff */
        /* <DEDUP_REMOVED lines=9> */
[----:B------:R-:W1:Y:S02]  /*12db0*/  SHFL.UP PT, R3, R2, 0x8, RZ ;  /* 0x0500000002037989 */ /* 0x000e6400000e00ff */
[----:B-1----:R-:W-:-:S05]  /*12dc0*/  SEL R3, R3, RZ, P4 ;  /* 0x000000ff03037207 */ /* 0x002fca0002000000 */
[----:B------:R-:W-:-:S05]  /*12dd0*/  IMAD.IADD R3, R2, 0x1, R3 ;  /* 0x0000000102037824 */ /* 0x000fca00078e0203 */
[----:B------:R-:W1:Y:S04]  /*12de0*/  SHFL.UP PT, R0, R3, 0x10, RZ ;  /* 0x0600000003007989 */ /* 0x000e6800000e00ff */
[----:B------:R-:W-:Y:S01]  /*12df0*/  SHFL.IDX PT, R9, R6, 0x1, 0x1f ;  /* 0x00201f0006097f89 */ /* 0x000fe200000e0000 */
[----:B-1----:R-:W-:-:S05]  /*12e00*/  SEL R0, R0, RZ, P5 ;  /* 0x000000ff00007207 */ /* 0x002fca0002800000 */
[----:B------:R-:W-:-:S05]  /*12e10*/  IMAD.IADD R8, R3, 0x1, R0 ;  /* 0x0000000103087824 */ /* 0x000fca00078e0200 */
[----:B------:R-:W0:Y:S04]  /*12e20*/  SHFL.IDX PT, R7, R8, 0x1f, 0x1f ;  /* 0x03e01f0008077f89 */ /* 0x000e2800000e0000 */
[----:B------:R-:W1:Y:S01]  /*12e30*/  SHFL.IDX PT, R0, R6, RZ, 0x1f ;  /* 0x00001fff06007589 */ /* 0x000e6200000e0000 */
[----:B0-----:R-:W-:-:S04]  /*12e40*/  IMAD R2, R7, R4, RZ ;  /* 0x0000000407027224 */ /* 0x001fc800078e02ff */
[----:B------:R-:W-:-:S05]  /*12e50*/  IMAD.IADD R7, R9, 0x1, R2 ;  /* 0x0000000109077824 */ /* 0x000fca00078e0202 */
[----:B-1----:R-:W-:-:S13]  /*12e60*/  ISETP.GT.AND P6, PT, R7, R0, PT ;  /* 0x000000000700720c */ /* 0x002fda0003fc4270 */
[----:B------:R-:W-:Y:S05]  /*12e70*/  @P6 BRA `(.L_x_1149) ;  /* 0x0000000000906947 */ /* 0x000fea0003800000 */
.L_x_1153:
[----:B------:R-:W-:-:S04]  /*12e80*/  UIADD3 UR45, UR45, 0x1f, URZ ;  /* 0x0000001f2d2d7890 */ /* 0x000fc8000fffe03f */
[----:B------:R-:W-:-:S06]  /*12e90*/  UISETP.GE.AND UP0, UPT, UR45, UR4, UPT ;  /* 0x000000042d00728c */ /* 0x000fcc000bf06270 */
[----:B------:R-:W-:-:S13]  /*12ea0*/  PLOP3.LUT P6, PT, PT, PT, UP0, 0x40, 0x0 ;  /* 0x000000000000781c */ /* 0x000fda0003fce808 */
[----:B------:R-:W-:Y:S05]  /*12eb0*/  @!P6 BRA `(.L_x_1150) ;  /* 0x0000000400d0e947 */ /* 0x000fea0003800000 */
[----:B------:R-:W0:Y:S01]  /*12ec0*/  S2R R2, SR_TID.X ;  /* 0x0000000000027919 */ /* 0x000e220000002100 */
[----:B------:R-:W-:Y:S01]  /*12ed0*/  BSSY B0, `(.L_x_1151) ;  /* 0x0000009000007945 */ /* 0x000fe20003800000 */
[----:B------:R-:W-:Y:S01]  /*12ee0*/  IMAD.MOV.U32 R5, RZ, RZ, RZ ;  /* 0x000000ffff057224 */ /* 0x000fe200078e00ff */
[----:B0-----:R-:W-:-:S05]  /*12ef0*/  LOP3.LUT R2, R2, 0x1f, RZ, 0xc0, !PT ;  /* 0x0000001f02027812 */ /* 0x001fca00078ec0ff */
[----:B------:R-:W-:-:S05]  /*12f00*/  VIADD R9, R2, UR45 ;  /* 0x0000002d02097c36 */ /* 0x000fca0008000000 */
[----:B------:R-:W-:-:S13]  /*12f10*/  ISETP.GE.OR P6, PT, R9, UR4, !P0 ;  /* 0x0000000409007c0c */ /* 0x000fda000c7c6670 */
[----:B------:R-:W-:Y:S05]  /*12f20*/  @P6 BRA `(.L_x_1152) ;  /* 0x00000000000c6947 */ /* 0x000fea0003800000 */
[----:B------:R-:W0:Y:S02]  /*12f30*/  LDC.64 R2, c[0x0][0xc58] ;  /* 0x00031600ff027b82 */ /* 0x000e240000000a00 */
[----:B0-----:R-:W-:-:S05]  /*12f40*/  IMAD.WIDE R2, R9, 0x4, R2 ;  /* 0x0000000409027825 */ /* 0x001fca00078e0202 */
[----:B------:R0:W5:Y:S02]  /*12f50*/  LDG.E R5, desc[UR50][R2.64] ;  /* 0x0000003202057981 */ /* 0x000164000c1e1900 */
.L_x_1152:
[----:B------:R-:W-:Y:S05]  /*12f60*/  BSYNC B0 ;  /* 0x0000000000007941 */ /* 0x000fea0003800000 */
.L_x_1151:
        /* <DEDUP_REMOVED lines=21> */
.L_x_1149:
        /* <DEDUP_REMOVED lines=10> */
[----:B------:R0:W2:Y:S01]  /*13160*/  LDG.E R9, desc[UR50][R2.64] ;  /* 0x0000003202097981 */ /* 0x0000a2000c1e1900 */
[----:B------:R-:W-:Y:S01]  /*13170*/  IMAD.U32 R12, RZ, RZ, UR6 ;  /* 0x00000006ff0c7e24 */ /* 0x000fe2000f8e00ff */
[----:B------:R-:W-:-:S04]  /*13180*/  ISETP.NE.AND P0, PT, RZ, UR7, PT ;  /* 0x00000007ff007c0c */ /* 0x000fc8000bf05270 */
[----:B------:R-:W2:Y:S01]  /*13190*/  SHFL.IDX PT, R5, R5, R12, 0x1f ;  /* 0x00001f0c05057589 */ /* 0x000ea200000e0000 */
[----:B0-----:R-:W-:Y:S02]  /*131a0*/  IMAD.MOV.U32 R2, RZ, RZ, RZ ;  /* 0x000000ffff027224 */ /* 0x001fe400078e00ff */
[----:B--2---:R-:W-:-:S05]  /*131b0*/  IMAD R6, R5, R9, RZ ;  /* 0x0000000905067224 */ /* 0x004fca00078e02ff */
[----:B------:R-:W-:Y:S01]  /*131c0*/  IABS R10, R6 ;  /* 0x00000006000a7213 */ /* 0x000fe20000000000 */
[----:B------:R-:W-:Y:S06]  /*131d0*/  @!P0 BRA `(.L_x_1154) ;  /* 0x00000000000c8947 */ /* 0x000fec0003800000 */
[----:B------:R-:W-:-:S06]  /*131e0*/  UIADD3 UR4, UR6, -0x1, URZ ;  /* 0xffffffff06047890 */ /* 0x000fcc000fffe03f */
[----:B------:R-:W-:-:S05]  /*131f0*/  IMAD.U32 R3, RZ, RZ, UR4 ;  /* 0x00000004ff037e24 */ /* 0x000fca000f8e00ff */
[----:B------:R0:W1:Y:S02]  /*13200*/  SHFL.IDX PT, R2, R8, R3, 0x1f ;  /* 0x00001f0308027589 */ /* 0x00006400000e0000 */
.L_x_1154:
[----:B0-----:R-:W0:Y:S01]  /*13210*/  I2F.RP R8, R10 ;  /* 0x0000000a00087306 */ /* 0x001e220000209400 */
[----:B-1----:R-:W-:Y:S02]  /*13220*/  IMAD R12, R2, R4, R7 ;  /* 0x00000004020c7224 */ /* 0x002fe400078e0207 */
[----:B------:R-:W-:-:S03]  /*13230*/  IMAD.MOV.U32 R2, RZ, RZ, RZ ;  /* 0x000000ffff027224 */ /* 0x000fc600078e00ff */
[----:B------:R1:W-:Y:S02]  /*13240*/  STL [R1+0x20], R12 ;  /* 0x0000200c01007387 */ /* 0x0003e40000100800 */
[----:B0-----:R-:W0:Y:S02]  /*13250*/  MUFU.RCP R8, R8 ;  /* 0x0000000800087308 */ /* 0x001e240000001000 */
[----:B0-----:R-:W-:-:S06]  /*13260*/  VIADD R11, R8, 0xffffffe ;  /* 0x0ffffffe080b7836 */ /* 0x001fcc0000000000 */
[----:B------:R-:W0:Y:S02]  /*13270*/  F2I.FTZ.U32.TRUNC.NTZ R3, R11 ;  /* 0x0000000b00037305 */ /* 0x000e24000021f000 */
[----:B0-----:R-:W-:-:S04]  /*13280*/  IMAD.MOV R7, RZ, RZ, -R3 ;  /* 0x000000ffff077224 */ /* 0x001fc800078e0a03 */
[----:B------:R-:W-:-:S04]  /*13290*/  IMAD R7, R7, R10, RZ ;  /* 0x0000000a07077224 */ /* 0x000fc800078e02ff */
        /* <DEDUP_REMOVED lines=19> */
[----:B------:R-:W-:Y:S02]  /*133d0*/  IMAD.MOV R3, RZ, RZ, -R0 ;  /* 0x000000ffff037224 */ /* 0x000fe400078e0a00 */
[----:B------:R-:W-:Y:S02]  /*133e0*/  IMAD R7, R6, R2, R7 ;  /* 0x0000000206077224 */ /* 0x000fe400078e0207 */
[----:B------:R-:W-:Y:S01]  /*133f0*/  IMAD.MOV.U32 R2, RZ, RZ, RZ ;  /* 0x000000ffff027224 */ /* 0x000fe200078e00ff */
[----:B------:R-:W-:-:S04]  /*13400*/  VIADDMNMX R4, R3, R4, R9, PT ;  /* 0x0000000403047246 */ /* 0x000fc80003800109 */
[-C--:B------:R-:W-:Y:S02]  /*13410*/  IABS R8, R4.reuse ;  /* 0x0000000400087213 */ /* 0x080fe40000000000 */
[----:B------:R-:W-:Y:S02]  /*13420*/  IABS R6, R4 ;  /* 0x0000000400067213 */ /* 0x000fe40000000000 */
[----:B------:R-:W0:Y:S03]  /*13430*/  I2F.RP R9, R8 ;  /* 0x0000000800097306 */ /* 0x000e260000209400 */
[----:B------:R-:W-:-:S05]  /*13440*/  IMAD.MOV R6, RZ, RZ, -R6 ;  /* 0x000000ffff067224 */ /* 0x000fca00078e0a06 */
[----:B0-----:R-:W0:Y:S02]  /*13450*/  MUFU.RCP R9, R9 ;  /* 0x0000000900097308 */ /* 0x001e240000001000 */
[----:B0-----:R-:W-:-:S06]  /*13460*/  VIADD R10, R9, 0xffffffe ;  /* 0x0ffffffe090a7836 */ /* 0x001fcc0000000000 */
[----:B------:R-:W0:Y:S02]  /*13470*/  F2I.FTZ.U32.TRUNC.NTZ R3, R10 ;  /* 0x0000000a00037305 */ /* 0x000e24000021f000 */
[----:B0-----:R-:W-:-:S04]  /*13480*/  IMAD.MOV R11, RZ, RZ, -R3 ;  /* 0x000000ffff0b7224 */ /* 0x001fc800078e0a03 */
[----:B------:R-:W-:-:S04]  /*13490*/  IMAD R11, R11, R8, RZ ;  /* 0x000000080b0b7224 */ /* 0x000fc800078e02ff */
[----:B------:R-:W-:Y:S01]  /*134a0*/  IMAD.HI.U32 R2, R3, R11, R2 ;  /* 0x0000000b03027227 */ /* 0x000fe200078e0002 */
        /* <DEDUP_REMOVED lines=8> */
[C---:B------:R-:W-:Y:S01]  /*13530*/  LOP3.LUT R3, R7.reuse, R4, RZ, 0x3c, !PT ;  /* 0x0000000407037212 */ /* 0x040fe200078e3cff */
[----:B------:R-:W-:-:S03]  /*13540*/  IMAD.IADD R7, R7, 0x1, R0 ;  /* 0x0000000107077824 */ /* 0x000fc600078e0200 */
[----:B------:R-:W-:-:S07]  /*13550*/  ISETP.GE.AND P2, PT, R3, RZ, PT ;  /* 0x000000ff0300720c */ /* 0x000fce0003f46270 */
[----:B------:R-:W-:-:S06]  /*13560*/  @P0 VIADD R2, R2, 0x1 ;  /* 0x0000000102020836 */ /* 0x000fcc0000000000 */
[----:B------:R-:W-:Y:S01]  /*13570*/  @!P2 IMAD.MOV R2, RZ, RZ, -R2 ;  /* 0x000000ffff02a224 */ /* 0x000fe200078e0a02 */
[----:B------:R-:W-:Y:S01]  /*13580*/  @!P1 LOP3.LUT R2, RZ, R4, RZ, 0x33, !PT ;  /* 0x00000004ff029212 */ /* 0x000fe200078e33ff */
[----:B------:R-:W-:-:S04]  /*13590*/  IMAD.MOV R4, RZ, RZ, -R4 ;  /* 0x000000ffff047224 */ /* 0x000fc800078e0a04 */
[----:B------:R-:W-:Y:S01]  /*135a0*/  IMAD R4, R2, R4, R7 ;  /* 0x0000000402047224 */ /* 0x000fe200078e0207 */
[----:B------:R-:W-:-:S04]  /*135b0*/  LOP3.LUT R2, RZ, R2, RZ, 0x33, !PT ;  /* 0x00000002ff027212 */ /* 0x000fc800078e33ff */
[----:B------:R-:W-:Y:S01]  /*135c0*/  R2UR UR38, R4 ;  /* 0x00000000042672ca */ /* 0x000fe200000e0000 */
[----:B------:R-:W-:-:S05]  /*135d0*/  IMAD.IADD R0, R5, 0x1, R2 ;  /* 0x0000000105007824 */ /* 0x000fca00078e0202 */
[----:B------:R1:W-:Y:S01]  /*135e0*/  STL [R1+0x24], R0 ;  /* 0x0000240001007387 */ /* 0x0003e20000100800 */
[----:B------:R-:W-:Y:S08]  /*135f0*/  BRA `(.L_x_1155) ;  /* 0x0000000000107947 */ /* 0x000ff00003800000 */
.L_x_1150:
[----:B------:R0:W-:Y:S01]  /*13600*/  STL [R1+0x20], R0 ;  /* 0x0000200001007387 */ /* 0x0001e20000100800 */
[----:B------:R-:W-:Y:S01]  /*13610*/  ULDC UR45, c[0x0][0xc14] ;  /* 0x00030500002d7ab9 */ /* 0x000fe20000000800 */
[----:B------:R-:W-:Y:S02]  /*13620*/  UMOV UR38, URZ ;  /* 0x0000003f00267c82 */ /* 0x000fe40008000000 */
[----:B------:R0:W-:Y:S03]  /*13630*/  STL [R1+0x24], RZ ;  /* 0x000024ff01007387 */ /* 0x0001e60000100800 */
.L_x_1155:
[----:B------:R-:W2:Y:S04]  /*13640*/  LDL R3, [R1+0x20] ;  /* 0x0000200001037983 */ /* 0x000ea80000100800 */
[----:B------:R-:W3:Y:S01]  /*13650*/  LDL R2, [R1+0x24] ;  /* 0x0000240001027983 */ /* 0x000ee20000100800 */
[----:B------:R-:W-:Y:S02]  /*13660*/  IMAD.U32 R6, RZ, RZ, UR38 ;  /* 0x00000026ff067e24 */ /* 0x000fe4000f8e00ff */
[----:B------:R-:W-:Y:S01]  /*13670*/  IMAD.U32 R7, RZ, RZ, UR45 ;  /* 0x0000002dff077e24 */ /* 0x000fe2000f8e00ff */
[----:B01----:R-:W0:Y:S02]  /*13680*/  S2R R0, SR_TID.X ;  /* 0x0000000000007919 */ /* 0x003e240000002100 */
[----:B0-----:R-:W-:Y:S01]  /*13690*/  LOP3.LUT R0, R0, 0x1f, RZ, 0xc0, !PT ;  /* 0x0000001f00007812 */ /* 0x001fe200078ec0ff */
[----:B------:R-:W-:Y:S03]  /*136a0*/  BAR.SYNC.DEFER_BLOCKING 0x4, 0x180 ;  /* 0x0106000000007b1d */ /* 0x000fe60000010000 */
[----:B------:R-:W-:-:S13]  /*136b0*/  ISETP.NE.AND P0, PT, R0, RZ, PT ;  /* 0x000000ff0000720c */ /* 0x000fda0003f05270 */
[----:B------:R-:W-:Y:S01]  /*136c0*/  @!P0 MOV R0, 0x400 ;  /* 0x0000040000008802 */ /* 0x000fe20000000f00 */
[----:B--2---:R-:W-:Y:S02]  /*136d0*/  IMAD.MOV.U32 R4, RZ, RZ, R3 ;  /* 0x000000ffff047224 */ /* 0x004fe400078e0003 */
[----:B------:R-:W0:Y:S01]  /*136e0*/  @!P0 S2R R3, SR_CgaCtaId ;  /* 0x0000000000038919 */ /* 0x000e220000008800 */
[----:B---3--:R-:W-:Y:S01]  /*136f0*/  IMAD.MOV.U32 R5, RZ, RZ, R2 ;  /* 0x000000ffff057224 */ /* 0x008fe200078e0002 */
[----:B0-----:R-:W-:-:S05]  /*13700*/  @!P0 LEA R0, R3, R0, 0x18 ;  /* 0x0000000003008211 */ /* 0x001fca00078ec0ff */
[----:B------:R1:W-:Y:S01]  /*13710*/  @!P0 STS.128 [R0+0x284d0], R4 ;  /* 0x0284d00400008388 */ /* 0x0003e20000000c00 */
[----:B------:R-:W-:Y:S06]  /*13720*/  BAR.ARV 0x5, 0x180 ;  /* 0x0146000000007b1d */ /* 0x000fec0000002000 */
.L_x_1148:
[----:B------:R-:W-:Y:S02]  /*13730*/  ULDC UR4, c[0x0][0xc14] ;  /* 0x0003050000047ab9 */ /* 0x000fe40000000800 */
[----:B------:R-:W-:-:S06]  /*13740*/  UISETP.GE.AND UP0, UPT, UR45, UR4, UPT ;  /* 0x000000042d00728c */ /* 0x000fcc000bf06270 */
[----:B------:R-:W-:-:S13]  /*13750*/  PLOP3.LUT P0, PT, PT, PT, UP0, 0x80, 0x0 ;  /* 0x000000000000781c */ /* 0x000fda0003f0f008 */
[----:B------:R-:W-:Y:S05]  /*13760*/  @!P0 BRA `(.L_x_1156) ;  /* 0xffffffc000688947 */ /* 0x000fea000383ffff */
.L_x_1088:
[----:B-1----:R-:W2:Y:S01]  /*13770*/  LDL.LU R0, [R1+0x34] ;  /* 0x0000340001007983 */ /* 0x002ea20000300800 */
[----:B------:R-:W-:Y:S01]  /*13780*/  BSSY B0, `(.L_x_1157) ;  /* 0x000000b000007945 */ /* 0x000fe20003800000 */
[----:B0-----:R-:W0:Y:S01]  /*13790*/  S2R R5, SR_CgaCtaId ;  /* 0x0000000000057919 */ /* 0x001e220000008800 */
        /* <DEDUP_REMOVED lines=9> */
.L_x_1188:
[----:B------:R-:W-:Y:S05]  /*13830*/  BSYNC B0 ;  /* 0x0000000000007941 */ /* 0x000fea0003800000 */
.L_x_1157:
[----:B------:R-:W-:-:S03]  /*13840*/  UMOV UR4, 0xffffffff ;  /* 0xffffffff00047882 */ /* 0x000fc60000000000 */
[----:B------:R-:W-:Y:S05]  /*13850*/  BRA.DIV UR4, `(.L_x_1159) ;  /* 0x0000000a04bc7947 */ /* 0x000fea000b800000 */
[----:B------:R-:W1:Y:S02]  /*13860*/  S2R R2, SR_TID.X ;  /* 0x0000000000027919 */ /* 0x000e640000002100 */
[----:B-1----:R-:W-:-:S04]  /*13870*/  SHF.R.U32.HI R2, RZ, 0x5, R2 ;  /* 0x00000005ff027819 */ /* 0x002fc80000011602 */
[----:B------:R-:W-:-:S05]  /*13880*/  LOP3.LUT R2, R2, 0x3, RZ, 0xc0, !PT ;  /* 0x0000000302027812 */ /* 0x000fca00078ec0ff */
[----:B------:R1:W2:Y:S02]  /*13890*/  SHFL.IDX PT, R14, R2, RZ, 0x1f ;  /* 0x00001fff020e7589 */ /* 0x0002a400000e0000 */
.L_x_1191:
[----:B--2---:R-:W-:Y:S01]  /*138a0*/  ISETP.NE.AND P0, PT, R14, RZ, PT ;  /* 0x000000ff0e00720c */ /* 0x004fe20003f05270 */
[----:B------:R-:W-:-:S12]  /*138b0*/  BSSY B0, `(.L_x_1160) ;  /* 0x000002e000007945 */ /* 0x000fd80003800000 */
[----:B------:R-:W-:Y:S05]  /*138c0*/  @P0 BRA `(.L_x_1161) ;  /* 0x0000000000b00947 */ /* 0x000fea0003800000 */
[----:B------:R-:W-:-:S03]  /*138d0*/  UMOV UR4, 0xffffffff ;  /* 0xffffffff00047882 */ /* 0x000fc60000000000 */
[----:B------:R-:W-:Y:S05]  /*138e0*/  BRA.DIV UR4, `(.L_x_1162) ;  /* 0x0000000a04cc7947 */ /* 0x000fea000b800000 */
[----:B------:R-:W-:-:S13]  /*138f0*/  ELECT P6, URZ, PT ;  /* 0x00000000003f782f */ /* 0x000fda00038c0000 */
.L_x_1194:
[----:B------:R-:W-:Y:S05]  /*13900*/  @!P6 BRA `(.L_x_1161) ;  /* 0x0000000000a0e947 */ /* 0x000fea0003800000 */
[----:B------:R-:W-:-:S06]  /*13910*/  ULOP3.LUT UR4, UR40, 0x2, URZ, 0xfc, !UPT ;  /* 0x0000000228047892 */ /* 0x000fcc000f8efc3f */
[----:B-1----:R-:W-:-:S05]  /*13920*/  IMAD.U32 R2, RZ, RZ, UR4 ;  /* 0x00000004ff027e24 */ /* 0x002fca000f8e00ff */
[----:B------:R-:W-:-:S13]  /*13930*/  ISETP.NE.AND P0, PT, R2, 0x3, PT ;  /* 0x000000030200780c */ /* 0x000fda0003f05270 */
[----:B------:R-:W-:Y:S05]  /*13940*/  @!P0 BRA `(.L_x_1163) ;  /* 0x0000000000048947 */ /* 0x000fea0003800000 */
[----:B------:R-:W-:Y:S01]  /*13950*/  BPT.TRAP 0x1 ;  /* 0x000000040000795c */ /* 0x000fe20000300000 */
.L_x_1163:
        /* <DEDUP_REMOVED lines=14> */
.L_x_1195:
[----:B------:R-:W1:Y:S02]  /*13a40*/  SYNCS.PHASECHK.TRANS64.TRYWAIT P1, [R7+URZ], R2 ;  /* 0x00000002070075a7 */ /* 0x000e64000802017f */
[----:B-1----:R-:W-:Y:S05]  /*13a50*/  @!P1 BRA `(.L_x_1165) ;  /* 0x0000000800a49947 */ /* 0x002fea0003800000 */
.L_x_1196:
[----:B------:R-:W-:Y:S05]  /*13a60*/  @!P0 BRA `(.L_x_1166) ;  /* 0x0000000000048947 */ /* 0x000fea0003800000 */
[----:B------:R-:W-:Y:S01]  /*13a70*/  BPT.TRAP 0x1 ;  /* 0x000000040000795c */ /* 0x000fe20000300000 */
.L_x_1166:
[----:B------:R-:W2:Y:S02]  /*13a80*/  LDL.LU R4, [R1+0x8] ;  /* 0x0000080001047983 */ /* 0x000ea40000300800 */
[----:B--2---:R-:W-:-:S04]  /*13a90*/  IMAD R4, R4, 0x8, R0 ;  /* 0x0000000804047824 */ /* 0x004fc800078e0200 */
[----:B------:R-:W2:Y:S02]  /*13aa0*/  SYNCS.PHASECHK.TRANS64.TRYWAIT P1, [R4+URZ+0x28460], R5 ;  /* 0x02846005040075a7 */ /* 0x000ea4000802017f */
[----:B--2---:R-:W-:Y:S05]  /*13ab0*/  @!P1 BRA `(.L_x_1167) ;  /* 0x0000000800a09947 */ /* 0x004fea0003800000 */
.L_x_1197:
[----:B------:R-:W-:Y:S05]  /*13ac0*/  @!P0 BRA `(.L_x_1168) ;  /* 0x0000000000048947 */ /* 0x000fea0003800000 */
[----:B------:R-:W-:Y:S01]  /*13ad0*/  BPT.TRAP 0x1 ;  /* 0x000000040000795c */ /* 0x000fe20000300000 */
.L_x_1168:
[----:B------:R-:W-:-:S04]  /*13ae0*/  IMAD R3, R3, 0x8, R0 ;  /* 0x0000000803037824 */ /* 0x000fc800078e0200 */
[----:B------:R-:W3:Y:S02]  /*13af0*/  SYNCS.PHASECHK.TRANS64.TRYWAIT P1, [R3+URZ+0x28460], R2 ;  /* 0x02846002030075a7 */ /* 0x000ee4000802017f */
[----:B---3--:R-:W-:Y:S05]  /*13b00*/  @!P1 BRA `(.L_x_1169) ;  /* 0x0000000800a09947 */ /* 0x008fea0003800000 */
.L_x_1198:
[----:B------:R-:W-:Y:S05]  /*13b10*/  @!P0 BRA `(.L_x_1170) ;  /* 0x0000000000048947 */ /* 0x000fea0003800000 */
[----:B------:R-:W-:Y:S01]  /*13b20*/  BPT.TRAP 0x1 ;  /* 0x000000040000795c */ /* 0x000fe20000300000 */
.L_x_1170:
[----:B------:R-:W5:Y:S02]  /*13b30*/  SYNCS.PHASECHK.TRANS64.TRYWAIT P0, [R4+URZ+0x28480], R5 ;  /* 0x02848005040075a7 */ /* 0x000f64000800017f */
[----:B-----5:R-:W-:Y:S05]  /*13b40*/  @!P0 BRA `(.L_x_1171) ;  /* 0x0000000800a48947 */ /* 0x020fea0003800000 */
.L_x_1172:
[----:B------:R0:W0:Y:S02]  /*13b50*/  SYNCS.PHASECHK.TRANS64.TRYWAIT P0, [R3+URZ+0x28480], R2 ;  /* 0x02848002030075a7 */ /* 0x000024000800017f */
[----:B0-----:R-:W-:Y:S05]  /*13b60*/  @!P0 NANOSLEEP.SYNCS 0x989680 ;  /* 0x009896800000895d */ /* 0x001fea0003900000 */
[----:B------:R-:W0:Y:S02]  /*13b70*/  @!P0 SYNCS.PHASECHK.TRANS64 P0, [R3+URZ+0x28480], R2 ;  /* 0x02848002030085a7 */ /* 0x000e24000800007f */
[----:B0-----:R-:W-:Y:S05]  /*13b80*/  @!P0 BRA `(.L_x_1172) ;  /* 0xfffffffc00f08947 */ /* 0x001fea000383ffff */
.L_x_1161:
[----:B------:R-:W-:Y:S05]  /*13b90*/  BSYNC B0 ;  /* 0x0000000000007941 */ /* 0x000fea0003800000 */
.L_x_1160:
[----:B------:R-:W-:Y:S05]  /*13ba0*/  EXIT ;  /* 0x000000000000794d */ /* 0x000fea0003800000 */
.L_x_986:
[----:B0-----:R-:W-:-:S04]  /*13bb0*/  IMAD.U32 R3, RZ, RZ, UR41 ;  /* 0x00000029ff037e24 */ /* 0x001fc8000f8e00ff */
[----:B------:R0:W1:Y:S03]  /*13bc0*/  SYNCS.PHASECHK.TRANS64.TRYWAIT P1, [R3+URZ+0x28400], R0 ;  /* 0x02840000030075a7 */ /* 0x000066000802017f */
[----:B-1----:R-:W-:Y:S05]  /*13bd0*/  @!P1 NANOSLEEP.SYNCS 0x989680 ;  /* 0x009896800000995d */ /* 0x002fea0003900000 */
[----:B------:R-:W1:Y:S02]  /*13be0*/  @!P1 SYNCS.PHASECHK.TRANS64 P1, [R3+URZ+0x28400], R0 ;  /* 0x02840000030095a7 */ /* 0x000e64000802007f */
[----:B-1----:R-:W-:Y:S05]  /*13bf0*/  @!P1 BRA `(.L_x_986) ;  /* 0xfffffffc00ec9947 */ /* 0x002fea000383ffff */
[----:B------:R-:W-:Y:S05]  /*13c00*/  BRA `(.L_x_1173) ;  /* 0xfffffee000f47947 */ /* 0x000fea000383ffff */
.L_x_990:
[----:B-1----:R1:W2:Y:S02]  /*13c10*/  SYNCS.PHASECHK.TRANS64.TRYWAIT P2, [R5+URZ+0x28430], R0 ;  /* 0x02843000050075a7 */ /* 0x0022a4000804017f */
[----:B--2---:R-:W-:Y:S05]  /*13c20*/  @!P2 NANOSLEEP.SYNCS 0x989680 ;  /* 0x009896800000a95d */ /* 0x004fea0003900000 */
[----:B------:R-:W2:Y:S02]  /*13c30*/  @!P2 SYNCS.PHASECHK.TRANS64 P2, [R5+URZ+0x28430], R0 ;  /* 0x028430000500a5a7 */ /* 0x000ea4000804007f */
[----:B--2---:R-:W-:Y:S05]  /*13c40*/  @!P2 BRA `(.L_x_990) ;  /* 0xfffffffc00f0a947 */ /* 0x004fea000383ffff */
[----:B------:R-:W-:Y:S05]  /*13c50*/  BRA `(.L_x_989) ;  /* 0xfffffee400187947 */ /* 0x000fea000383ffff */
.L_x_1006:
[----:B-1----:R-:W-:-:S04]  /*13c60*/  IMAD.U32 R21, RZ, RZ, UR6 ;  /* 0x00000006ff157e24 */ /* 0x002fc8000f8e00ff */
[----:B------:R1:W2:Y:S03]  /*13c70*/  SYNCS.PHASECHK.TRANS64.TRYWAIT P2, [R21+URZ+0x28430], R8 ;  /* 0x02843008150075a7 */ /* 0x0002a6000804017f */
[----:B--2---:R-:W-:Y:S05]  /*13c80*/  @!P2 NANOSLEEP.SYNCS 0x989680 ;  /* 0x009896800000a95d */ /* 0x004fea0003900000 */
[----:B------:R-:W2:Y:S02]  /*13c90*/  @!P2 SYNCS.PHASECHK.TRANS64 P2, [R21+URZ+0x28430], R8 ;  /* 0x028430081500a5a7 */ /* 0x000ea4000804007f */
[----:B--2---:R-:W-:Y:S05]  /*13ca0*/  @!P2 BRA `(.L_x_1006) ;  /* 0xfffffffc00eca947 */ /* 0x004fea000383ffff */
[----:B------:R-:W-:Y:S05]  /*13cb0*/  BRA `(.L_x_1003) ;  /* 0xffffff0400887947 */ /* 0x000fea000383ffff */
.L_x_1010:
[----:B-1----:R-:W-:-:S04]  /*13cc0*/  IMAD.U32 R21, RZ, RZ, UR6 ;  /* 0x00000006ff157e24 */ /* 0x002fc8000f8e00ff */
[----:B------:R1:W2:Y:S03]  /*13cd0*/  SYNCS.PHASECHK.TRANS64.TRYWAIT P2, [R21+URZ+0x28450], R8 ;  /* 0x02845008150075a7 */ /* 0x0002a6000804017f */
[----:B--2---:R-:W-:Y:S05]  /*13ce0*/  @!P2 NANOSLEEP.SYNCS 0x989680 ;  /* 0x009896800000a95d */ /* 0x004fea0003900000 */
[----:B------:R-:W2:Y:S02]  /*13cf0*/  @!P2 SYNCS.PHASECHK.TRANS64 P2, [R21+URZ+0x28450], R8 ;  /* 0x028450081500a5a7 */ /* 0x000ea4000804007f */
[----:B--2---:R-:W-:Y:S05]  /*13d00*/  @!P2 BRA `(.L_x_1010) ;  /* 0xfffffffc00eca947 */ /* 0x004fea000383ffff */
[----:B------:R-:W-:Y:S05]  /*13d10*/  BRA `(.L_x_1007) ;  /* 0xffffff0800507947 */ /* 0x000fea000383ffff */
.L_x_1028:
[----:B-1----:R-:W-:-:S04]  /*13d20*/  IMAD.U32 R6, RZ, RZ, UR6 ;  /* 0x00000006ff067e24 */ /* 0x002fc8000f8e00ff */
[----:B------:R1:W2:Y:S03]  /*13d30*/  SYNCS.PHASECHK.TRANS64.TRYWAIT P2, [R6+URZ+0x28430], R5 ;  /* 0x02843005060075a7 */ /* 0x0002a6000804017f */
[----:B--2---:R-:W-:Y:S05]  /*13d40*/  @!P2 NANOSLEEP.SYNCS 0x989680 ;  /* 0x009896800000a95d */ /* 0x004fea0003900000 */
[----:B------:R-:W2:Y:S02]  /*13d50*/  @!P2 SYNCS.PHASECHK.TRANS64 P2, [R6+URZ+0x28430], R5 ;  /* 0x028430050600a5a7 */ /* 0x000ea4000804007f */
[----:B--2---:R-:W-:Y:S05]  /*13d60*/  @!P2 BRA `(.L_x_1028) ;  /* 0xfffffffc00eca947 */ /* 0x004fea000383ffff */
[----:B------:R-:W-:Y:S05]  /*13d70*/  BRA `(.L_x_1025) ;  /* 0xffffff2800c47947 */ /* 0x000fea000383ffff */
.L_x_1032:
[----:B-1----:R-:W-:-:S04]  /*13d80*/  IMAD.U32 R6, RZ, RZ, UR6 ;  /* 0x00000006ff067e24 */ /* 0x002fc8000f8e00ff */
[----:B------:R1:W2:Y:S03]  /*13d90*/  SYNCS.PHASECHK.TRANS64.TRYWAIT P2, [R6+URZ+0x28450], R5 ;  /* 0x02845005060075a7 */ /* 0x0002a6000804017f */
[----:B--2---:R-:W-:Y:S05]  /*13da0*/  @!P2 NANOSLEEP.SYNCS 0x989680 ;  /* 0x009896800000a95d */ /* 0x004fea0003900000 */
[----:B------:R-:W2:Y:S02]  /*13db0*/  @!P2 SYNCS.PHASECHK.TRANS64 P2, [R6+URZ+0x28450], R5 ;  /* 0x028450050600a5a7 */ /* 0x000ea4000804007f */
[----:B--2---:R-:W-:Y:S05]  /*13dc0*/  @!P2 BRA `(.L_x_1032) ;  /* 0xfffffffc00eca947 */ /* 0x004fea000383ffff */
[----:B------:R-:W-:Y:S05]  /*13dd0*/  BRA `(.L_x_1029) ;  /* 0xffffff2c00987947 */ /* 0x000fea000383ffff */
.L_x_1039:
[----:B-1----:R-:W-:-:S04]  /*13de0*/  IMAD.U32 R6, RZ, RZ, UR6 ;  /* 0x00000006ff067e24 */ /* 0x002fc8000f8e00ff */
[----:B------:R1:W2:Y:S03]  /*13df0*/  SYNCS.PHASECHK.TRANS64.TRYWAIT P2, [R6+URZ+0x28430], R5 ;  /* 0x02843005060075a7 */ /* 0x0002a6000804017f */
[----:B--2---:R-:W-:Y:S05]  /*13e00*/  @!P2 NANOSLEEP.SYNCS 0x989680 ;  /* 0x009896800000a95d */ /* 0x004fea0003900000 */
[----:B------:R-:W2:Y:S02]  /*13e10*/  @!P2 SYNCS.PHASECHK.TRANS64 P2, [R6+URZ+0x28430], R5 ;  /* 0x028430050600a5a7 */ /* 0x000ea4000804007f */
[----:B--2---:R-:W-:Y:S05]  /*13e20*/  @!P2 BRA `(.L_x_1039) ;  /* 0xfffffffc00eca947 */ /* 0x004fea000383ffff */
[----:B------:R-:W-:Y:S05]  /*13e30*/  BRA `(.L_x_1036) ;  /* 0xffffff4400187947 */ /* 0x000fea000383ffff */
.L_x_1043:
[----:B-1----:R-:W-:-:S04]  /*13e40*/  IMAD.U32 R6, RZ, RZ, UR6 ;  /* 0x00000006ff067e24 */ /* 0x002fc8000f8e00ff */
[----:B------:R1:W2:Y:S03]  /*13e50*/  SYNCS.PHASECHK.TRANS64.TRYWAIT P2, [R6+URZ+0x28450], R5 ;  /* 0x02845005060075a7 */ /* 0x0002a6000804017f */
[----:B--2---:R-:W-:Y:S05]  /*13e60*/  @!P2 NANOSLEEP.SYNCS 0x989680 ;  /* 0x009896800000a95d */ /* 0x004fea0003900000 */
[----:B------:R-:W2:Y:S02]  /*13e70*/  @!P2 SYNCS.PHASECHK.TRANS64 P2, [R6+URZ+0x28450], R5 ;  /* 0x028450050600a5a7 */ /* 0x000ea4000804007f */
[----:B--2---:R-:W-:Y:S05]  /*13e80*/  @!P2 BRA `(.L_x_1043) ;  /* 0xfffffffc00eca947 */ /* 0x004fea000383ffff */
[----:B------:R-:W-:Y:S05]  /*13e90*/  BRA `(.L_x_1040) ;  /* 0xffffff4400ec7947 */ /* 0x000fea000383ffff */
.L_x_1057:
[----:B-1----:R-:W-:-:S04]  /*13ea0*/  IMAD.U32 R7, RZ, RZ, UR12 ;  /* 0x0000000cff077e24 */ /* 0x002fc8000f8e00ff */
[----:B------:R1:W2:Y:S03]  /*13eb0*/  SYNCS.PHASECHK.TRANS64.TRYWAIT P1, [R7+URZ+0x28450], R0 ;  /* 0x02845000070075a7 */ /* 0x0002a6000802017f */
[----:B--2---:R-:W-:Y:S05]  /*13ec0*/  @!P1 NANOSLEEP.SYNCS 0x989680 ;  /* 0x009896800000995d */ /* 0x004fea0003900000 */
[----:B------:R-:W2:Y:S02]  /*13ed0*/  @!P1 SYNCS.PHASECHK.TRANS64 P1, [R7+URZ+0x28450], R0 ;  /* 0x02845000070095a7 */ /* 0x000ea4000802007f */
[----:B--2---:R-:W-:Y:S05]  /*13ee0*/  @!P1 BRA `(.L_x_1057) ;  /* 0xfffffffc00ec9947 */ /* 0x004fea000383ffff */
[----:B------:R-:W-:Y:S05]  /*13ef0*/  BRA `(.L_x_1056) ;  /* 0xffffff6400a87947 */ /* 0x000fea000383ffff */
.L_x_1105:
[----:B------:R-:W-:Y:S02]  /*13f00*/  IMAD.MOV.U32 R13, RZ, RZ, R4 ;  /* 0x000000ffff0d7224 */ /* 0x000fe400078e0004 */
[----:B------:R-:W-:Y:S02]  /*13f10*/  IMAD.MOV.U32 R12, RZ, RZ, RZ ;  /* 0x000000ffff0c7224 */ /* 0x000fe400078e00ff */
[----:B------:R-:W-:Y:S02]  /*13f20*/  IMAD.MOV.U32 R11, RZ, RZ, 0x1f ;  /* 0x0000001fff0b7424 */ /* 0x000fe400078e00ff */
[----:B------:R-:W-:-:S07]  /*13f30*/  IMAD.MOV.U32 R15, RZ, RZ, -0x1 ;  /* 0xffffffffff0f7424 */ /* 0x000fce00078e00ff */
[----:B-1----:R-:W-:Y:S05]  /*13f40*/  WARPSYNC.COLLECTIVE R15, `(.L_x_1174) ;  /* 0x000000000f087348 */ /* 0x002fea0003c00000 */
[----:B------:R0:W2:Y:S02]  /*13f50*/  SHFL.IDX P6, R14, R13, R12, R11 ;  /* 0x0000000c0d0e7389 */ /* 0x0000a400000c000b */
[----:B012---:R-:W-:Y:S01]  /*13f60*/  ENDCOLLECTIVE ;  /* 0x000000000000791b */ /* 0x007fe20003800000 */
.L_x_1174:
[----:B------:R-:W-:Y:S05]  /*13f70*/  BRA `(.L_x_1175) ;  /* 0xffffffc800d47947 */ /* 0x000fea000383ffff */
.L_x_1107:
[----:B------:R-:W-:Y:S01]  /*13f80*/  BSSY B0, `(.L_x_1176) ;  /* 0x0000006000007945 */ /* 0x000fe20003800000 */
[----:B------:R-:W-:-:S07]  /*13f90*/  IMAD.MOV.U32 R15, RZ, RZ, -0x1 ;  /* 0xffffffffff0f7424 */ /* 0x000fce00078e00ff */
[----:B0-----:R-:W-:Y:S05]  /*13fa0*/  WARPSYNC.COLLECTIVE R15, `(.L_x_1177) ;  /* 0x000000000f0c7348 */ /* 0x001fea0003c00000 */
[----:B------:R-:W-:Y:S02]  /*13fb0*/  ELECT P6, UR62, PT ;  /* 0x00000000003e782f */ /* 0x000fe400038c0000 */
[----:B------:R-:W-:Y:S01]  /*13fc0*/  MOV R14, UR62 ;  /* 0x0000003e000e7c02 */ /* 0x000fe20008000f00 */
[----:B0-----:R-:W-:Y:S10]  /*13fd0*/  ENDCOLLECTIVE ;  /* 0x000000000000791b */ /* 0x001ff40003800000 */
.L_x_1177:
[----:B------:R-:W-:Y:S05]  /*13fe0*/  BSYNC B0 ;  /* 0x0000000000007941 */ /* 0x000fea0003800000 */
.L_x_1176:
[----:B------:R-:W-:Y:S05]  /*13ff0*/  BRA `(.L_x_1178) ;  /* 0xffffffc800d07947 */ /* 0x000fea000383ffff */
.L_x_1110:
[----:B0-----:R0:W1:Y:S02]  /*14000*/  SYNCS.PHASECHK.TRANS64.TRYWAIT P2, [R4+URZ+0x28480], R3 ;  /* 0x02848003040075a7 */ /* 0x001064000804017f */
[----:B-1----:R-:W-:Y:S05]  /*14010*/  @!P2 NANOSLEEP.SYNCS 0x989680 ;  /* 0x009896800000a95d */ /* 0x002fea0003900000 */
[----:B------:R-:W1:Y:S02]  /*14020*/  @!P2 SYNCS.PHASECHK.TRANS64 P2, [R4+URZ+0x28480], R3 ;  /* 0x028480030400a5a7 */ /* 0x000e64000804007f */
[----:B-1----:R-:W-:Y:S05]  /*14030*/  @!P2 BRA `(.L_x_1110) ;  /* 0xfffffffc00f0a947 */ /* 0x002fea000383ffff */
[----:B------:R-:W-:Y:S05]  /*14040*/  BRA `(.L_x_1179) ;  /* 0xffffffcc00307947 */ /* 0x000fea000383ffff */
.L_x_1112:
[----:B-1----:R1:W2:Y:S02]  /*14050*/  SYNCS.PHASECHK.TRANS64.TRYWAIT P2, [R4+URZ+0x28440], R3 ;  /* 0x02844003040075a7 */ /* 0x0022a4000804017f */
[----:B--2---:R-:W-:Y:S05]  /*14060*/  @!P2 NANOSLEEP.SYNCS 0x989680 ;  /* 0x009896800000a95d */ /* 0x004fea0003900000 */
[----:B------:R-:W2:Y:S02]  /*14070*/  @!P2 SYNCS.PHASECHK.TRANS64 P2, [R4+URZ+0x28440], R3 ;  /* 0x028440030400a5a7 */ /* 0x000ea4000804007f */
[----:B--2---:R-:W-:Y:S05]  /*14080*/  @!P2 BRA `(.L_x_1112) ;  /* 0xfffffffc00f0a947 */ /* 0x004fea000383ffff */
[----:B------:R-:W-:Y:S05]  /*14090*/  BRA `(.L_x_1180) ;  /* 0xffffffcc00a07947 */ /* 0x000fea000383ffff */
.L_x_1115:
[----:B--2---:R-:W-:-:S04]  /*140a0*/  IMAD.U32 R3, RZ, RZ, UR41 ;  /* 0x00000029ff037e24 */ /* 0x004fc8000f8e00ff */
[----:B------:R2:W3:Y:S03]  /*140b0*/  SYNCS.PHASECHK.TRANS64.TRYWAIT P0, [R3+URZ+0x28420], R2 ;  /* 0x02842002030075a7 */ /* 0x0004e6000800017f */
[----:B---3--:R-:W-:Y:S05]  /*140c0*/  @!P0 NANOSLEEP.SYNCS 0x989680 ;  /* 0x009896800000895d */ /* 0x008fea0003900000 */
[----:B------:R-:W3:Y:S02]  /*140d0*/  @!P0 SYNCS.PHASECHK.TRANS64 P0, [R3+URZ+0x28420], R2 ;  /* 0x02842002030085a7 */ /* 0x000ee4000800007f */
[----:B---3--:R-:W-:Y:S05]  /*140e0*/  @!P0 BRA `(.L_x_1115) ;  /* 0xfffffffc00ec8947 */ /* 0x008fea000383ffff */
[----:B------:R-:W-:Y:S05]  /*140f0*/  BRA `(.L_x_1181) ;  /* 0xffffffd000807947 */ /* 0x000fea000383ffff */
.L_x_1121:
[----:B--2---:R2:W3:Y:S02]  /*14100*/  SYNCS.PHASECHK.TRANS64.TRYWAIT P0, [R6+URZ+0x28480], R5 ;  /* 0x02848005060075a7 */ /* 0x0044e4000800017f */
[----:B---3--:R-:W-:Y:S05]  /*14110*/  @!P0 NANOSLEEP.SYNCS 0x989680 ;  /* 0x009896800000895d */ /* 0x008fea0003900000 */
[----:B------:R-:W3:Y:S02]  /*14120*/  @!P0 SYNCS.PHASECHK.TRANS64 P0, [R6+URZ+0x28480], R5 ;  /* 0x02848005060085a7 */ /* 0x000ee4000800007f */
[----:B---3--:R-:W-:Y:S05]  /*14130*/  @!P0 BRA `(.L_x_1121) ;  /* 0xfffffffc00f08947 */ /* 0x008fea000383ffff */
[----:B------:R-:W-:Y:S05]  /*14140*/  BRA `(.L_x_1182) ;  /* 0xffffffd400307947 */ /* 0x000fea000383ffff */
.L_x_1127:
[----:B0-----:R0:W2:Y:S02]  /*14150*/  SYNCS.PHASECHK.TRANS64.TRYWAIT P0, [R6+URZ+0x28440], R5 ;  /* 0x02844005060075a7 */ /* 0x0010a4000800017f */
[----:B--2---:R-:W-:Y:S05]  /*14160*/  @!P0 NANOSLEEP.SYNCS 0x989680 ;  /* 0x009896800000895d */ /* 0x004fea0003900000 */
[----:B------:R-:W2:Y:S02]  /*14170*/  @!P0 SYNCS.PHASECHK.TRANS64 P0, [R6+URZ+0x28440], R5 ;  /* 0x02844005060085a7 */ /* 0x000ea4000800007f */
[----:B--2---:R-:W-:Y:S05]  /*14180*/  @!P0 BRA `(.L_x_1127) ;  /* 0xfffffffc00f08947 */ /* 0x004fea000383ffff */
[----:B------:R-:W-:Y:S05]  /*14190*/  BRA `(.L_x_1183) ;  /* 0xffffffd400f87947 */ /* 0x000fea000383ffff */
.L_x_1134:
[----:B--2---:R-:W2:Y:S02]  /*141a0*/  LDL R5, [R1] ;  /* 0x0000000001057983 */ /* 0x004ea40000100800 */
[----:B--2---:R2:W3:Y:S02]  /*141b0*/  SYNCS.PHASECHK.TRANS64.TRYWAIT P2, [R5+URZ+0x28470], R4 ;  /* 0x02847004050075a7 */ /* 0x0044e4000804017f */
[----:B---3--:R-:W-:Y:S05]  /*141c0*/  @!P2 NANOSLEEP.SYNCS 0x989680 ;  /* 0x009896800000a95d */ /* 0x008fea0003900000 */
[----:B------:R-:W3:Y:S02]  /*141d0*/  @!P2 SYNCS.PHASECHK.TRANS64 P2, [R5+URZ+0x28470], R4 ;  /* 0x028470040500a5a7 */ /* 0x000ee4000804007f */
[----:B---3--:R-:W-:Y:S05]  /*141e0*/  @!P2 BRA `(.L_x_1134) ;  /* 0xfffffffc00eca947 */ /* 0x008fea000383ffff */
[----:B------:R-:W-:Y:S05]  /*141f0*/  BRA `(.L_x_1184) ;  /* 0xffffffd800d87947 */ /* 0x000fea000383ffff */
.L_x_1136:
[----:B--2---:R-:W2:Y:S02]  /*14200*/  LDL R5, [R1] ;  /* 0x0000000001057983 */ /* 0x004ea40000100800 */
[----:B--2---:R2:W3:Y:S02]  /*14210*/  SYNCS.PHASECHK.TRANS64.TRYWAIT P2, [R5+URZ+0x28460], R4 ;  /* 0x02846004050075a7 */ /* 0x0044e4000804017f */
[----:B---3--:R-:W-:Y:S05]  /*14220*/  @!P2 NANOSLEEP.SYNCS 0x989680 ;  /* 0x009896800000a95d */ /* 0x008fea0003900000 */
[----:B------:R-:W3:Y:S02]  /*14230*/  @!P2 SYNCS.PHASECHK.TRANS64 P2, [R5+URZ+0x28460], R4 ;  /* 0x028460040500a5a7 */ /* 0x000ee4000804007f */
[----:B---3--:R-:W-:Y:S05]  /*14240*/  @!P2 BRA `(.L_x_1136) ;  /* 0xfffffffc00eca947 */ /* 0x008fea000383ffff */
[----:B------:R-:W-:Y:S05]  /*14250*/  BRA `(.L_x_1185) ;  /* 0xffffffd800e07947 */ /* 0x000fea000383ffff */
.L_x_1143:
[----:B--2---:R2:W3:Y:S02]  /*14260*/  SYNCS.PHASECHK.TRANS64.TRYWAIT P0, [R20+URZ+0x28470], R3 ;  /* 0x02847003140075a7 */ /* 0x0044e4000800017f */
[----:B---3--:R-:W-:Y:S05]  /*14270*/  @!P0 NANOSLEEP.SYNCS 0x989680 ;  /* 0x009896800000895d */ /* 0x008fea0003900000 */
[----:B------:R-:W3:Y:S02]  /*14280*/  @!P0 SYNCS.PHASECHK.TRANS64 P0, [R20+URZ+0x28470], R3 ;  /* 0x02847003140085a7 */ /* 0x000ee4000800007f */
[----:B---3--:R-:W-:Y:S05]  /*14290*/  @!P0 BRA `(.L_x_1143) ;  /* 0xfffffffc00f08947 */ /* 0x008fea000383ffff */
[----:B------:R-:W-:Y:S05]  /*142a0*/  BRA `(.L_x_1186) ;  /* 0xffffffe000947947 */ /* 0x000fea000383ffff */
.L_x_1145:
[----:B--2---:R2:W3:Y:S02]  /*142b0*/  SYNCS.PHASECHK.TRANS64.TRYWAIT P0, [R20+URZ+0x28460], R3 ;  /* 0x02846003140075a7 */ /* 0x0044e4000800017f */
[----:B---3--:R-:W-:Y:S05]  /*142c0*/  @!P0 NANOSLEEP.SYNCS 0x989680 ;  /* 0x009896800000895d */ /* 0x008fea0003900000 */
[----:B------:R-:W3:Y:S02]  /*142d0*/  @!P0 SYNCS.PHASECHK.TRANS64 P0, [R20+URZ+0x28460], R3 ;  /* 0x02846003140085a7 */ /* 0x000ee4000800007f */
[----:B---3--:R-:W-:Y:S05]  /*142e0*/  @!P0 BRA `(.L_x_1145) ;  /* 0xfffffffc00f08947 */ /* 0x008fea000383ffff */
[----:B------:R-:W-:Y:S05]  /*142f0*/  BRA `(.L_x_1187) ;  /* 0xffffffe0009c7947 */ /* 0x000fea000383ffff */
.L_x_1158:
[----:B0-----:R0:W1:Y:S02]  /*14300*/  SYNCS.PHASECHK.TRANS64.TRYWAIT P0, [R0+URZ+0x28420], R3 ;  /* 0x02842003000075a7 */ /* 0x001064000800017f */
[----:B-1----:R-:W-:Y:S05]  /*14310*/  @!P0 NANOSLEEP.SYNCS 0x989680 ;  /* 0x009896800000895d */ /* 0x002fea0003900000 */
[----:B------:R-:W1:Y:S02]  /*14320*/  @!P0 SYNCS.PHASECHK.TRANS64 P0, [R0+URZ+0x28420], R3 ;  /* 0x02842003000085a7 */ /* 0x000e64000800007f */
[----:B-1----:R-:W-:Y:S05]  /*14330*/  @!P0 BRA `(.L_x_1158) ;  /* 0xfffffffc00f08947 */ /* 0x002fea000383ffff */
[----:B------:R-:W-:Y:S05]  /*14340*/  BRA `(.L_x_1188) ;  /* 0xfffffff400387947 */ /* 0x000fea000383ffff */
.L_x_1159:
        /* <DEDUP_REMOVED lines=8> */
[----:B0---4-:R-:W-:Y:S05]  /*143d0*/  WARPSYNC.COLLECTIVE R15, `(.L_x_1190) ;  /* 0x000000000f087348 */ /* 0x011fea0003c00000 */
[----:B------:R1:W2:Y:S02]  /*143e0*/  SHFL.IDX P6, R14, R13, R12, R11 ;  /* 0x0000000c0d0e7389 */ /* 0x0002a400000c000b */
[----:B012-4-:R-:W-:Y:S01]  /*143f0*/  ENDCOLLECTIVE ;  /* 0x000000000000791b */ /* 0x017fe20003800000 */
.L_x_1190:
[----:B------:R-:W-:Y:S05]  /*14400*/  BSYNC B0 ;  /* 0x0000000000007941 */ /* 0x000fea0003800000 */
.L_x_1189:
[----:B------:R-:W-:Y:S05]  /*14410*/  BRA `(.L_x_1191) ;  /* 0xfffffff400207947 */ /* 0x000fea000383ffff */
.L_x_1162:
[----:B------:R-:W-:Y:S01]  /*14420*/  BSSY B1, `(.L_x_1192) ;  /* 0x0000006000017945 */ /* 0x000fe20003800000 */
[----:B------:R-:W-:-:S07]  /*14430*/  IMAD.MOV.U32 R15, RZ, RZ, -0x1 ;  /* 0xffffffffff0f7424 */ /* 0x000fce00078e00ff */
[----:B01--4-:R-:W-:Y:S05]  /*14440*/  WARPSYNC.COLLECTIVE R15, `(.L_x_1193) ;  /* 0x000000000f0c7348 */ /* 0x013fea0003c00000 */
[----:B------:R-:W-:Y:S02]  /*14450*/  ELECT P6, UR62, PT ;  /* 0x00000000003e782f */ /* 0x000fe400038c0000 */
[----:B------:R-:W-:Y:S01]  /*14460*/  MOV R14, UR62 ;  /* 0x0000003e000e7c02 */ /* 0x000fe20008000f00 */
[----:B01--4-:R-:W-:Y:S10]  /*14470*/  ENDCOLLECTIVE ;  /* 0x000000000000791b */ /* 0x013ff40003800000 */
.L_x_1193:
[----:B------:R-:W-:Y:S05]  /*14480*/  BSYNC B1 ;  /* 0x0000000000017941 */ /* 0x000fea0003800000 */
.L_x_1192:
[----:B------:R-:W-:Y:S05]  /*14490*/  BRA `(.L_x_1194) ;  /* 0xfffffff400187947 */ /* 0x000fea000383ffff */
.L_x_1164:
[----:B0-----:R0:W1:Y:S02]  /*144a0*/  SYNCS.PHASECHK.TRANS64.TRYWAIT P1, [R6+URZ], R5 ;  /* 0x00000005060075a7 */ /* 0x001064000802017f */
[----:B-1----:R-:W-:Y:S05]  /*144b0*/  @!P1 NANOSLEEP.SYNCS 0x989680 ;  /* 0x009896800000995d */ /* 0x002fea0003900000 */
[----:B------:R-:W1:Y:S02]  /*144c0*/  @!P1 SYNCS.PHASECHK.TRANS64 P1, [R6+URZ], R5 ;  /* 0x00000005060095a7 */ /* 0x000e64000802007f */
[----:B-1----:R-:W-:Y:S05]  /*144d0*/  @!P1 BRA `(.L_x_1164) ;  /* 0xfffffffc00f09947 */ /* 0x002fea000383ffff */
[----:B------:R-:W-:Y:S05]  /*144e0*/  BRA `(.L_x_1195) ;  /* 0xfffffff400547947 */ /* 0x000fea000383ffff */
.L_x_1165:
[----:B-1----:R1:W2:Y:S02]  /*144f0*/  SYNCS.PHASECHK.TRANS64.TRYWAIT P1, [R7+URZ], R2 ;  /* 0x00000002070075a7 */ /* 0x0022a4000802017f */
[----:B--2---:R-:W-:Y:S05]  /*14500*/  @!P1 NANOSLEEP.SYNCS 0x989680 ;  /* 0x009896800000995d */ /* 0x004fea0003900000 */
[----:B------:R-:W2:Y:S02]  /*14510*/  @!P1 SYNCS.PHASECHK.TRANS64 P1, [R7+URZ], R2 ;  /* 0x00000002070095a7 */ /* 0x000ea4000802007f */
[----:B--2---:R-:W-:Y:S05]  /*14520*/  @!P1 BRA `(.L_x_1165) ;  /* 0xfffffffc00f09947 */ /* 0x004fea000383ffff */
[----:B------:R-:W-:Y:S05]  /*14530*/  BRA `(.L_x_1196) ;  /* 0xfffffff400487947 */ /* 0x000fea000383ffff */
.L_x_1167:
[----:B--2---:R2:W3:Y:S02]  /*14540*/  SYNCS.PHASECHK.TRANS64.TRYWAIT P1, [R4+URZ+0x28460], R5 ;  /* 0x02846005040075a7 */ /* 0x0044e4000802017f */
[----:B---3--:R-:W-:Y:S05]  /*14550*/  @!P1 NANOSLEEP.SYNCS 0x989680 ;  /* 0x009896800000995d */ /* 0x008fea0003900000 */
[----:B------:R-:W3:Y:S02]  /*14560*/  @!P1 SYNCS.PHASECHK.TRANS64 P1, [R4+URZ+0x28460], R5 ;  /* 0x02846005040095a7 */ /* 0x000ee4000802007f */
[----:B---3--:R-:W-:Y:S05]  /*14570*/  @!P1 BRA `(.L_x_1167) ;  /* 0xfffffffc00f09947 */ /* 0x008fea000383ffff */
[----:B------:R-:W-:Y:S05]  /*14580*/  BRA `(.L_x_1197) ;  /* 0xfffffff4004c7947 */ /* 0x000fea000383ffff */
.L_x_1169:
[----:B---3--:R3:W0:Y:S02]  /*14590*/  SYNCS.PHASECHK.TRANS64.TRYWAIT P1, [R3+URZ+0x28460], R2 ;  /* 0x02846002030075a7 */ /* 0x008624000802017f */
[----:B0-----:R-:W-:Y:S05]  /*145a0*/  @!P1 NANOSLEEP.SYNCS 0x989680 ;  /* 0x009896800000995d */ /* 0x001fea0003900000 */
[----:B------:R-:W0:Y:S02]  /*145b0*/  @!P1 SYNCS.PHASECHK.TRANS64 P1, [R3+URZ+0x28460], R2 ;  /* 0x02846002030095a7 */ /* 0x000e24000802007f */
[----:B0-----:R-:W-:Y:S05]  /*145c0*/  @!P1 BRA `(.L_x_1169) ;  /* 0xfffffffc00f09947 */ /* 0x001fea000383ffff */
[----:B------:R-:W-:Y:S05]  /*145d0*/  BRA `(.L_x_1198) ;  /* 0xfffffff4004c7947 */ /* 0x000fea000383ffff */
.L_x_1171:
[----:B------:R0:W0:Y:S02]  /*145e0*/  SYNCS.PHASECHK.TRANS64.TRYWAIT P0, [R4+URZ+0x28480], R5 ;  /* 0x02848005040075a7 */ /* 0x000024000800017f */
[----:B0-----:R-:W-:Y:S05]  /*145f0*/  @!P0 NANOSLEEP.SYNCS 0x989680 ;  /* 0x009896800000895d */ /* 0x001fea0003900000 */
[----:B------:R-:W0:Y:S02]  /*14600*/  @!P0 SYNCS.PHASECHK.TRANS64 P0, [R4+URZ+0x28480], R5 ;  /* 0x02848005040085a7 */ /* 0x000e24000800007f */
[----:B0-----:R-:W-:Y:S05]  /*14610*/  @!P0 BRA `(.L_x_1171) ;  /* 0xfffffffc00f08947 */ /* 0x001fea000383ffff */
[----:B------:R-:W-:Y:S05]  /*14620*/  BRA `(.L_x_1172) ;  /* 0xfffffff400487947 */ /* 0x000fea000383ffff */
.L_x_1199:
        /* <DEDUP_REMOVED lines=13> */
.L_x_2768:


//--------------------- .text._ZN7cutlass13device_kernelIN5flash11enable_sm90INS1_16FlashAttnFwdSm90INS1_25CollectiveMainloopFwdSm90ILi2EN4cute5tupleIJNS5_1CILi1EEES8_S8_EEENS6_IJNS7_ILi128EEENS7_ILi64EEENS7_ILi256EEEEEELi256ENS_12float_e4m3_tEfNS_4arch4Sm90ELb0ELb1ELb0ELb1ELb0ELb1ELb0ELb1ELb1ELb0ELb0ELb0EEENS1_21CollectiveEpilogueFwdINS6_IJSA_SC_SB_EEES9_NS_10bfloat16_tESG_Li256ELb1ELb0ELb0ELb1EEENS1_36VarlenDynamicPersistentTileSchedulerILi128ELi64ELi256ELi128ELb0ELb0ELb1ELb1ELb0ELb1EEEEEEEEEvNT_6ParamsE --------------------------
	.section	.text._ZN7cutlass13device_kernelIN5flash11enable_sm90INS1_16FlashAttnFwdSm90INS1_25CollectiveMainloopFwdSm90ILi2EN4cute5tupleIJNS5_1CILi1EEES8_S8_EEENS6_IJNS7_ILi128EEENS7_ILi64EEENS7_ILi256EEEEEELi256ENS_12float_e4m3_tEfNS_4arch4Sm90ELb0ELb1ELb0ELb1ELb0ELb1ELb0ELb1ELb1ELb0ELb0ELb0EEENS1_21CollectiveEpilogueFwdINS6_IJSA_SC_SB_EEES9_NS_10bfloat16_tESG_Li256ELb1ELb0ELb0ELb1EEENS1_36VarlenDynamicPersistentTileSchedulerILi128ELi64ELi256ELi128ELb0ELb0ELb1ELb1ELb0ELb1EEEEEEEEEvNT_6ParamsE,"ax",@progbits
	.align	128
.text._ZN7cutlass13device_kernelIN5flash11enable_sm90INS1_16FlashAttnFwdSm90INS1_25CollectiveMainloopFwdSm90ILi2EN4cute5tupleIJNS5_1CILi1EEES8_S8_EEENS6_IJNS7_ILi128EEENS7_ILi64EEENS7_ILi256EEEEEELi256ENS_12float_e4m3_tEfNS_4arch4Sm90ELb0ELb1ELb0ELb1ELb0ELb1ELb0ELb1ELb1ELb0ELb0ELb0EEENS1_21CollectiveEpilogueFwdINS6_IJSA_SC_SB_EEES9_NS_10bfloat16_tESG_Li256ELb1ELb0ELb0ELb1EEENS1_36VarlenDynamicPersistentTileSchedulerILi128ELi64ELi256ELi128ELb0ELb0ELb1ELb1ELb0ELb1EEEEEEEEEvNT_6ParamsE:
        .type           _ZN7cutlass13device_kernelIN5flash11enable_sm90INS1_16FlashAttnFwdSm90INS1_25CollectiveMainloopFwdSm90ILi2EN4cute5tupleIJNS5_1CILi1EEES8_S8_EEENS6_IJNS7_ILi128EEENS7_ILi64EEENS7_ILi256EEEEEELi256ENS_12float_e4m3_tEfNS_4arch4Sm90ELb0ELb1ELb0ELb1ELb0ELb1ELb0ELb1ELb1ELb0ELb0ELb0EEENS1_21CollectiveEpilogueFwdINS6_IJSA_SC_SB_EEES9_NS_10bfloat16_tESG_Li256ELb1ELb0ELb0ELb1EEENS1_36VarlenDynamicPersistentTileSchedulerILi128ELi64ELi256ELi128ELb0ELb0ELb1ELb1ELb0ELb1EEEEEEEEEvNT_6ParamsE,@function
        .size           _ZN7cutlass13device_kernelIN5flash11enable_sm90INS1_16FlashAttnFwdSm90INS1_25CollectiveMainloopFwdSm90ILi2EN4cute5tupleIJNS5_1CILi1EEES8_S8_EEENS6_IJNS7_ILi128EEENS7_ILi64EEENS7_ILi256EEEEEELi256ENS_12float_e4m3_tEfNS_4arch4Sm90ELb0ELb1ELb0ELb1ELb0ELb1ELb0ELb1ELb1ELb0ELb0ELb0EEENS1_21CollectiveEpilogueFwdINS6_IJSA_SC_SB_EEES9_NS_10bfloat16_tESG_Li256ELb1ELb0ELb0ELb1EEENS1_36VarlenDynamicPersistentTileSchedulerILi128ELi64ELi256ELi128ELb0ELb0ELb1ELb1ELb0ELb1EEEEEEEEEvNT_6ParamsE,(.L_x_2769 - _ZN7cutlass13device_kernelIN5flash11enable_sm90INS1_16FlashAttnFwdSm90INS1_25CollectiveMainloopFwdSm90ILi2EN4cute5tupleIJNS5_1CILi1EEES8_S8_EEENS6_IJNS7_ILi128EEENS7_ILi64EEENS7_ILi256EEEEEELi256ENS_12float_e4m3_tEfNS_4arch4Sm90ELb0ELb1ELb0ELb1ELb0ELb1ELb0ELb1ELb1ELb0ELb0ELb0EEENS1_21CollectiveEpilogueFwdINS6_IJSA_SC_SB_EEES9_NS_10bfloat16_tESG_Li256ELb1ELb0ELb0ELb1EEENS1_36VarlenDynamicPersistentTileSchedulerILi128ELi64ELi256ELi128ELb0ELb0ELb1ELb1ELb0ELb1EEEEEEEEEvNT_6ParamsE)
        .other          _ZN7cutlass13device_kernelIN5flash11enable_sm90INS1_16FlashAttnFwdSm90INS1_25CollectiveMainloopFwdSm90ILi2EN4cute5tupleIJNS5_1CILi1EEES8_S8_EEENS6_IJNS7_ILi128EEENS7_ILi64EEENS7_ILi256EEEEEELi256ENS_12float_e4m3_tEfNS_4arch4Sm90ELb0ELb1ELb0ELb1ELb0ELb1ELb0ELb1ELb1ELb0ELb0ELb0EEENS1_21CollectiveEpilogueFwdINS6_IJSA_SC_SB_EEES9_NS_10bfloat16_tESG_Li256ELb1ELb0ELb0ELb1EEENS1_36VarlenDynamicPersistentTileSchedulerILi128ELi64ELi256ELi128ELb0ELb0ELb1ELb1ELb0ELb1EEEEEEEEEvNT_6ParamsE,@"STO_CUDA_ENTRY STV_DEFAULT"
_ZN7cutlass13device_kernelIN5flash11enable_sm90INS1_16FlashAttnFwdSm90INS1_25CollectiveMainloopFwdSm90ILi2EN4cute5tupleIJNS5_1CILi1EEES8_S8_EEENS6_IJNS7_ILi128EEENS7_ILi64EEENS7_ILi256EEEEEELi256ENS_12float_e4m3_tEfNS_4arch4Sm90ELb0ELb1ELb0ELb1ELb0ELb1ELb0ELb1ELb1ELb0ELb0ELb0EEENS1_21CollectiveEpilogueFwdINS6_IJSA_SC_SB_EEES9_NS_10bfloat16_tESG_Li256ELb1ELb0ELb0ELb1EEENS1_36VarlenDynamicPersistentTileSchedulerILi128ELi64ELi256ELi128ELb0ELb0ELb1ELb1ELb0ELb1EEEEEEEEEvNT_6ParamsE:
        /* <DEDUP_REMOVED lines=27> */
.L_x_1201:
[----:B------:R-:W-:Y:S05]  /*01b0*/  BSYNC B0 ;  /* 0x0000000000007941 */ /* 0x000fea0003800000 */
.L_x_1200:
        /* <DEDUP_REMOVED lines=41> */
.L_x_1202:
        /* <DEDUP_REMOVED lines=22> */
.L_x_1203:
        /* <DEDUP_REMOVED lines=18> */
.L_x_1204:
        /* <DEDUP_REMOVED lines=22> */
.L_x_1205:
        /* <DEDUP_REMOVED lines=22> */
.L_x_1206:
        /* <DEDUP_REMOVED lines=8> */
.L_x_1209:
        /* <DEDUP_REMOVED lines=22> */
[----:B------:R-:W-:Y:S01]  /*0b70*/  CS2R R200, SRZ ;  /* 0x0000000000c87805 */ /* 0x000fe2000001ff00 */
[----:B------:R-:W-:Y:S01]  /*0b80*/  IMAD.MOV.U32 R194, RZ, RZ, RZ ;  /* 0x000000ffffc27224 */ /* 0x000fe200078e00ff */
[----:B------:R-:W-:Y:S01]  /*0b90*/  ULOP3.LUT UR45, UR40, 0x1, URZ, 0xfc, !UPT ;  /* 0x00000001282d7892 */ /* 0x000fe2000f8efc3f */
[----:B------:R-:W-:-:S08]  /*0ba0*/  UMOV UR43, URZ ;  /* 0x0000003f002b7c82 */ /* 0x000fd00008000000 */
[----:B------:R-:W-:Y:S01]  /*0bb0*/  UIADD3 UR44, UR44, 0x18000, URZ ;  /* 0x000180002c2c7890 */ /* 0x000fe2000fffe03f */
[----:B0-----:R-:W-:-:S05]  /*0bc0*/  VIADD R236, R0, 0xffffff80 ;  /* 0xffffff8000ec7836 */ /* 0x001fca0000000000 */
[----:B------:R-:W-:-:S04]  /*0bd0*/  SHF.R.S32.HI R3, RZ, 0x1f, R236 ;  /* 0x0000001fff037819 */ /* 0x000fc800000114ec */
[CC--:B------:R-:W-:Y:S02]  /*0be0*/  LEA.HI R5, R3.reuse, R236.reuse, RZ, 0x7 ;  /* 0x000000ec03057211 */ /* 0x0c0fe400078f38ff */
[-C--:B------:R-:W-:Y:S02]  /*0bf0*/  LEA.HI R0, R3, R236.reuse, RZ, 0x4 ;  /* 0x000000ec03007211 */ /* 0x080fe400078f20ff */
[----:B------:R-:W-:Y:S02]  /*0c00*/  LOP3.LUT R223, R5, 0xffffff80, RZ, 0xc0, !PT ;  /* 0xffffff8005df7812 */ /* 0x000fe400078ec0ff */
[----:B------:R-:W-:Y:S02]  /*0c10*/  LEA.HI R2, R3, R236, RZ, 0x5 ;  /* 0x000000ec03027211 */ /* 0x000fe400078f28ff */
[----:B------:R-:W-:Y:S01]  /*0c20*/  SHF.R.S32.HI R230, RZ, 0x7, R5 ;  /* 0x00000007ffe67819 */ /* 0x000fe20000011405 */
[----:B------:R-:W-:Y:S02]  /*0c30*/  IMAD.IADD R223, R236, 0x1, -R223 ;  /* 0x00000001ecdf7824 */ /* 0x000fe400078e0adf */
[----:B------:R-:W-:Y:S01]  /*0c40*/  IMAD.SHL.U32 R2, R2, 0x20, RZ ;  /* 0x0000002002027824 */ /* 0x000fe200078e00ff */
[----:B------:R-:W-:-:S02]  /*0c50*/  LEA.HI R5, R5, R230, RZ, 0x1 ;  /* 0x000000e605057211 */ /* 0x000fc400078f08ff */
[----:B------:R-:W-:Y:S02]  /*0c60*/  SHF.R.S32.HI R4, RZ, 0x1f, R223 ;  /* 0x0000001fff047819 */ /* 0x000fe400000114df */
[----:B------:R-:W-:Y:S02]  /*0c70*/  LOP3.LUT R2, R2, 0xfffffc00, RZ, 0xc0, !PT ;  /* 0xfffffc0002027812 */ /* 0x000fe400078ec0ff */
[CC--:B------:R-:W-:Y:S02]  /*0c80*/  LEA.HI R6, R4.reuse, R223.reuse, RZ, 0x2 ;  /* 0x000000df04067211 */ /* 0x0c0fe400078f10ff */
[----:B------:R-:W-:Y:S02]  /*0c90*/  LEA.HI R4, R4, R223, RZ, 0x5 ;  /* 0x000000df04047211 */ /* 0x000fe400078f28ff */
[--C-:B------:R-:W-:Y:S02]  /*0ca0*/  SHF.R.S32.HI R8, RZ, 0x2, R6.reuse ;  /* 0x00000002ff087819 */ /* 0x100fe40000011406 */
[----:B------:R-:W-:-:S02]  /*0cb0*/  SHF.R.S32.HI R7, RZ, 0x1f, R6 ;  /* 0x0000001fff077819 */ /* 0x000fc40000011406 */
[----:B------:R-:W-:Y:S02]  /*0cc0*/  SHF.R.S32.HI R4, RZ, 0x5, R4 ;  /* 0x00000005ff047819 */ /* 0x000fe40000011404 */
[----:B------:R-:W-:Y:S02]  /*0cd0*/  LEA.HI R7, R7, R8, RZ, 0x3 ;  /* 0x0000000807077211 */ /* 0x000fe400078f18ff */
[----:B------:R-:W-:Y:S02]  /*0ce0*/  LOP3.LUT R5, R5, 0x3fffffe, RZ, 0xc0, !PT ;  /* 0x03fffffe05057812 */ /* 0x000fe400078ec0ff */
[----:B------:R-:W-:Y:S02]  /*0cf0*/  LOP3.LUT R9, R7, 0xfffffff8, RZ, 0xc0, !PT ;  /* 0xfffffff807097812 */ /* 0x000fe400078ec0ff */
[----:B------:R-:W-:Y:S01]  /*0d00*/  LOP3.LUT R7, R0, 0x3fffff0, RZ, 0xc0, !PT ;  /* 0x03fffff000077812 */ /* 0x000fe200078ec0ff */
[----:B------:R-:W-:Y:S01]  /*0d10*/  IMAD.IADD R5, R230, 0x1, -R5 ;  /* 0x00000001e6057824 */ /* 0x000fe200078e0a05 */
[----:B------:R-:W-:Y:S01]  /*0d20*/  LOP3.LUT R196, R6, 0x7ffffffc, RZ, 0xc0, !PT ;  /* 0x7ffffffc06c47812 */ /* 0x000fe200078ec0ff */
[----:B------:R-:W-:Y:S01]  /*0d30*/  IMAD.IADD R11, R8, 0x1, -R9 ;  /* 0x00000001080b7824 */ /* 0x000fe200078e0a09 */
[----:B------:R-:W-:Y:S01]  /*0d40*/  SHF.R.S32.HI R9, RZ, 0x4, R0 ;  /* 0x00000004ff097819 */ /* 0x000fe20000011400 */
[----:B------:R-:W-:-:S02]  /*0d50*/  IMAD.IADD R7, R236, 0x1, -R7 ;  /* 0x00000001ec077824 */ /* 0x000fc400078e0a07 */
[----:B------:R-:W-:Y:S01]  /*0d60*/  IMAD R4, R4, 0x10, R11 ;  /* 0x0000001004047824 */ /* 0x000fe200078e020b */
[----:B------:R-:W-:Y:S01]  /*0d70*/  LEA.HI R0, R0, R9, RZ, 0x1 ;  /* 0x0000000900007211 */ /* 0x000fe200078f08ff */
[----:B------:R-:W-:Y:S02]  /*0d80*/  IMAD R7, R7, 0x40, R2 ;  /* 0x0000004007077824 */ /* 0x000fe400078e0202 */
[----:B------:R-:W-:Y:S01]  /*0d90*/  IMAD R227, R5, 0x40, R4 ;  /* 0x0000004005e37824 */ /* 0x000fe200078e0204 */
[----:B------:R-:W-:Y:S01]  /*0da0*/  LOP3.LUT R0, R0, 0x1ffffffe, RZ, 0xc0, !PT ;  /* 0x1ffffffe00007812 */ /* 0x000fe200078ec0ff */
[----:B------:R-:W-:-:S04]  /*0db0*/  IMAD.IADD R196, R223, 0x1, -R196 ;  /* 0x00000001dfc47824 */ /* 0x000fc800078e0ac4 */
[----:B------:R-:W-:-:S04]  /*0dc0*/  IMAD.IADD R0, R9, 0x1, -R0 ;  /* 0x0000000109007824 */ /* 0x000fc800078e0a00 */
[----:B------:R-:W-:Y:S01]  /*0dd0*/  IMAD R235, R0, 0x8, R7 ;  /* 0x0000000800eb7824 */ /* 0x000fe200078e0207 */
[CC--:B------:R-:W-:Y:S02]  /*0de0*/  LEA.HI R0, R3.reuse, R236.reuse, RZ, 0x6 ;  /* 0x000000ec03007211 */ /* 0x0c0fe400078f30ff */
[----:B------:R-:W-:-:S03]  /*0df0*/  LEA.HI R3, R3, R236, RZ, 0x3 ;  /* 0x000000ec03037211 */ /* 0x000fc600078f18ff */
[----:B------:R-:W-:Y:S01]  /*0e00*/  IMAD.SHL.U32 R0, R0, 0x10, RZ ;  /* 0x0000001000007824 */ /* 0x000fe200078e00ff */
[----:B------:R-:W-:Y:S02]  /*0e10*/  SHF.R.S32.HI R18, RZ, 0x3, R3 ;  /* 0x00000003ff127819 */ /* 0x000fe40000011403 */
[----:B------:R-:W-:Y:S02]  /*0e20*/  LOP3.LUT R5, R3, 0xfffffff8, RZ, 0xc0, !PT ;  /* 0xfffffff803057812 */ /* 0x000fe400078ec0ff */
[C---:B------:R-:W-:Y:S01]  /*0e30*/  IADD3 R195, R18.reuse, 0x20, RZ ;  /* 0x0000002012c37810 */ /* 0x040fe20007ffe0ff */
[----:B------:R-:W-:Y:S01]  /*0e40*/  VIADD R222, R18, 0x40 ;  /* 0x0000004012de7836 */ /* 0x000fe20000000000 */
[----:B------:R-:W-:Y:S01]  /*0e50*/  LOP3.LUT R213, R0, 0xfffffc00, RZ, 0xc0, !PT ;  /* 0xfffffc0000d57812 */ /* 0x000fe200078ec0ff */
[----:B------:R-:W-:Y:S01]  /*0e60*/  VIADD R221, R18, 0x60 ;  /* 0x0000006012dd7836 */ /* 0x000fe20000000000 */
[----:B------:R-:W-:Y:S01]  /*0e70*/  SHF.R.S32.HI R0, RZ, 0x1f, R195 ;  /* 0x0000001fff007819 */ /* 0x000fe200000114c3 */
[----:B------:R-:W-:Y:S01]  /*0e80*/  IMAD.IADD R218, R236, 0x1, -R5 ;  /* 0x00000001ecda7824 */ /* 0x000fe200078e0a05 */
[----:B------:R-:W-:Y:S01]  /*0e90*/  SHF.R.S32.HI R3, RZ, 0x1f, R222 ;  /* 0x0000001fff037819 */ /* 0x000fe200000114de */
[----:B------:R-:W-:Y:S01]  /*0ea0*/  IMAD.SHL.U32 R209, R18, 0x80, RZ ;  /* 0x0000008012d17824 */ /* 0x000fe200078e00ff */
[----:B------:R-:W-:Y:S01]  /*0eb0*/  SHF.R.S32.HI R2, RZ, 0x1f, R221 ;  /* 0x0000001fff027819 */ /* 0x000fe200000114dd */
[----:B------:R-:W-:Y:S01]  /*0ec0*/  IMAD.SHL.U32 R208, R195, 0x80, RZ ;  /* 0x00000080c3d07824 */ /* 0x000fe200078e00ff */
[----:B------:R-:W-:Y:S01]  /*0ed0*/  LEA.HI R0, R0, R195, RZ, 0x3 ;  /* 0x000000c300007211 */ /* 0x000fe200078f18ff */
[----:B------:R-:W-:Y:S01]  /*0ee0*/  IMAD.SHL.U32 R229, R222, 0x80, RZ ;  /* 0x00000080dee57824 */ /* 0x000fe200078e00ff */
[----:B------:R-:W-:Y:S01]  /*0ef0*/  LEA.HI R3, R3, R222, RZ, 0x3 ;  /* 0x000000de03037211 */ /* 0x000fe200078f18ff */
[----:B------:R-:W-:Y:S01]  /*0f00*/  IMAD.SHL.U32 R228, R221, 0x80, RZ ;  /* 0x00000080dde47824 */ /* 0x000fe200078e00ff */
[----:B------:R-:W-:Y:S01]  /*0f10*/  LEA.HI R2, R2, R221, RZ, 0x3 ;  /* 0x000000dd02027211 */ /* 0x000fe200078f18ff */
[----:B------:R-:W-:Y:S01]  /*0f20*/  IMAD.SHL.U32 R192, R218, 0x10, RZ ;  /* 0x00000010dac07824 */ /* 0x000fe200078e00ff */
[----:B------:R-:W-:Y:S01]  /*0f30*/  LOP3.LUT R209, R209, 0x380, RZ, 0xc0, !PT ;  /* 0x00000380d1d17812 */ /* 0x000fe200078ec0ff */
[----:B------:R-:W-:Y:S01]  /*0f40*/  IMAD.SHL.U32 R0, R0, 0x80, RZ ;  /* 0x0000008000007824 */ /* 0x000fe200078e00ff */
[----:B------:R-:W-:Y:S01]  /*0f50*/  LOP3.LUT R208, R208, 0x380, RZ, 0xc0, !PT ;  /* 0x00000380d0d07812 */ /* 0x000fe200078ec0ff */
[----:B------:R-:W-:Y:S01]  /*0f60*/  IMAD.SHL.U32 R3, R3, 0x80, RZ ;  /* 0x0000008003037824 */ /* 0x000fe200078e00ff */
[----:B------:R-:W-:Y:S01]  /*0f70*/  LOP3.LUT R229, R229, 0x380, RZ, 0xc0, !PT ;  /* 0x00000380e5e57812 */ /* 0x000fe200078ec0ff */
[----:B------:R-:W-:Y:S01]  /*0f80*/  IMAD.SHL.U32 R232, R2, 0x80, RZ ;  /* 0x0000008002e87824 */ /* 0x000fe200078e00ff */
[----:B------:R-:W-:Y:S01]  /*0f90*/  LOP3.LUT R228, R228, 0x380, RZ, 0xc0, !PT ;  /* 0x00000380e4e47812 */ /* 0x000fe200078ec0ff */
[----:B------:R-:W-:Y:S01]  /*0fa0*/  IMAD.SHL.U32 R22, R218, 0x8, RZ ;  /* 0x00000008da167824 */ /* 0x000fe200078e00ff */
[----:B------:R-:W-:-:S02]  /*0fb0*/  LOP3.LUT R215, R209, 0x70, R192, 0xf8, !PT ;  /* 0x00000070d1d77812 */ /* 0x000fc400078ef8c0 */
[----:B------:R-:W-:Y:S01]  /*0fc0*/  SHF.R.U32.HI R212, RZ, 0x3, R209 ;  /* 0x00000003ffd47819 */ /* 0x000fe200000116d1 */
[----:B------:R-:W-:Y:S01]  /*0fd0*/  VIADD R199, R22, 0x40 ;  /* 0x0000004016c77836 */ /* 0x000fe20000000000 */
[----:B------:R-:W-:Y:S02]  /*0fe0*/  SHF.R.U32.HI R210, RZ, 0x3, R208 ;  /* 0x00000003ffd27819 */ /* 0x000fe400000116d0 */
[--C-:B------:R-:W-:Y:S02]  /*0ff0*/  LOP3.LUT R2, R208, 0x70, R192.reuse, 0xf8, !PT ;  /* 0x00000070d0027812 */ /* 0x100fe400078ef8c0 */
[--C-:B------:R-:W-:Y:S02]  /*1000*/  LOP3.LUT R4, R229, 0x70, R192.reuse, 0xf8, !PT ;  /* 0x00000070e5047812 */ /* 0x100fe400078ef8c0 */
[----:B------:R-:W-:Y:S02]  /*1010*/  SHF.R.U32.HI R233, RZ, 0x3, R229 ;  /* 0x00000003ffe97819 */ /* 0x000fe400000116e5 */
[----:B------:R-:W-:-:S02]  /*1020*/  LOP3.LUT R5, R228, 0x70, R192, 0xf8, !PT ;  /* 0x00000070e4057812 */ /* 0x000fc400078ef8c0 */
[----:B------:R-:W-:Y:S02]  /*1030*/  SHF.R.U32.HI R231, RZ, 0x3, R228 ;  /* 0x00000003ffe77819 */ /* 0x000fe400000116e4 */
[----:B------:R-:W-:Y:S02]  /*1040*/  LOP3.LUT R211, R0, 0xfffffc00, RZ, 0xc0, !PT ;  /* 0xfffffc0000d37812 */ /* 0x000fe400078ec0ff */
[----:B------:R-:W-:Y:S02]  /*1050*/  LOP3.LUT R234, R3, 0xfffffc00, RZ, 0xc0, !PT ;  /* 0xfffffc0003ea7812 */ /* 0x000fe400078ec0ff */
[----:B------:R-:W-:Y:S02]  /*1060*/  LOP3.LUT R232, R232, 0xfffffc00, RZ, 0xc0, !PT ;  /* 0xfffffc00e8e87812 */ /* 0x000fe400078ec0ff */
[----:B------:R-:W-:Y:S02]  /*1070*/  LOP3.LUT R215, R213, R215, R212, 0xf6, !PT ;  /* 0x000000d7d5d77212 */ /* 0x000fe400078ef6d4 */
[----:B------:R-:W-:-:S02]  /*1080*/  LOP3.LUT R3, R211, R2, R210, 0xf6, !PT ;  /* 0x00000002d3037212 */ /* 0x000fc400078ef6d2 */
[----:B------:R-:W-:Y:S01]  /*1090*/  LOP3.LUT R225, R234, R4, R233, 0xf6, !PT ;  /* 0x00000004eae17212 */ /* 0x000fe200078ef6e9 */
[----:B------:R-:W-:Y:S01]  /*10a0*/  IMAD.IADD R214, R16, 0x1, R215 ;  /* 0x0000000110d67824 */ /* 0x000fe200078e02d7 */
[----:B------:R-:W-:Y:S01]  /*10b0*/  LOP3.LUT R5, R232, R5, R231, 0xf6, !PT ;  /* 0x00000005e8057212 */ /* 0x000fe200078ef6e7 */
[C---:B------:R-:W-:Y:S01]  /*10c0*/  IMAD.IADD R226, R16.reuse, 0x1, R3 ;  /* 0x0000000110e27824 */ /* 0x040fe200078e0203 */
[----:B------:R-:W-:Y:S01]  /*10d0*/  SHF.R.S32.HI R19, RZ, 0x1f, R18 ;  /* 0x0000001fff137819 */ /* 0x000fe20000011412 */
[C---:B------:R-:W-:Y:S01]  /*10e0*/  IMAD.IADD R225, R16.reuse, 0x1, R225 ;  /* 0x0000000110e17824 */ /* 0x040fe200078e02e1 */
[----:B------:R-:W-:Y:S01]  /*10f0*/  SHF.R.S32.HI R216, RZ, 0x1f, R195 ;  /* 0x0000001fffd87819 */ /* 0x000fe200000114c3 */
[----:B------:R-:W-:Y:S01]  /*1100*/  IMAD.IADD R224, R16, 0x1, R5 ;  /* 0x0000000110e07824 */ /* 0x000fe200078e0205 */
[----:B------:R-:W-:Y:S02]  /*1110*/  SHF.R.S32.HI R193, RZ, 0x1f, R192 ;  /* 0x0000001fffc17819 */ /* 0x000fe400000114c0 */
[----:B------:R-:W-:-:S07]  /*1120*/  SHF.R.S32.HI R23, RZ, 0x1f, R22 ;  /* 0x0000001fff177819 */ /* 0x000fce0000011416 */
.L_x_1457:
[----:B------:R-:W-:Y:S05]  /*1130*/  YIELD ;  /* 0x0000000000007946 */ /* 0x000fea0003800000 */
[----:B------:R-:W-:Y:S01]  /*1140*/  ULDC.64 UR4, c[0x0][0xa28] ;  /* 0x00028a0000047ab9 */ /* 0x000fe20000000a00 */
[----:B0-2345:R-:W0:Y:S01]  /*1150*/  LDC.64 R4, c[0x0][0xa08] ;  /* 0x00028200ff047b82 */ /* 0x03de220000000a00 */
[----:B------:R-:W-:Y:S01]  /*1160*/  ISETP.NE.U32.AND P1, PT, RZ, UR4, PT ;  /* 0x00000004ff007c0c */ /* 0x000fe2000bf25070 */
[----:B------:R-:W-:Y:S01]  /*1170*/  IMAD.MOV.U32 R25, RZ, RZ, RZ ;  /* 0x000000ffff197224 */ /* 0x000fe200078e00ff */
[----:B------:R-:W-:Y:S02]  /*1180*/  MOV R11, RZ ;  /* 0x000000ff000b7202 */ /* 0x000fe40000000f00 */
[----:B------:R-:W-:Y:S01]  /*1190*/  ISETP.NE.AND.EX P1, PT, RZ, UR5, PT, P1 ;  /* 0x00000005ff007c0c */ /* 0x000fe2000bf25310 */
[----:B------:R-:W-:-:S02]  /*11a0*/  ULDC.64 UR4, c[0x0][0xa18] ;  /* 0x0002860000047ab9 */ /* 0x000fc40000000a00 */
[----:B------:R-:W-:-:S04]  /*11b0*/  ISETP.NE.U32.AND P2, PT, RZ, UR4, PT ;  /* 0x00000004ff007c0c */ /* 0x000fc8000bf45070 */
[----:B------:R-:W-:Y:S01]  /*11c0*/  ISETP.NE.AND.EX P2, PT, RZ, UR5, PT, P2 ;  /* 0x00000005ff007c0c */ /* 0x000fe2000bf45320 */
[----:B------:R-:W-:Y:S02]  /*11d0*/  ULDC.64 UR4, c[0x0][0xa08] ;  /* 0x0002820000047ab9 */ /* 0x000fe40000000a00 */
[----:B------:R-:W-:-:S03]  /*11e0*/  ISETP.NE.U32.AND P0, PT, RZ, UR4, PT ;  /* 0x00000004ff007c0c */ /* 0x000fc6000bf05070 */
[----:B------:R-:W1:Y:S01]  /*11f0*/  @P1 LDC.64 R2, c[0x0][0xa28] ;  /* 0x00028a00ff021b82 */ /* 0x000e620000000a00 */
[----:B------:R-:W-:Y:S01]  /*1200*/  ISETP.NE.AND.EX P0, PT, RZ, UR5, PT, P0 ;  /* 0x00000005ff007c0c */ /* 0x000fe2000bf05300 */
[----:B0-----:R-:W-:-:S06]  /*1210*/  IMAD.WIDE R8, R207, 0x4, R4 ;  /* 0x00000004cf087825 */ /* 0x001fcc00078e0204 */
[----:B------:R-:W0:Y:S01]  /*1220*/  @P2 LDC.64 R6, c[0x0][0xa18] ;  /* 0x00028600ff062b82 */ /* 0x000e220000000a00 */
[----:B------:R-:W-:Y:S02]  /*1230*/  ULDC UR4, c[0x0][0x288] ;  /* 0x0000a20000047ab9 */ /* 0x000fe40000000800 */
[----:B------:R-:W-:Y:S01]  /*1240*/  IMAD.U32 R198, RZ, RZ, UR4 ;  /* 0x00000004ffc67e24 */ /* 0x000fe2000f8e00ff */
[----:B------:R-:W-:Y:S02]  /*1250*/  ULDC.64 UR4, c[0x0][0x3f8] ;  /* 0x0000fe0000047ab9 */ /* 0x000fe40000000a00 */
[----:B------:R2:W5:Y:S01]  /*1260*/  @P0 LDG.E R25, desc[UR46][R8.64] ;  /* 0x0000002e08190981 */ /* 0x000562000c1e1900 */
[----:B-1----:R-:W-:-:S05]  /*1270*/  @P1 IMAD.WIDE R2, R207, 0x4, R2 ;  /* 0x00000004cf021825 */ /* 0x002fca00078e0202 */
[----:B------:R2:W5:Y:S01]  /*1280*/  @P1 LDG.E R11, desc[UR46][R2.64] ;  /* 0x0000002e020b1981 */ /* 0x000562000c1e1900 */
[----:B0-----:R-:W-:-:S05]  /*1290*/  @P2 IMAD.WIDE R4, R207, 0x4, R6 ;  /* 0x00000004cf042825 */ /* 0x001fca00078e0206 */
        /* <DEDUP_REMOVED lines=10> */
[----:B--2---:R-:W-:Y:S06]  /*1340*/  @P2 BRA `(.L_x_1211) ;  /* 0x0000000000242947 */ /* 0x004fec0003800000 */
        /* <DEDUP_REMOVED lines=9> */
.L_x_1211:
[----:B------:R-:W-:Y:S01]  /*13e0*/  ULDC.64 UR4, c[0x0][0xa20] ;  /* 0x0002880000047ab9 */ /* 0x000fe20000000a00 */
[----:B------:R-:W-:Y:S01]  /*13f0*/  IMAD.MOV.U32 R220, RZ, RZ, R205 ;  /* 0x000000ffffdc7224 */ /* 0x000fe200078e00cd */
[----:B------:R-:W-:Y:S01]  /*1400*/  ISETP.NE.U32.AND P1, PT, RZ, UR4, PT ;  /* 0x00000004ff007c0c */ /* 0x000fe2000bf25070 */
[----:B------:R-:W-:Y:S02]  /*1410*/  IMAD.MOV.U32 R217, RZ, RZ, R206 ;  /* 0x000000ffffd97224 */ /* 0x000fe400078e00ce */
[----:B------:R-:W-:Y:S01]  /*1420*/  IMAD.MOV.U32 R219, RZ, RZ, R207 ;  /* 0x000000ffffdb7224 */ /* 0x000fe200078e00cf */
[----:B------:R-:W-:-:S13]  /*1430*/  ISETP.NE.AND.EX P1, PT, RZ, UR5, PT, P1 ;  /* 0x00000005ff007c0c */ /* 0x000fda000bf25310 */
[----:B------:R-:W-:Y:S05]  /*1440*/  @!P1 BRA `(.L_x_1212) ;  /* 0x0000000000109947 */ /* 0x000fea0003800000 */
[----:B------:R-:W0:Y:S02]  /*1450*/  LDC.64 R2, c[0x0][0xa20] ;  /* 0x00028800ff027b82 */ /* 0x000e240000000a00 */
[----:B0-----:R-:W-:-:S05]  /*1460*/  IMAD.WIDE R2, R207, 0x4, R2 ;  /* 0x00000004cf027825 */ /* 0x001fca00078e0202 */
[----:B------:R0:W5:Y:S01]  /*1470*/  LDG.E R24, desc[UR46][R2.64] ;  /* 0x0000002e02187981 */ /* 0x000162000c1e1900 */
[----:B------:R-:W-:Y:S05]  /*1480*/  BRA `(.L_x_1213) ;  /* 0x0000000000107947 */ /* 0x000fea0003800000 */
.L_x_1212:
[----:B------:R-:W-:Y:S05]  /*1490*/  @!P0 BRA `(.L_x_1213) ;  /* 0x00000000000c8947 */ /* 0x000fea0003800000 */
[----:B------:R-:W2:Y:S04]  /*14a0*/  LDG.E R3, desc[UR46][R8.64] ;  /* 0x0000002e08037981 */ /* 0x000ea8000c1e1900 */
[----:B------:R-:W2:Y:S02]  /*14b0*/  LDG.E R24, desc[UR46][R8.64+0x4] ;  /* 0x0000042e08187981 */ /* 0x000ea4000c1e1900 */
[----:B--2---:R-:W-:-:S07]  /*14c0*/  IMAD.IADD R24, R24, 0x1, -R3 ;  /* 0x0000000118187824 */ /* 0x004fce00078e0a03 */
.L_x_1213:
[----:B------:R-:W-:Y:S01]  /*14d0*/  ULDC.64 UR4, c[0x0][0xa10] ;  /* 0x0002840000047ab9 */ /* 0x000fe20000000a00 */
[----:B------:R-:W1:Y:S01]  /*14e0*/  LDC.64 R8, c[0x0][0x9e0] ;  /* 0x00027800ff087b82 */ /* 0x000e620000000a00 */
[----:B------:R-:W-:-:S04]  /*14f0*/  ISETP.NE.U32.AND P0, PT, RZ, UR4, PT ;  /* 0x00000004ff007c0c */ /* 0x000fc8000bf05070 */
[----:B------:R-:W-:Y:S01]  /*1500*/  ISETP.NE.AND.EX P0, PT, RZ, UR5, PT, P0 ;  /* 0x00000005ff007c0c */ /* 0x000fe2000bf05300 */
[----:B------:R-:W-:Y:S02]  /*1510*/  ULDC.64 UR4, c[0x0][0xa30] ;  /* 0x00028c0000047ab9 */ /* 0x000fe40000000a00 */
[----:B------:R-:W-:-:S04]  /*1520*/  ISETP.NE.U32.AND P1, PT, RZ, UR4, PT ;  /* 0x00000004ff007c0c */ /* 0x000fc8000bf25070 */
[----:B------:R-:W-:-:S06]  /*1530*/  ISETP.NE.AND.EX P1, PT, RZ, UR5, PT, P1 ;  /* 0x00000005ff007c0c */ /* 0x000fcc000bf25310 */
[----:B0-----:R-:W0:Y:S08]  /*1540*/  @P0 LDC.64 R2, c[0x0][0xa10] ;  /* 0x00028400ff020b82 */ /* 0x001e300000000a00 */
[----:B------:R-:W2:Y:S01]  /*1550*/  @P1 LDC.64 R4, c[0x0][0xa30] ;  /* 0x00028c00ff041b82 */ /* 0x000ea20000000a00 */
[----:B0-----:R-:W-:-:S05]  /*1560*/  @P0 IMAD.WIDE R2, R207, 0x4, R2 ;  /* 0x00000004cf020825 */ /* 0x001fca00078e0202 */
[----:B------:R-:W3:Y:S04]  /*1570*/  @P0 LDG.E R0, desc[UR46][R2.64] ;  /* 0x0000002e02000981 */ /* 0x000ee8000c1e1900 */
[----:B------:R-:W3:Y:S01]  /*1580*/  @P0 LDG.E R7, desc[UR46][R2.64+0x4] ;  /* 0x0000042e02070981 */ /* 0x000ee2000c1e1900 */
[----:B-----5:R-:W-:Y:S02]  /*1590*/  IMAD.MOV.U32 R27, RZ, RZ, R24 ;  /* 0x000000ffff1b7224 */ /* 0x020fe400078e0018 */
[----:B--2---:R-:W-:-:S04]  /*15a0*/  @P1 IMAD.WIDE R4, R207, 0x4, R4 ;  /* 0x00000004cf041825 */ /* 0x004fc800078e0204 */
[----:B------:R-:W-:Y:S01]  /*15b0*/  IMAD.IADD R11, R24, 0x1, -R11 ;  /* 0x00000001180b7824 */ /* 0x000fe200078e0a0b */
[----:B------:R0:W5:Y:S01]  /*15c0*/  @P1 LDG.E R27, desc[UR46][R4.64] ;  /* 0x0000002e041b1981 */ /* 0x000162000c1e1900 */
[----:B-1----:R-:W-:Y:S02]  /*15d0*/  ISETP.GE.AND P1, PT, R9, 0x1, PT ;  /* 0x000000010900780c */ /* 0x002fe40003f26270 */
[----:B------:R-:W-:Y:S01]  /*15e0*/  LEA R6, R205, 0x80, 0x7 ;  /* 0x00000080cd067811 */ /* 0x000fe200078e38ff */
[----:B---3--:R-:W-:-:S04]  /*15f0*/  @P0 IMAD.IADD R48, R7, 0x1, -R0 ;  /* 0x0000000107300824 */ /* 0x008fc800078e0a00 */
[----:B------:R-:W-:-:S04]  /*1600*/  IMAD.IADD R197, R11, 0x1, R48 ;  /* 0x000000010bc57824 */ /* 0x000fc800078e0230 */
[C---:B------:R-:W-:Y:S01]  /*1610*/  VIADD R0, R197.reuse, 0x3f ;  /* 0x0000003fc5007836 */ /* 0x040fe20000000000 */
[----:B------:R-:W-:-:S04]  /*1620*/  IADD3 R3, R197, R6, -R198 ;  /* 0x00000006c5037210 */ /* 0x000fc80007ffe8c6 */
[----:B------:R-:W-:-:S04]  /*1630*/  SHF.R.S32.HI R7, RZ, 0x1f, R0 ;  /* 0x0000001fff077819 */ /* 0x000fc80000011400 */
[----:B------:R-:W-:Y:S01]  /*1640*/  LEA.HI R7, R7, R0, RZ, 0x6 ;  /* 0x0000000007077211 */ /* 0x000fe200078f30ff */
[----:B------:R-:W-:-:S03]  /*1650*/  IMAD.IADD R0, R3, 0x1, R8 ;  /* 0x0000000103007824 */ /* 0x000fc600078e0208 */
[----:B------:R-:W-:Y:S01]  /*1660*/  SHF.R.S32.HI R56, RZ, 0x6, R7 ;  /* 0x00000006ff387819 */ /* 0x000fe20000011407 */
[----:B0-----:R-:W-:Y:S06]  /*1670*/  @!P1 BRA `(.L_x_1214) ;  /* 0x0000000000489947 */ /* 0x001fec0003800000 */
[C---:B------:R-:W-:Y:S01]  /*1680*/  ISETP.GT.AND P0, PT, R3.reuse, RZ, PT ;  /* 0x000000ff0300720c */ /* 0x040fe20003f04270 */
[----:B------:R-:W-:Y:S01]  /*1690*/  BSSY B0, `(.L_x_1215) ;  /* 0x000000e000007945 */ /* 0x000fe20003800000 */
[----:B------:R-:W-:-:S11]  /*16a0*/  VIADD R2, R3, 0xffffffff ;  /* 0xffffffff03027836 */ /* 0x000fd60000000000 */
        /* <DEDUP_REMOVED lines=8> */
.L_x_1216:
[----:B------:R-:W-:-:S13]  /*1730*/  ISETP.NE.AND P0, PT, R9, 0x1, PT ;  /* 0x000000010900780c */ /* 0x000fda0003f05270 */
[----:B------:R-:W0:Y:S02]  /*1740*/  @P0 LDC.64 R4, c[0x0][0x9e8] ;  /* 0x00027a00ff040b82 */ /* 0x000e240000000a00 */
[----:B0-----:R-:W-:-:S05]  /*1750*/  @P0 IMAD.HI.U32 R4, R2, R4, RZ ;  /* 0x0000000402040227 */ /* 0x001fca00078e00ff */
[----:B------:R-:W-:-:S07]  /*1760*/  @P0 SHF.R.U32.HI R2, RZ, R5, R4 ;  /* 0x00000005ff020219 */ /* 0x000fce0000011604 */
.L_x_1217:
[----:B------:R-:W-:Y:S05]  /*1770*/  BSYNC B0 ;  /* 0x0000000000007941 */ /* 0x000fea0003800000 */
.L_x_1215:
[----:B------:R-:W-:-:S05]  /*1780*/  IMAD R3, R2, R9, R9 ;  /* 0x0000000902037224 */ /* 0x000fca00078e0209 */
[----:B------:R-:W-:-:S07]  /*1790*/  VIMNMX R0, R0, R3, PT ;  /* 0x0000000300007248 */ /* 0x000fce0003fe0100 */
.L_x_1214:
[----:B------:R-:W-:Y:S01]  /*17a0*/  LEA R2, R205, -R198, 0x7 ;  /* 0x800000c6cd027211 */ /* 0x000fe200078e38ff */
[----:B------:R-:W-:-:S04]  /*17b0*/  ULDC UR4, c[0x0][0x9dc] ;  /* 0x0002770000047ab9 */ /* 0x000fc80000000800 */
[----:B------:R-:W-:-:S04]  /*17c0*/  IMAD.IADD R2, R197, 0x1, R2 ;  /* 0x00000001c5027824 */ /* 0x000fc800078e0202 */
[----:B------:R-:W-:Y:S01]  /*17d0*/  VIADD R3, R2, -UR4 ;  /* 0x8000000402037c36 */ /* 0x000fe20008000000 */
[----:B------:R-:W-:Y:S06]  /*17e0*/  @!P1 BRA `(.L_x_1218) ;  /* 0x0000000000449947 */ /* 0x000fec0003800000 */
[----:B------:R-:W-:Y:S01]  /*17f0*/  ISETP.GT.AND P0, PT, R2, -0x1, PT ;  /* 0xffffffff0200780c */ /* 0x000fe20003f04270 */
[----:B------:R-:W-:-:S12]  /*1800*/  BSSY B0, `(.L_x_1219) ;  /* 0x000000d000007945 */ /* 0x000fd80003800000 */
        /* <DEDUP_REMOVED lines=8> */
.L_x_1220:
[----:B------:R-:W-:-:S13]  /*1890*/  ISETP.NE.AND P0, PT, R9, 0x1, PT ;  /* 0x000000010900780c */ /* 0x000fda0003f05270 */
[----:B------:R-:W0:Y:S02]  /*18a0*/  @P0 LDC.64 R4, c[0x0][0x9e8] ;  /* 0x00027a00ff040b82 */ /* 0x000e240000000a00 */
[----:B0-----:R-:W-:-:S05]  /*18b0*/  @P0 IMAD.HI.U32 R4, R2, R4, RZ ;  /* 0x0000000402040227 */ /* 0x001fca00078e00ff */
[----:B------:R-:W-:-:S07]  /*18c0*/  @P0 SHF.R.U32.HI R2, RZ, R5, R4 ;  /* 0x00000005ff020219 */ /* 0x000fce0000011604 */
.L_x_1221:
[----:B------:R-:W-:Y:S05]  /*18d0*/  BSYNC B0 ;  /* 0x0000000000007941 */ /* 0x000fea0003800000 */
.L_x_1219:
[----:B------:R-:W-:-:S05]  /*18e0*/  IMAD R2, R2, R9, RZ ;  /* 0x0000000902027224 */ /* 0x000fca00078e02ff */
[----:B------:R-:W-:-:S07]  /*18f0*/  VIMNMX R3, R3, R2, !PT ;  /* 0x0000000203037248 */ /* 0x000fce0007fe0100 */
.L_x_1218:
[----:B------:R-:W-:Y:S01]  /*1900*/  VIADD R0, R0, 0x3f ;  /* 0x0000003f00007836 */ /* 0x000fe20000000000 */
[----:B------:R-:W-:-:S04]  /*1910*/  SHF.R.S32.HI R2, RZ, 0x1f, R3 ;  /* 0x0000001fff027819 */ /* 0x000fc80000011403 */
[----:B------:R-:W-:Y:S02]  /*1920*/  SHF.R.S32.HI R5, RZ, 0x1f, R0 ;  /* 0x0000001fff057819 */ /* 0x000fe40000011400 */
[----:B------:R-:W-:Y:S02]  /*1930*/  LEA.HI R2, R2, R3, RZ, 0x6 ;  /* 0x0000000302027211 */ /* 0x000fe400078f30ff */
[----:B------:R-:W-:Y:S02]  /*1940*/  LEA.HI R5, R5, R0, RZ, 0x6 ;  /* 0x0000000005057211 */ /* 0x000fe400078f30ff */
[----:B------:R-:W-:Y:S02]  /*1950*/  SHF.R.S32.HI R2, RZ, 0x6, R2 ;  /* 0x00000006ff027819 */ /* 0x000fe40000011402 */
[----:B------:R-:W-:Y:S02]  /*1960*/  SHF.R.S32.HI R5, RZ, 0x6, R5 ;  /* 0x00000006ff057819 */ /* 0x000fe40000011405 */
[----:B------:R-:W-:-:S02]  /*1970*/  VIMNMX R2, RZ, R2, !PT ;  /* 0x00000002ff027248 */ /* 0x000fc40007fe0100 */
[----:B------:R-:W-:-:S03]  /*1980*/  VIMNMX R5, R56, R5, PT ;  /* 0x0000000538057248 */ /* 0x000fc60003fe0100 */
[--C-:B------:R-:W-:Y:S02]  /*1990*/  IMAD R2, R2, 0x40, -R11.reuse ;  /* 0x0000004002027824 */ /* 0x100fe400078e0a0b */
[----:B------:R-:W-:-:S03]  /*19a0*/  IMAD R5, R5, 0x40, -R11 ;  /* 0x0000004005057824 */ /* 0x000fc600078e0a0b */
[----:B------:R-:W-:Y:S02]  /*19b0*/  VIMNMX R2, RZ, R2, !PT ;  /* 0x00000002ff027248 */ /* 0x000fe40007fe0100 */
[----:B------:R-:W-:Y:S02]  /*19c0*/  VIMNMX R5, R5, R48, PT ;  /* 0x0000003005057248 */ /* 0x000fe40003fe0100 */
[----:B------:R-:W-:Y:S02]  /*19d0*/  SHF.R.U32.HI R26, RZ, 0x6, R2 ;  /* 0x00000006ff1a7819 */ /* 0x000fe40000011602 */
[----:B------:R-:W-:-:S03]  /*19e0*/  ISETP.GT.AND P0, PT, R5, R2, PT ;  /* 0x000000020500720c */ /* 0x000fc60003f04270 */
[----:B------:R-:W-:-:S10]  /*19f0*/  IMAD.MOV.U32 R49, RZ, RZ, R26 ;  /* 0x000000ffff317224 */ /* 0x000fd400078e001a */
[----:B------:R-:W-:-:S05]  /*1a00*/  @P0 VIADD R0, R5, 0x3f ;  /* 0x0000003f05000836 */ /* 0x000fca0000000000 */
[----:B------:R-:W-:-:S04]  /*1a10*/  @P0 SHF.R.S32.HI R3, RZ, 0x1f, R0 ;  /* 0x0000001fff030819 */ /* 0x000fc80000011400 */
[----:B------:R-:W-:-:S04]  /*1a20*/  @P0 LEA.HI R3, R3, R0, RZ, 0x6 ;  /* 0x0000000003030211 */ /* 0x000fc800078f30ff */
[----:B------:R-:W-:Y:S02]  /*1a30*/  @P0 SHF.R.S32.HI R49, RZ, 0x6, R3 ;  /* 0x00000006ff310819 */ /* 0x000fe40000011403 */
[----:B------:R-:W-:Y:S02]  /*1a40*/  PLOP3.LUT P0, PT, PT, PT, PT, 0x80, 0x0 ;  /* 0x000000000000781c */ /* 0x000fe40003f0f070 */
[----:B------:R-:W-:-:S13]  /*1a50*/  ISETP.GT.AND P1, PT, R49, R26, PT ;  /* 0x0000001a3100720c */ /* 0x000fda0003f24270 */
[----:B------:R-:W-:Y:S05]  /*1a60*/  @!P1 BRA `(.L_x_1222) ;  /* 0x0000005400c49947 */ /* 0x000fea0003800000 */
        /* <DEDUP_REMOVED lines=19> */
[----:B-1---5:R-:W-:Y:S05]  /*1ba0*/  CALL.ABS.NOINC R2 ;  /* 0x0000000002007343 */ /* 0x022fea0003c00000 */
.L_x_1224:
[----:B------:R-:W-:Y:S05]  /*1bb0*/  BSYNC B6 ;  /* 0x0000000000067941 */ /* 0x000fea0003800000 */
.L_x_1223:
        /* <DEDUP_REMOVED lines=20> */
.L_x_1226:
[----:B------:R-:W-:Y:S05]  /*1d00*/  BSYNC B6 ;  /* 0x0000000000067941 */ /* 0x000fea0003800000 */
.L_x_1225:
[----:B------:R-:W-:Y:S01]  /*1d10*/  ULDC.64 UR4, c[0x0][0x9f8] ;  /* 0x00027e0000047ab9 */ /* 0x000fe20000000a00 */
[----:B------:R-:W-:Y:S01]  /*1d20*/  IMAD.MOV.U32 R4, RZ, RZ, R207 ;  /* 0x000000ffff047224 */ /* 0x000fe200078e00cf */
[----:B------:R-:W-:Y:S01]  /*1d30*/  ISETP.NE.U32.AND P0, PT, RZ, UR4, PT ;  /* 0x00000004ff007c0c */ /* 0x000fe2000bf05070 */
[----:B------:R-:W0:Y:S08]  /*1d40*/  LDC R0, c[0x0][0x428] ;  /* 0x00010a00ff007b82 */ /* 0x000e300000000800 */
[----:B------:R-:W1:Y:S01]  /*1d50*/  LDC.64 R66, c[0x0][0x2f0] ;  /* 0x0000bc00ff427b82 */ /* 0x000e620000000a00 */
[----:B------:R-:W-:Y:S01]  /*1d60*/  ISETP.NE.AND.EX P0, PT, RZ, UR5, PT, P0 ;  /* 0x00000005ff007c0c */ /* 0x000fe2000bf05300 */
[----:B------:R-:W2:Y:S01]  /*1d70*/  S2R R21, SR_TID.X ;  /* 0x0000000000157919 */ /* 0x000ea20000002100 */
[----:B------:R-:W-:Y:S01]  /*1d80*/  IMAD.IADD R47, R25, 0x1, R24 ;  /* 0x00000001192f7824 */ /* 0x000fe200078e0218 */
[----:B------:R-:W-:Y:S01]  /*1d90*/  ULDC.64 UR6, c[0x0][0xa08] ;  /* 0x0002820000067ab9 */ /* 0x000fe20000000a00 */
[----:B------:R-:W-:-:S03]  /*1da0*/  ULDC.64 UR4, c[0x0][0x2f8] ;  /* 0x0000be0000047ab9 */ /* 0x000fc60000000a00 */
[----:B------:R-:W3:Y:S08]  /*1db0*/  LDC.64 R70, c[0x0][0x3e8] ;  /* 0x0000fa00ff467b82 */ /* 0x000ef00000000a00 */
[----:B------:R-:W4:Y:S08]  /*1dc0*/  @P0 LDC.64 R2, c[0x0][0x9f8] ;  /* 0x00027e00ff020b82 */ /* 0x000f300000000a00 */
[----:B------:R-:W3:Y:S08]  /*1dd0*/  LDC R13, c[0x0][0x3d4] ;  /* 0x0000f500ff0d7b82 */ /* 0x000ef00000000800 */
[----:B------:R-:W3:Y:S01]  /*1de0*/  LDC.64 R74, c[0x0][0x3d8] ;  /* 0x0000f600ff4a7b82 */ /* 0x000ee20000000a00 */
[----:B----4-:R-:W-:-:S05]  /*1df0*/  @P0 IMAD.WIDE R2, R207, 0x4, R2 ;  /* 0x00000004cf020825 */ /* 0x010fca00078e0202 */
[----:B------:R4:W3:Y:S01]  /*1e00*/  @P0 LDG.E R4, desc[UR46][R2.64] ;  /* 0x0000002e02040981 */ /* 0x0008e2000c1e1900 */
[----:B0-----:R-:W-:Y:S01]  /*1e10*/  ISETP.NE.AND P0, PT, R0, 0x1, PT ;  /* 0x000000010000780c */ /* 0x001fe20003f05270 */
[-C--:B-1----:R-:W-:Y:S01]  /*1e20*/  IMAD.WIDE.U32 R60, R18, R66.reuse, R192 ;  /* 0x00000042123c7225 */ /* 0x082fe200078e00c0 */
[----:B------:R-:W-:Y:S02]  /*1e30*/  SHF.R.S32.HI R15, RZ, 0x1f, R47 ;  /* 0x0000001fff0f7819 */ /* 0x000fe4000001142f */
[----:B--2---:R-:W-:Y:S01]  /*1e40*/  SHF.R.U32.HI R28, RZ, 0x7, R21 ;  /* 0x00000007ff1c7819 */ /* 0x004fe20000011615 */
[----:B------:R-:W-:Y:S01]  /*1e50*/  VIADD R101, R192, 0x80 ;  /* 0x00000080c0657836 */ /* 0x000fe20000000000 */
[----:B------:R-:W-:Y:S01]  /*1e60*/  IADD3 R46, P1, R18, R47, RZ ;  /* 0x0000002f122e7210 */ /* 0x000fe20007f3e0ff */
[-C--:B------:R-:W-:Y:S01]  /*1e70*/  IMAD R6, R15, R66.reuse, RZ ;  /* 0x000000420f067224 */ /* 0x080fe200078e02ff */
[----:B------:R-:W-:Y:S01]  /*1e80*/  ISETP.NE.AND P6, PT, R28, 0x1, PT ;  /* 0x000000011c00780c */ /* 0x000fe20003fc5270 */
[----:B----4-:R-:W-:Y:S01]  /*1e90*/  IMAD.WIDE.U32 R2, R47, R66, RZ ;  /* 0x000000422f027225 */ /* 0x010fe200078e00ff */
[----:B------:R-:W-:-:S02]  /*1ea0*/  SHF.L.U64.HI R63, R66, 0x5, R67 ;  /* 0x00000005423f7819 */ /* 0x000fc40000010243 */
[----:B---3--:R-:W-:Y:S01]  /*1eb0*/  SHF.L.U64.HI R68, R70, 0x6, R71 ;  /* 0x0000000646447819 */ /* 0x008fe20000010247 */
[----:B------:R-:W0:Y:S01]  /*1ec0*/  @P0 LDC R5, c[0x0][0x42c] ;  /* 0x00010b00ff050b82 */ /* 0x000e220000000800 */
[----:B------:R-:W-:Y:S01]  /*1ed0*/  IMAD.SHL.U32 R65, R66, 0x40, RZ ;  /* 0x0000004042417824 */ /* 0x000fe200078e00ff */
[----:B------:R-:W-:Y:S01]  /*1ee0*/  SHF.L.U64.HI R72, R74, 0x6, R75 ;  /* 0x000000064a487819 */ /* 0x000fe2000001024b */
[----:B------:R-:W-:Y:S02]  /*1ef0*/  IMAD.SHL.U32 R69, R70, 0x20, RZ ;  /* 0x0000002046457824 */ /* 0x000fe400078e00ff */
[----:B------:R-:W-:Y:S02]  /*1f00*/  IMAD.SHL.U32 R73, R74, 0x20, RZ ;  /* 0x000000204a497824 */ /* 0x000fe400078e00ff */
[----:B------:R-:W-:Y:S01]  /*1f10*/  IMAD.SHL.U32 R76, R13, 0x2, RZ ;  /* 0x000000020d4c7824 */ /* 0x000fe200078e00ff */
[----:B------:R-:W1:Y:S01]  /*1f20*/  @P0 LDC R7, c[0x0][0x430] ;  /* 0x00010c00ff070b82 */ /* 0x000e620000000800 */
[----:B0-----:R-:W-:-:S04]  /*1f30*/  @P0 IMAD.HI.U32 R0, R206, R5, RZ ;  /* 0x00000005ce000227 */ /* 0x001fc800078e00ff */
[----:B------:R-:W-:Y:S01]  /*1f40*/  IMAD.MOV.U32 R5, RZ, RZ, R206 ;  /* 0x000000ffff057224 */ /* 0x000fe200078e00ce */
[----:B-1----:R-:W-:Y:S01]  /*1f50*/  @P0 SHF.R.U32.HI R5, RZ, R7, R0 ;  /* 0x00000007ff050219 */ /* 0x002fe20000011600 */
[----:B------:R-:W-:Y:S01]  /*1f60*/  IMAD R7, R47, R67, R6 ;  /* 0x000000432f077224 */ /* 0x000fe200078e0206 */
[----:B------:R-:W-:Y:S01]  /*1f70*/  ISETP.NE.U32.AND P0, PT, RZ, UR6, PT ;  /* 0x00000006ff007c0c */ /* 0x000fe2000bf05070 */
[----:B------:R-:W-:Y:S01]  /*1f80*/  IMAD.X R47, R19, 0x1, R15, P1 ;  /* 0x00000001132f7824 */ /* 0x000fe200008e060f */
[----:B------:R-:W-:Y:S01]  /*1f90*/  SHF.R.S32.HI R8, RZ, 0x1f, R5 ;  /* 0x0000001fff087819 */ /* 0x000fe20000011405 */
[----:B------:R-:W-:Y:S01]  /*1fa0*/  IMAD.IADD R3, R3, 0x1, R7 ;  /* 0x0000000103037824 */ /* 0x000fe200078e0207 */
[----:B------:R-:W-:-:S03]  /*1fb0*/  ISETP.NE.AND.EX P0, PT, RZ, UR7, PT, P0 ;  /* 0x00000007ff007c0c */ /* 0x000fc6000bf05300 */
[----:B------:R-:W-:Y:S02]  /*1fc0*/  IMAD R6, R8, UR4, RZ ;  /* 0x0000000408067c24 */ /* 0x000fe4000f8e02ff */
[----:B------:R-:W-:-:S04]  /*1fd0*/  IMAD.WIDE.U32 R2, R5, UR4, R2 ;  /* 0x0000000405027c25 */ /* 0x000fc8000f8e0002 */
[----:B------:R-:W-:Y:S01]  /*1fe0*/  IMAD R7, R5, UR5, R6 ;  /* 0x0000000505077c24 */ /* 0x000fe2000f8e0206 */
[----:B------:R-:W-:Y:S01]  /*1ff0*/  ULDC.64 UR4, c[0x0][0x300] ;  /* 0x0000c00000047ab9 */ /* 0x000fe20000000a00 */
[----:B------:R-:W-:Y:S02]  /*2000*/  IMAD R6, R19, R70, RZ ;  /* 0x0000004613067224 */ /* 0x000fe400078e02ff */
[----:B------:R-:W-:Y:S01]  /*2010*/  IMAD.IADD R3, R3, 0x1, R7 ;  /* 0x0000000103037824 */ /* 0x000fe200078e0207 */
[----:B------:R-:W-:Y:S02]  /*2020*/  SHF.R.S32.HI R0, RZ, 0x1f, R4 ;  /* 0x0000001fff007819 */ /* 0x000fe40000011404 */
[----:B------:R-:W-:Y:S02]  /*2030*/  SEL R25, R4, RZ, !P0 ;  /* 0x000000ff04197207 */ /* 0x000fe40004000000 */
[----:B------:R-:W-:-:S03]  /*2040*/  SEL R10, R0, RZ, !P0 ;  /* 0x000000ff000a7207 */ /* 0x000fc60004000000 */
[----:B------:R-:W-:-:S04]  /*2050*/  IMAD.WIDE.U32 R40, R25, UR4, R2 ;  /* 0x0000000419287c25 */ /* 0x000fc8000f8e0002 */
[----:B------:R-:W-:Y:S01]  /*2060*/  IMAD R0, R10, UR4, RZ ;  /* 0x000000040a007c24 */ /* 0x000fe2000f8e02ff */
[----:B------:R-:W-:-:S03]  /*2070*/  IADD3 R57, P0, R40, R60, RZ ;  /* 0x0000003c28397210 */ /* 0x000fc60007f1e0ff */
[----:B------:R-:W-:Y:S01]  /*2080*/  IMAD R7, R25, UR5, R0 ;  /* 0x0000000519077c24 */ /* 0x000fe2000f8e0200 */
[----:B------:R-:W-:Y:S05]  /*2090*/  @!P6 WARPSYNC.ALL ;  /* 0x000000000000e948 */ /* 0x000fea0003800000 */
[----:B------:R-:W-:Y:S01]  /*20a0*/  ULDC.64 UR4, c[0x0][0x320] ;  /* 0x0000c80000047ab9 */ /* 0x000fe20000000a00 */
[----:B------:R-:W-:Y:S02]  /*20b0*/  IMAD R0, R19, R66, RZ ;  /* 0x0000004213007224 */ /* 0x000fe400078e02ff */
[----:B------:R-:W-:Y:S02]  /*20c0*/  IMAD R2, R8, UR4, RZ ;  /* 0x0000000408027c24 */ /* 0x000fe4000f8e02ff */
[----:B------:R-:W-:-:S02]  /*20d0*/  IMAD R3, R18, R67, R0 ;  /* 0x0000004312037224 */ /* 0x000fc400078e0200 */
[----:B------:R-:W-:Y:S02]  /*20e0*/  IMAD R9, R5, UR5, R2 ;  /* 0x0000000505097c24 */ /* 0x000fe4000f8e0202 */
[----:B------:R-:W-:Y:S02]  /*20f0*/  IMAD.IADD R0, R41, 0x1, R7 ;  /* 0x0000000129007824 */ /* 0x000fe400078e0207 */
[----:B------:R-:W-:Y:S01]  /*2100*/  IMAD.WIDE.U32 R4, R5, UR4, R192 ;  /* 0x0000000405047c25 */ /* 0x000fe2000f8e00c0 */
[----:B------:R-:W-:Y:S02]  /*2110*/  ULDC.64 UR4, c[0x0][0x328] ;  /* 0x0000ca0000047ab9 */ /* 0x000fe40000000a00 */
[----:B------:R-:W-:Y:S01]  /*2120*/  IADD3.X R60, R0, R61, R3, P0, !PT ;  /* 0x0000003d003c7210 */ /* 0x000fe200007fe403 */
[----:B------:R-:W-:Y:S01]  /*2130*/  IMAD.IADD R5, R5, 0x1, R9 ;  /* 0x0000000105057824 */ /* 0x000fe200078e0209 */
[----:B------:R-:W-:Y:S01]  /*2140*/  @!P6 BAR.SYNC.DEFER_BLOCKING 0x9, 0x100 ;  /* 0x024400000000eb1d */ /* 0x000fe20000010000 */
[----:B------:R-:W-:Y:S01]  /*2150*/  IMAD.WIDE.U32 R2, R18, R70, R22 ;  /* 0x0000004612027225 */ /* 0x000fe200078e0016 */
[----:B------:R-:W-:-:S02]  /*2160*/  ISETP.GE.AND P0, PT, R192, R13, PT ;  /* 0x0000000dc000720c */ /* 0x000fc40003f06270 */
[----:B------:R-:W-:Y:S01]  /*2170*/  SHF.L.U64.HI R61, R66, 0x6, R67 ;  /* 0x00000006423d7819 */ /* 0x000fe20000010243 */
[----:B------:R-:W-:Y:S01]  /*2180*/  IMAD R9, R18, R71, R6 ;  /* 0x0000004712097224 */ /* 0x000fe200078e0206 */
[----:B------:R-:W-:Y:S01]  /*2190*/  MOV R20, R2 ;  /* 0x0000000200147202 */ /* 0x000fe20000000f00 */
[----:B------:R-:W-:Y:S01]  /*21a0*/  IMAD R8, R10, UR4, RZ ;  /* 0x000000040a087c24 */ /* 0x000fe2000f8e02ff */
[----:B------:R-:W-:Y:S01]  /*21b0*/  SHF.L.U64.HI R67, R70, 0x5, R71 ;  /* 0x0000000546437819 */ /* 0x000fe20000010247 */
[----:B------:R-:W-:Y:S01]  /*21c0*/  IMAD.IADD R21, R3, 0x1, R9 ;  /* 0x0000000103157824 */ /* 0x000fe200078e0209 */
[----:B------:R-:W-:Y:S01]  /*21d0*/  SEL R3, R13, RZ, P0 ;  /* 0x000000ff0d037207 */ /* 0x000fe20000000000 */
[----:B------:R-:W-:Y:S02]  /*21e0*/  IMAD R83, R25, UR5, R8 ;  /* 0x0000000519537c24 */ /* 0x000fe4000f8e0208 */
[----:B------:R-:W-:-:S04]  /*21f0*/  IMAD.WIDE.U32 R6, R18, R70, R192 ;  /* 0x0000004612067225 */ /* 0x000fc800078e00c0 */
[----:B------:R-:W-:Y:S02]  /*2200*/  IMAD.IADD R8, R192, 0x1, R3 ;  /* 0x00000001c0087824 */ /* 0x000fe400078e0203 */
[----:B------:R-:W-:Y:S02]  /*2210*/  IMAD.IADD R7, R9, 0x1, R7 ;  /* 0x0000000109077824 */ /* 0x000fe400078e0207 */
[----:B------:R-:W-:Y:S01]  /*2220*/  IMAD.WIDE.U32 R24, R25, UR4, R4 ;  /* 0x0000000419187c25 */ /* 0x000fe2000f8e0004 */
[----:B------:R-:W-:Y:S01]  /*2230*/  SHF.R.S32.HI R9, RZ, 0x1f, R8 ;  /* 0x0000001fff097819 */ /* 0x000fe20000011408 */
[----:B------:R-:W-:Y:S02]  /*2240*/  ULDC UR4, c[0x0][0x2e4] ;  /* 0x0000b90000047ab9 */ /* 0x000fe40000000800 */
[----:B------:R-:W-:Y:S01]  /*2250*/  IMAD R4, R19, R74, RZ ;  /* 0x0000004a13047224 */ /* 0x000fe200078e02ff */
[C---:B------:R-:W-:Y:S01]  /*2260*/  LEA.HI R10, R9.reuse, R8, RZ, 0x7 ;  /* 0x00000008090a7211 */ /* 0x040fe200078f38ff */
[----:B------:R-:W-:Y:S01]  /*2270*/  IMAD.WIDE.U32 R2, R18, R74, R22 ;  /* 0x0000004a12027225 */ /* 0x000fe200078e0016 */
[----:B------:R-:W-:-:S02]  /*2280*/  LEA.HI R8, R9, R8, RZ, 0x4 ;  /* 0x0000000809087211 */ /* 0x000fc400078f20ff */
[----:B------:R-:W-:Y:S01]  /*2290*/  ISETP.GE.AND P1, PT, R192, UR4, PT ;  /* 0x00000004c0007c0c */ /* 0x000fe2000bf26270 */
[----:B------:R-:W-:Y:S01]  /*22a0*/  IMAD R11, R18, R75, R4 ;  /* 0x0000004b120b7224 */ /* 0x000fe200078e0204 */
[----:B------:R-:W-:Y:S01]  /*22b0*/  LOP3.LUT R9, R208, 0x70, R8, 0xf8, !PT ;  /* 0x00000070d0097812 */ /* 0x000fe200078ef808 */
[----:B------:R-:W-:Y:S01]  /*22c0*/  IMAD.WIDE.U32 R4, R18, R74, R192 ;  /* 0x0000004a12047225 */ /* 0x000fe200078e00c0 */
[----:B------:R-:W-:Y:S02]  /*22d0*/  LOP3.LUT R77, R8, 0xfffffff0, RZ, 0xc0, !PT ;  /* 0xfffffff0084d7812 */ /* 0x000fe400078ec0ff */
[----:B------:R-:W-:Y:S01]  /*22e0*/  LOP3.LUT R9, R9, R210, RZ, 0x3c, !PT ;  /* 0x000000d209097212 */ /* 0x000fe200078e3cff */
[----:B------:R-:W-:Y:S01]  /*22f0*/  IMAD.IADD R43, R3, 0x1, R11 ;  /* 0x00000001032b7824 */ /* 0x000fe200078e020b */
[----:B------:R-:W-:Y:S01]  /*2300*/  LOP3.LUT R3, R209, 0x70, R8, 0xf8, !PT ;  /* 0x00000070d1037812 */ /* 0x000fe200078ef808 */
[----:B------:R-:W-:Y:S01]  /*2310*/  IMAD.SHL.U32 R10, R10, 0x40, RZ ;  /* 0x000000400a0a7824 */ /* 0x000fe200078e00ff */
[----:B------:R-:W-:Y:S01]  /*2320*/  ISETP.GE.AND P2, PT, R101, UR4, PT ;  /* 0x0000000465007c0c */ /* 0x000fe2000bf46270 */
[----:B------:R-:W-:Y:S01]  /*2330*/  IMAD.IADD R5, R11, 0x1, R5 ;  /* 0x000000010b057824 */ /* 0x000fe200078e0205 */
[----:B-----5:R-:W-:Y:S01]  /*2340*/  SHF.R.S32.HI R11, RZ, 0x1f, R27 ;  /* 0x0000001fff0b7819 */ /* 0x020fe2000001141b */
[----:B------:R-:W-:Y:S01]  /*2350*/  IMAD.MOV.U32 R42, RZ, RZ, R2 ;  /* 0x000000ffff2a7224 */ /* 0x000fe200078e0002 */
[----:B------:R-:W-:Y:S01]  /*2360*/  LOP3.LUT R10, R10, 0xffffe000, RZ, 0xc0, !PT ;  /* 0xffffe0000a0a7812 */ /* 0x000fe200078ec0ff */
[----:B------:R-:W-:Y:S01]  /*2370*/  IMAD.WIDE.U32 R20, R27, R70, R20 ;  /* 0x000000461b147225 */ /* 0x000fe200078e0014 */
[----:B------:R-:W-:-:S02]  /*2380*/  LOP3.LUT R3, R3, R212, RZ, 0x3c, !PT ;  /* 0x000000d403037212 */ /* 0x000fc400078e3cff */
[----:B------:R-:W-:Y:S01]  /*2390*/  IADD3 R64, R9, R10, R211 ;  /* 0x0000000a09407210 */ /* 0x000fe20007ffe0d3 */
[----:B------:R-:W-:Y:S01]  /*23a0*/  IMAD R2, R11, R70, RZ ;  /* 0x000000460b027224 */ /* 0x000fe200078e02ff */
[----:B------:R-:W-:Y:S01]  /*23b0*/  IADD3 R62, R3, R10, R213 ;  /* 0x0000000a033e7210 */ /* 0x000fe20007ffe0d5 */
[----:B------:R-:W-:Y:S01]  /*23c0*/  IMAD R10, R11, R74, RZ ;  /* 0x0000004a0b0a7224 */ /* 0x000fe200078e02ff */
[----:B------:R-:W-:Y:S01]  /*23d0*/  SHF.R.S32.HI R79, RZ, 0x4, R8 ;  /* 0x00000004ff4f7819 */ /* 0x000fe20000011408 */
[C---:B------:R-:W-:Y:S01]  /*23e0*/  IMAD R9, R27.reuse, R71, R2 ;  /* 0x000000471b097224 */ /* 0x040fe200078e0202 */
[----:B------:R-:W-:Y:S01]  /*23f0*/  SHF.L.U64.HI R71, R74, 0x5, R75 ;  /* 0x000000054a477819 */ /* 0x000fe2000001024b */
[----:B------:R-:W-:Y:S01]  /*2400*/  IMAD.WIDE.U32 R2, R27, R70, R6 ;  /* 0x000000461b027225 */ /* 0x000fe200078e0006 */
[----:B------:R-:W-:-:S03]  /*2410*/  SHF.R.S32.HI R81, RZ, 0x1f, R77 ;  /* 0x0000001fff517819 */ /* 0x000fc6000001144d */
[----:B------:R-:W-:Y:S01]  /*2420*/  IMAD R7, R27, R75, R10 ;  /* 0x0000004b1b077224 */ /* 0x000fe200078e020a */
[----:B------:R-:W-:Y:S01]  /*2430*/  IADD3 R80, R9, R3, RZ ;  /* 0x0000000309507210 */ /* 0x000fe20007ffe0ff */
[----:B------:R-:W-:-:S04]  /*2440*/  IMAD.WIDE.U32 R42, R27, R74, R42 ;  /* 0x0000004a1b2a7225 */ /* 0x000fc800078e002a */
[----:B------:R-:W-:-:S04]  /*2450*/  IMAD.WIDE.U32 R44, R27, R74, R4 ;  /* 0x0000004a1b2c7225 */ /* 0x000fc800078e0004 */
[----:B------:R-:W-:Y:S02]  /*2460*/  IMAD.SHL.U32 R66, R66, 0x20, RZ ;  /* 0x0000002042427824 */ /* 0x000fe400078e00ff */
[----:B------:R-:W-:Y:S02]  /*2470*/  IMAD.SHL.U32 R70, R70, 0x40, RZ ;  /* 0x0000004046467824 */ /* 0x000fe400078e00ff */
[----:B------:R-:W-:Y:S02]  /*2480*/  IMAD.SHL.U32 R74, R74, 0x40, RZ ;  /* 0x000000404a4a7824 */ /* 0x000fe400078e00ff */
[----:B------:R-:W-:Y:S02]  /*2490*/  VIADD R75, R28, 0x8 ;  /* 0x000000081c4b7836 */ /* 0x000fe40000000000 */
[----:B------:R-:W-:Y:S02]  /*24a0*/  IMAD.IADD R78, R21, 0x1, R9 ;  /* 0x00000001154e7824 */ /* 0x000fe400078e0209 */
[----:B------:R-:W-:-:S02]  /*24b0*/  IMAD.IADD R82, R43, 0x1, R7 ;  /* 0x000000012b527824 */ /* 0x000fc400078e0207 */
[----:B------:R-:W-:Y:S02]  /*24c0*/  IMAD.IADD R84, R7, 0x1, R45 ;  /* 0x0000000107547824 */ /* 0x000fe400078e022d */
[----:B------:R-:W-:-:S07]  /*24d0*/  IMAD.IADD R83, R25, 0x1, R83 ;  /* 0x0000000119537824 */ /* 0x000fce00078e0253 */
.L_x_1274:
[----:B------:R-:W0:Y:S01]  /*24e0*/  LDC.64 R50, c[0x0][0x2d8] ;  /* 0x0000b600ff327b82 */ /* 0x000e220000000a00 */
[----:B------:R-:W-:Y:S01]  /*24f0*/  VIADD R49, R49, 0xffffffff ;  /* 0xffffffff31317836 */ /* 0x000fe20000000000 */
[----:B------:R-:W-:Y:S05]  /*2500*/  YIELD ;  /* 0x0000000000007946 */ /* 0x000fea0003800000 */
[----:B--23--:R-:W-:Y:S01]  /*2510*/  SHF.R.S32.HI R11, RZ, 0x1f, R49 ;  /* 0x0000001fff0b7819 */ /* 0x00cfe20000011431 */
[----:B------:R-:W1:Y:S01]  /*2520*/  LDC R37, c[0x0][0x3d4] ;  /* 0x0000f500ff257b82 */ /* 0x000e620000000800 */
[-C--:B------:R-:W-:Y:S01]  /*2530*/  IMAD R4, R61, R49.reuse, RZ ;  /* 0x000000313d047224 */ /* 0x080fe200078e02ff */
[----:B------:R-:W-:Y:S01]  /*2540*/  BSSY B0, `(.L_x_1227) ;  /* 0x000046f000007945 */ /* 0x000fe20003800000 */
[----:B------:R-:W-:-:S04]  /*2550*/  IMAD.WIDE.U32 R54, R65, R49, RZ ;  /* 0x0000003141367225 */ /* 0x000fc800078e00ff */
[----:B------:R-:W-:Y:S01]  /*2560*/  IMAD R5, R11, R65, R4 ;  /* 0x000000410b057224 */ /* 0x000fe200078e0204 */
[----:B------:R-:W-:-:S03]  /*2570*/  IADD3 R13, P3, P4, R57, R54, R66 ;  /* 0x00000036390d7210 */ /* 0x000fc60007c7e042 */
[----:B------:R-:W-:Y:S02]  /*2580*/  IMAD.IADD R59, R55, 0x1, R5 ;  /* 0x00000001373b7824 */ /* 0x000fe400078e0205 */
[----:B------:R-:W-:-:S03]  /*2590*/  IMAD R5, R17, 0x4000, R215 ;  /* 0x0000400011057824 */ /* 0x000fc600078e02d7 */
[----:B------:R-:W-:Y:S01]  /*25a0*/  IADD3.X R4, R60, R59, R63, P3, P4 ;  /* 0x0000003b3c047210 */ /* 0x000fe20001fe843f */
[----:B------:R-:W-:Y:S01]  /*25b0*/  IMAD.IADD R86, R16, 0x1, R5 ;  /* 0x0000000110567824 */ /* 0x000fe200078e0205 */
[-C--:B0-----:R-:W-:Y:S02]  /*25c0*/  IADD3 R14, P4, P5, R54, R50.reuse, R57 ;  /* 0x00000032360e7210 */ /* 0x081fe40007d9e039 */
[----:B------:R-:W-:Y:S02]  /*25d0*/  IADD3 R12, P3, R13, R50, RZ ;  /* 0x000000320d0c7210 */ /* 0x000fe40007f7e0ff */
[----:B------:R-:W-:Y:S02]  /*25e0*/  IADD3.X R15, R59, R51, R60, P4, P5 ;  /* 0x000000333b0f7210 */ /* 0x000fe400027ea43c */
[----:B-1----:R-:W-:Y:S01]  /*25f0*/  ISETP.GE.AND P4, PT, R37, 0x1, PT ;  /* 0x000000012500780c */ /* 0x002fe20003f86270 */
[----:B------:R-:W-:Y:S01]  /*2600*/  IMAD.X R13, R4, 0x1, R51, P3 ;  /* 0x00000001040d7824 */ /* 0x000fe200018e0633 */
[----:B------:R-:W-:-:S04]  /*2610*/  ISETP.GT.AND P5, PT, R49, R26, PT ;  /* 0x0000001a3100720c */ /* 0x000fc80003fa4270 */
[----:B------:R-:W-:-:S07]  /*2620*/  P2R R102, PR, RZ, 0x20 ;  /* 0x00000020ff667803 */ /* 0x000fce0000000000 */
[----:B----4-:R-:W-:Y:S05]  /*2630*/  @!P4 BRA `(.L_x_1228) ;  /* 0x000000440014c947 */ /* 0x010fea0003800000 */
[----:B------:R-:W-:Y:S01]  /*2640*/  ULDC.U8 UR4, c[0x0][0x3f0] ;  /* 0x0000fc0000047ab9 */ /* 0x000fe20000000000 */
[-C--:B------:R-:W-:Y:S01]  /*2650*/  IMAD R5, R72, R49.reuse, RZ ;  /* 0x0000003148057224 */ /* 0x080fe200078e02ff */
[----:B------:R-:W-:Y:S01]  /*2660*/  ISETP.NE.AND P3, PT, RZ, UR4, PT ;  /* 0x00000004ff007c0c */ /* 0x000fe2000bf65270 */
[-C--:B------:R-:W-:Y:S02]  /*2670*/  IMAD R7, R68, R49.reuse, RZ ;  /* 0x0000003144077224 */ /* 0x080fe400078e02ff */
[C---:B------:R-:W-:Y:S02]  /*2680*/  IMAD R9, R11.reuse, R74, R5 ;  /* 0x0000004a0b097224 */ /* 0x040fe400078e0205 */
[----:B------:R-:W-:Y:S02]  /*2690*/  IMAD R11, R11, R70, R7 ;  /* 0x000000460b0b7224 */ /* 0x000fe400078e0207 */
[----:B------:R-:W-:Y:S02]  /*26a0*/  IMAD R87, R49, -0x40, R48 ;  /* 0xffffffc031577824 */ /* 0x000fe400078e0230 */
[----:B------:R-:W-:-:S03]  /*26b0*/  IMAD.WIDE.U32 R6, R74, R49, RZ ;  /* 0x000000314a067225 */ /* 0x000fc600078e00ff */
[----:B------:R-:W-:Y:S01]  /*26c0*/  VIMNMX R87, R87, 0x40, PT ;  /* 0x0000004057577848 */ /* 0x000fe20003fe0100 */
        /* <DEDUP_REMOVED lines=28> */
.L_x_1231:
[----:B------:R-:W-:Y:S05]  /*2890*/  BSYNC B1 ;  /* 0x0000000000017941 */ /* 0x000fea0003800000 */
.L_x_1230:
[----:B------:R-:W-:Y:S01]  /*28a0*/  ISETP.GE.AND P5, PT, R195, R87, PT ;  /* 0x00000057c300720c */ /* 0x000fe20003fa6270 */
[----:B------:R-:W-:Y:S01]  /*28b0*/  BSSY B1, `(.L_x_1232) ;  /* 0x000001b000017945 */ /* 0x000fe20003800000 */
[----:B------:R-:W-:Y:S02]  /*28c0*/  CS2R R30, SRZ ;  /* 0x00000000001e7805 */ /* 0x000fe4000001ff00 */
[----:B0-----:R-:W-:Y:S01]  /*28d0*/  CS2R R10, SRZ ;  /* 0x00000000000a7805 */ /* 0x001fe2000001ff00 */
[----:B-----5:R-:W-:Y:S01]  /*28e0*/  IMAD.MOV.U32 R36, RZ, RZ, R32 ;  /* 0x000000ffff247224 */ /* 0x020fe200078e0020 */
[----:B------:R-:W-:Y:S01]  /*28f0*/  CS2R R28, SRZ ;  /* 0x00000000001c7805 */ /* 0x000fe2000001ff00 */
[----:B------:R-:W-:-:S06]  /*2900*/  IMAD.MOV.U32 R99, RZ, RZ, R58 ;  /* 0x000000ffff637224 */ /* 0x000fcc00078e003a */
[----:B------:R-:W-:Y:S05]  /*2910*/  @P5 BRA `(.L_x_1233) ;  /* 0x0000000000505947 */ /* 0x000fea0003800000 */
        /* <DEDUP_REMOVED lines=20> */
.L_x_1233:
[----:B------:R-:W-:Y:S05]  /*2a60*/  BSYNC B1 ;  /* 0x0000000000017941 */ /* 0x000fea0003800000 */
.L_x_1232:
[----:B------:R-:W-:Y:S01]  /*2a70*/  UISETP.NE.AND UP0, UPT, UR45, 0x3, UPT ;  /* 0x000000032d00788c */ /* 0x000fe2000bf05270 */
[----:B------:R-:W-:Y:S01]  /*2a80*/  IMAD.MOV.U32 R52, RZ, RZ, R34 ;  /* 0x000000ffff347224 */ /* 0x000fe200078e0022 */
[----:B-----5:R-:W-:Y:S01]  /*2a90*/  MOV R51, R28 ;  /* 0x0000001c00337202 */ /* 0x020fe20000000f00 */
[----:B------:R-:W-:Y:S02]  /*2aa0*/  IMAD.MOV.U32 R96, RZ, RZ, R54 ;  /* 0x000000ffff607224 */ /* 0x000fe400078e0036 */
[----:B------:R-:W-:Y:S01]  /*2ab0*/  IMAD.MOV.U32 R38, RZ, RZ, R8 ;  /* 0x000000ffff267224 */ /* 0x000fe200078e0008 */
[----:B------:R-:W-:Y:S01]  /*2ac0*/  PLOP3.LUT P3, PT, PT, PT, UP0, 0x80, 0x0 ;  /* 0x000000000000781c */ /* 0x000fe20003f6f008 */
[----:B------:R-:W-:Y:S02]  /*2ad0*/  IMAD.MOV.U32 R50, RZ, RZ, R30 ;  /* 0x000000ffff327224 */ /* 0x000fe400078e001e */
[----:B------:R-:W-:-:S10]  /*2ae0*/  IMAD.MOV.U32 R39, RZ, RZ, R10 ;  /* 0x000000ffff277224 */ /* 0x000fd400078e000a */
[----:B------:R-:W-:Y:S05]  /*2af0*/  @!P3 BRA `(.L_x_1234) ;  /* 0x000000000004b947 */ /* 0x000fea0003800000 */
[----:B------:R-:W-:Y:S01]  /*2b00*/  BPT.TRAP 0x1 ;  /* 0x000000040000795c */ /* 0x000fe20000300000 */
.L_x_1234:
[----:B------:R-:W-:Y:S01]  /*2b10*/  IMAD R85, R17, 0x8, R16 ;  /* 0x0000000811557824 */ /* 0x000fe200078e0210 */
[----:B------:R-:W-:Y:S01]  /*2b20*/  SHF.L.U32 R88, R201, 0x1f, RZ ;  /* 0x0000001fc9587819 */ /* 0x000fe200000006ff */
[----:B------:R-:W-:Y:S03]  /*2b30*/  BSSY B1, `(.L_x_1235) ;  /* 0x0000003000017945 */ /* 0x000fe60003800000 */
[----:B------:R-:W1:Y:S02]  /*2b40*/  SYNCS.PHASECHK.TRANS64.TRYWAIT P6, [R85+URZ+0x28490], R88 ;  /* 0x02849058550075a7 */ /* 0x000e6400080c017f */
[----:B-1----:R-:W-:Y:S05]  /*2b50*/  @!P6 BRA `(.L_x_1236) ;  /* 0x0000022000b0e947 */ /* 0x002fea0003800000 */
.L_x_1602:
[----:B------:R-:W-:Y:S05]  /*2b60*/  BSYNC B1 ;  /* 0x0000000000017941 */ /* 0x000fea0003800000 */
.L_x_1235:
[----:B------:R-:W-:Y:S04]  /*2b70*/  BSSY B1, `(.L_x_1237) ;  /* 0x00000e2000017945 */ /* 0x000fe80003800000 */
[----:B------:R-:W-:Y:S05]  /*2b80*/  @P4 BRA `(.L_x_1238) ;  /* 0x0000000c00804947 */ /* 0x000fea0003800000 */
[----:B------:R-:W-:Y:S04]  /*2b90*/  BSSY B2, `(.L_x_1239) ;  /* 0x0000070000027945 */ /* 0x000fe80003800000 */
[----:B------:R-:W-:Y:S05]  /*2ba0*/  @P1 BRA `(.L_x_1240) ;  /* 0x0000000400b81947 */ /* 0x000fea0003800000 */
[----:B0-----:R0:W2:Y:S01]  /*2bb0*/  LDS.128 R4, [R86+0x20000] ;  /* 0x0200000056047984 */ /* 0x0010a20000000c00 */
[----:B------:R-:W-:Y:S01]  /*2bc0*/  ISETP.GE.AND P4, PT, R22, R37, PT ;  /* 0x000000251600720c */ /* 0x000fe20003f86270 */
[----:B------:R-:W-:-:S12]  /*2bd0*/  BSSY B3, `(.L_x_1241) ;  /* 0x000006a000037945 */ /* 0x000fd80003800000 */
[----:B0-----:R-:W-:Y:S05]  /*2be0*/  @P4 BRA `(.L_x_1242) ;  /* 0x0000000400a04947 */ /* 0x001fea0003800000 */
[----:B------:R-:W-:Y:S01]  /*2bf0*/  SHF.R.U32.HI R58, RZ, 0x8, R55 ;  /* 0x00000008ff3a7819 */ /* 0x000fe20000011637 */
[----:B--2---:R-:W-:Y:S01]  /*2c00*/  IMAD.MOV.U32 R54, RZ, RZ, R6 ;  /* 0x000000ffff367224 */ /* 0x004fe200078e0006 */
[--C-:B------:R-:W-:Y:S02]  /*2c10*/  SHF.R.U32.HI R91, RZ, 0x10, R59.reuse ;  /* 0x00000010ff5b7819 */ /* 0x100fe4000001163b */
[----:B------:R-:W-:Y:S02]  /*2c20*/  SHF.R.U32.HI R89, RZ, 0x8, R59 ;  /* 0x00000008ff597819 */ /* 0x000fe4000001163b */
[----:B------:R-:W-:Y:S02]  /*2c30*/  LOP3.LUT R53, R59, 0xff0000ff, RZ, 0xc0, !PT ;  /* 0xff0000ff3b357812 */ /* 0x000fe400078ec0ff */
[----:B------:R-:W-:Y:S01]  /*2c40*/  SHF.R.U32.HI R59, RZ, 0x10, R55 ;  /* 0x00000010ff3b7819 */ /* 0x000fe20000011637 */
[----:B------:R-:W-:Y:S01]  /*2c50*/  IMAD.SHL.U32 R6, R89, 0x100, RZ ;  /* 0x0000010059067824 */ /* 0x000fe200078e00ff */
[----:B------:R-:W-:Y:S01]  /*2c60*/  LOP3.LUT R90, R55, 0xff0000ff, RZ, 0xc0, !PT ;  /* 0xff0000ff375a7812 */ /* 0x000fe200078ec0ff */
[----:B------:R-:W-:-:S02]  /*2c70*/  IMAD.MOV.U32 R55, RZ, RZ, R7 ;  /* 0x000000ffff377224 */ /* 0x000fc400078e0007 */
[----:B------:R-:W-:Y:S01]  /*2c80*/  IMAD.SHL.U32 R7, R58, 0x100, RZ ;  /* 0x000001003a077824 */ /* 0x000fe200078e00ff */
[----:B------:R-:W-:Y:S01]  /*2c90*/  LOP3.LUT R58, R53, 0xff00, R6, 0xf8, !PT ;  /* 0x0000ff00353a7812 */ /* 0x000fe200078ef806 */
[----:B------:R-:W-:Y:S01]  /*2ca0*/  IMAD.U32 R59, R59, 0x10000, RZ ;  /* 0x000100003b3b7824 */ /* 0x000fe200078e00ff */
[----:B------:R-:W-:Y:S02]  /*2cb0*/  F2FP.F16.E4M3.UNPACK_B R53, R96.H1 ;  /* 0x00000060ff35723e */ /* 0x000fe400030006ff */
[----:B------:R-:W-:Y:S01]  /*2cc0*/  LOP3.LUT R90, R90, 0xff00, R7, 0xf8, !PT ;  /* 0x0000ff005a5a7812 */ /* 0x000fe200078ef807 */
[----:B------:R-:W-:Y:S01]  /*2cd0*/  IMAD.U32 R7, R91, 0x10000, RZ ;  /* 0x000100005b077824 */ /* 0x000fe200078e00ff */
[-C--:B------:R-:W-:Y:S01]  /*2ce0*/  F2FP.F16.E4M3.UNPACK_B R6, R5.reuse ;  /* 0x00000005ff06723e */ /* 0x080fe200020006ff */
[--C-:B------:R-:W-:Y:S01]  /*2cf0*/  HADD2.F32 R92, -RZ, R53.reuse.H1_H1 ;  /* 0x30000035ff5c7230 */ /* 0x100fe20000004100 */
[----:B------:R-:W-:Y:S02]  /*2d00*/  F2FP.F16.E4M3.UNPACK_B R5, R5.H1 ;  /* 0x00000005ff05723e */ /* 0x000fe400030006ff */
[----:B------:R-:W-:Y:S01]  /*2d10*/  LOP3.LUT R89, R58, 0xff0000, R7, 0xf8, !PT ;  /* 0x00ff00003a597812 */ /* 0x000fe200078ef807 */
[----:B------:R-:W-:Y:S01]  /*2d20*/  HADD2.F32 R7, -RZ, R6.H1_H1 ;  /* 0x30000006ff077230 */ /* 0x000fe20000004100 */
[----:B------:R-:W-:Y:S01]  /*2d30*/  LOP3.LUT R91, R90, 0xff0000, R59, 0xf8, !PT ;  /* 0x00ff00005a5b7812 */ /* 0x000fe200078ef83b */
[----:B------:R-:W-:Y:S01]  /*2d40*/  HADD2.F32 R90, -RZ, R53.H0_H0 ;  /* 0x20000035ff5a7230 */ /* 0x000fe20000004100 */
[----:B------:R-:W-:Y:S01]  /*2d50*/  F2FP.F16.E4M3.UNPACK_B R58, R99.H1 ;  /* 0x00000063ff3a723e */ /* 0x000fe200030006ff */
[----:B------:R-:W-:-:S02]  /*2d60*/  HADD2.F32 R53, -RZ, R5.H1_H1 ;  /* 0x30000005ff357230 */ /* 0x000fc40000004100 */
[----:B------:R-:W-:Y:S02]  /*2d70*/  HADD2.F32 R6, -RZ, R6.H0_H0 ;  /* 0x20000006ff067230 */ /* 0x000fe40000004100 */
[----:B------:R-:W-:Y:S01]  /*2d80*/  FMUL.FTZ R93, R7, R90 ;  /* 0x0000005a075d7220 */ /* 0x000fe20000410000 */
[--C-:B------:R-:W-:Y:S02]  /*2d90*/  HADD2.F32 R59, -RZ, R58.reuse.H0_H0 ;  /* 0x2000003aff3b7230 */ /* 0x100fe40000004100 */
[----:B------:R-:W-:Y:S01]  /*2da0*/  FMUL.FTZ R94, R53, R92 ;  /* 0x0000005c355e7220 */ /* 0x000fe20000410000 */
[----:B------:R-:W-:Y:S02]  /*2db0*/  HADD2.F32 R5, -RZ, R5.H0_H0 ;  /* 0x20000005ff057230 */ /* 0x000fe40000004100 */
[C---:B------:R-:W-:Y:S01]  /*2dc0*/  FMUL.FTZ R90, R6.reuse, R90 ;  /* 0x0000005a065a7220 */ /* 0x040fe20000410000 */
[----:B------:R-:W-:Y:S02]  /*2dd0*/  HADD2.F32 R58, -RZ, R58.H1_H1 ;  /* 0x3000003aff3a7230 */ /* 0x000fe40000004100 */
[-C--:B------:R-:W-:Y:S01]  /*2de0*/  FFMA.FTZ R95, R6, R59.reuse, -R93 ;  /* 0x0000003b065f7223 */ /* 0x080fe2000001085d */
[----:B------:R-:W-:Y:S01]  /*2df0*/  F2FP.F16.E4M3.UNPACK_B R6, R96 ;  /* 0x00000060ff06723e */ /* 0x000fe200020006ff */
[----:B------:R-:W-:Y:S01]  /*2e00*/  FMUL.FTZ R92, R5, R92 ;  /* 0x0000005c055c7220 */ /* 0x000fe20000410000 */
[----:B------:R-:W-:Y:S01]  /*2e10*/  FFMA.FTZ R96, R7, R59, R90 ;  /* 0x0000003b07607223 */ /* 0x000fe2000001005a */
[----:B------:R-:W-:Y:S01]  /*2e20*/  FFMA.FTZ R97, R5, R58, -R94 ;  /* 0x0000003a05617223 */ /* 0x000fe2000001085e */
[-C--:B------:R-:W-:Y:S01]  /*2e30*/  F2FP.F16.E4M3.UNPACK_B R5, R4.reuse.H1 ;  /* 0x00000004ff05723e */ /* 0x080fe200030006ff */
[--C-:B------:R-:W-:Y:S01]  /*2e40*/  HADD2.F32 R90, -RZ, R6.reuse.H1_H1 ;  /* 0x30000006ff5a7230 */ /* 0x100fe20000004100 */
[----:B------:R-:W-:Y:S01]  /*2e50*/  F2FP.F16.E4M3.UNPACK_B R4, R4 ;  /* 0x00000004ff04723e */ /* 0x000fe200020006ff */
[----:B------:R-:W-:-:S02]  /*2e60*/  HADD2.F32 R59, -RZ, R6.H0_H0 ;  /* 0x20000006ff3b7230 */ /* 0x000fc40000004100 */
[----:B------:R-:W-:Y:S01]  /*2e70*/  FFMA.FTZ R98, R53, R58, R92 ;  /* 0x0000003a35627223 */ /* 0x000fe2000001005c */
[--C-:B------:R-:W-:Y:S01]  /*2e80*/  HADD2.F32 R6, -RZ, R5.reuse.H0_H0 ;  /* 0x20000005ff067230 */ /* 0x100fe20000004100 */
[----:B------:R-:W-:Y:S01]  /*2e90*/  F2FP.F16.E4M3.UNPACK_B R53, R99 ;  /* 0x00000063ff35723e */ /* 0x000fe200020006ff */
[----:B------:R-:W-:Y:S02]  /*2ea0*/  HADD2.F32 R7, -RZ, R5.H1_H1 ;  /* 0x30000005ff077230 */ /* 0x000fe40000004100 */
[--C-:B------:R-:W-:Y:S02]  /*2eb0*/  HADD2.F32 R5, -RZ, R4.reuse.H0_H0 ;  /* 0x20000004ff057230 */ /* 0x100fe40000004100 */
[-C--:B------:R-:W-:Y:S01]  /*2ec0*/  FMUL.FTZ R92, R6, R90.reuse ;  /* 0x0000005a065c7220 */ /* 0x080fe20000410000 */
[----:B------:R-:W-:Y:S02]  /*2ed0*/  HADD2.F32 R4, -RZ, R4.H1_H1 ;  /* 0x30000004ff047230 */ /* 0x000fe40000004100 */
[----:B------:R-:W-:Y:S01]  /*2ee0*/  FMUL.FTZ R93, R7, R90 ;  /* 0x0000005a075d7220 */ /* 0x000fe20000410000 */
[--C-:B------:R-:W-:Y:S01]  /*2ef0*/  HADD2.F32 R58, -RZ, R53.reuse.H1_H1 ;  /* 0x30000035ff3a7230 */ /* 0x100fe20000004100 */
[----:B------:R-:W-:Y:S01]  /*2f00*/  F2FP.SATFINITE.E4M3.F32.PACK_AB_MERGE_C R103, R98, R97, RZ ;  /* 0x000000616267723e */ /* 0x000fe200048070ff */
[----:B------:R-:W-:-:S02]  /*2f10*/  HADD2.F32 R53, -RZ, R53.H0_H0 ;  /* 0x20000035ff357230 */ /* 0x000fc40000004100 */
[-C--:B------:R-:W-:Y:S01]  /*2f20*/  FMUL.FTZ R90, R4, R59.reuse ;  /* 0x0000003b045a7220 */ /* 0x080fe20000410000 */
[----:B------:R-:W-:Y:S01]  /*2f30*/  FMUL.FTZ R59, R5, R59 ;  /* 0x0000003b053b7220 */ /* 0x000fe20000410000 */
[-C--:B------:R-:W-:Y:S01]  /*2f40*/  FFMA.FTZ R6, R6, R58.reuse, -R93 ;  /* 0x0000003a06067223 */ /* 0x080fe2000001085d */
[----:B------:R-:W-:Y:S01]  /*2f50*/  FFMA.FTZ R7, R7, R58, R92 ;  /* 0x0000003a07077223 */ /* 0x000fe2000001005c */
[-C--:B------:R-:W-:Y:S01]  /*2f60*/  FFMA.FTZ R93, R5, R53.reuse, -R90 ;  /* 0x00000035055d7223 */ /* 0x080fe2000001085a */
[----:B------:R-:W-:Y:S01]  /*2f70*/  FFMA.FTZ R94, R4, R53, R59 ;  /* 0x00000035045e7223 */ /* 0x000fe2000001003b */
[----:B------:R-:W-:Y:S02]  /*2f80*/  F2FP.F16.E4M3.UNPACK_B R5, R55.H1 ;  /* 0x00000037ff05723e */ /* 0x000fe400030006ff */
[----:B------:R-:W-:Y:S02]  /*2f90*/  F2FP.F16.E4M3.UNPACK_B R59, R91.H1 ;  /* 0x0000005bff3b723e */ /* 0x000fe400030006ff */
[----:B------:R-:W-:Y:S01]  /*2fa0*/  F2FP.SATFINITE.E4M3.F32.PACK_AB_MERGE_C R100, R7, R6, RZ ;  /* 0x000000060764723e */ /* 0x000fe200048070ff */
[----:B------:R-:W-:Y:S01]  /*2fb0*/  HADD2.F32 R7, -RZ, R5.H1_H1 ;  /* 0x30000005ff077230 */ /* 0x000fe20000004100 */
        /* <DEDUP_REMOVED lines=15> */
[-C--:B------:R-:W-:Y:S01]  /*30b0*/  FMUL.FTZ R97, R5, R90.reuse ;  /* 0x0000005a05617220 */ /* 0x080fe20000410000 */
[----:B------:R-:W-:Y:S01]  /*30c0*/  F2FP.F16.E4M3.UNPACK_B R55, R55 ;  /* 0x00000037ff37723e */ /* 0x000fe200020006ff */
[C---:B------:R-:W-:Y:S01]  /*30d0*/  FMUL.FTZ R90, R4.reuse, R90 ;  /* 0x0000005a045a7220 */ /* 0x040fe20000410000 */
[----:B------:R-:W-:Y:S01]  /*30e0*/  FFMA.FTZ R99, R7, R58, R92 ;  /* 0x0000003a07637223 */ /* 0x000fe2000001005c */
[----:B------:R-:W-:Y:S01]  /*30f0*/  FFMA.FTZ R97, R4, R6, -R97 ;  /* 0x0000000604617223 */ /* 0x000fe20000010861 */
[----:B------:R-:W-:-:S02]  /*3100*/  HADD2.F32 R4, -RZ, R54.H0_H0 ;  /* 0x20000036ff047230 */ /* 0x000fc40000004100 */
[----:B------:R-:W-:Y:S01]  /*3110*/  FFMA.FTZ R90, R5, R6, R90 ;  /* 0x00000006055a7223 */ /* 0x000fe2000001005a */
[----:B------:R-:W-:Y:S01]  /*3120*/  HADD2.F32 R5, -RZ, R55.H0_H0 ;  /* 0x20000037ff057230 */ /* 0x000fe20000004100 */
[----:B------:R-:W-:Y:S01]  /*3130*/  F2FP.SATFINITE.E4M3.F32.PACK_AB_MERGE_C R98, R99, R98, RZ ;  /* 0x000000626362723e */ /* 0x000fe200048070ff */
[----:B------:R-:W-:Y:S02]  /*3140*/  HADD2.F32 R54, -RZ, R54.H1_H1 ;  /* 0x30000036ff367230 */ /* 0x000fe40000004100 */
[----:B------:R-:W-:Y:S01]  /*3150*/  HADD2.F32 R91, -RZ, R91.H0_H0 ;  /* 0x2000005bff5b7230 */ /* 0x000fe20000004100 */
[----:B------:R-:W-:Y:S01]  /*3160*/  F2FP.SATFINITE.E4M3.F32.PACK_AB_MERGE_C R90, R90, R97, RZ ;  /* 0x000000615a5a723e */ /* 0x000fe200048070ff */
[----:B------:R-:W-:Y:S02]  /*3170*/  HADD2.F32 R55, -RZ, R55.H1_H1 ;  /* 0x30000037ff377230 */ /* 0x000fe40000004100 */
[----:B------:R-:W-:Y:S02]  /*3180*/  HADD2.F32 R58, -RZ, R59.H0_H0 ;  /* 0x2000003bff3a7230 */ /* 0x000fe40000004100 */
[----:B------:R-:W-:Y:S01]  /*3190*/  FMUL.FTZ R7, R54, R91 ;  /* 0x0000005b36077220 */ /* 0x000fe20000410000 */
[----:B------:R-:W-:-:S02]  /*31a0*/  HADD2.F32 R89, -RZ, R89.H0_H0 ;  /* 0x20000059ff597230 */ /* 0x000fc40000004100 */
[C---:B------:R-:W-:Y:S01]  /*31b0*/  FMUL.FTZ R91, R4.reuse, R91 ;  /* 0x0000005b045b7220 */ /* 0x040fe20000410000 */
[----:B------:R-:W-:Y:S02]  /*31c0*/  HADD2.F32 R6, -RZ, R53.H0_H0 ;  /* 0x20000035ff067230 */ /* 0x000fe40000004100 */
        /* <DEDUP_REMOVED lines=9> */
[----:B------:R-:W-:-:S07]  /*3260*/  F2FP.SATFINITE.E4M3.F32.PACK_AB_MERGE_C R7, R55, R92, R98 ;  /* 0x0000005c3707723e */ /* 0x000fce0004807062 */
.L_x_1242:
[----:B------:R-:W-:Y:S05]  /*3270*/  BSYNC B3 ;  /* 0x0000000000037941 */ /* 0x000fea0003800000 */
.L_x_1241:
[----:B--2---:R2:W-:Y:S02]  /*3280*/  STG.E.128 desc[UR46][R14.64], R4 ;  /* 0x000000040e007986 */ /* 0x0045e4000c101d2e */
.L_x_1240:
[----:B------:R-:W-:Y:S05]  /*3290*/  BSYNC B2 ;  /* 0x0000000000027941 */ /* 0x000fea0003800000 */
.L_x_1239:
[----:B------:R-:W-:Y:S05]  /*32a0*/  @P2 BRA `(.L_x_1238) ;  /* 0x0000000400b82947 */ /* 0x000fea0003800000 */
[----:B0-2---:R0:W2:Y:S01]  /*32b0*/  LDS.128 R4, [R86+0x22000] ;  /* 0x0220000056047984 */ /* 0x0050a20000000c00 */
[----:B------:R-:W-:Y:S01]  /*32c0*/  ISETP.GE.AND P4, PT, R199, R37, PT ;  /* 0x00000025c700720c */ /* 0x000fe20003f86270 */
[----:B------:R-:W-:-:S12]  /*32d0*/  BSSY B2, `(.L_x_1243) ;  /* 0x000006a000027945 */ /* 0x000fd80003800000 */
[----:B0-----:R-:W-:Y:S05]  /*32e0*/  @P4 BRA `(.L_x_1244) ;  /* 0x0000000400a04947 */ /* 0x001fea0003800000 */
[----:B------:R-:W-:Y:S01]  /*32f0*/  SHF.R.U32.HI R59, RZ, 0x8, R33 ;  /* 0x00000008ff3b7819 */ /* 0x000fe20000011621 */
[----:B--2---:R-:W-:Y:S01]  /*3300*/  IMAD.MOV.U32 R34, RZ, RZ, R7 ;  /* 0x000000ffff227224 */ /* 0x004fe200078e0007 */
[----:B------:R-:W-:Y:S02]  /*3310*/  SHF.R.U32.HI R54, RZ, 0x8, R35 ;  /* 0x00000008ff367819 */ /* 0x000fe40000011623 */
[----:B------:R-:W-:Y:S01]  /*3320*/  LOP3.LUT R32, R33, 0xff0000ff, RZ, 0xc0, !PT ;  /* 0xff0000ff21207812 */ /* 0x000fe200078ec0ff */
[----:B------:R-:W-:Y:S01]  /*3330*/  IMAD.SHL.U32 R7, R59, 0x100, RZ ;  /* 0x000001003b077824 */ /* 0x000fe200078e00ff */
[----:B------:R-:W-:Y:S01]  /*3340*/  SHF.R.U32.HI R55, RZ, 0x10, R33 ;  /* 0x00000010ff377819 */ /* 0x000fe20000011621 */
[----:B------:R-:W-:Y:S01]  /*3350*/  IMAD.MOV.U32 R33, RZ, RZ, R6 ;  /* 0x000000ffff217224 */ /* 0x000fe200078e0006 */
[----:B------:R-:W-:Y:S01]  /*3360*/  SHF.R.U32.HI R58, RZ, 0x10, R35 ;  /* 0x00000010ff3a7819 */ /* 0x000fe20000011623 */
[----:B------:R-:W-:Y:S01]  /*3370*/  IMAD.SHL.U32 R6, R54, 0x100, RZ ;  /* 0x0000010036067824 */ /* 0x000fe200078e00ff */
[----:B------:R-:W-:-:S02]  /*3380*/  LOP3.LUT R53, R35, 0xff0000ff, RZ, 0xc0, !PT ;  /* 0xff0000ff23357812 */ /* 0x000fc400078ec0ff */
[----:B------:R-:W-:Y:S01]  /*3390*/  LOP3.LUT R7, R32, 0xff00, R7, 0xf8, !PT ;  /* 0x0000ff0020077812 */ /* 0x000fe200078ef807 */
[----:B------:R-:W-:Y:S01]  /*33a0*/  IMAD.U32 R58, R58, 0x10000, RZ ;  /* 0x000100003a3a7824 */ /* 0x000fe200078e00ff */
[----:B------:R-:W-:Y:S01]  /*33b0*/  LOP3.LUT R35, R53, 0xff00, R6, 0xf8, !PT ;  /* 0x0000ff0035237812 */ /* 0x000fe200078ef806 */
[----:B------:R-:W-:Y:S01]  /*33c0*/  IMAD.U32 R32, R55, 0x10000, RZ ;  /* 0x0001000037207824 */ /* 0x000fe200078e00ff */
[----:B------:R-:W-:Y:S02]  /*33d0*/  F2FP.F16.E4M3.UNPACK_B R53, R52.H1 ;  /* 0x00000034ff35723e */ /* 0x000fe400030006ff */
[-C--:B------:R-:W-:Y:S02]  /*33e0*/  F2FP.F16.E4M3.UNPACK_B R6, R5.reuse ;  /* 0x00000005ff06723e */ /* 0x080fe400020006ff */
[----:B------:R-:W-:Y:S01]  /*33f0*/  LOP3.LUT R59, R35, 0xff0000, R58, 0xf8, !PT ;  /* 0x00ff0000233b7812 */ /* 0x000fe200078ef83a */
[--C-:B------:R-:W-:Y:S01]  /*3400*/  HADD2.F32 R55, -RZ, R53.reuse.H0_H0 ;  /* 0x20000035ff377230 */ /* 0x100fe20000004100 */
[----:B------:R-:W-:Y:S01]  /*3410*/  LOP3.LUT R54, R7, 0xff0000, R32, 0xf8, !PT ;  /* 0x00ff000007367812 */ /* 0x000fe200078ef820 */
[--C-:B------:R-:W-:Y:S01]  /*3420*/  HADD2.F32 R7, -RZ, R6.reuse.H1_H1 ;  /* 0x30000006ff077230 */ /* 0x100fe20000004100 */
        /* <DEDUP_REMOVED lines=26> */
[----:B------:R-:W-:Y:S02]  /*35d0*/  HADD2.F32 R52, -RZ, R52.H0_H0 ;  /* 0x20000034ff347230 */ /* 0x000fe40000004100 */
[----:B------:R-:W-:Y:S01]  /*35e0*/  FMUL.FTZ R53, R7, R35 ;  /* 0x0000002307357220 */ /* 0x000fe20000410000 */
[----:B------:R-:W-:-:S02]  /*35f0*/  HADD2.F32 R4, -RZ, R4.H1_H1 ;  /* 0x30000004ff047230 */ /* 0x000fc40000004100 */
[--C-:B------:R-:W-:Y:S02]  /*3600*/  HADD2.F32 R32, -RZ, R36.reuse.H1_H1 ;  /* 0x30000024ff207230 */ /* 0x100fe40000004100 */
[-C--:B------:R-:W-:Y:S01]  /*3610*/  FMUL.FTZ R35, R5, R52.reuse ;  /* 0x0000003405237220 */ /* 0x080fe20000410000 */
[----:B------:R-:W-:Y:S02]  /*3620*/  HADD2.F32 R36, -RZ, R36.H0_H0 ;  /* 0x20000024ff247230 */ /* 0x000fe40000004100 */
[----:B------:R-:W-:Y:S01]  /*3630*/  FMUL.FTZ R58, R4, R52 ;  /* 0x00000034043a7220 */ /* 0x000fe20000410000 */
[-C--:B------:R-:W-:Y:S01]  /*3640*/  FFMA.FTZ R53, R6, R32.reuse, -R53 ;  /* 0x0000002006357223 */ /* 0x080fe20000010835 */
[----:B------:R-:W-:Y:S02]  /*3650*/  FFMA.FTZ R90, R7, R32, R90 ;  /* 0x00000020075a7223 */ /* 0x000fe4000001005a */
[-C--:B------:R-:W-:Y:S01]  /*3660*/  FFMA.FTZ R58, R5, R36.reuse, -R58 ;  /* 0x00000024053a7223 */ /* 0x080fe2000001083a */
[----:B------:R-:W-:Y:S01]  /*3670*/  FFMA.FTZ R55, R4, R36, R35 ;  /* 0x0000002404377223 */ /* 0x000fe20000010023 */
[----:B------:R-:W-:-:S02]  /*3680*/  F2FP.F16.E4M3.UNPACK_B R5, R34.H1 ;  /* 0x00000022ff05723e */ /* 0x000fc400030006ff */
[----:B------:R-:W-:Y:S02]  /*3690*/  F2FP.F16.E4M3.UNPACK_B R36, R59.H1 ;  /* 0x0000003bff24723e */ /* 0x000fe400030006ff */
        /* <DEDUP_REMOVED lines=12> */
[--C-:B------:R-:W-:Y:S02]  /*3760*/  HADD2.F32 R52, -RZ, R59.reuse.H1_H1 ;  /* 0x3000003bff347230 */ /* 0x100fe40000004100 */
        /* <DEDUP_REMOVED lines=11> */
[--C-:B------:R-:W-:Y:S02]  /*3820*/  HADD2.F32 R5, -RZ, R34.reuse.H0_H0 ;  /* 0x20000022ff057230 */ /* 0x100fe40000004100 */
[----:B------:R-:W-:Y:S01]  /*3830*/  FFMA.FTZ R94, R7, R35, R90 ;  /* 0x00000023075e7223 */ /* 0x000fe2000001005a */
[----:B------:R-:W-:Y:S02]  /*3840*/  HADD2.F32 R33, -RZ, R33.H1_H1 ;  /* 0x30000021ff217230 */ /* 0x000fe40000004100 */
[----:B------:R-:W-:Y:S01]  /*3850*/  FMUL.FTZ R6, R4, R59 ;  /* 0x0000003b04067220 */ /* 0x000fe20000410000 */
[----:B------:R-:W-:Y:S01]  /*3860*/  HADD2.F32 R34, -RZ, R34.H1_H1 ;  /* 0x30000022ff227230 */ /* 0x000fe20000004100 */
[----:B------:R-:W-:Y:S01]  /*3870*/  F2FP.SATFINITE.E4M3.F32.PACK_AB_MERGE_C R52, R52, R53, RZ ;  /* 0x000000353434723e */ /* 0x000fe200048070ff */
        /* <DEDUP_REMOVED lines=15> */
.L_x_1244:
[----:B------:R-:W-:Y:S05]  /*3970*/  BSYNC B2 ;  /* 0x0000000000027941 */ /* 0x000fea0003800000 */
.L_x_1243:
[----:B--2---:R3:W-:Y:S02]  /*3980*/  STG.E.128 desc[UR46][R14.64+0x80], R4 ;  /* 0x000080040e007986 */ /* 0x0047e4000c101d2e */
.L_x_1238:
[----:B------:R-:W-:Y:S05]  /*3990*/  BSYNC B1 ;  /* 0x0000000000017941 */ /* 0x000fea0003800000 */
.L_x_1237:
[----:B------:R-:W-:Y:S05]  /*39a0*/  @P5 BRA `(.L_x_1245) ;  /* 0x0000003000a05947 */ /* 0x000fea0003800000 */
[----:B------:R-:W-:Y:S04]  /*39b0*/  BSSY B1, `(.L_x_1246) ;  /* 0x0000071000017945 */ /* 0x000fe80003800000 */
[----:B------:R-:W-:Y:S05]  /*39c0*/  @P1 BRA `(.L_x_1247) ;  /* 0x0000000400bc1947 */ /* 0x000fea0003800000 */
[----:B0-23--:R0:W2:Y:S01]  /*39d0*/  LDS.128 R4, [R86+0x21000] ;  /* 0x0210000056047984 */ /* 0x00d0a20000000c00 */
[----:B------:R-:W-:Y:S01]  /*39e0*/  ISETP.GE.AND P4, PT, R22, R37, PT ;  /* 0x000000251600720c */ /* 0x000fe20003f86270 */
[----:B------:R-:W-:-:S12]  /*39f0*/  BSSY B2, `(.L_x_1248) ;  /* 0x000006b000027945 */ /* 0x000fd80003800000 */
[----:B0-----:R-:W-:Y:S05]  /*3a00*/  @P4 BRA `(.L_x_1249) ;  /* 0x0000000400a44947 */ /* 0x001fea0003800000 */
[----:B------:R-:W-:Y:S01]  /*3a10*/  SHF.R.U32.HI R34, RZ, 0x8, R31 ;  /* 0x00000008ff227819 */ /* 0x000fe2000001161f */
[----:B--2---:R-:W-:Y:S01]  /*3a20*/  IMAD.MOV.U32 R28, RZ, RZ, R7 ;  /* 0x000000ffff1c7224 */ /* 0x004fe200078e0007 */
[----:B------:R-:W-:Y:S01]  /*3a30*/  LOP3.LUT R14, R31, 0xff0000ff, RZ, 0xc0, !PT ;  /* 0xff0000ff1f0e7812 */ /* 0x000fe200078ec0ff */
[----:B------:R-:W-:Y:S01]  /*3a40*/  IMAD.MOV.U32 R15, RZ, RZ, R6 ;  /* 0x000000ffff0f7224 */ /* 0x000fe200078e0006 */
[----:B------:R-:W-:Y:S01]  /*3a50*/  SHF.R.U32.HI R33, RZ, 0x10, R31 ;  /* 0x00000010ff217819 */ /* 0x000fe2000001161f */
[----:B------:R-:W-:Y:S01]  /*3a60*/  IMAD.SHL.U32 R7, R34, 0x100, RZ ;  /* 0x0000010022077824 */ /* 0x000fe200078e00ff */
[--C-:B------:R-:W-:Y:S02]  /*3a70*/  SHF.R.U32.HI R31, RZ, 0x8, R29.reuse ;  /* 0x00000008ff1f7819 */ /* 0x100fe4000001161d */
[----:B------:R-:W-:Y:S02]  /*3a80*/  LOP3.LUT R30, R29, 0xff0000ff, RZ, 0xc0, !PT ;  /* 0xff0000ff1d1e7812 */ /* 0x000fe400078ec0ff */
[----:B------:R-:W-:Y:S01]  /*3a90*/  SHF.R.U32.HI R32, RZ, 0x10, R29 ;  /* 0x00000010ff207819 */ /* 0x000fe2000001161d */
[----:B------:R-:W-:Y:S01]  /*3aa0*/  IMAD.SHL.U32 R29, R31, 0x100, RZ ;  /* 0x000001001f1d7824 */ /* 0x000fe200078e00ff */
[----:B------:R-:W-:-:S02]  /*3ab0*/  LOP3.LUT R7, R14, 0xff00, R7, 0xf8, !PT ;  /* 0x0000ff000e077812 */ /* 0x000fc400078ef807 */
[----:B------:R-:W-:Y:S01]  /*3ac0*/  SHF.L.U32 R14, R33, 0x10, RZ ;  /* 0x00000010210e7819 */ /* 0x000fe200000006ff */
        /* <DEDUP_REMOVED lines=93> */
.L_x_1249:
[----:B------:R-:W-:Y:S05]  /*40a0*/  BSYNC B2 ;  /* 0x0000000000027941 */ /* 0x000fea0003800000 */
.L_x_1248:
[----:B--2---:R4:W-:Y:S02]  /*40b0*/  STG.E.128 desc[UR46][R12.64], R4 ;  /* 0x000000040c007986 */ /* 0x0049e4000c101d2e */
.L_x_1247:
[----:B------:R-:W-:Y:S05]  /*40c0*/  BSYNC B1 ;  /* 0x0000000000017941 */ /* 0x000fea0003800000 */
.L_x_1246:
[----:B------:R-:W-:Y:S05]  /*40d0*/  @P2 BRA `(.L_x_1245) ;  /* 0x0000002800d42947 */ /* 0x000fea0003800000 */
[----:B0-234-:R0:W2:Y:S01]  /*40e0*/  LDS.128 R4, [R86+0x23000] ;  /* 0x0230000056047984 */ /* 0x01d0a20000000c00 */
[----:B------:R-:W-:Y:S01]  /*40f0*/  ISETP.GE.AND P4, PT, R199, R37, PT ;  /* 0x00000025c700720c */ /* 0x000fe20003f86270 */
[----:B------:R-:W-:-:S12]  /*4100*/  BSSY B1, `(.L_x_1250) ;  /* 0x000006b000017945 */ /* 0x000fd80003800000 */
[----:B0-----:R-:W-:Y:S05]  /*4110*/  @P4 BRA `(.L_x_1251) ;  /* 0x0000000400a44947 */ /* 0x001fea0003800000 */
[----:B------:R-:W-:Y:S01]  /*4120*/  SHF.R.U32.HI R8, RZ, 0x8, R11 ;  /* 0x00000008ff087819 */ /* 0x000fe2000001160b */
[----:B--2---:R-:W-:Y:S01]  /*4130*/  IMAD.MOV.U32 R10, RZ, RZ, R7 ;  /* 0x000000ffff0a7224 */ /* 0x004fe200078e0007 */
[--C-:B------:R-:W-:Y:S02]  /*4140*/  SHF.R.U32.HI R28, RZ, 0x8, R9.reuse ;  /* 0x00000008ff1c7819 */ /* 0x100fe40000011609 */
[----:B------:R-:W-:Y:S01]  /*4150*/  SHF.R.U32.HI R30, RZ, 0x10, R9 ;  /* 0x00000010ff1e7819 */ /* 0x000fe20000011609 */
[----:B------:R-:W-:Y:S01]  /*4160*/  IMAD.SHL.U32 R7, R8, 0x100, RZ ;  /* 0x0000010008077824 */ /* 0x000fe200078e00ff */
[----:B------:R-:W-:Y:S01]  /*4170*/  LOP3.LUT R15, R9, 0xff0000ff, RZ, 0xc0, !PT ;  /* 0xff0000ff090f7812 */ /* 0x000fe200078ec0ff */
[----:B------:R-:W-:Y:S01]  /*4180*/  IMAD.MOV.U32 R9, RZ, RZ, R6 ;  /* 0x000000ffff097224 */ /* 0x000fe200078e0006 */
[----:B------:R-:W-:Y:S01]  /*4190*/  SHF.R.U32.HI R29, RZ, 0x10, R11 ;  /* 0x00000010ff1d7819 */ /* 0x000fe2000001160b */
[----:B------:R-:W-:Y:S01]  /*41a0*/  IMAD.SHL.U32 R6, R28, 0x100, RZ ;  /* 0x000001001c067824 */ /* 0x000fe200078e00ff */
[----:B------:R-:W-:-:S03]  /*41b0*/  LOP3.LUT R14, R11, 0xff0000ff, RZ, 0xc0, !PT ;  /* 0xff0000ff0b0e7812 */ /* 0x000fc600078ec0ff */
[----:B------:R-:W-:Y:S01]  /*41c0*/  IMAD.U32 R11, R29, 0x10000, RZ ;  /* 0x000100001d0b7824 */ /* 0x000fe200078e00ff */
        /* <DEDUP_REMOVED lines=94> */
.L_x_1251:
[----:B------:R-:W-:Y:S05]  /*47b0*/  BSYNC B1 ;  /* 0x0000000000017941 */ /* 0x000fea0003800000 */
.L_x_1250:
[----:B--2---:R0:W-:Y:S01]  /*47c0*/  STG.E.128 desc[UR46][R12.64+0x80], R4 ;  /* 0x000080040c007986 */ /* 0x0041e2000c101d2e */
[----:B------:R-:W-:Y:S05]  /*47d0*/  BRA `(.L_x_1245) ;  /* 0x0000002400147947 */ /* 0x000fea0003800000 */
.L_x_1229:
[----:B------:R-:W-:Y:S02]  /*47e0*/  ISETP.GE.AND P3, PT, R195, R87, PT ;  /* 0x00000057c300720c */ /* 0x000fe40003f66270 */
[----:B------:R-:W-:Y:S02]  /*47f0*/  CS2R R14, SRZ ;  /* 0x00000000000e7805 */ /* 0x000fe4000001ff00 */
[----:B------:R-:W-:Y:S02]  /*4800*/  CS2R R12, SRZ ;  /* 0x00000000000c7805 */ /* 0x000fe4000001ff00 */
[----:B------:R-:W-:Y:S02]  /*4810*/  CS2R R30, SRZ ;  /* 0x00000000001e7805 */ /* 0x000fe4000001ff00 */
[----:B------:R-:W-:Y:S02]  /*4820*/  ISETP.GE.OR P3, PT, R192, R37, P3 ;  /* 0x00000025c000720c */ /* 0x000fe40001f66670 */
[----:B------:R-:W-:-:S11]  /*4830*/  CS2R R28, SRZ ;  /* 0x00000000001c7805 */ /* 0x000fd6000001ff00 */
[----:B------:R-:W-:-:S04]  /*4840*/  @!P3 IADD3 R39, P4, P5, R44, R6, R73 ;  /* 0x000000062c27b210 */ /* 0x000fc80007d9e049 */
[----:B------:R-:W-:Y:S02]  /*4850*/  @!P3 IADD3.X R8, R84, R53, R71, P4, P5 ;  /* 0x000000355408b210 */ /* 0x000fe400027ea447 */
[----:B------:R-:W-:-:S04]  /*4860*/  ISETP.GE.AND P4, PT, R18, R87, PT ;  /* 0x000000571200720c */ /* 0x000fc80003f86270 */
[----:B------:R-:W-:-:S13]  /*4870*/  ISETP.GE.OR P4, PT, R192, R37, P4 ;  /* 0x00000025c000720c */ /* 0x000fda0002786670 */
[----:B------:R-:W0:Y:S08]  /*4880*/  @!P4 LDC.64 R32, c[0x0][0x3c8] ;  /* 0x0000f200ff20cb82 */ /* 0x000e300000000a00 */
[----:B------:R-:W1:Y:S01]  /*4890*/  @!P4 LDC.64 R34, c[0x0][0x3e0] ;  /* 0x0000f800ff22cb82 */ /* 0x000e620000000a00 */
[----:B0-----:R-:W-:-:S07]  /*48a0*/  @!P4 IADD3 R32, P5, P6, R44, R32, R6 ;  /* 0x000000202c20c210 */ /* 0x001fce0007ebe006 */
[----:B------:R-:W0:Y:S01]  /*48b0*/  @!P3 LDC.64 R6, c[0x0][0x3c8] ;  /* 0x0000f200ff06bb82 */ /* 0x000e220000000a00 */
[----:B------:R-:W-:Y:S02]  /*48c0*/  @!P4 IADD3.X R33, R84, R33, R53, P5, P6 ;  /* 0x000000215421c210 */ /* 0x000fe40002fec435 */
[----:B-1----:R-:W-:-:S03]  /*48d0*/  @!P4 IADD3 R34, P5, P6, R2, R34, R4 ;  /* 0x000000220222c210 */ /* 0x002fc60007ebe004 */
[----:B------:R-:W2:Y:S02]  /*48e0*/  @!P4 LDG.E.128 R12, desc[UR46][R32.64] ;  /* 0x0000002e200cc981 */ /* 0x000ea4000c1e1d00 */
[----:B------:R-:W1:Y:S01]  /*48f0*/  @!P3 LDC.64 R52, c[0x0][0x3e0] ;  /* 0x0000f800ff34bb82 */ /* 0x000e620000000a00 */
[----:B------:R-:W-:Y:S02]  /*4900*/  @!P4 IADD3.X R35, R80, R35, R85, P5, P6 ;  /* 0x000000235023c210 */ /* 0x000fe40002fec455 */
[----:B------:R-:W-:-:S03]  /*4910*/  @!P3 IADD3 R5, P5, P6, R2, R4, R69 ;  /* 0x000000040205b210 */ /* 0x000fc60007ebe045 */
[----:B------:R-:W3:Y:S01]  /*4920*/  @!P4 LDG.E.128 R28, desc[UR46][R34.64] ;  /* 0x0000002e221cc981 */ /* 0x000ee2000c1e1d00 */
[----:B------:R-:W-:Y:S02]  /*4930*/  @!P3 IADD3.X R4, R80, R85, R67, P5, P6 ;  /* 0x000000555004b210 */ /* 0x000fe40002fec443 */
[----:B0-----:R-:W-:-:S05]  /*4940*/  @!P3 IADD3 R38, P4, R39, R6, RZ ;  /* 0x000000062726b210 */ /* 0x001fca0007f9e0ff */
[----:B------:R-:W-:Y:S01]  /*4950*/  @!P3 IMAD.X R39, R8, 0x1, R7, P4 ;  /* 0x000000010827b824 */ /* 0x000fe200020e0607 */
[----:B-1----:R-:W-:Y:S02]  /*4960*/  @!P3 IADD3 R52, P4, R5, R52, RZ ;  /* 0x000000340534b210 */ /* 0x002fe40007f9e0ff */
[----:B------:R-:W-:Y:S02]  /*4970*/  CS2R R6, SRZ ;  /* 0x0000000000067805 */ /* 0x000fe4000001ff00 */
[----:B------:R-:W-:Y:S02]  /*4980*/  CS2R R10, SRZ ;  /* 0x00000000000a7805 */ /* 0x000fe4000001ff00 */
[----:B------:R-:W-:Y:S01]  /*4990*/  CS2R R8, SRZ ;  /* 0x0000000000087805 */ /* 0x000fe2000001ff00 */
[----:B------:R-:W-:Y:S01]  /*49a0*/  @!P3 IMAD.X R53, R4, 0x1, R53, P4 ;  /* 0x000000010435b824 */ /* 0x000fe200020e0635 */
[----:B------:R-:W-:-:S04]  /*49b0*/  CS2R R4, SRZ ;  /* 0x0000000000047805 */ /* 0x000fc8000001ff00 */
[----:B------:R-:W4:Y:S04]  /*49c0*/  @!P3 LDG.E.128 R8, desc[UR46][R52.64] ;  /* 0x0000002e3408b981 */ /* 0x000f28000c1e1d00 */
[----:B------:R-:W5:Y:S01]  /*49d0*/  @!P3 LDG.E.128 R4, desc[UR46][R38.64] ;  /* 0x0000002e2604b981 */ /* 0x000f62000c1e1d00 */
[----:B------:R-:W-:-:S06]  /*49e0*/  UISETP.NE.AND UP0, UPT, UR45, 0x3, UPT ;  /* 0x000000032d00788c */ /* 0x000fcc000bf05270 */
[----:B------:R-:W-:Y:S02]  /*49f0*/  PLOP3.LUT P3, PT, PT, PT, UP0, 0x80, 0x0 ;  /* 0x000000000000781c */ /* 0x000fe40003f6f008 */
[----:B------:R-:W-:Y:S01]  /*4a00*/  ISETP.GE.AND P4, PT, R192, R37, PT ;  /* 0x00000025c000720c */ /* 0x000fe20003f86270 */
[----:B--2---:R-:W-:Y:S02]  /*4a10*/  IMAD.MOV.U32 R98, RZ, RZ, R14 ;  /* 0x000000ffff627224 */ /* 0x004fe400078e000e */
[----:B------:R-:W-:Y:S02]  /*4a20*/  IMAD.MOV.U32 R111, RZ, RZ, R12 ;  /* 0x000000ffff6f7224 */ /* 0x000fe400078e000c */
[----:B---3--:R-:W-:Y:S02]  /*4a30*/  IMAD.MOV.U32 R100, RZ, RZ, R30 ;  /* 0x000000ffff647224 */ /* 0x008fe400078e001e */
[----:B------:R-:W-:Y:S01]  /*4a40*/  IMAD.MOV.U32 R113, RZ, RZ, R28 ;  /* 0x000000ffff717224 */ /* 0x000fe200078e001c */
[----:B----4-:R-:W-:Y:S01]  /*4a50*/  MOV R91, R10 ;  /* 0x0000000a005b7202 */ /* 0x010fe20000000f00 */
[----:B------:R-:W-:-:S02]  /*4a60*/  IMAD.MOV.U32 R92, RZ, RZ, R8 ;  /* 0x000000ffff5c7224 */ /* 0x000fc400078e0008 */
[----:B-----5:R-:W-:Y:S02]  /*4a70*/  IMAD.MOV.U32 R89, RZ, RZ, R6 ;  /* 0x000000ffff597224 */ /* 0x020fe400078e0006 */
[----:B------:R-:W-:Y:S01]  /*4a80*/  IMAD.MOV.U32 R90, RZ, RZ, R4 ;  /* 0x000000ffff5a7224 */ /* 0x000fe200078e0004 */
[----:B------:R-:W-:Y:S06]  /*4a90*/  @!P3 BRA `(.L_x_1252) ;  /* 0x000000000004b947 */ /* 0x000fec0003800000 */
[----:B------:R-:W-:Y:S01]  /*4aa0*/  BPT.TRAP 0x1 ;  /* 0x000000040000795c */ /* 0x000fe20000300000 */
.L_x_1252:
[----:B------:R-:W-:Y:S01]  /*4ab0*/  IMAD R85, R17, 0x8, R16 ;  /* 0x0000000811557824 */ /* 0x000fe200078e0210 */
[----:B------:R-:W-:Y:S01]  /*4ac0*/  SHF.L.U32 R88, R201, 0x1f, RZ ;  /* 0x0000001fc9587819 */ /* 0x000fe200000006ff */
[----:B------:R-:W0:Y:S01]  /*4ad0*/  LDC R93, c[0x0][0x2e4] ;  /* 0x0000b900ff5d7b82 */ /* 0x000e220000000800 */
[----:B------:R-:W-:Y:S01]  /*4ae0*/  BSSY B1, `(.L_x_1253) ;  /* 0x0000006000017945 */ /* 0x000fe20003800000 */
[----:B------:R-:W-:Y:S01]  /*4af0*/  IMAD.MOV.U32 R55, RZ, RZ, R59 ;  /* 0x000000ffff377224 */ /* 0x000fe200078e003b */
[----:B------:R-:W1:Y:S05]  /*4b00*/  SYNCS.PHASECHK.TRANS64.TRYWAIT P5, [R85+URZ+0x28490], R88 ;  /* 0x02849058550075a7 */ /* 0x000e6a00080a017f */
[----:B------:R-:W2:Y:S01]  /*4b10*/  LDC.64 R52, c[0x0][0x2f0] ;  /* 0x0000bc00ff347b82 */ /* 0x000ea20000000a00 */
[----:B0-----:R-:W-:Y:S01]  /*4b20*/  IMAD.IADD R95, R93, 0x1, -R76 ;  /* 0x000000015d5f7824 */ /* 0x001fe200078e0a4c */
[----:B-1----:R-:W-:Y:S06]  /*4b30*/  @!P5 BRA `(.L_x_1254) ;  /* 0x0000020000ccd947 */ /* 0x002fec0003800000 */
.L_x_1603:
[----:B------:R-:W-:Y:S05]  /*4b40*/  BSYNC B1 ;  /* 0x0000000000017941 */ /* 0x000fea0003800000 */
.L_x_1253:
[----:B------:R-:W-:Y:S01]  /*4b50*/  ISETP.GE.OR P5, PT, R18, R87, P1 ;  /* 0x000000571200720c */ /* 0x000fe20000fa6670 */
[----:B------:R-:W-:-:S12]  /*4b60*/  BSSY B1, `(.L_x_1255) ;  /* 0x00000f8000017945 */ /* 0x000fd80003800000 */
[----:B------:R-:W-:Y:S05]  /*4b70*/  @P5 BRA `(.L_x_1256) ;  /* 0x0000000c00d85947 */ /* 0x000fea0003800000 */
[-C--:B--2---:R-:W-:Y:S01]  /*4b80*/  IMAD R32, R19, R52.reuse, RZ ;  /* 0x0000003413207224 */ /* 0x084fe200078e02ff */
[----:B------:R-:W-:Y:S01]  /*4b90*/  BSSY B2, `(.L_x_1257) ;  /* 0x00000e8000027945 */ /* 0x000fe20003800000 */
[----:B------:R-:W-:-:S04]  /*4ba0*/  IMAD.WIDE.U32 R58, R18, R52, R54 ;  /* 0x00000034123a7225 */ /* 0x000fc800078e0036 */
[----:B------:R-:W-:Y:S01]  /*4bb0*/  IMAD R97, R18, R53, R32 ;  /* 0x0000003512617224 */ /* 0x000fe200078e0220 */
[----:B------:R-:W-:Y:S02]  /*4bc0*/  SEL R32, R76, R95, !P0 ;  /* 0x0000005f4c207207 */ /* 0x000fe40004000000 */
        /* <DEDUP_REMOVED lines=13> */
[----:B------:R-:W-:Y:S01]  /*4ca0*/  IADD3 R32, R33, R32, R213 ;  /* 0x0000002021207210 */ /* 0x000fe20007ffe0d5 */
[----:B------:R-:W-:-:S04]  /*4cb0*/  IMAD R33, R17, 0x4000, R62 ;  /* 0x0000400011217824 */ /* 0x000fc800078e023e */
[----:B------:R-:W-:Y:S02]  /*4cc0*/  IMAD R35, R17, 0x4000, R32 ;  /* 0x0000400011237824 */ /* 0x000fe400078e0220 */
[C---:B------:R-:W-:Y:S02]  /*4cd0*/  IMAD.IADD R33, R16.reuse, 0x1, R33 ;  /* 0x0000000110217824 */ /* 0x040fe400078e0221 */
[----:B------:R-:W-:-:S04]  /*4ce0*/  IMAD.IADD R36, R16, 0x1, R35 ;  /* 0x0000000110247824 */ /* 0x000fc800078e0223 */
[----:B------:R-:W1:Y:S04]  /*4cf0*/  LDS.128 R32, [R33+0x20000] ;  /* 0x0200000021207984 */ /* 0x000e680000000c00 */
[----:B------:R-:W2:Y:S01]  /*4d00*/  LDS.128 R36, [R36+0x20000] ;  /* 0x0200000024247984 */ /* 0x000ea20000000c00 */
[----:B------:R-:W-:Y:S05]  /*4d10*/  @P4 BRA `(.L_x_1258) ;  /* 0x0000000c003c4947 */ /* 0x000fea0003800000 */
[--C-:B------:R-:W-:Y:S02]  /*4d20*/  SHF.R.U32.HI R109, RZ, 0x8, R13.reuse ;  /* 0x00000008ff6d7819 */ /* 0x100fe4000001160d */
[----:B------:R-:W-:Y:S02]  /*4d30*/  LOP3.LUT R12, R13, 0xff0000ff, RZ, 0xc0, !PT ;  /* 0xff0000ff0d0c7812 */ /* 0x000fe400078ec0ff */
[----:B------:R-:W-:Y:S01]  /*4d40*/  SHF.R.U32.HI R107, RZ, 0x10, R13 ;  /* 0x00000010ff6b7819 */ /* 0x000fe2000001160d */
[----:B------:R-:W-:Y:S01]  /*4d50*/  IMAD.SHL.U32 R13, R109, 0x100, RZ ;  /* 0x000001006d0d7824 */ /* 0x000fe200078e00ff */
[----:B------:R-:W-:Y:S02]  /*4d60*/  SHF.R.U32.HI R106, RZ, 0x8, R15 ;  /* 0x00000008ff6a7819 */ /* 0x000fe4000001160f */
[----:B------:R-:W-:Y:S02]  /*4d70*/  SHF.R.U32.HI R103, RZ, 0x8, R31 ;  /* 0x00000008ff677819 */ /* 0x000fe4000001161f */
[----:B------:R-:W-:-:S02]  /*4d80*/  SHF.R.U32.HI R104, RZ, 0x8, R29 ;  /* 0x00000008ff687819 */ /* 0x000fc4000001161d */
[----:B------:R-:W-:Y:S02]  /*4d90*/  LOP3.LUT R14, R15, 0xff0000ff, RZ, 0xc0, !PT ;  /* 0xff0000ff0f0e7812 */ /* 0x000fe400078ec0ff */
[----:B------:R-:W-:Y:S01]  /*4da0*/  SHF.R.U32.HI R105, RZ, 0x10, R15 ;  /* 0x00000010ff697819 */ /* 0x000fe2000001160f */
[----:B------:R-:W-:Y:S01]  /*4db0*/  IMAD.SHL.U32 R15, R106, 0x100, RZ ;  /* 0x000001006a0f7824 */ /* 0x000fe200078e00ff */
[----:B------:R-:W-:Y:S01]  /*4dc0*/  LOP3.LUT R12, R12, 0xff00, R13, 0xf8, !PT ;  /* 0x0000ff000c0c7812 */ /* 0x000fe200078ef80d */
[----:B------:R-:W-:Y:S01]  /*4dd0*/  IMAD.U32 R13, R107, 0x10000, RZ ;  /* 0x000100006b0d7824 */ /* 0x000fe200078e00ff */
[----:B------:R-:W-:Y:S02]  /*4de0*/  LOP3.LUT R30, R31, 0xff0000ff, RZ, 0xc0, !PT ;  /* 0xff0000ff1f1e7812 */ /* 0x000fe400078ec0ff */
[----:B------:R-:W-:Y:S01]  /*4df0*/  SHF.R.U32.HI R110, RZ, 0x10, R31 ;  /* 0x00000010ff6e7819 */ /* 0x000fe2000001161f */
[----:B------:R-:W-:Y:S01]  /*4e00*/  IMAD.SHL.U32 R31, R103, 0x100, RZ ;  /* 0x00000100671f7824 */ /* 0x000fe200078e00ff */
[----:B------:R-:W-:-:S02]  /*4e10*/  LOP3.LUT R28, R29, 0xff0000ff, RZ, 0xc0, !PT ;  /* 0xff0000ff1d1c7812 */ /* 0x000fc400078ec0ff */
[----:B------:R-:W-:Y:S01]  /*4e20*/  SHF.R.U32.HI R108, RZ, 0x10, R29 ;  /* 0x00000010ff6c7819 */ /* 0x000fe2000001161d */
[----:B------:R-:W-:Y:S01]  /*4e30*/  IMAD.SHL.U32 R29, R104, 0x100, RZ ;  /* 0x00000100681d7824 */ /* 0x000fe200078e00ff */
[----:B------:R-:W-:Y:S01]  /*4e40*/  LOP3.LUT R15, R14, 0xff00, R15, 0xf8, !PT ;  /* 0x0000ff000e0f7812 */ /* 0x000fe200078ef80f */
[----:B------:R-:W-:Y:S01]  /*4e50*/  IMAD.U32 R110, R110, 0x10000, RZ ;  /* 0x000100006e6e7824 */ /* 0x000fe200078e00ff */
[----:B------:R-:W-:Y:S01]  /*4e60*/  LOP3.LUT R14, R12, 0xff0000, R13, 0xf8, !PT ;  /* 0x00ff00000c0e7812 */ /* 0x000fe200078ef80d */
[----:B------:R-:W-:Y:S01]  /*4e70*/  IMAD.U32 R12, R105, 0x10000, RZ ;  /* 0x00010000690c7824 */ /* 0x000fe200078e00ff */
[----:B------:R-:W-:Y:S02]  /*4e80*/  LOP3.LUT R109, R30, 0xff00, R31, 0xf8, !PT ;  /* 0x0000ff001e6d7812 */ /* 0x000fe400078ef81f */
[----:B------:R-:W-:Y:S02]  /*4e90*/  LOP3.LUT R107, R28, 0xff00, R29, 0xf8, !PT ;  /* 0x0000ff001c6b7812 */ /* 0x000fe400078ef81d */
[----:B------:R-:W-:-:S02]  /*4ea0*/  F2FP.F16.E4M3.UNPACK_B R105, R113.H1 ;  /* 0x00000071ff69723e */ /* 0x000fc400030006ff */
[----:B--2---:R-:W-:Y:S02]  /*4eb0*/  F2FP.F16.E4M3.UNPACK_B R30, R36.H1 ;  /* 0x00000024ff1e723e */ /* 0x004fe400030006ff */
[----:B-1----:R-:W-:Y:S01]  /*4ec0*/  F2FP.F16.E4M3.UNPACK_B R28, R32.H1 ;  /* 0x00000020ff1c723e */ /* 0x002fe200030006ff */
[----:B------:R-:W-:Y:S01]  /*4ed0*/  HADD2.F32 R106, -RZ, R105.H0_H0 ;  /* 0x20000069ff6a7230 */ /* 0x000fe20000004100 */
[----:B------:R-:W-:Y:S01]  /*4ee0*/  F2FP.F16.E4M3.UNPACK_B R103, R111.H1 ;  /* 0x0000006fff67723e */ /* 0x000fe200030006ff */
[----:B------:R-:W-:Y:S01]  /*4ef0*/  HADD2.F32 R31, -RZ, R30.H0_H0 ;  /* 0x2000001eff1f7230 */ /* 0x000fe20000004100 */
[----:B------:R-:W-:Y:S01]  /*4f00*/  LOP3.LUT R13, R109, 0xff0000, R110, 0xf8, !PT ;  /* 0x00ff00006d0d7812 */ /* 0x000fe200078ef86e */
[--C-:B------:R-:W-:Y:S01]  /*4f10*/  HADD2.F32 R29, -RZ, R28.reuse.H0_H0 ;  /* 0x2000001cff1d7230 */ /* 0x100fe20000004100 */
[----:B------:R-:W-:Y:S01]  /*4f20*/  SHF.L.U32 R108, R108, 0x10, RZ ;  /* 0x000000106c6c7819 */ /* 0x000fe200000006ff */
[----:B------:R-:W-:Y:S02]  /*4f30*/  HADD2.F32 R104, -RZ, R103.H0_H0 ;  /* 0x20000067ff687230 */ /* 0x000fe40000004100 */
[----:B------:R-:W-:Y:S01]  /*4f40*/  FMUL.FTZ R112, R31, R106 ;  /* 0x0000006a1f707220 */ /* 0x000fe20000410000 */
[----:B------:R-:W-:Y:S01]  /*4f50*/  F2FP.F16.E4M3.UNPACK_B R36, R36 ;  /* 0x00000024ff24723e */ /* 0x000fe200020006ff */
[C---:B------:R-:W-:Y:S01]  /*4f60*/  FMUL.FTZ R106, R29.reuse, R106 ;  /* 0x0000006a1d6a7220 */ /* 0x040fe20000410000 */
[----:B------:R-:W-:Y:S01]  /*4f70*/  F2FP.F16.E4M3.UNPACK_B R32, R32 ;  /* 0x00000020ff20723e */ /* 0x000fe200020006ff */
[----:B------:R-:W-:Y:S01]  /*4f80*/  FFMA.FTZ R112, R29, R104, -R112 ;  /* 0x000000681d707223 */ /* 0x000fe20000010870 */
[----:B------:R-:W-:-:S02]  /*4f90*/  HADD2.F32 R29, -RZ, R28.H1_H1 ;  /* 0x3000001cff1d7230 */ /* 0x000fc40000004100 */
[----:B------:R-:W-:Y:S01]  /*4fa0*/  FFMA.FTZ R110, R31, R104, R106 ;  /* 0x000000681f6e7223 */ /* 0x000fe2000001006a */
[----:B------:R-:W-:Y:S01]  /*4fb0*/  HADD2.F32 R106, -RZ, R105.H1_H1 ;  /* 0x30000069ff6a7230 */ /* 0x000fe20000004100 */
[----:B------:R-:W-:Y:S01]  /*4fc0*/  F2FP.F16.E4M3.UNPACK_B R105, R113 ;  /* 0x00000071ff69723e */ /* 0x000fe200020006ff */
[----:B------:R-:W-:Y:S01]  /*4fd0*/  HADD2.F32 R31, -RZ, R30.H1_H1 ;  /* 0x3000001eff1f7230 */ /* 0x000fe20000004100 */
[----:B------:R-:W-:Y:S01]  /*4fe0*/  LOP3.LUT R12, R15, 0xff0000, R12, 0xf8, !PT ;  /* 0x00ff00000f0c7812 */ /* 0x000fe200078ef80c */
[----:B------:R-:W-:Y:S01]  /*4ff0*/  HADD2.F32 R104, -RZ, R103.H1_H1 ;  /* 0x30000067ff687230 */ /* 0x000fe20000004100 */
[----:B------:R-:W-:Y:S01]  /*5000*/  LOP3.LUT R15, R107, 0xff0000, R108, 0xf8, !PT ;  /* 0x00ff00006b0f7812 */ /* 0x000fe200078ef86c */
        /* <DEDUP_REMOVED lines=30> */
[----:B------:R-:W-:Y:S01]  /*51f0*/  FMUL.FTZ R114, R31, R104 ;  /* 0x000000681f727220 */ /* 0x000fe20000410000 */
[----:B------:R-:W-:Y:S01]  /*5200*/  HADD2.F32 R36, -RZ, R32.H0_H0 ;  /* 0x20000020ff247230 */ /* 0x000fe20000004100 */
[----:B------:R-:W-:Y:S01]  /*5210*/  F2FP.F16.E4M3.UNPACK_B R100, R100 ;  /* 0x00000064ff64723e */ /* 0x000fe200020006ff */
[----:B------:R-:W-:Y:S02]  /*5220*/  HADD2.F32 R30, -RZ, R30.H1_H1 ;  /* 0x3000001eff1e7230 */ /* 0x000fe40000004100 */
[----:B------:R-:W-:Y:S01]  /*5230*/  FMUL.FTZ R104, R29, R104 ;  /* 0x000000681d687220 */ /* 0x000fe20000410000 */
[----:B------:R-:W-:-:S02]  /*5240*/  HADD2.F32 R28, -RZ, R28.H1_H1 ;  /* 0x3000001cff1c7230 */ /* 0x000fc40000004100 */
[----:B------:R-:W-:Y:S01]  /*5250*/  FFMA.FTZ R114, R29, R36, -R114 ;  /* 0x000000241d727223 */ /* 0x000fe20000010872 */
[----:B------:R-:W-:Y:S02]  /*5260*/  HADD2.F32 R29, -RZ, R32.H1_H1 ;  /* 0x30000020ff1d7230 */ /* 0x000fe40000004100 */
[-C--:B------:R-:W-:Y:S01]  /*5270*/  FMUL.FTZ R109, R30, R103.reuse ;  /* 0x000000671e6d7220 */ /* 0x080fe20000410000 */
[----:B------:R-:W-:Y:S01]  /*5280*/  F2FP.F16.E4M3.UNPACK_B R34, R34 ;  /* 0x00000022ff22723e */ /* 0x000fe200020006ff */
[C---:B------:R-:W-:Y:S01]  /*5290*/  FMUL.FTZ R103, R28.reuse, R103 ;  /* 0x000000671c677220 */ /* 0x040fe20000410000 */
[----:B------:R-:W-:Y:S02]  /*52a0*/  HADD2.F32 R32, -RZ, R100.H0_H0 ;  /* 0x20000064ff207230 */ /* 0x000fe40000004100 */
[-C--:B------:R-:W-:Y:S01]  /*52b0*/  FFMA.FTZ R117, R28, R29.reuse, -R109 ;  /* 0x0000001d1c757223 */ /* 0x080fe2000001086d */
[----:B------:R-:W-:Y:S01]  /*52c0*/  F2FP.F16.E4M3.UNPACK_B R98, R98 ;  /* 0x00000062ff62723e */ /* 0x000fe200020006ff */
[----:B------:R-:W-:Y:S01]  /*52d0*/  FFMA.FTZ R119, R30, R29, R103 ;  /* 0x0000001d1e777223 */ /* 0x000fe20000010067 */
[----:B------:R-:W-:-:S02]  /*52e0*/  HADD2.F32 R29, -RZ, R38.H0_H0 ;  /* 0x20000026ff1d7230 */ /* 0x000fc40000004100 */
[----:B------:R-:W-:Y:S01]  /*52f0*/  FFMA.FTZ R104, R31, R36, R104 ;  /* 0x000000241f687223 */ /* 0x000fe20000010068 */
[----:B------:R-:W-:Y:S01]  /*5300*/  HADD2.F32 R103, -RZ, R100.H1_H1 ;  /* 0x30000064ff677230 */ /* 0x000fe20000004100 */
[----:B------:R-:W-:Y:S01]  /*5310*/  F2FP.SATFINITE.E4M3.F32.PACK_AB_MERGE_C R114, R117, R114, RZ ;  /* 0x000000727572723e */ /* 0x000fe200048070ff */
        /* <DEDUP_REMOVED lines=10> */
[----:B------:R-:W-:Y:S01]  /*53c0*/  F2FP.SATFINITE.E4M3.F32.PACK_AB_MERGE_C R110, R113, R110, RZ ;  /* 0x0000006e716e723e */ /* 0x000fe200048070ff */
[-C--:B------:R-:W-:Y:S01]  /*53d0*/  FFMA.FTZ R109, R28, R30.reuse, -R109 ;  /* 0x0000001e1c6d7223 */ /* 0x080fe2000001086d */
[----:B------:R-:W-:Y:S01]  /*53e0*/  FFMA.FTZ R36, R29, R30, R32 ;  /* 0x0000001e1d247223 */ /* 0x000fe20000010020 */
[----:B------:R-:W-:Y:S01]  /*53f0*/  FFMA.FTZ R103, R38, R31, R103 ;  /* 0x0000001f26677223 */ /* 0x000fe20000010067 */
[----:B------:R-:W-:Y:S01]  /*5400*/  F2FP.F16.E4M3.UNPACK_B R30, R37 ;  /* 0x00000025ff1e723e */ /* 0x000fe200020006ff */
[----:B------:R-:W-:Y:S01]  /*5410*/  FFMA.FTZ R100, R34, R31, -R115 ;  /* 0x0000001f22647223 */ /* 0x000fe20000010873 */
[----:B------:R-:W-:-:S02]  /*5420*/  F2FP.F16.E4M3.UNPACK_B R38, R15 ;  /* 0x0000000fff26723e */ /* 0x000fc400020006ff */
[----:B------:R-:W-:Y:S01]  /*5430*/  F2FP.F16.E4M3.UNPACK_B R28, R33 ;  /* 0x00000021ff1c723e */ /* 0x000fe200020006ff */
[----:B------:R-:W-:Y:S01]  /*5440*/  HADD2.F32 R31, -RZ, R30.H0_H0 ;  /* 0x2000001eff1f7230 */ /* 0x000fe20000004100 */
[----:B------:R-:W-:Y:S01]  /*5450*/  F2FP.F16.E4M3.UNPACK_B R34, R14 ;  /* 0x0000000eff22723e */ /* 0x000fe200020006ff */
[----:B------:R-:W-:Y:S01]  /*5460*/  HADD2.F32 R98, -RZ, R38.H0_H0 ;  /* 0x20000026ff627230 */ /* 0x000fe20000004100 */
[----:B------:R-:W-:Y:S01]  /*5470*/  F2FP.SATFINITE.E4M3.F32.PACK_AB_MERGE_C R32, R111, R112, RZ ;  /* 0x000000706f20723e */ /* 0x000fe200048070ff */
[----:B------:R-:W-:Y:S01]  /*5480*/  HADD2.F32 R29, -RZ, R28.H0_H0 ;  /* 0x2000001cff1d7230 */ /* 0x000fe20000004100 */
[----:B------:R-:W-:Y:S01]  /*5490*/  F2FP.SATFINITE.E4M3.F32.PACK_AB_MERGE_C R112, R103, R36, R104 ;  /* 0x000000246770723e */ /* 0x000fe20004807068 */
[----:B------:R-:W-:Y:S01]  /*54a0*/  HADD2.F32 R36, -RZ, R34.H0_H0 ;  /* 0x20000022ff247230 */ /* 0x000fe20000004100 */
[----:B------:R-:W-:Y:S01]  /*54b0*/  F2FP.SATFINITE.E4M3.F32.PACK_AB_MERGE_C R114, R100, R109, R114 ;  /* 0x0000006d6472723e */ /* 0x000fe20004807072 */
[----:B------:R-:W-:Y:S01]  /*54c0*/  FMUL.FTZ R100, R31, R98 ;  /* 0x000000621f647220 */ /* 0x000fe20000410000 */
[----:B------:R-:W-:-:S02]  /*54d0*/  HADD2.F32 R30, -RZ, R30.H1_H1 ;  /* 0x3000001eff1e7230 */ /* 0x000fc40000004100 */
[C---:B------:R-:W-:Y:S01]  /*54e0*/  FMUL.FTZ R98, R29.reuse, R98 ;  /* 0x000000621d627220 */ /* 0x040fe20000410000 */
[----:B------:R-:W-:Y:S02]  /*54f0*/  HADD2.F32 R103, -RZ, R38.H1_H1 ;  /* 0x30000026ff677230 */ /* 0x000fe40000004100 */
[-C--:B------:R-:W-:Y:S01]  /*5500*/  FFMA.FTZ R100, R29, R36.reuse, -R100 ;  /* 0x000000241d647223 */ /* 0x080fe20000010864 */
[----:B------:R-:W-:Y:S02]  /*5510*/  HADD2.F32 R28, -RZ, R28.H1_H1 ;  /* 0x3000001cff1c7230 */ /* 0x000fe40000004100 */
[----:B------:R-:W-:Y:S01]  /*5520*/  FFMA.FTZ R98, R31, R36, R98 ;  /* 0x000000241f627223 */ /* 0x000fe20000010062 */
[----:B------:R-:W-:Y:S02]  /*5530*/  HADD2.F32 R29, -RZ, R34.H1_H1 ;  /* 0x30000022ff1d7230 */ /* 0x000fe40000004100 */
[-C--:B------:R-:W-:Y:S01]  /*5540*/  FMUL.FTZ R31, R30, R103.reuse ;  /* 0x000000671e1f7220 */ /* 0x080fe20000410000 */
[----:B------:R-:W-:Y:S01]  /*5550*/  F2FP.SATFINITE.E4M3.F32.PACK_AB_MERGE_C R32, R105, R106, R32 ;  /* 0x0000006a6920723e */ /* 0x000fe20004807020 */
[C---:B------:R-:W-:Y:S01]  /*5560*/  FMUL.FTZ R103, R28.reuse, R103 ;  /* 0x000000671c677220 */ /* 0x040fe20000410000 */
[----:B------:R-:W-:Y:S01]  /*5570*/  F2FP.F16.E4M3.UNPACK_B R33, R33.H1 ;  /* 0x00000021ff21723e */ /* 0x000fe200030006ff */
[----:B------:R-:W-:Y:S01]  /*5580*/  FFMA.FTZ R105, R28, R29, -R31 ;  /* 0x0000001d1c697223 */ /* 0x000fe2000001081f */
[----:B------:R-:W-:-:S02]  /*5590*/  F2FP.F16.E4M3.UNPACK_B R37, R37.H1 ;  /* 0x00000025ff25723e */ /* 0x000fc400030006ff */
[----:B------:R-:W-:Y:S01]  /*55a0*/  F2FP.F16.E4M3.UNPACK_B R31, R15.H1 ;  /* 0x0000000fff1f723e */ /* 0x000fe200030006ff */
[----:B------:R-:W-:Y:S01]  /*55b0*/  HADD2.F32 R15, -RZ, R33.H0_H0 ;  /* 0x20000021ff0f7230 */ /* 0x000fe20000004100 */
[----:B------:R-:W-:Y:S01]  /*55c0*/  F2FP.SATFINITE.E4M3.F32.PACK_AB_MERGE_C R110, R108, R107, R110 ;  /* 0x0000006b6c6e723e */ /* 0x000fe2000480706e */
[----:B------:R-:W-:Y:S01]  /*55d0*/  FFMA.FTZ R107, R30, R29, R103 ;  /* 0x0000001d1e6b7223 */ /* 0x000fe20000010067 */
[----:B------:R-:W-:Y:S01]  /*55e0*/  HADD2.F32 R28, -RZ, R37.H0_H0 ;  /* 0x20000025ff1c7230 */ /* 0x000fe20000004100 */
[----:B------:R-:W-:Y:S01]  /*55f0*/  F2FP.F16.E4M3.UNPACK_B R14, R14.H1 ;  /* 0x0000000eff0e723e */ /* 0x000fe200030006ff */
[----:B------:R-:W-:Y:S02]  /*5600*/  HADD2.F32 R30, -RZ, R31.H0_H0 ;  /* 0x2000001fff1e7230 */ /* 0x000fe40000004100 */
[----:B------:R-:W-:Y:S02]  /*5610*/  HADD2.F32 R37, -RZ, R37.H1_H1 ;  /* 0x30000025ff257230 */ /* 0x000fe40000004100 */
[----:B------:R-:W-:-:S02]  /*5620*/  HADD2.F32 R34, -RZ, R31.H1_H1 ;  /* 0x3000001fff227230 */ /* 0x000fc40000004100 */
[CC--:B------:R-:W-:Y:S01]  /*5630*/  FMUL.FTZ R36, R28.reuse, R30.reuse ;  /* 0x0000001e1c247220 */ /* 0x0c0fe20000410000 */
[----:B------:R-:W-:Y:S02]  /*5640*/  HADD2.F32 R33, -RZ, R33.H1_H1 ;  /* 0x30000021ff217230 */ /* 0x000fe40000004100 */
[----:B------:R-:W-:Y:S01]  /*5650*/  FMUL.FTZ R31, R15, R30 ;  /* 0x0000001e0f1f7220 */ /* 0x000fe20000410000 */
[--C-:B------:R-:W-:Y:S02]  /*5660*/  HADD2.F32 R29, -RZ, R14.reuse.H0_H0 ;  /* 0x2000000eff1d7230 */ /* 0x100fe40000004100 */
[----:B------:R-:W-:Y:S02]  /*5670*/  HADD2.F32 R30, -RZ, R14.H1_H1 ;  /* 0x3000000eff1e7230 */ /* 0x000fe40000004100 */
[-C--:B------:R-:W-:Y:S01]  /*5680*/  FMUL.FTZ R14, R37, R34.reuse ;  /* 0x00000022250e7220 */ /* 0x080fe20000410000 */
[----:B------:R-:W-:Y:S01]  /*5690*/  FMUL.FTZ R34, R33, R34 ;  /* 0x0000002221227220 */ /* 0x000fe20000410000 */
[-C--:B------:R-:W-:Y:S01]  /*56a0*/  FFMA.FTZ R104, R15, R29.reuse, -R36 ;  /* 0x0000001d0f687223 */ /* 0x080fe20000010824 */
[----:B------:R-:W-:Y:S01]  /*56b0*/  FFMA.FTZ R106, R28, R29, R31 ;  /* 0x0000001d1c6a7223 */ /* 0x000fe2000001001f */
[-C--:B------:R-:W-:Y:S01]  /*56c0*/  FFMA.FTZ R109, R33, R30.reuse, -R14 ;  /* 0x0000001e216d7223 */ /* 0x080fe2000001080e */
[----:B------:R-:W-:Y:S01]  /*56d0*/  F2FP.F16.E4M3.UNPACK_B R29, R39 ;  /* 0x00000027ff1d723e */ /* 0x000fe200020006ff */
[----:B------:R-:W-:Y:S01]  /*56e0*/  FFMA.FTZ R111, R37, R30, R34 ;  /* 0x0000001e256f7223 */ /* 0x000fe20000010022 */
[----:B------:R-:W-:-:S02]  /*56f0*/  F2FP.F16.E4M3.UNPACK_B R14, R35 ;  /* 0x00000023ff0e723e */ /* 0x000fc400020006ff */
[----:B------:R-:W-:Y:S01]  /*5700*/  F2FP.F16.E4M3.UNPACK_B R39, R39.H1 ;  /* 0x00000027ff27723e */ /* 0x000fe200030006ff */
[--C-:B------:R-:W-:Y:S01]  /*5710*/  HADD2.F32 R30, -RZ, R29.reuse.H0_H0 ;  /* 0x2000001dff1e7230 */ /* 0x100fe20000004100 */
[----:B------:R-:W-:Y:S01]  /*5720*/  F2FP.F16.E4M3.UNPACK_B R36, R13.H1 ;  /* 0x0000000dff24723e */ /* 0x000fe200030006ff */
[----:B------:R-:W-:Y:S01]  /*5730*/  HADD2.F32 R15, -RZ, R14.H0_H0 ;  /* 0x2000000eff0f7230 */ /* 0x000fe20000004100 */
[----:B------:R-:W-:Y:S01]  /*5740*/  F2FP.F16.E4M3.UNPACK_B R35, R35.H1 ;  /* 0x00000023ff23723e */ /* 0x000fe200030006ff */
[----:B------:R-:W-:Y:S01]  /*5750*/  HADD2.F32 R29, -RZ, R29.H1_H1 ;  /* 0x3000001dff1d7230 */ /* 0x000fe20000004100 */
[----:B------:R-:W-:Y:S01]  /*5760*/  F2FP.F16.E4M3.UNPACK_B R34, R13 ;  /* 0x0000000dff22723e */ /* 0x000fe200020006ff */
[----:B------:R-:W-:Y:S01]  /*5770*/  HADD2.F32 R103, -RZ, R36.H0_H0 ;  /* 0x20000024ff677230 */ /* 0x000fe20000004100 */
[-C--:B------:R-:W-:Y:S01]  /*5780*/  F2FP.F16.E4M3.UNPACK_B R13, R12.reuse ;  /* 0x0000000cff0d723e */ /* 0x080fe200020006ff */
[----:B------:R-:W-:Y:S01]  /*5790*/  HADD2.F32 R28, -RZ, R35.H0_H0 ;  /* 0x20000023ff1c7230 */ /* 0x000fe20000004100 */
[----:B------:R-:W-:Y:S01]  /*57a0*/  F2FP.F16.E4M3.UNPACK_B R31, R12.H1 ;  /* 0x0000000cff1f723e */ /* 0x000fe200030006ff */
[----:B------:R-:W-:Y:S01]  /*57b0*/  HADD2.F32 R12, -RZ, R39.H0_H0 ;  /* 0x20000027ff0c7230 */ /* 0x000fe20000004100 */
[----:B------:R-:W-:Y:S01]  /*57c0*/  F2FP.SATFINITE.E4M3.F32.PACK_AB_MERGE_C R104, R109, R104, RZ ;  /* 0x000000686d68723e */ /* 0x000fe200048070ff */
[----:B------:R-:W-:Y:S01]  /*57d0*/  HADD2.F32 R38, -RZ, R34.H0_H0 ;  /* 0x20000022ff267230 */ /* 0x000fe20000004100 */
[----:B------:R-:W-:Y:S01]  /*57e0*/  F2FP.SATFINITE.E4M3.F32.PACK_AB_MERGE_C R106, R111, R106, RZ ;  /* 0x0000006a6f6a723e */ /* 0x000fe200048070ff */
[----:B------:R-:W-:-:S02]  /*57f0*/  HADD2.F32 R37, -RZ, R31.H0_H0 ;  /* 0x2000001fff257230 */ /* 0x000fc40000004100 */
[-C--:B------:R-:W-:Y:S01]  /*5800*/  FMUL.FTZ R115, R12, R103.reuse ;  /* 0x000000670c737220 */ /* 0x080fe20000410000 */
[----:B------:R-:W-:Y:S01]  /*5810*/  FMUL.FTZ R103, R28, R103 ;  /* 0x000000671c677220 */ /* 0x000fe20000410000 */
[----:B------:R-:W-:Y:S02]  /*5820*/  HADD2.F32 R39, -RZ, R39.H1_H1 ;  /* 0x30000027ff277230 */ /* 0x000fe40000004100 */
[----:B------:R-:W-:Y:S01]  /*5830*/  FMUL.FTZ R108, R30, R38 ;  /* 0x000000261e6c7220 */ /* 0x000fe20000410000 */
[----:B------:R-:W-:Y:S02]  /*5840*/  HADD2.F32 R36, -RZ, R36.H1_H1 ;  /* 0x30000024ff247230 */ /* 0x000fe40000004100 */
[-C--:B------:R-:W-:Y:S01]  /*5850*/  FFMA.FTZ R115, R28, R37.reuse, -R115 ;  /* 0x000000251c737223 */ /* 0x080fe20000010873 */
[----:B------:R-:W-:Y:S02]  /*5860*/  HADD2.F32 R35, -RZ, R35.H1_H1 ;  /* 0x30000023ff237230 */ /* 0x000fe40000004100 */
[----:B------:R-:W-:Y:S01]  /*5870*/  FFMA.FTZ R103, R12, R37, R103 ;  /* 0x000000250c677223 */ /* 0x000fe20000010067 */
[----:B------:R-:W-:-:S02]  /*5880*/  HADD2.F32 R33, -RZ, R13.H0_H0 ;  /* 0x2000000dff217230 */ /* 0x000fc40000004100 */
[-C--:B------:R-:W-:Y:S01]  /*5890*/  FMUL.FTZ R28, R39, R36.reuse ;  /* 0x00000024271c7220 */ /* 0x080fe20000410000 */
[----:B------:R-:W-:Y:S02]  /*58a0*/  HADD2.F32 R34, -RZ, R34.H1_H1 ;  /* 0x30000022ff227230 */ /* 0x000fe40000004100 */
[----:B------:R-:W-:Y:S01]  /*58b0*/  FMUL.FTZ R36, R35, R36 ;  /* 0x0000002423247220 */ /* 0x000fe20000410000 */
[----:B------:R-:W-:Y:S02]  /*58c0*/  HADD2.F32 R14, -RZ, R14.H1_H1 ;  /* 0x3000000eff0e7230 */ /* 0x000fe40000004100 */
[C---:B------:R-:W-:Y:S01]  /*58d0*/  FMUL.FTZ R113, R15.reuse, R38 ;  /* 0x000000260f717220 */ /* 0x040fe20000410000 */
[----:B------:R-:W-:Y:S02]  /*58e0*/  HADD2.F32 R12, -RZ, R31.H1_H1 ;  /* 0x3000001fff0c7230 */ /* 0x000fe40000004100 */
[----:B------:R-:W-:Y:S01]  /*58f0*/  FFMA.FTZ R108, R15, R33, -R108 ;  /* 0x000000210f6c7223 */ /* 0x000fe2000001086c */
[----:B------:R-:W-:-:S02]  /*5900*/  HADD2.F32 R13, -RZ, R13.H1_H1 ;  /* 0x3000000dff0d7230 */ /* 0x000fc40000004100 */
[-C--:B------:R-:W-:Y:S01]  /*5910*/  FMUL.FTZ R15, R29, R34.reuse ;  /* 0x000000221d0f7220 */ /* 0x080fe20000410000 */
[----:B------:R-:W-:Y:S01]  /*5920*/  FMUL.FTZ R34, R14, R34 ;  /* 0x000000220e227220 */ /* 0x000fe20000410000 */
[-C--:B------:R-:W-:Y:S01]  /*5930*/  FFMA.FTZ R36, R39, R12.reuse, R36 ;  /* 0x0000000c27247223 */ /* 0x080fe20000010024 */
[----:B------:R-:W-:Y:S01]  /*5940*/  FFMA.FTZ R28, R35, R12, -R28 ;  /* 0x0000000c231c7223 */ /* 0x000fe2000001081c */
[----:B------:R-:W-:Y:S01]  /*5950*/  FFMA.FTZ R113, R30, R33, R113 ;  /* 0x000000211e717223 */ /* 0x000fe20000010071 */
[-C--:B------:R-:W-:Y:S01]  /*5960*/  FFMA.FTZ R34, R29, R13.reuse, R34 ;  /* 0x0000000d1d227223 */ /* 0x080fe20000010022 */
[----:B------:R-:W-:Y:S01]  /*5970*/  FFMA.FTZ R15, R14, R13, -R15 ;  /* 0x0000000d0e0f7223 */ /* 0x000fe2000001080f */
[----:B------:R-:W-:Y:S01]  /*5980*/  F2FP.SATFINITE.E4M3.F32.PACK_AB_MERGE_C R36, R36, R103, RZ ;  /* 0x000000672424723e */ /* 0x000fe200048070ff */
[----:B------:R-:W-:Y:S01]  /*5990*/  IMAD.MOV.U32 R38, RZ, RZ, R112 ;  /* 0x000000ffff267224 */ /* 0x000fe200078e0070 */
[----:B------:R-:W-:Y:S02]  /*59a0*/  F2FP.SATFINITE.E4M3.F32.PACK_AB_MERGE_C R28, R28, R115, RZ ;  /* 0x000000731c1c723e */ /* 0x000fe400048070ff */
[----:B------:R-:W-:Y:S01]  /*59b0*/  F2FP.SATFINITE.E4M3.F32.PACK_AB_MERGE_C R39, R34, R113, R36 ;  /* 0x000000712227723e */ /* 0x000fe20004807024 */
[----:B------:R-:W-:Y:S01]  /*59c0*/  IMAD.MOV.U32 R36, RZ, RZ, R110 ;  /* 0x000000ffff247224 */ /* 0x000fe200078e006e */
[----:B------:R-:W-:Y:S01]  /*59d0*/  F2FP.SATFINITE.E4M3.F32.PACK_AB_MERGE_C R33, R105, R100, R104 ;  /* 0x000000646921723e */ /* 0x000fe20004807068 */
[----:B------:R-:W-:Y:S01]  /*59e0*/  IMAD.MOV.U32 R34, RZ, RZ, R114 ;  /* 0x000000ffff227224 */ /* 0x000fe200078e0072 */
[----:B------:R-:W-:-:S02]  /*59f0*/  F2FP.SATFINITE.E4M3.F32.PACK_AB_MERGE_C R35, R15, R108, R28 ;  /* 0x0000006c0f23723e */ /* 0x000fc4000480701c */
[----:B------:R-:W-:-:S07]  /*5a00*/  F2FP.SATFINITE.E4M3.F32.PACK_AB_MERGE_C R37, R107, R98, R106 ;  /* 0x000000626b25723e */ /* 0x000fce000480706a */
.L_x_1258:
[----:B------:R-:W-:Y:S05]  /*5a10*/  BSYNC B2 ;  /* 0x0000000000027941 */ /* 0x000fea0003800000 */
.L_x_1257:
[----:B------:R-:W-:Y:S02]  /*5a20*/  ISETP.GE.AND P5, PT, R96, R93, PT ;  /* 0x0000005d6000720c */ /* 0x000fe40003fa6270 */
[----:B------:R-:W-:-:S11]  /*5a30*/  P2R R13, PR, RZ, 0x1 ;  /* 0x00000001ff0d7803 */ /* 0x000fd60000000000 */
[--C-:B------:R-:W-:Y:S02]  /*5a40*/  @!P5 SHF.R.S32.HI R12, RZ, 0x1f, R96.reuse ;  /* 0x0000001fff0cd819 */ /* 0x100fe40000011460 */
[----:B------:R-:W-:-:S04]  /*5a50*/  @!P5 IADD3 R15, P0, P6, R40, R58, R96 ;  /* 0x0000003a280fd210 */ /* 0x000fc80007e1e060 */
[----:B------:R-:W-:Y:S02]  /*5a60*/  @!P5 IADD3.X R28, R0, R97, R12, P0, P6 ;  /* 0x00000061001cd210 */ /* 0x000fe400007ec40c */
[----:B------:R-:W-:Y:S02]  /*5a70*/  IADD3 R12, P6, R99, R50, RZ ;  /* 0x00000032630c7210 */ /* 0x000fe40007fde0ff */
[----:B------:R-:W-:-:S03]  /*5a80*/  ISETP.NE.AND P0, PT, R13, RZ, PT ;  /* 0x000000ff0d00720c */ /* 0x000fc60003f05270 */
[----:B------:R-:W-:Y:S01]  /*5a90*/  IMAD.X R13, R94, 0x1, R51, P6 ;  /* 0x000000015e0d7824 */ /* 0x000fe200030e0633 */
[----:B------:R-:W-:-:S04]  /*5aa0*/  @!P5 IADD3 R14, P6, R15, R50, RZ ;  /* 0x000000320f0ed210 */ /* 0x000fc80007fde0ff */
[----:B-1----:R1:W-:Y:S01]  /*5ab0*/  STG.E.128 desc[UR46][R12.64], R32 ;  /* 0x000000200c007986 */ /* 0x0023e2000c101d2e */
[----:B------:R-:W-:-:S05]  /*5ac0*/  @!P5 IMAD.X R15, R28, 0x1, R51, P6 ;  /* 0x000000011c0fd824 */ /* 0x000fca00030e0633 */
[----:B--2---:R1:W-:Y:S03]  /*5ad0*/  @!P5 STG.E.128 desc[UR46][R14.64], R36 ;  /* 0x000000240e00d986 */ /* 0x0043e6000c101d2e */
.L_x_1256:
[----:B------:R-:W-:Y:S05]  /*5ae0*/  BSYNC B1 ;  /* 0x0000000000017941 */ /* 0x000fea0003800000 */
.L_x_1255:
[C---:B------:R-:W-:Y:S01]  /*5af0*/  ISETP.GE.OR P5, PT, R195.reuse, R87, P1 ;  /* 0x00000057c300720c */ /* 0x040fe20000fa6670 */
[-C--:B-12---:R-:W-:Y:S02]  /*5b00*/  IMAD R12, R216, R52.reuse, RZ ;  /* 0x00000034d80c7224 */ /* 0x086fe400078e02ff */
[----:B------:R-:W-:-:S04]  /*5b10*/  IMAD.WIDE.U32 R54, R195, R52, R54 ;  /* 0x00000034c3367225 */ /* 0x000fc800078e0036 */
[----:B------:R-:W-:-:S06]  /*5b20*/  IMAD R35, R195, R53, R12 ;  /* 0x00000035c3237224 */ /* 0x000fcc00078e020c */
[----:B------:R-:W-:Y:S05]  /*5b30*/  @P5 BRA `(.L_x_1245) ;  /* 0x00000010003c5947 */ /* 0x000fea0003800000 */
[----:B------:R-:W-:Y:S01]  /*5b40*/  IMAD.IADD R35, R55, 0x1, R35 ;  /* 0x0000000137237824 */ /* 0x000fe200078e0223 */
[----:B------:R-:W-:Y:S01]  /*5b50*/  IADD3 R33, P5, P6, R40, R54, R77 ;  /* 0x0000003628217210 */ /* 0x000fe20007ebe04d */
[----:B------:R-:W-:Y:S01]  /*5b60*/  BSSY B1, `(.L_x_1259) ;  /* 0x00000e8000017945 */ /* 0x000fe20003800000 */
[----:B------:R-:W-:Y:S02]  /*5b70*/  SEL R95, R76, R95, !P0 ;  /* 0x0000005f4c5f7207 */ /* 0x000fe40004000000 */
[----:B------:R-:W-:Y:S02]  /*5b80*/  IADD3.X R12, R0, R35, R81, P5, P6 ;  /* 0x00000023000c7210 */ /* 0x000fe40002fec451 */
[----:B------:R-:W-:-:S05]  /*5b90*/  IADD3 R32, P5, R33, R50, RZ ;  /* 0x0000003221207210 */ /* 0x000fca0007fbe0ff */
[----:B------:R-:W-:Y:S01]  /*5ba0*/  IMAD.X R33, R12, 0x1, R51, P5 ;  /* 0x000000010c217824 */ /* 0x000fe200028e0633 */
[----:B------:R-:W-:-:S04]  /*5bb0*/  SHF.R.S32.HI R12, RZ, 0x1f, R95 ;  /* 0x0000001fff0c7819 */ /* 0x000fc8000001145f */
[----:B------:R-:W-:-:S04]  /*5bc0*/  LEA.HI R12, R12, R95, RZ, 0x5 ;  /* 0x0000005f0c0c7211 */ /* 0x000fc800078f28ff */
[----:B------:R-:W-:-:S04]  /*5bd0*/  LEA.HI.SX32 R12, R12, R79, 0x1b ;  /* 0x0000004f0c0c7211 */ /* 0x000fc800078fdaff */
[----:B------:R-:W-:Y:S01]  /*5be0*/  SHF.R.S32.HI R13, RZ, 0x1f, R12 ;  /* 0x0000001fff0d7819 */ /* 0x000fe2000001140c */
[----:B------:R-:W-:-:S03]  /*5bf0*/  IMAD.SHL.U32 R37, R12, 0x10, RZ ;  /* 0x000000100c257824 */ /* 0x000fc600078e00ff */
[----:B------:R-:W-:Y:S02]  /*5c00*/  LEA.HI R12, R13, R12, RZ, 0x3 ;  /* 0x0000000c0d0c7211 */ /* 0x000fe400078f18ff */
[----:B------:R-:W-:-:S03]  /*5c10*/  LOP3.LUT R13, R208, 0x70, R37, 0xf8, !PT ;  /* 0x00000070d00d7812 */ /* 0x000fc600078ef825 */
[----:B------:R-:W-:Y:S01]  /*5c20*/  IMAD.SHL.U32 R14, R12, 0x400, RZ ;  /* 0x000004000c0e7824 */ /* 0x000fe200078e00ff */
[----:B------:R-:W-:Y:S01]  /*5c30*/  LOP3.LUT R12, R13, R210, RZ, 0x3c, !PT ;  /* 0x000000d20d0c7212 */ /* 0x000fe200078e3cff */
[----:B------:R-:W-:-:S03]  /*5c40*/  IMAD R13, R17, 0x4000, R64 ;  /* 0x00004000110d7824 */ /* 0x000fc600078e0240 */
[----:B------:R-:W-:Y:S01]  /*5c50*/  LOP3.LUT R14, R14, 0xffffe000, RZ, 0xc0, !PT ;  /* 0xffffe0000e0e7812 */ /* 0x000fe200078ec0ff */
[----:B------:R-:W-:-:S03]  /*5c60*/  IMAD.IADD R13, R16, 0x1, R13 ;  /* 0x00000001100d7824 */ /* 0x000fc600078e020d */
[----:B------:R-:W-:-:S05]  /*5c70*/  IADD3 R12, R12, R14, R211 ;  /* 0x0000000e0c0c7210 */ /* 0x000fca0007ffe0d3 */
[----:B------:R-:W-:-:S04]  /*5c80*/  IMAD R15, R17, 0x4000, R12 ;  /* 0x00004000110f7824 */ /* 0x000fc800078e020c */
[----:B------:R-:W-:Y:S02]  /*5c90*/  IMAD.IADD R28, R16, 0x1, R15 ;  /* 0x00000001101c7824 */ /* 0x000fe400078e020f */
[----:B------:R-:W1:Y:S04]  /*5ca0*/  LDS.128 R12, [R13+0x20000] ;  /* 0x020000000d0c7984 */ /* 0x000e680000000c00 */
[----:B------:R-:W2:Y:S01]  /*5cb0*/  LDS.128 R28, [R28+0x20000] ;  /* 0x020000001c1c7984 */ /* 0x000ea20000000c00 */
[----:B------:R-:W-:Y:S05]  /*5cc0*/  @P4 BRA `(.L_x_1260) ;  /* 0x0000000c00444947 */ /* 0x000fea0003800000 */
[----:B------:R-:W-:Y:S02]  /*5cd0*/  SHF.R.U32.HI R4, RZ, 0x8, R5 ;  /* 0x00000008ff047819 */ /* 0x000fe40000011605 */
[----:B------:R-:W-:Y:S02]  /*5ce0*/  SHF.R.U32.HI R8, RZ, 0x8, R9 ;  /* 0x00000008ff087819 */ /* 0x000fe40000011609 */
[----:B------:R-:W-:Y:S01]  /*5cf0*/  SHF.R.U32.HI R38, RZ, 0x10, R5 ;  /* 0x00000010ff267819 */ /* 0x000fe20000011605 */
[----:B------:R-:W-:Y:S01]  /*5d00*/  IMAD.SHL.U32 R4, R4, 0x100, RZ ;  /* 0x0000010004047824 */ /* 0x000fe200078e00ff */
[----:B------:R-:W-:Y:S01]  /*5d10*/  SHF.R.U32.HI R10, RZ, 0x8, R11 ;  /* 0x00000008ff0a7819 */ /* 0x000fe2000001160b */
[----:B------:R-:W-:Y:S01]  /*5d20*/  IMAD.SHL.U32 R8, R8, 0x100, RZ ;  /* 0x0000010008087824 */ /* 0x000fe200078e00ff */
[----:B------:R-:W-:Y:S02]  /*5d30*/  LOP3.LUT R5, R5, 0xff0000ff, RZ, 0xc0, !PT ;  /* 0xff0000ff05057812 */ /* 0x000fe400078ec0ff */
[----:B------:R-:W-:-:S02]  /*5d40*/  SHF.R.U32.HI R6, RZ, 0x8, R7 ;  /* 0x00000008ff067819 */ /* 0x000fc40000011607 */
[----:B------:R-:W-:Y:S02]  /*5d50*/  SHF.R.U32.HI R36, RZ, 0x10, R11 ;  /* 0x00000010ff247819 */ /* 0x000fe4000001160b */
[----:B------:R-:W-:Y:S02]  /*5d60*/  SHF.R.U32.HI R39, RZ, 0x10, R9 ;  /* 0x00000010ff277819 */ /* 0x000fe40000011609 */
[----:B------:R-:W-:Y:S02]  /*5d70*/  LOP3.LUT R11, R11, 0xff0000ff, RZ, 0xc0, !PT ;  /* 0xff0000ff0b0b7812 */ /* 0x000fe400078ec0ff */
[----:B------:R-:W-:Y:S02]  /*5d80*/  SHF.L.U32 R10, R10, 0x8, RZ ;  /* 0x000000080a0a7819 */ /* 0x000fe400000006ff */
[----:B------:R-:W-:Y:S02]  /*5d90*/  LOP3.LUT R9, R9, 0xff0000ff, RZ, 0xc0, !PT ;  /* 0xff0000ff09097812 */ /* 0x000fe400078ec0ff */
[----:B------:R-:W-:Y:S01]  /*5da0*/  LOP3.LUT R5, R5, 0xff00, R4, 0xf8, !PT ;  /* 0x0000ff0005057812 */ /* 0x000fe200078ef804 */
[----:B------:R-:W-:Y:S01]  /*5db0*/  IMAD.SHL.U32 R4, R6, 0x100, RZ ;  /* 0x0000010006047824 */ /* 0x000fe200078e00ff */
[----:B------:R-:W-:Y:S01]  /*5dc0*/  SHF.R.U32.HI R34, RZ, 0x10, R7 ;  /* 0x00000010ff227819 */ /* 0x000fe20000011607 */
[----:B------:R-:W-:Y:S01]  /*5dd0*/  IMAD.U32 R6, R38, 0x10000, RZ ;  /* 0x0001000026067824 */ /* 0x000fe200078e00ff */
[----:B------:R-:W-:-:S02]  /*5de0*/  LOP3.LUT R7, R7, 0xff0000ff, RZ, 0xc0, !PT ;  /* 0xff0000ff07077812 */ /* 0x000fc400078ec0ff */
[----:B------:R-:W-:Y:S02]  /*5df0*/  LOP3.LUT R94, R11, 0xff00, R10, 0xf8, !PT ;  /* 0x0000ff000b5e7812 */ /* 0x000fe400078ef80a */
[----:B------:R-:W-:Y:S02]  /*5e00*/  LOP3.LUT R58, R9, 0xff00, R8, 0xf8, !PT ;  /* 0x0000ff00093a7812 */ /* 0x000fe400078ef808 */
[----:B------:R-:W-:Y:S02]  /*5e10*/  F2FP.F16.E4M3.UNPACK_B R38, R92.H1 ;  /* 0x0000005cff26723e */ /* 0x000fe400030006ff */
[----:B--2---:R-:W-:Y:S02]  /*5e20*/  F2FP.F16.E4M3.UNPACK_B R10, R28.H1 ;  /* 0x0000001cff0a723e */ /* 0x004fe400030006ff */
[----:B-1----:R-:W-:Y:S01]  /*5e30*/  F2FP.F16.E4M3.UNPACK_B R8, R12.H1 ;  /* 0x0000000cff08723e */ /* 0x002fe200030006ff */
[----:B------:R-:W-:Y:S01]  /*5e40*/  HADD2.F32 R52, -RZ, R38.H0_H0 ;  /* 0x20000026ff347230 */ /* 0x000fe20000004100 */
[----:B------:R-:W-:Y:S01]  /*5e50*/  LOP3.LUT R7, R7, 0xff00, R4, 0xf8, !PT ;  /* 0x0000ff0007077812 */ /* 0x000fe200078ef804 */
[----:B------:R-:W-:Y:S01]  /*5e60*/  IMAD.U32 R4, R34, 0x10000, RZ ;  /* 0x0001000022047824 */ /* 0x000fe200078e00ff */
[----:B------:R-:W-:Y:S01]  /*5e70*/  F2FP.F16.E4M3.UNPACK_B R34, R90.H1 ;  /* 0x0000005aff22723e */ /* 0x000fe200030006ff */
[----:B------:R-:W-:Y:S01]  /*5e80*/  HADD2.F32 R11, -RZ, R10.H0_H0 ;  /* 0x2000000aff0b7230 */ /* 0x000fe20000004100 */
[----:B------:R-:W-:Y:S01]  /*5e90*/  LOP3.LUT R6, R5, 0xff0000, R6, 0xf8, !PT ;  /* 0x00ff000005067812 */ /* 0x000fe200078ef806 */
[----:B------:R-:W-:Y:S01]  /*5ea0*/  HADD2.F32 R9, -RZ, R8.H0_H0 ;  /* 0x20000008ff097230 */ /* 0x000fe20000004100 */
[----:B------:R-:W-:Y:S01]  /*5eb0*/  LOP3.LUT R4, R7, 0xff0000, R4, 0xf8, !PT ;  /* 0x00ff000007047812 */ /* 0x000fe200078ef804 */
[----:B------:R-:W-:-:S02]  /*5ec0*/  IMAD.U32 R7, R39, 0x10000, RZ ;  /* 0x0001000027077824 */ /* 0x000fc400078e00ff */
[-C--:B------:R-:W-:Y:S01]  /*5ed0*/  FMUL.FTZ R96, R11, R52.reuse ;  /* 0x000000340b607220 */ /* 0x080fe20000410000 */
[----:B------:R-:W-:Y:S02]  /*5ee0*/  IMAD.U32 R5, R36, 0x10000, RZ ;  /* 0x0001000024057824 */ /* 0x000fe400078e00ff */
[----:B------:R-:W-:Y:S01]  /*5ef0*/  FMUL.FTZ R52, R9, R52 ;  /* 0x0000003409347220 */ /* 0x000fe20000410000 */
[----:B------:R-:W-:Y:S01]  /*5f00*/  HADD2.F32 R36, -RZ, R34.H0_H0 ;  /* 0x20000022ff247230 */ /* 0x000fe20000004100 */
[----:B------:R-:W-:Y:S01]  /*5f10*/  LOP3.LUT R7, R58, 0xff0000, R7, 0xf8, !PT ;  /* 0x00ff00003a077812 */ /* 0x000fe200078ef807 */
[----:B------:R-:W-:Y:S01]  /*5f20*/  HADD2.F32 R38, -RZ, R38.H1_H1 ;  /* 0x30000026ff267230 */ /* 0x000fe20000004100 */
[----:B------:R-:W-:Y:S01]  /*5f30*/  F2FP.F16.E4M3.UNPACK_B R92, R92 ;  /* 0x0000005cff5c723e */ /* 0x000fe200020006ff */
[----:B------:R-:W-:Y:S02]  /*5f40*/  HADD2.F32 R34, -RZ, R34.H1_H1 ;  /* 0x30000022ff227230 */ /* 0x000fe40000004100 */
[----:B------:R-:W-:Y:S01]  /*5f50*/  FFMA.FTZ R58, R11, R36, R52 ;  /* 0x000000240b3a7223 */ /* 0x000fe20000010034 */
[----:B------:R-:W-:Y:S01]  /*5f60*/  HADD2.F32 R11, -RZ, R10.H1_H1 ;  /* 0x3000000aff0b7230 */ /* 0x000fe20000004100 */
[----:B------:R-:W-:Y:S01]  /*5f70*/  F2FP.F16.E4M3.UNPACK_B R28, R28 ;  /* 0x0000001cff1c723e */ /* 0x000fe200020006ff */
[----:B------:R-:W-:Y:S01]  /*5f80*/  FFMA.FTZ R96, R9, R36, -R96 ;  /* 0x0000002409607223 */ /* 0x000fe20000010860 */
[----:B------:R-:W-:Y:S01]  /*5f90*/  F2FP.F16.E4M3.UNPACK_B R12, R12 ;  /* 0x0000000cff0c723e */ /* 0x000fe200020006ff */
[----:B------:R-:W-:Y:S01]  /*5fa0*/  HADD2.F32 R9, -RZ, R8.H1_H1 ;  /* 0x30000008ff097230 */ /* 0x000fe20000004100 */
[----:B------:R-:W-:Y:S01]  /*5fb0*/  F2FP.F16.E4M3.UNPACK_B R90, R90 ;  /* 0x0000005aff5a723e */ /* 0x000fe200020006ff */
[----:B------:R-:W-:-:S02]  /*5fc0*/  HADD2.F32 R39, -RZ, R92.H0_H0 ;  /* 0x2000005cff277230 */ /* 0x000fc40000004100 */
[-C--:B------:R-:W-:Y:S01]  /*5fd0*/  FMUL.FTZ R36, R11, R38.reuse ;  /* 0x000000260b247220 */ /* 0x080fe20000410000 */
[----:B------:R-:W-:Y:S02]  /*5fe0*/  HADD2.F32 R10, -RZ, R28.H0_H0 ;  /* 0x2000001cff0a7230 */ /* 0x000fe40000004100 */
[C---:B------:R-:W-:Y:S01]  /*5ff0*/  FMUL.FTZ R38, R9.reuse, R38 ;  /* 0x0000002609267220 */ /* 0x040fe20000410000 */
[----:B------:R-:W-:Y:S02]  /*6000*/  HADD2.F32 R8, -RZ, R12.H0_H0 ;  /* 0x2000000cff087230 */ /* 0x000fe40000004100 */
[-C--:B------:R-:W-:Y:S01]  /*6010*/  FFMA.FTZ R95, R9, R34.reuse, -R36 ;  /* 0x00000022095f7223 */ /* 0x080fe20000010824 */
[----:B------:R-:W-:Y:S02]  /*6020*/  HADD2.F32 R9, -RZ, R90.H0_H0 ;  /* 0x2000005aff097230 */ /* 0x000fe40000004100 */
[-C--:B------:R-:W-:Y:S01]  /*6030*/  FMUL.FTZ R53, R10, R39.reuse ;  /* 0x000000270a357220 */ /* 0x080fe20000410000 */
[----:B------:R-:W-:Y:S01]  /*6040*/  FFMA.FTZ R97, R11, R34, R38 ;  /* 0x000000220b617223 */ /* 0x000fe20000010026 */
[----:B------:R-:W-:Y:S01]  /*6050*/  FMUL.FTZ R39, R8, R39 ;  /* 0x0000002708277220 */ /* 0x000fe20000410000 */
[----:B------:R-:W-:-:S02]  /*6060*/  HADD2.F32 R11, -RZ, R92.H1_H1 ;  /* 0x3000005cff0b7230 */ /* 0x000fc40000004100 */
[-C--:B------:R-:W-:Y:S01]  /*6070*/  FFMA.FTZ R53, R8, R9.reuse, -R53 ;  /* 0x0000000908357223 */ /* 0x080fe20000010835 */
[----:B------:R-:W-:Y:S02]  /*6080*/  HADD2.F32 R28, -RZ, R28.H1_H1 ;  /* 0x3000001cff1c7230 */ /* 0x000fe40000004100 */
[----:B------:R-:W-:Y:S01]  /*6090*/  FFMA.FTZ R38, R10, R9, R39 ;  /* 0x000000090a267223 */ /* 0x000fe20000010027 */
[----:B------:R-:W-:Y:S01]  /*60a0*/  HADD2.F32 R12, -RZ, R12.H1_H1 ;  /* 0x3000000cff0c7230 */ /* 0x000fe20000004100 */
[----:B------:R-:W-:Y:S01]  /*60b0*/  F2FP.F16.E4M3.UNPACK_B R34, R91.H1 ;  /* 0x0000005bff22723e */ /* 0x000fe200030006ff */
        /* <DEDUP_REMOVED lines=11> */
[----:B------:R-:W-:Y:S01]  /*6170*/  HADD2.F32 R9, -RZ, R8.H0_H0 ;  /* 0x20000008ff097230 */ /* 0x000fe20000004100 */
[----:B------:R-:W-:Y:S01]  /*6180*/  F2FP.F16.E4M3.UNPACK_B R14, R14 ;  /* 0x0000000eff0e723e */ /* 0x000fe200020006ff */
[----:B------:R-:W-:Y:S02]  /*6190*/  HADD2.F32 R39, -RZ, R34.H1_H1 ;  /* 0x30000022ff277230 */ /* 0x000fe40000004100 */
[-C--:B------:R-:W-:Y:S01]  /*61a0*/  FMUL.FTZ R34, R11, R36.reuse ;  /* 0x000000240b227220 */ /* 0x080fe20000410000 */
[----:B------:R-:W-:Y:S02]  /*61b0*/  HADD2.F32 R28, -RZ, R12.H0_H0 ;  /* 0x2000000cff1c7230 */ /* 0x000fe40000004100 */
[----:B------:R-:W-:Y:S01]  /*61c0*/  FMUL.FTZ R90, R9, R36 ;  /* 0x00000024095a7220 */ /* 0x000fe20000410000 */
[----:B------:R-:W-:Y:S01]  /*61d0*/  HADD2.F32 R10, -RZ, R10.H1_H1 ;  /* 0x3000000aff0a7230 */ /* 0x000fe20000004100 */
[----:B------:R-:W-:Y:S01]  /*61e0*/  F2FP.F16.E4M3.UNPACK_B R30, R30 ;  /* 0x0000001eff1e723e */ /* 0x000fe200020006ff */
[----:B------:R-:W-:-:S02]  /*61f0*/  HADD2.F32 R8, -RZ, R8.H1_H1 ;  /* 0x30000008ff087230 */ /* 0x000fc40000004100 */
[-C--:B------:R-:W-:Y:S01]  /*6200*/  FFMA.FTZ R36, R9, R28.reuse, -R34 ;  /* 0x0000001c09247223 */ /* 0x080fe20000010822 */
[----:B------:R-:W-:Y:S02]  /*6210*/  HADD2.F32 R9, -RZ, R12.H1_H1 ;  /* 0x3000000cff097230 */ /* 0x000fe40000004100 */
[-C--:B------:R-:W-:Y:S01]  /*6220*/  FMUL.FTZ R99, R10, R39.reuse ;  /* 0x000000270a637220 */ /* 0x080fe20000410000 */
[----:B------:R-:W-:Y:S01]  /*6230*/  FFMA.FTZ R90, R11, R28, R90 ;  /* 0x0000001c0b5a7223 */ /* 0x000fe2000001005a */
[C---:B------:R-:W-:Y:S01]  /*6240*/  FMUL.FTZ R39, R8.reuse, R39 ;  /* 0x0000002708277220 */ /* 0x040fe20000410000 */
[----:B------:R-:W-:Y:S01]  /*6250*/  F2FP.F16.E4M3.UNPACK_B R89, R89 ;  /* 0x00000059ff59723e */ /* 0x000fe200020006ff */
[-C--:B------:R-:W-:Y:S01]  /*6260*/  FFMA.FTZ R99, R8, R9.reuse, -R99 ;  /* 0x0000000908637223 */ /* 0x080fe20000010863 */
[--C-:B------:R-:W-:Y:S02]  /*6270*/  HADD2.F32 R11, -RZ, R91.reuse.H0_H0 ;  /* 0x2000005bff0b7230 */ /* 0x100fe40000004100 */
[----:B------:R-:W-:Y:S01]  /*6280*/  FFMA.FTZ R103, R10, R9, R39 ;  /* 0x000000090a677223 */ /* 0x000fe20000010027 */
[----:B------:R-:W-:Y:S01]  /*6290*/  HADD2.F32 R8, -RZ, R14.H0_H0 ;  /* 0x2000000eff087230 */ /* 0x000fe20000004100 */
[----:B------:R-:W-:Y:S01]  /*62a0*/  F2FP.F16.E4M3.UNPACK_B R28, R7 ;  /* 0x00000007ff1c723e */ /* 0x000fe200020006ff */
[----:B------:R-:W-:Y:S01]  /*62b0*/  HADD2.F32 R9, -RZ, R30.H0_H0 ;  /* 0x2000001eff097230 */ /* 0x000fe20000004100 */
[----:B------:R-:W-:Y:S01]  /*62c0*/  F2FP.SATFINITE.E4M3.F32.PACK_AB_MERGE_C R36, R99, R36, RZ ;  /* 0x000000246324723e */ /* 0x000fe200048070ff */
[----:B------:R-:W-:-:S02]  /*62d0*/  HADD2.F32 R91, -RZ, R91.H1_H1 ;  /* 0x3000005bff5b7230 */ /* 0x000fc40000004100 */
[-C--:B------:R-:W-:Y:S01]  /*62e0*/  FMUL.FTZ R12, R8, R11.reuse ;  /* 0x0000000b080c7220 */ /* 0x080fe20000410000 */
[----:B------:R-:W-:Y:S02]  /*62f0*/  HADD2.F32 R30, -RZ, R30.H1_H1 ;  /* 0x3000001eff1e7230 */ /* 0x000fe40000004100 */
[----:B------:R-:W-:Y:S01]  /*6300*/  FMUL.FTZ R39, R9, R11 ;  /* 0x0000000b09277220 */ /* 0x000fe20000410000 */
[--C-:B------:R-:W-:Y:S01]  /*6310*/  HADD2.F32 R10, -RZ, R89.reuse.H0_H0 ;  /* 0x20000059ff0a7230 */ /* 0x100fe20000004100 */
[----:B------:R-:W-:Y:S01]  /*6320*/  F2FP.SATFINITE.E4M3.F32.PACK_AB_MERGE_C R103, R103, R90, RZ ;  /* 0x0000005a6767723e */ /* 0x000fe200048070ff */
[----:B------:R-:W-:Y:S02]  /*6330*/  HADD2.F32 R14, -RZ, R14.H1_H1 ;  /* 0x3000000eff0e7230 */ /* 0x000fe40000004100 */
[-C--:B------:R-:W-:Y:S01]  /*6340*/  FMUL.FTZ R11, R30, R91.reuse ;  /* 0x0000005b1e0b7220 */ /* 0x080fe20000410000 */
[----:B------:R-:W-:Y:S02]  /*6350*/  HADD2.F32 R89, -RZ, R89.H1_H1 ;  /* 0x30000059ff597230 */ /* 0x000fe40000004100 */
[-C--:B------:R-:W-:Y:S01]  /*6360*/  FFMA.FTZ R39, R8, R10.reuse, -R39 ;  /* 0x0000000a08277223 */ /* 0x080fe20000010827 */
[----:B------:R-:W-:Y:S01]  /*6370*/  FFMA.FTZ R34, R9, R10, R12 ;  /* 0x0000000a09227223 */ /* 0x000fe2000001000c */
[C---:B------:R-:W-:Y:S01]  /*6380*/  FMUL.FTZ R91, R14.reuse, R91 ;  /* 0x0000005b0e5b7220 */ /* 0x040fe20000410000 */
[----:B------:R-:W-:Y:S01]  /*6390*/  F2FP.F16.E4M3.UNPACK_B R10, R29 ;  /* 0x0000001dff0a723e */ /* 0x000fe200020006ff */
[----:B------:R-:W-:Y:S01]  /*63a0*/  FFMA.FTZ R14, R14, R89, -R11 ;  /* 0x000000590e0e7223 */ /* 0x000fe2000001080b */
[----:B------:R-:W-:Y:S01]  /*63b0*/  F2FP.F16.E4M3.UNPACK_B R8, R13 ;  /* 0x0000000dff08723e */ /* 0x000fe200020006ff */
[----:B------:R-:W-:Y:S01]  /*63c0*/  FFMA.FTZ R91, R30, R89, R91 ;  /* 0x000000591e5b7223 */ /* 0x000fe2000001005b */
[----:B------:R-:W-:Y:S01]  /*63d0*/  F2FP.F16.E4M3.UNPACK_B R12, R6 ;  /* 0x00000006ff0c723e */ /* 0x000fe200020006ff */
[----:B------:R-:W-:Y:S01]  /*63e0*/  HADD2.F32 R11, -RZ, R10.H0_H0 ;  /* 0x2000000aff0b7230 */ /* 0x000fe20000004100 */
[----:B------:R-:W-:Y:S01]  /*63f0*/  F2FP.SATFINITE.E4M3.F32.PACK_AB_MERGE_C R90, R14, R39, R36 ;  /* 0x000000270e5a723e */ /* 0x000fe20004807024 */
[----:B------:R-:W-:Y:S01]  /*6400*/  HADD2.F32 R30, -RZ, R28.H0_H0 ;  /* 0x2000001cff1e7230 */ /* 0x000fe20000004100 */
[----:B------:R-:W-:Y:S01]  /*6410*/  F2FP.SATFINITE.E4M3.F32.PACK_AB_MERGE_C R103, R91, R34, R103 ;  /* 0x000000225b67723e */ /* 0x000fe20004807067 */
[----:B------:R-:W-:Y:S01]  /*6420*/  HADD2.F32 R9, -RZ, R8.H0_H0 ;  /* 0x20000008ff097230 */ /* 0x000fe20000004100 */
[----:B------:R-:W-:Y:S01]  /*6430*/  F2FP.SATFINITE.E4M3.F32.PACK_AB_MERGE_C R95, R95, R96, RZ ;  /* 0x000000605f5f723e */ /* 0x000fe200048070ff */
[----:B------:R-:W-:-:S02]  /*6440*/  HADD2.F32 R14, -RZ, R12.H0_H0 ;  /* 0x2000000cff0e7230 */ /* 0x000fc40000004100 */
[-C--:B------:R-:W-:Y:S01]  /*6450*/  FMUL.FTZ R34, R11, R30.reuse ;  /* 0x0000001e0b227220 */ /* 0x080fe20000410000 */
[----:B------:R-:W-:Y:S02]  /*6460*/  HADD2.F32 R10, -RZ, R10.H1_H1 ;  /* 0x3000000aff0a7230 */ /* 0x000fe40000004100 */
[C---:B------:R-:W-:Y:S01]  /*6470*/  FMUL.FTZ R30, R9.reuse, R30 ;  /* 0x0000001e091e7220 */ /* 0x040fe20000410000 */
[----:B------:R-:W-:Y:S02]  /*6480*/  HADD2.F32 R39, -RZ, R28.H1_H1 ;  /* 0x3000001cff277230 */ /* 0x000fe40000004100 */
[-C--:B------:R-:W-:Y:S01]  /*6490*/  FFMA.FTZ R34, R9, R14.reuse, -R34 ;  /* 0x0000000e09227223 */ /* 0x080fe20000010822 */
[----:B------:R-:W-:Y:S02]  /*64a0*/  HADD2.F32 R8, -RZ, R8.H1_H1 ;  /* 0x30000008ff087230 */ /* 0x000fe40000004100 */
[----:B------:R-:W-:Y:S01]  /*64b0*/  FFMA.FTZ R30, R11, R14, R30 ;  /* 0x0000000e0b1e7223 */ /* 0x000fe2000001001e */
[----:B------:R-:W-:-:S02]  /*64c0*/  HADD2.F32 R9, -RZ, R12.H1_H1 ;  /* 0x3000000cff097230 */ /* 0x000fc40000004100 */
[-C--:B------:R-:W-:Y:S01]  /*64d0*/  FMUL.FTZ R11, R10, R39.reuse ;  /* 0x000000270a0b7220 */ /* 0x080fe20000410000 */
[----:B------:R-:W-:Y:S01]  /*64e0*/  F2FP.SATFINITE.E4M3.F32.PACK_AB_MERGE_C R97, R97, R58, RZ ;  /* 0x0000003a6161723e */ /* 0x000fe200048070ff */
[----:B------:R-:W-:Y:S01]  /*64f0*/  FMUL.FTZ R39, R8, R39 ;  /* 0x0000002708277220 */ /* 0x000fe20000410000 */
[----:B------:R-:W-:Y:S01]  /*6500*/  F2FP.SATFINITE.E4M3.F32.PACK_AB_MERGE_C R58, R52, R53, R95 ;  /* 0x00000035343a723e */ /* 0x000fe2000480705f */
[----:B------:R-:W-:Y:S01]  /*6510*/  FFMA.FTZ R53, R8, R9, -R11 ;  /* 0x0000000908357223 */ /* 0x000fe2000001080b */
[----:B------:R-:W-:Y:S02]  /*6520*/  F2FP.F16.E4M3.UNPACK_B R13, R13.H1 ;  /* 0x0000000dff0d723e */ /* 0x000fe400030006ff */
[----:B------:R-:W-:Y:S02]  /*6530*/  F2FP.F16.E4M3.UNPACK_B R29, R29.H1 ;  /* 0x0000001dff1d723e */ /* 0x000fe400030006ff */
[----:B------:R-:W-:Y:S01]  /*6540*/  F2FP.F16.E4M3.UNPACK_B R11, R7.H1 ;  /* 0x00000007ff0b723e */ /* 0x000fe200030006ff */
[----:B------:R-:W-:Y:S01]  /*6550*/  HADD2.F32 R7, -RZ, R13.H0_H0 ;  /* 0x2000000dff077230 */ /* 0x000fe20000004100 */
[----:B------:R-:W-:Y:S01]  /*6560*/  F2FP.SATFINITE.E4M3.F32.PACK_AB_MERGE_C R97, R59, R38, R97 ;  /* 0x000000263b61723e */ /* 0x000fe20004807061 */
[----:B------:R-:W-:Y:S01]  /*6570*/  FFMA.FTZ R59, R10, R9, R39 ;  /* 0x000000090a3b7223 */ /* 0x000fe20000010027 */
[----:B------:R-:W-:Y:S01]  /*6580*/  HADD2.F32 R8, -RZ, R29.H0_H0 ;  /* 0x2000001dff087230 */ /* 0x000fe20000004100 */
[----:B------:R-:W-:Y:S01]  /*6590*/  F2FP.F16.E4M3.UNPACK_B R6, R6.H1 ;  /* 0x00000006ff06723e */ /* 0x000fe200030006ff */
[----:B------:R-:W-:Y:S01]  /*65a0*/  HADD2.F32 R10, -RZ, R11.H0_H0 ;  /* 0x2000000bff0a7230 */ /* 0x000fe20000004100 */
[----:B------:R-:W-:Y:S01]  /*65b0*/  LOP3.LUT R5, R94, 0xff0000, R5, 0xf8, !PT ;  /* 0x00ff00005e057812 */ /* 0x000fe200078ef805 */
[----:B------:R-:W-:-:S02]  /*65c0*/  HADD2.F32 R29, -RZ, R29.H1_H1 ;  /* 0x3000001dff1d7230 */ /* 0x000fc40000004100 */
[----:B------:R-:W-:Y:S02]  /*65d0*/  HADD2.F32 R12, -RZ, R11.H1_H1 ;  /* 0x3000000bff0c7230 */ /* 0x000fe40000004100 */
[CC--:B------:R-:W-:Y:S01]  /*65e0*/  FMUL.FTZ R14, R8.reuse, R10.reuse ;  /* 0x0000000a080e7220 */ /* 0x0c0fe20000410000 */
[--C-:B------:R-:W-:Y:S02]  /*65f0*/  HADD2.F32 R9, -RZ, R6.reuse.H0_H0 ;  /* 0x20000006ff097230 */ /* 0x100fe40000004100 */
[----:B------:R-:W-:Y:S01]  /*6600*/  FMUL.FTZ R11, R7, R10 ;  /* 0x0000000a070b7220 */ /* 0x000fe20000410000 */
[----:B------:R-:W-:Y:S01]  /*6610*/  HADD2.F32 R13, -RZ, R13.H1_H1 ;  /* 0x3000000dff0d7230 */ /* 0x000fe20000004100 */
[----:B------:R-:W-:Y:S01]  /*6620*/  F2FP.F16.E4M3.UNPACK_B R28, R5.H1 ;  /* 0x00000005ff1c723e */ /* 0x000fe200030006ff */
[----:B------:R-:W-:Y:S02]  /*6630*/  HADD2.F32 R10, -RZ, R6.H1_H1 ;  /* 0x30000006ff0a7230 */ /* 0x000fe40000004100 */
[----:B------:R-:W-:Y:S01]  /*6640*/  FMUL.FTZ R6, R29, R12 ;  /* 0x0000000c1d067220 */ /* 0x000fe20000410000 */
[-C--:B------:R-:W-:Y:S01]  /*6650*/  FFMA.FTZ R36, R7, R9.reuse, -R14 ;  /* 0x0000000907247223 */ /* 0x080fe2000001080e */
[----:B------:R-:W-:Y:S01]  /*6660*/  FFMA.FTZ R38, R8, R9, R11 ;  /* 0x0000000908267223 */ /* 0x000fe2000001000b */
[----:B------:R-:W-:Y:S01]  /*6670*/  F2FP.F16.E4M3.UNPACK_B R9, R31 ;  /* 0x0000001fff09723e */ /* 0x000fe200020006ff */
[C---:B------:R-:W-:Y:S01]  /*6680*/  FFMA.FTZ R89, R13.reuse, R10, -R6 ;  /* 0x0000000a0d597223 */ /* 0x040fe20000010806 */
[----:B------:R-:W-:Y:S01]  /*6690*/  F2FP.F16.E4M3.UNPACK_B R6, R15 ;  /* 0x0000000fff06723e */ /* 0x000fe200020006ff */
[----:B------:R-:W-:Y:S01]  /*66a0*/  FMUL.FTZ R12, R13, R12 ;  /* 0x0000000c0d0c7220 */ /* 0x000fe20000410000 */
[----:B------:R-:W-:Y:S01]  /*66b0*/  F2FP.F16.E4M3.UNPACK_B R31, R31.H1 ;  /* 0x0000001fff1f723e */ /* 0x000fe200030006ff */
[----:B------:R-:W-:Y:S01]  /*66c0*/  HADD2.F32 R39, -RZ, R28.H0_H0 ;  /* 0x2000001cff277230 */ /* 0x000fe20000004100 */
        /* <DEDUP_REMOVED lines=22> */
[----:B------:R-:W-:Y:S02]  /*6830*/  HADD2.F32 R12, -RZ, R5.H0_H0 ;  /* 0x20000005ff0c7230 */ /* 0x000fe40000004100 */
[----:B------:R-:W-:Y:S01]  /*6840*/  FMUL.FTZ R28, R15, R28 ;  /* 0x0000001c0f1c7220 */ /* 0x000fe20000410000 */
[----:B------:R-:W-:Y:S02]  /*6850*/  HADD2.F32 R9, -RZ, R9.H1_H1 ;  /* 0x30000009ff097230 */ /* 0x000fe40000004100 */
[C---:B------:R-:W-:Y:S01]  /*6860*/  FMUL.FTZ R29, R7.reuse, R29 ;  /* 0x0000001d071d7220 */ /* 0x040fe20000410000 */
[----:B------:R-:W-:Y:S02]  /*6870*/  HADD2.F32 R14, -RZ, R14.H1_H1 ;  /* 0x3000000eff0e7230 */ /* 0x000fe40000004100 */
[----:B------:R-:W-:Y:S01]  /*6880*/  FFMA.FTZ R52, R7, R12, -R52 ;  /* 0x0000000c07347223 */ /* 0x000fe20000010834 */
[----:B------:R-:W-:-:S02]  /*6890*/  HADD2.F32 R6, -RZ, R6.H1_H1 ;  /* 0x30000006ff067230 */ /* 0x000fc40000004100 */
[----:B------:R-:W-:Y:S01]  /*68a0*/  FFMA.FTZ R29, R10, R12, R29 ;  /* 0x0000000c0a1d7223 */ /* 0x000fe2000001001d */
[----:B------:R-:W-:Y:S02]  /*68b0*/  HADD2.F32 R4, -RZ, R11.H1_H1 ;  /* 0x3000000bff047230 */ /* 0x000fe40000004100 */
[-C--:B------:R-:W-:Y:S01]  /*68c0*/  FMUL.FTZ R7, R9, R14.reuse ;  /* 0x0000000e09077220 */ /* 0x080fe20000410000 */
[----:B------:R-:W-:Y:S02]  /*68d0*/  HADD2.F32 R5, -RZ, R5.H1_H1 ;  /* 0x30000005ff057230 */ /* 0x000fe40000004100 */
[C---:B------:R-:W-:Y:S01]  /*68e0*/  FMUL.FTZ R14, R6.reuse, R14 ;  /* 0x0000000e060e7220 */ /* 0x040fe20000410000 */
[----:B------:R-:W-:Y:S01]  /*68f0*/  F2FP.SATFINITE.E4M3.F32.PACK_AB_MERGE_C R30, R59, R30, R38 ;  /* 0x0000001e3b1e723e */ /* 0x000fe20004807026 */
[-C--:B------:R-:W-:Y:S01]  /*6900*/  FFMA.FTZ R28, R31, R4.reuse, R28 ;  /* 0x000000041f1c7223 */ /* 0x080fe2000001001c */
[----:B------:R-:W-:Y:S01]  /*6910*/  FFMA.FTZ R8, R15, R4, -R8 ;  /* 0x000000040f087223 */ /* 0x000fe20000010808 */
[-C--:B------:R-:W-:Y:S01]  /*6920*/  FFMA.FTZ R14, R9, R5.reuse, R14 ;  /* 0x00000005090e7223 */ /* 0x080fe2000001000e */
[----:B------:R-:W-:Y:S01]  /*6930*/  FFMA.FTZ R7, R6, R5, -R7 ;  /* 0x0000000506077223 */ /* 0x000fe20000010807 */
[----:B------:R-:W-:Y:S01]  /*6940*/  F2FP.SATFINITE.E4M3.F32.PACK_AB_MERGE_C R13, R53, R34, R36 ;  /* 0x00000022350d723e */ /* 0x000fe20004807024 */
[----:B------:R-:W-:Y:S01]  /*6950*/  IMAD.MOV.U32 R12, RZ, RZ, R58 ;  /* 0x000000ffff0c7224 */ /* 0x000fe200078e003a */
[----:B------:R-:W-:-:S02]  /*6960*/  F2FP.SATFINITE.E4M3.F32.PACK_AB_MERGE_C R28, R28, R39, RZ ;  /* 0x000000271c1c723e */ /* 0x000fc400048070ff */
[----:B------:R-:W-:Y:S02]  /*6970*/  F2FP.SATFINITE.E4M3.F32.PACK_AB_MERGE_C R8, R8, R95, RZ ;  /* 0x0000005f0808723e */ /* 0x000fe400048070ff */
[----:B------:R-:W-:Y:S01]  /*6980*/  F2FP.SATFINITE.E4M3.F32.PACK_AB_MERGE_C R31, R14, R29, R28 ;  /* 0x0000001d0e1f723e */ /* 0x000fe2000480701c */
[----:B------:R-:W-:Y:S01]  /*6990*/  IMAD.MOV.U32 R29, RZ, RZ, R30 ;  /* 0x000000ffff1d7224 */ /* 0x000fe200078e001e */
[----:B------:R-:W-:Y:S01]  /*69a0*/  F2FP.SATFINITE.E4M3.F32.PACK_AB_MERGE_C R15, R7, R52, R8 ;  /* 0x00000034070f723e */ /* 0x000fe20004807008 */
[----:B------:R-:W-:Y:S02]  /*69b0*/  IMAD.MOV.U32 R28, RZ, RZ, R97 ;  /* 0x000000ffff1c7224 */ /* 0x000fe400078e0061 */
[----:B------:R-:W-:Y:S02]  /*69c0*/  IMAD.MOV.U32 R14, RZ, RZ, R90 ;  /* 0x000000ffff0e7224 */ /* 0x000fe400078e005a */
[----:B------:R-:W-:-:S07]  /*69d0*/  IMAD.MOV.U32 R30, RZ, RZ, R103 ;  /* 0x000000ffff1e7224 */ /* 0x000fce00078e0067 */
.L_x_1260:
[----:B------:R-:W-:Y:S05]  /*69e0*/  BSYNC B1 ;  /* 0x0000000000017941 */ /* 0x000fea0003800000 */
.L_x_1259:
[----:B-1----:R1:W-:Y:S01]  /*69f0*/  STG.E.128 desc[UR46][R32.64], R12 ;  /* 0x0000000c20007986 */ /* 0x0023e2000c101d2e */
[----:B------:R-:W-:-:S13]  /*6a00*/  ISETP.GE.AND P4, PT, R37, R93, PT ;  /* 0x0000005d2500720c */ /* 0x000fda0003f86270 */
[----:B------:R-:W-:Y:S05]  /*6a10*/  @P4 BRA `(.L_x_1245) ;  /* 0x0000000000844947 */ /* 0x000fea0003800000 */
[--C-:B------:R-:W-:Y:S02]  /*6a20*/  SHF.R.S32.HI R4, RZ, 0x1f, R37.reuse ;  /* 0x0000001fff047819 */ /* 0x100fe40000011425 */
[----:B------:R-:W-:-:S04]  /*6a30*/  IADD3 R37, P4, P5, R40, R54, R37 ;  /* 0x0000003628257210 */ /* 0x000fc80007d9e025 */
[----:B------:R-:W-:Y:S02]  /*6a40*/  IADD3.X R4, R0, R35, R4, P4, P5 ;  /* 0x0000002300047210 */ /* 0x000fe400027ea404 */
[----:B------:R-:W-:-:S05]  /*6a50*/  IADD3 R50, P4, R37, R50, RZ ;  /* 0x0000003225327210 */ /* 0x000fca0007f9e0ff */
[----:B------:R-:W-:-:S05]  /*6a60*/  IMAD.X R51, R4, 0x1, R51, P4 ;  /* 0x0000000104337824 */ /* 0x000fca00020e0633 */
[----:B--2---:R2:W-:Y:S01]  /*6a70*/  STG.E.128 desc[UR46][R50.64], R28 ;  /* 0x0000001c32007986 */ /* 0x0045e2000c101d2e */
[----:B------:R-:W-:Y:S05]  /*6a80*/  BRA `(.L_x_1245) ;  /* 0x0000000000687947 */ /* 0x000fea0003800000 */
.L_x_1228:
[----:B------:R-:W-:-:S06]  /*6a90*/  UISETP.NE.AND UP0, UPT, UR45, 0x3, UPT ;  /* 0x000000032d00788c */ /* 0x000fcc000bf05270 */
[----:B------:R-:W-:-:S13]  /*6aa0*/  PLOP3.LUT P3, PT, PT, PT, UP0, 0x80, 0x0 ;  /* 0x000000000000781c */ /* 0x000fda0003f6f008 */
[----:B------:R-:W-:Y:S05]  /*6ab0*/  @!P3 BRA `(.L_x_1261) ;  /* 0x000000000004b947 */ /* 0x000fea0003800000 */
[----:B------:R-:W-:Y:S01]  /*6ac0*/  BPT.TRAP 0x1 ;  /* 0x000000040000795c */ /* 0x000fe20000300000 */
.L_x_1261:
[----:B------:R-:W-:Y:S01]  /*6ad0*/  IMAD R85, R17, 0x8, R16 ;  /* 0x0000000811557824 */ /* 0x000fe200078e0210 */
[----:B------:R-:W-:Y:S01]  /*6ae0*/  SHF.L.U32 R88, R201, 0x1f, RZ ;  /* 0x0000001fc9587819 */ /* 0x000fe200000006ff */
[----:B------:R-:W-:Y:S01]  /*6af0*/  IMAD R87, R49, -0x40, R48 ;  /* 0xffffffc031577824 */ /* 0x000fe200078e0230 */
[----:B------:R-:W-:Y:S02]  /*6b00*/  BSSY B1, `(.L_x_1262) ;  /* 0x0000004000017945 */ /* 0x000fe40003800000 */
[----:B------:R-:W0:Y:S02]  /*6b10*/  SYNCS.PHASECHK.TRANS64.TRYWAIT P4, [R85+URZ+0x28490], R88 ;  /* 0x02849058550075a7 */ /* 0x000e24000808017f */
[----:B------:R-:W-:Y:S01]  /*6b20*/  VIMNMX R87, R87, 0x40, PT ;  /* 0x0000004057577848 */ /* 0x000fe20003fe0100 */
[----:B0-----:R-:W-:Y:S06]  /*6b30*/  @!P4 BRA `(.L_x_1263) ;  /* 0x000001e000e0c947 */ /* 0x001fec0003800000 */
.L_x_1604:
[----:B------:R-:W-:Y:S05]  /*6b40*/  BSYNC B1 ;  /* 0x0000000000017941 */ /* 0x000fea0003800000 */
.L_x_1262:
[-C--:B------:R-:W-:Y:S01]  /*6b50*/  ISETP.GE.AND P5, PT, R18, R87.reuse, PT ;  /* 0x000000571200720c */ /* 0x080fe20003fa6270 */
[----:B------:R-:W-:Y:S01]  /*6b60*/  BSSY B1, `(.L_x_1264) ;  /* 0x0000007000017945 */ /* 0x000fe20003800000 */
[----:B------:R-:W-:-:S11]  /*6b70*/  ISETP.GE.AND P4, PT, R195, R87, PT ;  /* 0x00000057c300720c */ /* 0x000fd60003f86270 */
[----:B------:R-:W-:Y:S05]  /*6b80*/  @P5 BRA `(.L_x_1265) ;  /* 0x0000000000105947 */ /* 0x000fea0003800000 */
[----:B------:R-:W1:Y:S04]  /*6b90*/  @!P1 LDS.128 R4, [R86+0x20000] ;  /* 0x0200000056049984 */ /* 0x000e680000000c00 */
[----:B------:R-:W2:Y:S04]  /*6ba0*/  @!P2 LDS.128 R8, [R86+0x22000] ;  /* 0x022000005608a984 */ /* 0x000ea80000000c00 */
[----:B-1----:R1:W-:Y:S04]  /*6bb0*/  @!P1 STG.E.128 desc[UR46][R14.64], R4 ;  /* 0x000000040e009986 */ /* 0x0023e8000c101d2e */
[----:B--2---:R1:W-:Y:S02]  /*6bc0*/  @!P2 STG.E.128 desc[UR46][R14.64+0x80], R8 ;  /* 0x000080080e00a986 */ /* 0x0043e4000c101d2e */
.L_x_1265:
[----:B------:R-:W-:Y:S05]  /*6bd0*/  BSYNC B1 ;  /* 0x0000000000017941 */ /* 0x000fea0003800000 */
.L_x_1264:
[----:B------:R-:W-:Y:S05]  /*6be0*/  @P4 BRA `(.L_x_1245) ;  /* 0x0000000000104947 */ /* 0x000fea0003800000 */
[----:B-1----:R-:W1:Y:S04]  /*6bf0*/  @!P1 LDS.128 R4, [R86+0x21000] ;  /* 0x0210000056049984 */ /* 0x002e680000000c00 */
[----:B------:R-:W2:Y:S04]  /*6c00*/  @!P2 LDS.128 R8, [R86+0x23000] ;  /* 0x023000005608a984 */ /* 0x000ea80000000c00 */
[----:B-1----:R1:W-:Y:S04]  /*6c10*/  @!P1 STG.E.128 desc[UR46][R12.64], R4 ;  /* 0x000000040c009986 */ /* 0x0023e8000c101d2e */
[----:B--2---:R1:W-:Y:S02]  /*6c20*/  @!P2 STG.E.128 desc[UR46][R12.64+0x80], R8 ;  /* 0x000080080c00a986 */ /* 0x0043e4000c101d2e */
.L_x_1245:
[----:B------:R-:W-:Y:S05]  /*6c30*/  BSYNC B0 ;  /* 0x0000000000007941 */ /* 0x000fea0003800000 */
.L_x_1227:
[----:B01234-:R-:W0:Y:S01]  /*6c40*/  S2R R4, SR_TID.X ;  /* 0x0000000000047919 */ /* 0x01fe220000002100 */
[----:B------:R-:W-:Y:S01]  /*6c50*/  @!PT LDS RZ, [RZ] ;  /* 0x00000000fffff984 */ /* 0x000fe20000000800 */
[----:B------:R-:W-:Y:S01]  /*6c60*/  @!PT LDS RZ, [RZ] ;  /* 0x00000000fffff984 */ /* 0x000fe20000000800 */
[----:B------:R-:W-:Y:S01]  /*6c70*/  @!PT LDS RZ, [RZ] ;  /* 0x00000000fffff984 */ /* 0x000fe20000000800 */
[----:B------:R-:W-:Y:S01]  /*6c80*/  @!PT LDS RZ, [RZ] ;  /* 0x00000000fffff984 */ /* 0x000fe20000000800 */
[----:B------:R1:W-:Y:S06]  /*6c90*/  MEMBAR.ALL.CTA ;  /* 0x0000000000007992 */ /* 0x0003ec0000008000 */
[----:B-1----:R-:W1:Y:S01]  /*6ca0*/  FENCE.VIEW.ASYNC.S ;  /* 0x00000000000073c6 */ /* 0x002e620000000000 */
[----:B------:R-:W-:Y:S05]  /*6cb0*/  WARPSYNC.ALL ;  /* 0x0000000000007948 */ /* 0x000fea0003800000 */
[----:B------:R-:W-:Y:S01]  /*6cc0*/  BSSY B0, `(.L_x_1266) ;  /* 0x0000009000007945 */ /* 0x000fe20003800000 */
[----:B0-----:R-:W-:Y:S01]  /*6cd0*/  LOP3.LUT R4, R4, 0x7f, RZ, 0xc0, !PT ;  /* 0x0000007f04047812 */ /* 0x001fe200078ec0ff */
[----:B-1----:R0:W-:Y:S03]  /*6ce0*/  BAR.SYNC.DEFER_BLOCKING R75, 0x80 ;  /* 0x0002004b0000751d */ /* 0x0021e60000010000 */
[----:B------:R-:W-:-:S13]  /*6cf0*/  ISETP.NE.AND P4, PT, R4, RZ, PT ;  /* 0x000000ff0400720c */ /* 0x000fda0003f85270 */
[----:B------:R-:W-:-:S05]  /*6d00*/  @!P4 VIADD R4, R85, 0x284a0 ;  /* 0x000284a05504c836 */ /* 0x000fca0000000000 */
[----:B------:R-:W-:-:S04]  /*6d10*/  @!P4 PRMT R4, RZ, 0x654, R4 ;  /* 0x00000654ff04c816 */ /* 0x000fc80000000004 */
[----:B------:R0:W-:Y:S01]  /*6d20*/  @!P4 SYNCS.ARRIVE.TRANS64.RED.A1T0 RZ, [R4+URZ], RZ ;  /* 0x000000ff04ffc9a7 */ /* 0x0001e2000810043f */
[----:B------:R-:W-:Y:S05]  /*6d30*/  @!P3 BRA `(.L_x_1267) ;  /* 0x000000000004b947 */ /* 0x000fea0003800000 */
[----:B------:R-:W-:Y:S01]  /*6d40*/  BPT.TRAP 0x1 ;  /* 0x000000040000795c */ /* 0x000fe20000300000 */
.L_x_1267:
[----:B------:R-:W-:Y:S05]  /*6d50*/  BSYNC B0 ;  /* 0x0000000000007941 */ /* 0x000fea0003800000 */
.L_x_1266:
[----:B------:R-:W1:Y:S01]  /*6d60*/  SYNCS.PHASECHK.TRANS64.TRYWAIT P3, [R85+URZ+0x284b0], R88 ;  /* 0x0284b058550075a7 */ /* 0x000e62000806017f */
[----:B------:R-:W-:Y:S01]  /*6d70*/  ULDC UR41, c[0x0][0x2e4] ;  /* 0x0000b90000297ab9 */ /* 0x000fe20000000800 */
[----:B------:R-:W-:Y:S01]  /*6d80*/  ULDC.64 UR36, c[0x0][0x318] ;  /* 0x0000c60000247ab9 */ /* 0x000fe20000000a00 */
[----:B------:R-:W-:Y:S01]  /*6d90*/  ULDC.64 UR38, c[0x0][0x308] ;  /* 0x0000c20000267ab9 */ /* 0x000fe20000000a00 */
[----:B------:R-:W-:Y:S04]  /*6da0*/  BSSY B0, `(.L_x_1268) ;  /* 0x0000002000007945 */ /* 0x000fe80003800000 */
[----:B-1----:R-:W-:Y:S05]  /*6db0*/  @!P3 BRA `(.L_x_1269) ;  /* 0x000001e00054b947 */ /* 0x002fea0003800000 */
.L_x_1605:
[----:B------:R-:W-:Y:S05]  /*6dc0*/  BSYNC B0 ;  /* 0x0000000000007941 */ /* 0x000fea0003800000 */
.L_x_1268:
[----:B------:R-:W-:Y:S01]  /*6dd0*/  ISETP.GE.AND P3, PT, R18, R87, PT ;  /* 0x000000571200720c */ /* 0x000fe20003f66270 */
[----:B------:R-:W-:Y:S01]  /*6de0*/  BSSY B0, `(.L_x_1270) ;  /* 0x0000010000007945 */ /* 0x000fe20003800000 */
[----:B------:R-:W-:-:S11]  /*6df0*/  IMAD.WIDE R12, R49, 0x40, R46 ;  /* 0x00000040310c7825 */ /* 0x000fd600078e022e */
[----:B------:R-:W-:Y:S05]  /*6e00*/  @P3 BRA `(.L_x_1271) ;  /* 0x0000000000343947 */ /* 0x000fea0003800000 */
[----:B0-----:R-:W-:Y:S02]  /*6e10*/  IMAD.MOV.U32 R4, RZ, RZ, R24 ;  /* 0x000000ffff047224 */ /* 0x001fe400078e0018 */
[----:B------:R-:W-:Y:S02]  /*6e20*/  IMAD.MOV.U32 R5, RZ, RZ, R83 ;  /* 0x000000ffff057224 */ /* 0x000fe400078e0053 */
[----:B------:R-:W-:Y:S02]  /*6e30*/  IMAD R7, R13, UR36, RZ ;  /* 0x000000240d077c24 */ /* 0x000fe4000f8e02ff */
[----:B------:R-:W-:-:S04]  /*6e40*/  IMAD.WIDE.U32 R4, R12, UR36, R4 ;  /* 0x000000240c047c25 */ /* 0x000fc8000f8e0004 */
[----:B------:R-:W-:Y:S01]  /*6e50*/  IMAD R7, R12, UR37, R7 ;  /* 0x000000250c077c24 */ /* 0x000fe2000f8e0207 */
[----:B------:R-:W-:-:S04]  /*6e60*/  IADD3 R14, P3, R4, UR38, RZ ;  /* 0x00000026040e7c10 */ /* 0x000fc8000ff7e0ff */
[----:B------:R-:W-:Y:S02]  /*6e70*/  IADD3.X R15, R5, UR39, R7, P3, !PT ;  /* 0x00000027050f7c10 */ /* 0x000fe40009ffe407 */
[----:B------:R-:W-:-:S13]  /*6e80*/  ISETP.GE.AND P3, PT, R192, UR41, PT ;  /* 0x00000029c0007c0c */ /* 0x000fda000bf66270 */
[----:B------:R-:W0:Y:S04]  /*6e90*/  @!P3 LDS.128 R4, [R86+0x10000] ;  /* 0x010000005604b984 */ /* 0x000e280000000c00 */
[----:B0-----:R-:W-:Y:S01]  /*6ea0*/  @!P3 STG.E.128 desc[UR46][R14.64], R4 ;  /* 0x000000040e00b986 */ /* 0x001fe2000c101d2e */
[----:B------:R-:W-:-:S13]  /*6eb0*/  ISETP.GE.AND P3, PT, R101, UR41, PT ;  /* 0x0000002965007c0c */ /* 0x000fda000bf66270 */
[----:B------:R-:W0:Y:S04]  /*6ec0*/  @!P3 LDS.128 R8, [R86+0x12000] ;  /* 0x012000005608b984 */ /* 0x000e280000000c00 */
[----:B0-----:R2:W-:Y:S02]  /*6ed0*/  @!P3 STG.E.128 desc[UR46][R14.64+0x80], R8 ;  /* 0x000080080e00b986 */ /* 0x0015e4000c101d2e */
.L_x_1271:
[----:B------:R-:W-:Y:S05]  /*6ee0*/  BSYNC B0 ;  /* 0x0000000000007941 */ /* 0x000fea0003800000 */
.L_x_1270:
[----:B------:R-:W-:Y:S01]  /*6ef0*/  ISETP.GE.AND P3, PT, R195, R87, PT ;  /* 0x00000057c300720c */ /* 0x000fe20003f66270 */
[----:B------:R-:W-:-:S12]  /*6f00*/  BSSY B0, `(.L_x_1272) ;  /* 0x0000011000007945 */ /* 0x000fd80003800000 */
[----:B------:R-:W-:Y:S05]  /*6f10*/  @P3 BRA `(.L_x_1273) ;  /* 0x00000000003c3947 */ /* 0x000fea0003800000 */
[----:B------:R-:W-:Y:S01]  /*6f20*/  IADD3 R7, P3, R12, 0x20, RZ ;  /* 0x000000200c077810 */ /* 0x000fe20007f7e0ff */
[----:B0-----:R-:W-:Y:S02]  /*6f30*/  IMAD.MOV.U32 R4, RZ, RZ, R24 ;  /* 0x000000ffff047224 */ /* 0x001fe400078e0018 */
[----:B------:R-:W-:Y:S02]  /*6f40*/  IMAD.MOV.U32 R5, RZ, RZ, R83 ;  /* 0x000000ffff057224 */ /* 0x000fe400078e0053 */
[----:B------:R-:W-:Y:S02]  /*6f50*/  IMAD.X R12, RZ, RZ, R13, P3 ;  /* 0x000000ffff0c7224 */ /* 0x000fe400018e060d */
[----:B------:R-:W-:-:S04]  /*6f60*/  IMAD.WIDE.U32 R4, R7, UR36, R4 ;  /* 0x0000002407047c25 */ /* 0x000fc8000f8e0004 */
[----:B------:R-:W-:-:S04]  /*6f70*/  IMAD R12, R12, UR36, RZ ;  /* 0x000000240c0c7c24 */ /* 0x000fc8000f8e02ff */
[----:B------:R-:W-:Y:S01]  /*6f80*/  IMAD R7, R7, UR37, R12 ;  /* 0x0000002507077c24 */ /* 0x000fe2000f8e020c */
[----:B------:R-:W-:-:S04]  /*6f90*/  IADD3 R12, P3, R4, UR38, RZ ;  /* 0x00000026040c7c10 */ /* 0x000fc8000ff7e0ff */
[----:B------:R-:W-:Y:S02]  /*6fa0*/  IADD3.X R13, R5, UR39, R7, P3, !PT ;  /* 0x00000027050d7c10 */ /* 0x000fe40009ffe407 */
[----:B------:R-:W-:-:S13]  /*6fb0*/  ISETP.GE.AND P3, PT, R192, UR41, PT ;  /* 0x00000029c0007c0c */ /* 0x000fda000bf66270 */
[----:B------:R-:W0:Y:S04]  /*6fc0*/  @!P3 LDS.128 R4, [R86+0x11000] ;  /* 0x011000005604b984 */ /* 0x000e280000000c00 */
[----:B0-----:R-:W-:Y:S01]  /*6fd0*/  @!P3 STG.E.128 desc[UR46][R12.64], R4 ;  /* 0x000000040c00b986 */ /* 0x001fe2000c101d2e */
[----:B------:R-:W-:-:S13]  /*6fe0*/  ISETP.GE.AND P3, PT, R101, UR41, PT ;  /* 0x0000002965007c0c */ /* 0x000fda000bf66270 */
[----:B--2---:R-:W0:Y:S04]  /*6ff0*/  @!P3 LDS.128 R8, [R86+0x13000] ;  /* 0x013000005608b984 */ /* 0x004e280000000c00 */
[----:B0-----:R3:W-:Y:S02]  /*7000*/  @!P3 STG.E.128 desc[UR46][R12.64+0x80], R8 ;  /* 0x000080080c00b986 */ /* 0x0017e4000c101d2e */
.L_x_1273:
[----:B------:R-:W-:Y:S05]  /*7010*/  BSYNC B0 ;  /* 0x0000000000007941 */ /* 0x000fea0003800000 */
.L_x_1272:
[----:B------:R-:W-:Y:S01]  /*7020*/  @!PT LDS RZ, [RZ] ;  /* 0x00000000fffff984 */ /* 0x000fe20000000800 */
[----:B------:R-:W-:Y:S01]  /*7030*/  @!PT LDS RZ, [RZ] ;  /* 0x00000000fffff984 */ /* 0x000fe20000000800 */
[----:B------:R-:W-:Y:S01]  /*7040*/  @!PT LDS RZ, [RZ] ;  /* 0x00000000fffff984 */ /* 0x000fe20000000800 */
[----:B------:R-:W-:Y:S01]  /*7050*/  @!PT LDS RZ, [RZ] ;  /* 0x00000000fffff984 */ /* 0x000fe20000000800 */
[----:B------:R4:W-:Y:S06]  /*7060*/  MEMBAR.ALL.CTA ;  /* 0x0000000000007992 */ /* 0x0009ec0000008000 */
[----:B----4-:R-:W4:Y:S02]  /*7070*/  FENCE.VIEW.ASYNC.S ;  /* 0x00000000000073c6 */ /* 0x010f240000000000 */
[----:B----4-:R4:W-:Y:S01]  /*7080*/  BAR.SYNC.DEFER_BLOCKING R75, 0x80 ;  /* 0x0002004b0000751d */ /* 0x0109e20000010000 */
[----:B------:R-:W-:Y:S01]  /*7090*/  ISETP.NE.AND P5, PT, R102, RZ, PT ;  /* 0x000000ff6600720c */ /* 0x000fe20003fa5270 */
[----:B------:R-:W-:Y:S01]  /*70a0*/  VIADD R17, R17, 0x1 ;  /* 0x0000000111117836 */ /* 0x000fe20000000000 */
[----:B-1----:R-:W-:-:S04]  /*70b0*/  @!P4 IADD3 R85, R85, 0x284c0, RZ ;  /* 0x000284c05555c810 */ /* 0x002fc80007ffe0ff */
[C---:B------:R-:W-:Y:S02]  /*70c0*/  ISETP.NE.AND P3, PT, R17.reuse, 0x2, PT ;  /* 0x000000021100780c */ /* 0x040fe40003f65270 */
[----:B------:R-:W-:Y:S02]  /*70d0*/  @!P4 PRMT R85, RZ, 0x654, R85 ;  /* 0x00000654ff55c816 */ /* 0x000fe40000000055 */
[----:B0-----:R-:W-:Y:S02]  /*70e0*/  SEL R4, RZ, 0x1, P3 ;  /* 0x00000001ff047807 */ /* 0x001fe40001800000 */
[----:B------:R-:W-:Y:S02]  /*70f0*/  SEL R17, R17, RZ, P3 ;  /* 0x000000ff11117207 */ /* 0x000fe40001800000 */
[----:B------:R-:W-:Y:S01]  /*7100*/  LOP3.LUT R201, R201, R4, RZ, 0x3c, !PT ;  /* 0x00000004c9c97212 */ /* 0x000fe200078e3cff */
[----:B------:R4:W-:Y:S01]  /*7110*/  @!P4 SYNCS.ARRIVE.TRANS64.RED.A1T0 RZ, [R85+URZ], RZ ;  /* 0x000000ff55ffc9a7 */ /* 0x0009e2000810043f */
[----:B------:R-:W-:Y:S05]  /*7120*/  @P5 BRA `(.L_x_1274) ;  /* 0xffffffb000ec5947 */ /* 0x000fea000383ffff */
[----:B------:R-:W0:Y:S01]  /*7130*/  S2R R5, SR_TID.X ;  /* 0x0000000000057919 */ /* 0x000e220000002100 */
[----:B------:R-:W-:Y:S02]  /*7140*/  PLOP3.LUT P0, PT, PT, PT, PT, 0x8, 0x0 ;  /* 0x000000000000781c */ /* 0x000fe40003f0e170 */
[----:B0-----:R-:W-:-:S04]  /*7150*/  SHF.R.U32.HI R5, RZ, 0x7, R5 ;  /* 0x00000007ff057819 */ /* 0x001fc80000011605 */
[----:B------:R-:W-:-:S13]  /*7160*/  ISETP.NE.AND P5, PT, R5, 0x1, PT ;  /* 0x000000010500780c */ /* 0x000fda0003fa5270 */
[----:B------:R-:W-:Y:S06]  /*7170*/  @!P5 BAR.ARV 0x9, 0x100 ;  /* 0x024400000000db1d */ /* 0x000fec0000002000 */
.L_x_1222:
[----:B------:R-:W0:Y:S01]  /*7180*/  LDC R0, c[0x0][0x428] ;  /* 0x00010a00ff007b82 */ /* 0x000e220000000800 */
[----:B------:R-:W-:Y:S05]  /*7190*/  @P0 BRA `(.L_x_1275) ;  /* 0x00000000000c0947 */ /* 0x000fea0003800000 */
[----:B------:R-:W1:Y:S01]  /*71a0*/  FENCE.VIEW.ASYNC.G ;  /* 0x00000000000073c6 */ /* 0x000e620000000100 */
[----:B------:R-:W-:Y:S05]  /*71b0*/  WARPSYNC.ALL ;  /* 0x0000000000007948 */ /* 0x000fea0003800000 */
[----:B-1----:R-:W-:Y:S06]  /*71c0*/  BAR.ARV 0xc, 0x180 ;  /* 0x0306000000007b1d */ /* 0x002fec0000002000 */
.L_x_1275:
[----:B------:R-:W-:Y:S01]  /*71d0*/  ULDC.64 UR4, c[0x0][0x990] ;  /* 0x0002640000047ab9 */ /* 0x000fe20000000a00 */
[----:B0-----:R-:W-:Y:S01]  /*71e0*/  ISETP.NE.AND P2, PT, R0, 0x1, PT ;  /* 0x000000010000780c */ /* 0x001fe20003f45270 */
[----:B------:R-:W-:Y:S01]  /*71f0*/  ULDC.64 UR6, c[0x0][0x998] ;  /* 0x0002660000067ab9 */ /* 0x000fe20000000a00 */
[----:B------:R-:W-:Y:S01]  /*7200*/  ISETP.NE.U32.AND P0, PT, RZ, UR4, PT ;  /* 0x00000004ff007c0c */ /* 0x000fe2000bf05070 */
[----:B------:R-:W-:Y:S01]  /*7210*/  IMAD.MOV.U32 R7, RZ, RZ, R206 ;  /* 0x000000ffff077224 */ /* 0x000fe200078e00ce */
[----:B------:R-:W-:Y:S02]  /*7220*/  ISETP.NE.U32.AND P1, PT, RZ, UR6, PT ;  /* 0x00000006ff007c0c */ /* 0x000fe4000bf25070 */
[----:B------:R-:W-:Y:S02]  /*7230*/  ISETP.NE.AND.EX P0, PT, RZ, UR5, PT, P0 ;  /* 0x00000005ff007c0c */ /* 0x000fe4000bf05300 */
[----:B------:R-:W-:-:S05]  /*7240*/  ISETP.NE.AND.EX P1, PT, RZ, UR7, PT, P1 ;  /* 0x00000007ff007c0c */ /* 0x000fca000bf25310 */
[----:B------:R-:W0:Y:S06]  /*7250*/  @P2 LDC R5, c[0x0][0x42c] ;  /* 0x00010b00ff052b82 */ /* 0x000e2c0000000800 */
[--C-:B------:R-:W-:Y:S02]  /*7260*/  @P0 SHF.R.S32.HI R3, RZ, 0x1f, R207.reuse ;  /* 0x0000001fff030819 */ /* 0x100fe400000114cf */
[----:B--23--:R-:W1:Y:S01]  /*7270*/  @P0 LDC.64 R10, c[0x0][0x9a8] ;  /* 0x00026a00ff0a0b82 */ /* 0x00ce620000000a00 */
[----:B------:R-:W-:-:S07]  /*7280*/  @P1 SHF.R.S32.HI R9, RZ, 0x1f, R207 ;  /* 0x0000001fff091819 */ /* 0x000fce00000114cf */
[----:B------:R-:W2:Y:S08]  /*7290*/  @P2 LDC R2, c[0x0][0x430] ;  /* 0x00010c00ff022b82 */ /* 0x000eb00000000800 */
[----:B------:R-:W3:Y:S01]  /*72a0*/  @P1 LDC.64 R12, c[0x0][0x9b8] ;  /* 0x00026e00ff0c1b82 */ /* 0x000ee20000000a00 */
[----:B0-----:R-:W-:-:S07]  /*72b0*/  @P2 IMAD.HI.U32 R5, R206, R5, RZ ;  /* 0x00000005ce052227 */ /* 0x001fce00078e00ff */
[----:B------:R-:W0:Y:S01]  /*72c0*/  @P0 LDC.64 R14, c[0x0][0x9b0] ;  /* 0x00026c00ff0e0b82 */ /* 0x000e220000000a00 */
[----:B-1----:R-:W-:-:S04]  /*72d0*/  @P0 IMAD R0, R3, R10, RZ ;  /* 0x0000000a03000224 */ /* 0x002fc800078e02ff */
[----:B------:R-:W-:-:S03]  /*72e0*/  @P0 IMAD R11, R207, R11, R0 ;  /* 0x0000000bcf0b0224 */ /* 0x000fc600078e0200 */
[----:B------:R-:W1:Y:S01]  /*72f0*/  @P1 LDC.64 R20, c[0x0][0x9c0] ;  /* 0x00027000ff141b82 */ /* 0x000e620000000a00 */
[----:B--2---:R-:W-:Y:S01]  /*7300*/  @P2 SHF.R.U32.HI R7, RZ, R2, R5 ;  /* 0x00000002ff072219 */ /* 0x004fe20000011605 */
[----:B------:R-:W-:-:S04]  /*7310*/  @P0 IMAD.WIDE.U32 R2, R207, R10, RZ ;  /* 0x0000000acf020225 */ /* 0x000fc800078e00ff */
[----:B------:R-:W-:Y:S01]  /*7320*/  @P0 IMAD.IADD R3, R3, 0x1, R11 ;  /* 0x0000000103030824 */ /* 0x000fe200078e020b */
[--C-:B------:R-:W-:Y:S01]  /*7330*/  @P1 SHF.R.S32.HI R11, RZ, 0x1f, R7.reuse ;  /* 0x0000001fff0b1819 */ /* 0x100fe20000011407 */
[----:B---3--:R-:W-:Y:S01]  /*7340*/  @P1 IMAD R4, R9, R12, RZ ;  /* 0x0000000c09041224 */ /* 0x008fe200078e02ff */
[----:B------:R-:W-:-:S03]  /*7350*/  @P0 SHF.R.S32.HI R9, RZ, 0x1f, R7 ;  /* 0x0000001fff090819 */ /* 0x000fc60000011407 */
[C---:B------:R-:W-:Y:S02]  /*7360*/  @P1 IMAD R13, R207.reuse, R13, R4 ;  /* 0x0000000dcf0d1224 */ /* 0x040fe400078e0204 */
[----:B------:R-:W-:-:S04]  /*7370*/  @P1 IMAD.WIDE.U32 R4, R207, R12, RZ ;  /* 0x0000000ccf041225 */ /* 0x000fc800078e00ff */
[----:B0-----:R-:W-:Y:S02]  /*7380*/  @P0 IMAD R0, R9, R14, RZ ;  /* 0x0000000e09000224 */ /* 0x001fe400078e02ff */
[----:B------:R-:W-:Y:S02]  /*7390*/  @P1 IMAD.IADD R5, R5, 0x1, R13 ;  /* 0x0000000105051824 */ /* 0x000fe400078e020d */
[----:B------:R-:W-:Y:S02]  /*73a0*/  @P0 IMAD R9, R7, R15, R0 ;  /* 0x0000000f07090224 */ /* 0x000fe400078e0200 */
[----:B-1----:R-:W-:Y:S02]  /*73b0*/  @P1 IMAD R6, R11, R20, RZ ;  /* 0x000000140b061224 */ /* 0x002fe400078e02ff */
        /* <DEDUP_REMOVED lines=10> */
[----:B------:R-:W0:Y:S01]  /*7460*/  LDC.64 R10, c[0x0][0x9e0] ;  /* 0x00027800ff0a7b82 */ /* 0x000e220000000a00 */
[----:B------:R-:W-:Y:S01]  /*7470*/  @P1 LEA.HI.X R9, R6, UR7, R3, 0x2, P4 ;  /* 0x0000000706091c11 */ /* 0x000fe2000a0f1403 */
[----:B------:R-:W-:-:S04]  /*7480*/  IMAD.MOV.U32 R3, RZ, RZ, 0x3f800000 ;  /* 0x3f800000ff037424 */ /* 0x000fc800078e00ff */
[----:B------:R-:W2:Y:S02]  /*7490*/  @P1 LDG.E R0, desc[UR46][R8.64] ;  /* 0x0000002e08001981 */ /* 0x000ea4000c1e1900 */
[----:B------:R-:W1:Y:S02]  /*74a0*/  @P2 LDC R7, c[0x0][0x42c] ;  /* 0x00010b00ff072b82 */ /* 0x000e640000000800 */
[----:B------:R-:W2:Y:S06]  /*74b0*/  @P0 LDG.E R3, desc[UR46][R4.64] ;  /* 0x0000002e04030981 */ /* 0x000eac000c1e1900 */
[----:B------:R-:W3:Y:S01]  /*74c0*/  @P2 LDC R2, c[0x0][0x430] ;  /* 0x00010c00ff022b82 */ /* 0x000ee20000000800 */
[----:B------:R-:W-:-:S02]  /*74d0*/  IADD3 R204, R197, 0x80, -R198 ;  /* 0x00000080c5cc7810 */ /* 0x000fc40007ffe8c6 */
[----:B0-----:R-:W-:-:S03]  /*74e0*/  ISETP.GE.AND P1, PT, R11, 0x1, PT ;  /* 0x000000010b00780c */ /* 0x001fc60003f26270 */
[----:B------:R-:W-:Y:S02]  /*74f0*/  IMAD R204, R205, 0x80, R204 ;  /* 0x00000080cdcc7824 */ /* 0x000fe400078e02cc */
[----:B-1----:R-:W-:-:S05]  /*7500*/  @P2 IMAD.HI.U32 R7, R206, R7, RZ ;  /* 0x00000007ce072227 */ /* 0x002fca00078e00ff */
[----:B---3--:R-:W-:Y:S01]  /*7510*/  @P2 SHF.R.U32.HI R206, RZ, R2, R7 ;  /* 0x00000002ffce2219 */ /* 0x008fe20000011607 */
[----:B--2---:R-:W-:Y:S01]  /*7520*/  FMUL.FTZ R0, R3, R0 ;  /* 0x0000000003007220 */ /* 0x004fe20000410000 */
[----:B------:R-:W-:-:S03]  /*7530*/  IMAD.IADD R3, R204, 0x1, R10 ;  /* 0x00000001cc037824 */ /* 0x000fc600078e020a */
[----:B------:R-:W-:Y:S01]  /*7540*/  FMUL.FTZ R2, R0, UR4 ;  /* 0x0000000400027c20 */ /* 0x000fe20008410000 */
[----:B------:R-:W-:Y:S06]  /*7550*/  @!P1 BRA `(.L_x_1276) ;  /* 0x0000000000489947 */ /* 0x000fec0003800000 */
        /* <DEDUP_REMOVED lines=11> */
.L_x_1278:
[----:B------:R-:W-:-:S13]  /*7610*/  ISETP.NE.AND P0, PT, R11, 0x1, PT ;  /* 0x000000010b00780c */ /* 0x000fda0003f05270 */
[----:B------:R-:W0:Y:S02]  /*7620*/  @P0 LDC.64 R4, c[0x0][0x9e8] ;  /* 0x00027a00ff040b82 */ /* 0x000e240000000a00 */
[----:B0-----:R-:W-:-:S05]  /*7630*/  @P0 IMAD.HI.U32 R4, R0, R4, RZ ;  /* 0x0000000400040227 */ /* 0x001fca00078e00ff */
[----:B------:R-:W-:-:S07]  /*7640*/  @P0 SHF.R.U32.HI R0, RZ, R5, R4 ;  /* 0x00000005ff000219 */ /* 0x000fce0000011604 */
.L_x_1279:
[----:B------:R-:W-:Y:S05]  /*7650*/  BSYNC B0 ;  /* 0x0000000000007941 */ /* 0x000fea0003800000 */
.L_x_1277:
[----:B------:R-:W-:-:S05]  /*7660*/  IMAD R0, R0, R11, R11 ;  /* 0x0000000b00007224 */ /* 0x000fca00078e020b */
[----:B------:R-:W-:-:S07]  /*7670*/  VIMNMX R3, R3, R0, PT ;  /* 0x0000000003037248 */ /* 0x000fce0003fe0100 */
.L_x_1276:
[----:B------:R-:W-:Y:S01]  /*7680*/  VIADD R3, R3, 0x3f ;  /* 0x0000003f03037836 */ /* 0x000fe20000000000 */
[----:B------:R-:W-:Y:S01]  /*7690*/  ULDC UR4, c[0x0][0x9dc] ;  /* 0x0002770000047ab9 */ /* 0x000fe20000000800 */
[----:B------:R-:W-:-:S03]  /*76a0*/  IMAD.IADD R152, R197, 0x1, -R198 ;  /* 0x00000001c5987824 */ /* 0x000fc600078e0ac6 */
[----:B------:R-:W-:Y:S01]  /*76b0*/  SHF.R.S32.HI R0, RZ, 0x1f, R3 ;  /* 0x0000001fff007819 */ /* 0x000fe20000011403 */
[----:B------:R-:W-:-:S03]  /*76c0*/  IMAD R57, R205, 0x80, R152 ;  /* 0x00000080cd397824 */ /* 0x000fc600078e0298 */
[----:B------:R-:W-:-:S04]  /*76d0*/  LEA.HI R0, R0, R3, RZ, 0x6 ;  /* 0x0000000300007211 */ /* 0x000fc800078f30ff */
[----:B------:R-:W-:Y:S01]  /*76e0*/  SHF.R.S32.HI R3, RZ, 0x6, R0 ;  /* 0x00000006ff037819 */ /* 0x000fe20000011400 */
[----:B------:R-:W-:-:S03]  /*76f0*/  VIADD R0, R57, -UR4 ;  /* 0x8000000439007c36 */ /* 0x000fc60008000000 */
[----:B------:R-:W-:Y:S01]  /*7700*/  VIMNMX R56, R56, R3, PT ;  /* 0x0000000338387248 */ /* 0x000fe20003fe0100 */
        /* <DEDUP_REMOVED lines=11> */
.L_x_1282:
[----:B------:R-:W-:Y:S01]  /*77c0*/  ISETP.NE.AND P0, PT, R11, 0x1, PT ;  /* 0x000000010b00780c */ /* 0x000fe20003f05270 */
[----:B------:R-:W-:-:S12]  /*77d0*/  IMAD.MOV.U32 R4, RZ, RZ, R57 ;  /* 0x000000ffff047224 */ /* 0x000fd800078e0039 */
[----:B------:R-:W0:Y:S02]  /*77e0*/  @P0 LDC.64 R6, c[0x0][0x9e8] ;  /* 0x00027a00ff060b82 */ /* 0x000e240000000a00 */
[----:B0-----:R-:W-:-:S05]  /*77f0*/  @P0 IMAD.HI.U32 R6, R57, R6, RZ ;  /* 0x0000000639060227 */ /* 0x001fca00078e00ff */
[----:B------:R-:W-:-:S07]  /*7800*/  @P0 SHF.R.U32.HI R4, RZ, R7, R6 ;  /* 0x00000007ff040219 */ /* 0x000fce0000011606 */
.L_x_1283:
[----:B------:R-:W-:Y:S05]  /*7810*/  BSYNC B0 ;  /* 0x0000000000007941 */ /* 0x000fea0003800000 */
.L_x_1281:
[----:B------:R-:W-:-:S05]  /*7820*/  IMAD R3, R4, R11, RZ ;  /* 0x0000000b04037224 */ /* 0x000fca00078e02ff */
[----:B------:R-:W-:-:S07]  /*7830*/  VIMNMX R0, R0, R3, !PT ;  /* 0x0000000300007248 */ /* 0x000fce0007fe0100 */
.L_x_1280:
[----:B------:R-:W-:Y:S01]  /*7840*/  SHF.R.S32.HI R5, RZ, 0x1f, R0 ;  /* 0x0000001fff057819 */ /* 0x000fe20000011400 */
[----:B------:R-:W-:Y:S01]  /*7850*/  IMAD.MOV.U32 R134, RZ, RZ, RZ ;  /* 0x000000ffff867224 */ /* 0x000fe200078e00ff */
[----:B------:R-:W-:Y:S02]  /*7860*/  PLOP3.LUT P0, PT, PT, PT, PT, 0x80, 0x0 ;  /* 0x000000000000781c */ /* 0x000fe40003f0f070 */
[----:B------:R-:W-:Y:S02]  /*7870*/  CS2R R146, SRZ ;  /* 0x0000000000927805 */ /* 0x000fe4000001ff00 */
[----:B------:R-:W-:Y:S01]  /*7880*/  LEA.HI R5, R5, R0, RZ, 0x6 ;  /* 0x0000000005057211 */ /* 0x000fe200078f30ff */
[----:B------:R-:W-:Y:S01]  /*7890*/  IMAD.MOV.U32 R0, RZ, RZ, RZ ;  /* 0x000000ffff007224 */ /* 0x000fe200078e00ff */
[----:B------:R-:W-:Y:S02]  /*78a0*/  MOV R3, RZ ;  /* 0x000000ff00037202 */ /* 0x000fe40000000f00 */
[----:B------:R-:W-:-:S02]  /*78b0*/  CS2R R100, SRZ ;  /* 0x0000000000647805 */ /* 0x000fc4000001ff00 */
[----:B------:R-:W-:Y:S02]  /*78c0*/  SHF.R.S32.HI R5, RZ, 0x6, R5 ;  /* 0x00000006ff057819 */ /* 0x000fe40000011405 */
[----:B------:R-:W-:Y:S01]  /*78d0*/  CS2R R144, SRZ ;  /* 0x0000000000907805 */ /* 0x000fe2000001ff00 */
[----:B------:R-:W-:Y:S01]  /*78e0*/  IMAD.MOV.U32 R141, RZ, RZ, RZ ;  /* 0x000000ffff8d7224 */ /* 0x000fe200078e00ff */
[----:B------:R-:W-:Y:S02]  /*78f0*/  CS2R R108, SRZ ;  /* 0x00000000006c7805 */ /* 0x000fe4000001ff00 */
[----:B------:R-:W-:Y:S02]  /*7900*/  VIMNMX R203, RZ, R5, !PT ;  /* 0x00000005ffcb7248 */ /* 0x000fe40007fe0100 */
[----:B------:R-:W-:Y:S02]  /*7910*/  CS2R R132, SRZ ;  /* 0x0000000000847805 */ /* 0x000fe4000001ff00 */
[----:B------:R-:W-:-:S02]  /*7920*/  CS2R R138, SRZ ;  /* 0x00000000008a7805 */ /* 0x000fc4000001ff00 */
[----:B------:R-:W-:Y:S02]  /*7930*/  CS2R R92, SRZ ;  /* 0x00000000005c7805 */ /* 0x000fe4000001ff00 */
[----:B------:R-:W-:Y:S02]  /*7940*/  ISETP.GT.AND P1, PT, R56, R203, PT ;  /* 0x000000cb3800720c */ /* 0x000fe40003f24270 */
[----:B------:R-:W-:Y:S02]  /*7950*/  CS2R R136, SRZ ;  /* 0x0000000000887805 */ /* 0x000fe4000001ff00 */
[----:B------:R-:W-:Y:S02]  /*7960*/  CS2R R126, SRZ ;  /* 0x00000000007e7805 */ /* 0x000fe4000001ff00 */
[----:B------:R-:W-:Y:S02]  /*7970*/  CS2R R130, SRZ ;  /* 0x0000000000827805 */ /* 0x000fe4000001ff00 */
[----:B----4-:R-:W-:-:S02]  /*7980*/  CS2R R84, SRZ ;  /* 0x0000000000547805 */ /* 0x010fc4000001ff00 */
        /* <DEDUP_REMOVED lines=24> */
[----:B------:R-:W-:Y:S01]  /*7b10*/  CS2R R80, SRZ ;  /* 0x0000000000507805 */ /* 0x000fe2000001ff00 */
[----:B------:R-:W-:Y:S01]  /*7b20*/  IMAD.MOV.U32 R79, RZ, RZ, RZ ;  /* 0x000000ffff4f7224 */ /* 0x000fe200078e00ff */
        /* <DEDUP_REMOVED lines=27> */
[----:B------:R-:W-:Y:S06]  /*7ce0*/  @!P1 BRA `(.L_x_1284) ;  /* 0x0000013000189947 */ /* 0x000fec0003800000 */
[----:B------:R-:W-:-:S03]  /*7cf0*/  UMOV UR4, 0xffffffff ;  /* 0xffffffff00047882 */ /* 0x000fc60000000000 */
[----:B------:R-:W-:Y:S05]  /*7d00*/  BRA.DIV UR4, `(.L_x_1285) ;  /* 0x000001d204947947 */ /* 0x000fea000b800000 */
[----:B------:R0:W1:Y:S02]  /*7d10*/  SHFL.IDX PT, R202, R230, RZ, 0x1f ;  /* 0x00001fffe6ca7589 */ /* 0x00006400000e0000 */
.L_x_1608:
[----:B-1----:R-:W-:Y:S01]  /*7d20*/  LEA.HI R0, R202, R202, RZ, 0x1 ;  /* 0x000000caca007211 */ /* 0x002fe200078f08ff */
[----:B------:R-:W-:-:S03]  /*7d30*/  ULOP3.LUT UP0, URZ, UR44, 0x1bf, URZ, 0xc0, !UPT ;  /* 0x000001bf2c3f7892 */ /* 0x000fc6000f80c03f */
[----:B------:R-:W-:-:S03]  /*7d40*/  LOP3.LUT R3, R0, 0x1e, RZ, 0xc0, !PT ;  /* 0x0000001e00037812 */ /* 0x000fc600078ec0ff */
[----:B------:R-:W-:Y:S02]  /*7d50*/  PLOP3.LUT P0, PT, PT, PT, UP0, 0x80, 0x0 ;  /* 0x000000000000781c */ /* 0x000fe40003f0f008 */
[----:B------:R-:W-:-:S05]  /*7d60*/  IMAD.IADD R3, R202, 0x1, -R3 ;  /* 0x00000001ca037824 */ /* 0x000fca00078e0a03 */
[----:B------:R-:W-:-:S04]  /*7d70*/  LEA R3, R3, UR44, 0xd ;  /* 0x0000002c03037c11 */ /* 0x000fc8000f8e68ff */
[----:B------:R-:W-:-:S04]  /*7d80*/  SHF.R.U32.HI R3, RZ, 0x4, R3 ;  /* 0x00000004ff037819 */ /* 0x000fc80000011603 */
[----:B------:R-:W-:Y:S01]  /*7d90*/  LOP3.LUT R52, R3, 0x3fff, RZ, 0xc0, !PT ;  /* 0x00003fff03347812 */ /* 0x000fe200078ec0ff */
[----:B------:R-:W-:Y:S06]  /*7da0*/  @!P0 BRA `(.L_x_1286) ;  /* 0x0000000000408947 */ /* 0x000fec0003800000 */
        /* <DEDUP_REMOVED lines=15> */
[----:B0-2--5:R-:W-:Y:S05]  /*7ea0*/  CALL.ABS.NOINC R14 ;  /* 0x000000000e007343 */ /* 0x025fea0003c00000 */
.L_x_1286:
        /* <DEDUP_REMOVED lines=13> */
.L_x_1290:
[----:B--2---:R2:W3:Y:S02]  /*7f80*/  SYNCS.PHASECHK.TRANS64.TRYWAIT P0, [R16+URZ+0x28400], R3 ;  /* 0x02840003100075a7 */ /* 0x0044e4000800017f */
[----:B---3--:R-:W-:Y:S05]  /*7f90*/  @!P0 NANOSLEEP.SYNCS 0x989680 ;  /* 0x009896800000895d */ /* 0x008fea0003900000 */
[----:B------:R-:W3:Y:S02]  /*7fa0*/  @!P0 SYNCS.PHASECHK.TRANS64 P0, [R16+URZ+0x28400], R3 ;  /* 0x02840003100085a7 */ /* 0x000ee4000800007f */
[----:B---3--:R-:W-:Y:S05]  /*7fb0*/  @!P0 BRA `(.L_x_1290) ;  /* 0xfffffffc00f08947 */ /* 0x008fea000383ffff */
.L_x_1289:
[----:B------:R-:W-:Y:S05]  /*7fc0*/  BSYNC B0 ;  /* 0x0000000000007941 */ /* 0x000fea0003800000 */
.L_x_1288:
[----:B------:R-:W-:Y:S05]  /*7fd0*/  BRA `(.L_x_1291) ;  /* 0x0000009400a87947 */ /* 0x000fea0003800000 */
.L_x_1287:
[----:B------:R-:W1:Y:S01]  /*7fe0*/  LDC.64 R12, c[0x0][0x3d8] ;  /* 0x0000f600ff0c7b82 */ /* 0x000e620000000a00 */
[----:B-----5:R-:W-:Y:S01]  /*7ff0*/  SHF.R.S32.HI R3, RZ, 0x1f, R27 ;  /* 0x0000001fff037819 */ /* 0x020fe2000001141b */
[----:B------:R-:W-:Y:S01]  /*8000*/  IMAD.MOV.U32 R4, RZ, RZ, R22 ;  /* 0x000000ffff047224 */ /* 0x000fe200078e0016 */
[----:B------:R-:W-:Y:S01]  /*8010*/  MOV R5, R23 ;  /* 0x0000001700057202 */ /* 0x000fe20000000f00 */
[----:B------:R-:W-:Y:S01]  /*8020*/  IMAD.MOV.U32 R9, RZ, RZ, R193 ;  /* 0x000000ffff097224 */ /* 0x000fe200078e00c1 */
[----:B------:R-:W-:-:S03]  /*8030*/  ULOP3.LUT UP0, URZ, UR44, 0x3ff, URZ, 0xc0, !UPT ;  /* 0x000003ff2c3f7892 */ /* 0x000fc6000f80c03f */
[----:B------:R-:W2:Y:S01]  /*8040*/  LDC.64 R14, c[0x0][0x3e8] ;  /* 0x0000fa00ff0e7b82 */ /* 0x000ea20000000a00 */
[-C--:B-1----:R-:W-:Y:S02]  /*8050*/  IMAD R8, R19, R12.reuse, RZ ;  /* 0x0000000c13087224 */ /* 0x082fe400078e02ff */
[-C--:B------:R-:W-:Y:S02]  /*8060*/  IMAD R0, R3, R12.reuse, RZ ;  /* 0x0000000c03007224 */ /* 0x080fe400078e02ff */
[----:B------:R-:W-:Y:S02]  /*8070*/  IMAD R24, R18, R13, R8 ;  /* 0x0000000d12187224 */ /* 0x000fe400078e0208 */
[----:B------:R-:W-:Y:S02]  /*8080*/  IMAD.MOV.U32 R8, RZ, RZ, R192 ;  /* 0x000000ffff087224 */ /* 0x000fe400078e00c0 */
[----:B------:R-:W-:Y:S01]  /*8090*/  IMAD.WIDE.U32 R54, R27, R12, RZ ;  /* 0x0000000c1b367225 */ /* 0x000fe200078e00ff */
[----:B--2---:R-:W-:-:S03]  /*80a0*/  SHF.L.U64.HI R31, R14, 0x5, R15 ;  /* 0x000000050e1f7819 */ /* 0x004fc6000001020f */
[----:B------:R-:W-:-:S04]  /*80b0*/  IMAD.WIDE.U32 R6, R18, R12, R4 ;  /* 0x0000000c12067225 */ /* 0x000fc800078e0004 */
[----:B------:R-:W-:Y:S01]  /*80c0*/  IMAD R53, R27, R13, R0 ;  /* 0x0000000d1b357224 */ /* 0x000fe200078e0200 */
[----:B------:R-:W-:Y:S01]  /*80d0*/  IADD3 R63, P0, R6, R54, RZ ;  /* 0x00000036063f7210 */ /* 0x000fe20007f1e0ff */
[----:B------:R-:W-:-:S04]  /*80e0*/  IMAD.WIDE.U32 R10, R18, R12, R8 ;  /* 0x0000000c120a7225 */ /* 0x000fc800078e0008 */
[----:B------:R-:W-:Y:S01]  /*80f0*/  IMAD.IADD R53, R53, 0x1, R55 ;  /* 0x0000000135357824 */ /* 0x000fe200078e0237 */
[----:B------:R-:W-:Y:S01]  /*8100*/  IADD3 R25, P1, R10, R54, RZ ;  /* 0x000000360a197210 */ /* 0x000fe20007f3e0ff */
[-C--:B------:R-:W-:Y:S02]  /*8110*/  IMAD R0, R3, R14.reuse, RZ ;  /* 0x0000000e03007224 */ /* 0x080fe400078e02ff */
[----:B------:R-:W-:Y:S01]  /*8120*/  IMAD.WIDE.U32 R4, R18, R14, R4 ;  /* 0x0000000e12047225 */ /* 0x000fe200078e0004 */
[C---:B------:R-:W-:Y:S02]  /*8130*/  IADD3.X R62, R53.reuse, R7, R24, P0, !PT ;  /* 0x00000007353e7210 */ /* 0x040fe400007fe418 */
[----:B------:R-:W-:Y:S01]  /*8140*/  IADD3.X R24, R53, R24, R11, P1, !PT ;  /* 0x0000001835187210 */ /* 0x000fe20000ffe40b */
[----:B------:R-:W-:Y:S01]  /*8150*/  IMAD R3, R19, R14, RZ ;  /* 0x0000000e13037224 */ /* 0x000fe200078e02ff */
[----:B------:R-:W-:Y:S01]  /*8160*/  PLOP3.LUT P1, PT, PT, PT, UP0, 0x80, 0x0 ;  /* 0x000000000000781c */ /* 0x000fe20003f2f008 */
[----:B------:R-:W-:-:S02]  /*8170*/  IMAD R61, R27, R15, R0 ;  /* 0x0000000f1b3d7224 */ /* 0x000fc400078e0200 */
[----:B------:R-:W-:Y:S01]  /*8180*/  IMAD.WIDE.U32 R58, R27, R14, RZ ;  /* 0x0000000e1b3a7225 */ /* 0x000fe200078e00ff */
[----:B------:R-:W-:-:S03]  /*8190*/  SHF.L.U64.HI R27, R12, 0x5, R13 ;  /* 0x000000050c1b7819 */ /* 0x000fc6000001020d */
[----:B------:R-:W-:Y:S01]  /*81a0*/  IMAD.WIDE.U32 R8, R18, R14, R8 ;  /* 0x0000000e12087225 */ /* 0x000fe200078e0008 */
[----:B------:R-:W-:-:S03]  /*81b0*/  IADD3 R65, P0, R4, R58, RZ ;  /* 0x0000003a04417210 */ /* 0x000fc60007f1e0ff */
[----:B------:R-:W-:Y:S01]  /*81c0*/  IMAD R3, R18, R15, R3 ;  /* 0x0000000f12037224 */ /* 0x000fe200078e0203 */
[----:B------:R-:W-:Y:S01]  /*81d0*/  IADD3 R73, P2, R8, R58, RZ ;  /* 0x0000003a08497210 */ /* 0x000fe20007f5e0ff */
[----:B------:R-:W-:Y:S02]  /*81e0*/  IMAD.IADD R61, R61, 0x1, R59 ;  /* 0x000000013d3d7824 */ /* 0x000fe400078e023b */
[----:B------:R-:W-:Y:S02]  /*81f0*/  IMAD.SHL.U32 R30, R12, 0x20, RZ ;  /* 0x000000200c1e7824 */ /* 0x000fe400078e00ff */
[----:B------:R-:W-:Y:S01]  /*8200*/  IMAD.SHL.U32 R32, R14, 0x20, RZ ;  /* 0x000000200e207824 */ /* 0x000fe200078e00ff */
[C---:B------:R-:W-:Y:S02]  /*8210*/  IADD3.X R67, R61.reuse, R5, R3, P0, !PT ;  /* 0x000000053d437210 */ /* 0x040fe400007fe403 */
[----:B------:R-:W-:Y:S01]  /*8220*/  IADD3.X R26, R61, R3, R9, P2, !PT ;  /* 0x000000033d1a7210 */ /* 0x000fe200017fe409 */
        /* <DEDUP_REMOVED lines=16> */
[----:B0-2---:R-:W-:Y:S05]  /*8330*/  CALL.ABS.NOINC R14 ;  /* 0x000000000e007343 */ /* 0x005fea0003c00000 */
.L_x_1292:
[----:B------:R-:W1:Y:S01]  /*8340*/  LDC.64 R12, c[0x0][0x3d8] ;  /* 0x0000f600ff0c7b82 */ /* 0x000e620000000a00 */
[----:B------:R-:W-:Y:S01]  /*8350*/  SHF.R.S32.HI R3, RZ, 0x1f, R205 ;  /* 0x0000001fff037819 */ /* 0x000fe200000114cd */
[----:B------:R-:W-:Y:S01]  /*8360*/  ULDC.U8 UR4, c[0x0][0x3f0] ;  /* 0x0000fc0000047ab9 */ /* 0x000fe20000000000 */
[----:B------:R-:W-:Y:S01]  /*8370*/  BSSY B0, `(.L_x_1293) ;  /* 0x0000928000007945 */ /* 0x000fe20003800000 */
[----:B------:R-:W-:-:S04]  /*8380*/  ISETP.NE.AND P0, PT, RZ, UR4, PT ;  /* 0x00000004ff007c0c */ /* 0x000fc8000bf05270 */
[----:B------:R-:W2:Y:S01]  /*8390*/  LDC.64 R10, c[0x0][0x3e8] ;  /* 0x0000fa00ff0a7b82 */ /* 0x000ea20000000a00 */
[-C--:B-1----:R-:W-:Y:S02]  /*83a0*/  IMAD R0, R3, R12.reuse, RZ ;  /* 0x0000000c03007224 */ /* 0x082fe400078e02ff */
[----:B------:R-:W-:-:S04]  /*83b0*/  IMAD.WIDE.U32 R4, R205, R12, RZ ;  /* 0x0000000ccd047225 */ /* 0x000fc800078e00ff */
[-C--:B--2---:R-:W-:Y:S02]  /*83c0*/  IMAD R6, R3, R10.reuse, RZ ;  /* 0x0000000a03067224 */ /* 0x084fe400078e02ff */
[C---:B------:R-:W-:Y:S02]  /*83d0*/  IMAD R3, R205.reuse, R13, R0 ;  /* 0x0000000dcd037224 */ /* 0x040fe400078e0200 */
[----:B------:R-:W-:-:S04]  /*83e0*/  IMAD.WIDE.U32 R8, R205, R10, RZ ;  /* 0x0000000acd087225 */ /* 0x000fc800078e00ff */
[----:B------:R-:W-:Y:S01]  /*83f0*/  IMAD R7, R205, R11, R6 ;  /* 0x0000000bcd077224 */ /* 0x000fe200078e0206 */
[C---:B------:R-:W-:Y:S01]  /*8400*/  SHF.L.U32 R6, R4.reuse, 0x7, RZ ;  /* 0x0000000704067819 */ /* 0x040fe200000006ff */
[----:B------:R-:W-:Y:S02]  /*8410*/  IMAD.IADD R5, R5, 0x1, R3 ;  /* 0x0000000105057824 */ /* 0x000fe400078e0203 */
[----:B------:R-:W-:Y:S02]  /*8420*/  IMAD R0, R205, -0x80, R198 ;  /* 0xffffff80cd007824 */ /* 0x000fe400078e02c6 */
[----:B------:R-:W-:Y:S01]  /*8430*/  IMAD.IADD R3, R9, 0x1, R7 ;  /* 0x0000000109037824 */ /* 0x000fe200078e0207 */
[----:B------:R-:W-:Y:S01]  /*8440*/  SHF.L.U64.HI R7, R4, 0x7, R5 ;  /* 0x0000000704077819 */ /* 0x000fe20000010205 */
[----:B------:R-:W-:Y:S01]  /*8450*/  IMAD.SHL.U32 R4, R8, 0x80, RZ ;  /* 0x0000008008047824 */ /* 0x000fe200078e00ff */
[----:B------:R-:W-:Y:S02]  /*8460*/  VIMNMX R74, R0, 0x80, PT ;  /* 0x00000080004a7848 */ /* 0x000fe40003fe0100 */
[----:B------:R-:W-:Y:S01]  /*8470*/  SHF.L.U64.HI R5, R8, 0x7, R3 ;  /* 0x0000000708057819 */ /* 0x000fe20000010203 */
[----:B------:R-:W-:Y:S06]  /*8480*/  @!P0 BRA `(.L_x_1294) ;  /* 0x0000004800648947 */ /* 0x000fec0003800000 */
[----:B------:R-:W1:Y:S01]  /*8490*/  LDC R0, c[0x0][0x428] ;  /* 0x00010a00ff007b82 */ /* 0x000e620000000800 */
[----:B------:R-:W-:Y:S01]  /*84a0*/  ISETP.GE.AND P0, PT, R18, R74, PT ;  /* 0x0000004a1200720c */ /* 0x000fe20003f06270 */
[----:B------:R-:W-:Y:S01]  /*84b0*/  BSSY B1, `(.L_x_1295) ;  /* 0x000001c000017945 */ /* 0x000fe20003800000 */
[----:B------:R-:W-:Y:S01]  /*84c0*/  IMAD R3, R205, 0x80, R18 ;  /* 0x00000080cd037824 */ /* 0x000fe200078e0212 */
[----:B------:R-:W-:Y:S02]  /*84d0*/  CS2R R28, SRZ ;  /* 0x00000000001c7805 */ /* 0x000fe4000001ff00 */
[----:B------:R-:W-:Y:S02]  /*84e0*/  CS2R R44, SRZ ;  /* 0x00000000002c7805 */ /* 0x000fe4000001ff00 */
[----:B------:R-:W-:Y:S02]  /*84f0*/  CS2R R48, SRZ ;  /* 0x0000000000307805 */ /* 0x000fe4000001ff00 */
[----:B------:R-:W-:-:S02]  /*8500*/  CS2R R46, SRZ ;  /* 0x00000000002e7805 */ /* 0x000fc4000001ff00 */
[----:B------:R-:W-:Y:S02]  /*8510*/  CS2R R50, SRZ ;  /* 0x0000000000327805 */ /* 0x000fe4000001ff00 */
[----:B-1----:R-:W-:-:S13]  /*8520*/  ISETP.NE.AND P1, PT, R0, 0x1, PT ;  /* 0x000000010000780c */ /* 0x002fda0003f25270 */
[----:B------:R-:W1:Y:S08]  /*8530*/  @P1 LDC R0, c[0x0][0x42c] ;  /* 0x00010b00ff001b82 */ /* 0x000e700000000800 */
[----:B------:R-:W2:Y:S01]  /*8540*/  @P1 LDC R21, c[0x0][0x430] ;  /* 0x00010c00ff151b82 */ /* 0x000ea20000000800 */
[----:B------:R-:W-:Y:S05]  /*8550*/  @P0 BRA `(.L_x_1296) ;  /* 0x0000000000440947 */ /* 0x000fea0003800000 */
[----:B------:R-:W-:Y:S01]  /*8560*/  ULDC.64 UR6, c[0x0][0x3c8] ;  /* 0x0000f20000067ab9 */ /* 0x000fe20000000a00 */
[----:B------:R-:W-:Y:S01]  /*8570*/  ULDC UR4, c[0x0][0x3d4] ;  /* 0x0000f50000047ab9 */ /* 0x000fe20000000800 */
[----:B------:R-:W-:Y:S01]  /*8580*/  IADD3 R8, P4, P5, R63, UR6, R6 ;  /* 0x000000063f087c10 */ /* 0x000fe2000fd9e006 */
[----:B------:R-:W-:Y:S01]  /*8590*/  ULDC.64 UR8, c[0x0][0x3e0] ;  /* 0x0000f80000087ab9 */ /* 0x000fe20000000a00 */
[----:B------:R-:W-:Y:S02]  /*85a0*/  ISETP.GE.AND P3, PT, R22, UR4, PT ;  /* 0x0000000416007c0c */ /* 0x000fe4000bf66270 */
[----:B------:R-:W-:Y:S02]  /*85b0*/  CS2R R48, SRZ ;  /* 0x0000000000307805 */ /* 0x000fe4000001ff00 */
[----:B------:R-:W-:Y:S02]  /*85c0*/  ISETP.GE.AND P2, PT, R199, UR4, PT ;  /* 0x00000004c7007c0c */ /* 0x000fe4000bf46270 */
[----:B------:R-:W-:-:S02]  /*85d0*/  CS2R R44, SRZ ;  /* 0x00000000002c7805 */ /* 0x000fc4000001ff00 */
[----:B------:R-:W-:Y:S02]  /*85e0*/  IADD3.X R9, R62, UR7, R7, P4, P5 ;  /* 0x000000073e097c10 */ /* 0x000fe4000a7ea407 */
[----:B------:R-:W-:Y:S02]  /*85f0*/  CS2R R50, SRZ ;  /* 0x0000000000327805 */ /* 0x000fe4000001ff00 */
[----:B------:R-:W-:Y:S02]  /*8600*/  IADD3 R14, P4, P5, R65, UR8, R4 ;  /* 0x00000008410e7c10 */ /* 0x000fe4000fd9e004 */
[----:B------:R-:W-:Y:S02]  /*8610*/  CS2R R46, SRZ ;  /* 0x00000000002e7805 */ /* 0x000fe4000001ff00 */
[----:B------:R-:W-:Y:S01]  /*8620*/  IADD3.X R15, R67, UR9, R5, P4, P5 ;  /* 0x00000009430f7c10 */ /* 0x000fe2000a7ea405 */
[----:B------:R3:W5:Y:S04]  /*8630*/  @!P3 LDG.E.64 R48, desc[UR46][R8.64] ;  /* 0x0000002e0830b981 */ /* 0x000768000c1e1b00 */
[----:B------:R3:W5:Y:S04]  /*8640*/  @!P2 LDG.E.64 R44, desc[UR46][R8.64+0x40] ;  /* 0x0000402e082ca981 */ /* 0x000768000c1e1b00 */
[----:B------:R3:W5:Y:S04]  /*8650*/  @!P3 LDG.E.64 R50, desc[UR46][R14.64] ;  /* 0x0000002e0e32b981 */ /* 0x000768000c1e1b00 */
[----:B------:R3:W5:Y:S02]  /*8660*/  @!P2 LDG.E.64 R46, desc[UR46][R14.64+0x40] ;  /* 0x0000402e0e2ea981 */ /* 0x000764000c1e1b00 */
.L_x_1296:
[----:B------:R-:W-:Y:S05]  /*8670*/  BSYNC B1 ;  /* 0x0000000000017941 */ /* 0x000fea0003800000 */
.L_x_1295:
[----:B------:R-:W-:Y:S01]  /*8680*/  ISETP.GE.AND P2, PT, R195, R74, PT ;  /* 0x0000004ac300720c */ /* 0x000fe20003f46270 */
[----:B------:R-:W-:Y:S01]  /*8690*/  IMAD R3, R218, 0x20, R3 ;  /* 0x00000020da037824 */ /* 0x000fe200078e0203 */
[----:B------:R-:W-:Y:S01]  /*86a0*/  BSSY B1, `(.L_x_1297) ;  /* 0x000001b000017945 */ /* 0x000fe20003800000 */
[----:B------:R-:W-:Y:S02]  /*86b0*/  CS2R R40, SRZ ;  /* 0x0000000000287805 */ /* 0x000fe4000001ff00 */
[----:B------:R-:W-:Y:S01]  /*86c0*/  CS2R R34, SRZ ;  /* 0x0000000000227805 */ /* 0x000fe2000001ff00 */
[----:B-1----:R-:W-:Y:S01]  /*86d0*/  @P1 IMAD.HI.U32 R0, R3, R0, RZ ;  /* 0x0000000003001227 */ /* 0x002fe200078e00ff */
[----:B------:R-:W-:-:S06]  /*86e0*/  CS2R R42, SRZ ;  /* 0x00000000002a7805 */ /* 0x000fcc000001ff00 */
[----:B------:R-:W-:Y:S05]  /*86f0*/  @P2 BRA `(.L_x_1298) ;  /* 0x0000000000542947 */ /* 0x000fea0003800000 */
[----:B---3--:R-:W-:Y:S01]  /*8700*/  IADD3 R8, P3, P4, R63, R30, R6 ;  /* 0x0000001e3f087210 */ /* 0x008fe20007c7e006 */
[----:B------:R-:W-:Y:S01]  /*8710*/  ULDC.64 UR6, c[0x0][0x3c8] ;  /* 0x0000f20000067ab9 */ /* 0x000fe20000000a00 */
[----:B------:R-:W-:Y:S01]  /*8720*/  ULDC UR4, c[0x0][0x3d4] ;  /* 0x0000f50000047ab9 */ /* 0x000fe20000000800 */
[----:B------:R-:W-:Y:S01]  /*8730*/  ULDC.64 UR8, c[0x0][0x3e0] ;  /* 0x0000f80000087ab9 */ /* 0x000fe20000000a00 */
[----:B------:R-:W-:Y:S02]  /*8740*/  IADD3.X R9, R62, R27, R7, P3, P4 ;  /* 0x0000001b3e097210 */ /* 0x000fe40001fe8407 */
[----:B------:R-:W-:Y:S02]  /*8750*/  CS2R R40, SRZ ;  /* 0x0000000000287805 */ /* 0x000fe4000001ff00 */
[----:B------:R-:W-:Y:S02]  /*8760*/  IADD3 R14, P4, P5, R65, R32, R4 ;  /* 0x00000020410e7210 */ /* 0x000fe40007d9e004 */
[----:B------:R-:W-:-:S02]  /*8770*/  CS2R R28, SRZ ;  /* 0x00000000001c7805 */ /* 0x000fc4000001ff00 */
[----:B------:R-:W-:Y:S02]  /*8780*/  IADD3 R8, P3, R8, UR6, RZ ;  /* 0x0000000608087c10 */ /* 0x000fe4000ff7e0ff */
[----:B------:R-:W-:Y:S02]  /*8790*/  CS2R R42, SRZ ;  /* 0x00000000002a7805 */ /* 0x000fe4000001ff00 */
[----:B------:R-:W-:Y:S02]  /*87a0*/  IADD3.X R15, R67, R31, R5, P4, P5 ;  /* 0x0000001f430f7210 */ /* 0x000fe400027ea405 */
[----:B------:R-:W-:Y:S02]  /*87b0*/  CS2R R34, SRZ ;  /* 0x0000000000227805 */ /* 0x000fe4000001ff00 */
[----:B------:R-:W-:Y:S02]  /*87c0*/  ISETP.GE.AND P5, PT, R22, UR4, PT ;  /* 0x0000000416007c0c */ /* 0x000fe4000bfa6270 */
[----:B------:R-:W-:-:S02]  /*87d0*/  ISETP.GE.AND P4, PT, R199, UR4, PT ;  /* 0x00000004c7007c0c */ /* 0x000fc4000bf86270 */
[----:B------:R-:W-:Y:S02]  /*87e0*/  IADD3.X R9, R9, UR7, RZ, P3, !PT ;  /* 0x0000000709097c10 */ /* 0x000fe40009ffe4ff */
[----:B------:R-:W-:-:S04]  /*87f0*/  IADD3 R14, P3, R14, UR8, RZ ;  /* 0x000000080e0e7c10 */ /* 0x000fc8000ff7e0ff */
[----:B------:R-:W-:-:S03]  /*8800*/  IADD3.X R15, R15, UR9, RZ, P3, !PT ;  /* 0x000000090f0f7c10 */ /* 0x000fc60009ffe4ff */
[----:B------:R1:W5:Y:S04]  /*8810*/  @!P5 LDG.E.64 R40, desc[UR46][R8.64] ;  /* 0x0000002e0828d981 */ /* 0x000368000c1e1b00 */
[----:B------:R1:W5:Y:S04]  /*8820*/  @!P4 LDG.E.64 R28, desc[UR46][R8.64+0x40] ;  /* 0x0000402e081cc981 */ /* 0x000368000c1e1b00 */
[----:B------:R1:W5:Y:S04]  /*8830*/  @!P5 LDG.E.64 R42, desc[UR46][R14.64] ;  /* 0x0000002e0e2ad981 */ /* 0x000368000c1e1b00 */
[----:B------:R1:W5:Y:S02]  /*8840*/  @!P4 LDG.E.64 R34, desc[UR46][R14.64+0x40] ;  /* 0x0000402e0e22c981 */ /* 0x000364000c1e1b00 */
.L_x_1298:
[----:B------:R-:W-:Y:S05]  /*8850*/  BSYNC B1 ;  /* 0x0000000000017941 */ /* 0x000fea0003800000 */
.L_x_1297:
[-C--:B------:R-:W-:Y:S01]  /*8860*/  ISETP.GE.AND P3, PT, R222, R74.reuse, PT ;  /* 0x0000004ade00720c */ /* 0x080fe20003f66270 */
[----:B------:R-:W-:Y:S01]  /*8870*/  BSSY B1, `(.L_x_1299) ;  /* 0x0000024000017945 */ /* 0x000fe20003800000 */
[----:B--2---:R-:W-:Y:S01]  /*8880*/  @P1 SHF.R.U32.HI R3, RZ, R21, R0 ;  /* 0x00000015ff031219 */ /* 0x004fe20000011600 */
[----:B------:R-:W-:Y:S01]  /*8890*/  IMAD.MOV.U32 R55, RZ, RZ, R53 ;  /* 0x000000ffff377224 */ /* 0x000fe200078e0035 */
[----:B------:R-:W-:Y:S01]  /*88a0*/  ISETP.GE.AND P4, PT, R221, R74, PT ;  /* 0x0000004add00720c */ /* 0x000fe20003f86270 */
[----:B------:R-:W-:Y:S01]  /*88b0*/  IMAD.MOV.U32 R60, RZ, RZ, R58 ;  /* 0x000000ffff3c7224 */ /* 0x000fe200078e003a */
[----:B-1-3--:R-:W-:Y:S02]  /*88c0*/  CS2R R8, SRZ ;  /* 0x0000000000087805 */ /* 0x00afe4000001ff00 */
[----:B------:R-:W-:Y:S02]  /*88d0*/  CS2R R30, SRZ ;  /* 0x00000000001e7805 */ /* 0x000fe4000001ff00 */
[----:B------:R-:W-:-:S02]  /*88e0*/  CS2R R36, SRZ ;  /* 0x0000000000247805 */ /* 0x000fc4000001ff00 */
[----:B------:R-:W-:Y:S02]  /*88f0*/  CS2R R32, SRZ ;  /* 0x0000000000207805 */ /* 0x000fe4000001ff00 */
[----:B------:R-:W-:Y:S02]  /*8900*/  CS2R R26, SRZ ;  /* 0x00000000001a7805 */ /* 0x000fe4000001ff00 */
[----:B------:R-:W-:Y:S02]  /*8910*/  CS2R R20, SRZ ;  /* 0x0000000000147805 */ /* 0x000fe4000001ff00 */
[----:B------:R-:W-:Y:S02]  /*8920*/  CS2R R24, SRZ ;  /* 0x0000000000187805 */ /* 0x000fe4000001ff00 */
[----:B------:R-:W-:Y:S02]  /*8930*/  SHF.R.S32.HI R53, RZ, 0x1f, R3 ;  /* 0x0000001fff357819 */ /* 0x000fe40000011403 */
[----:B------:R-:W-:Y:S01]  /*8940*/  CS2R R38, SRZ ;  /* 0x0000000000267805 */ /* 0x000fe2000001ff00 */
[----:B------:R-:W-:Y:S06]  /*8950*/  @P3 BRA `(.L_x_1300) ;  /* 0x0000000000543947 */ /* 0x000fec0003800000 */
[----:B------:R-:W-:Y:S01]  /*8960*/  LEA R14, P1, R12, R6, 0x6 ;  /* 0x000000060c0e7211 */ /* 0x000fe200078230ff */
[----:B------:R-:W-:Y:S01]  /*8970*/  ULDC.64 UR4, c[0x0][0x3c8] ;  /* 0x0000f20000047ab9 */ /* 0x000fe20000000a00 */
[----:B------:R-:W-:Y:S01]  /*8980*/  LEA R58, P5, R10, R4, 0x6 ;  /* 0x000000040a3a7211 */ /* 0x000fe200078a30ff */
[----:B------:R-:W-:Y:S01]  /*8990*/  ULDC.64 UR6, c[0x0][0x3e0] ;  /* 0x0000f80000067ab9 */ /* 0x000fe20000000a00 */
[----:B------:R-:W-:Y:S02]  /*89a0*/  LEA.HI.X R15, R12, R7, R13, 0x6, P1 ;  /* 0x000000070c0f7211 */ /* 0x000fe400008f340d */
[----:B------:R-:W-:Y:S02]  /*89b0*/  CS2R R36, SRZ ;  /* 0x0000000000247805 */ /* 0x000fe4000001ff00 */
[----:B------:R-:W-:Y:S02]  /*89c0*/  LEA.HI.X R0, R10, R5, R11, 0x6, P5 ;  /* 0x000000050a007211 */ /* 0x000fe400028f340b */
[----:B------:R-:W-:-:S02]  /*89d0*/  CS2R R30, SRZ ;  /* 0x00000000001e7805 */ /* 0x000fc4000001ff00 */
[----:B------:R-:W-:Y:S01]  /*89e0*/  IADD3 R14, P1, P5, R63, UR4, R14 ;  /* 0x000000043f0e7c10 */ /* 0x000fe2000fd3e00e */
[----:B------:R-:W-:Y:S01]  /*89f0*/  ULDC UR4, c[0x0][0x3d4] ;  /* 0x0000f50000047ab9 */ /* 0x000fe20000000800 */
[----:B------:R-:W-:Y:S02]  /*8a00*/  CS2R R38, SRZ ;  /* 0x0000000000267805 */ /* 0x000fe4000001ff00 */
[----:B------:R-:W-:Y:S02]  /*8a10*/  CS2R R32, SRZ ;  /* 0x0000000000207805 */ /* 0x000fe4000001ff00 */
[----:B------:R-:W-:Y:S02]  /*8a20*/  IADD3.X R15, R62, UR5, R15, P1, P5 ;  /* 0x000000053e0f7c10 */ /* 0x000fe40008fea40f */
[----:B------:R-:W-:-:S04]  /*8a30*/  IADD3 R58, P1, P5, R65, UR6, R58 ;  /* 0x00000006413a7c10 */ /* 0x000fc8000fd3e03a */
[----:B------:R-:W-:Y:S02]  /*8a40*/  IADD3.X R59, R67, UR7, R0, P1, P5 ;  /* 0x00000007433b7c10 */ /* 0x000fe40008fea400 */
[----:B------:R-:W-:Y:S02]  /*8a50*/  ISETP.GE.AND P1, PT, R22, UR4, PT ;  /* 0x0000000416007c0c */ /* 0x000fe4000bf26270 */
[----:B------:R-:W-:-:S11]  /*8a60*/  ISETP.GE.AND P5, PT, R199, UR4, PT ;  /* 0x00000004c7007c0c */ /* 0x000fd6000bfa6270 */
[----:B------:R1:W5:Y:S04]  /*8a70*/  @!P1 LDG.E.64 R36, desc[UR46][R14.64] ;  /* 0x0000002e0e249981 */ /* 0x000368000c1e1b00 */
[----:B------:R1:W5:Y:S04]  /*8a80*/  @!P5 LDG.E.64 R30, desc[UR46][R14.64+0x40] ;  /* 0x0000402e0e1ed981 */ /* 0x000368000c1e1b00 */
[----:B------:R1:W5:Y:S04]  /*8a90*/  @!P1 LDG.E.64 R38, desc[UR46][R58.64] ;  /* 0x0000002e3a269981 */ /* 0x000368000c1e1b00 */
[----:B------:R1:W5:Y:S02]  /*8aa0*/  @!P5 LDG.E.64 R32, desc[UR46][R58.64+0x40] ;  /* 0x0000402e3a20d981 */ /* 0x000364000c1e1b00 */
.L_x_1300:
[----:B------:R-:W-:Y:S05]  /*8ab0*/  BSYNC B1 ;  /* 0x0000000000017941 */ /* 0x000fea0003800000 */
.L_x_1299:
[----:B------:R-:W-:Y:S04]  /*8ac0*/  BSSY B1, `(.L_x_1301) ;  /* 0x0000019000017945 */ /* 0x000fe80003800000 */
[----:B------:R-:W-:Y:S05]  /*8ad0*/  @P4 BRA `(.L_x_1302) ;  /* 0x00000000005c4947 */ /* 0x000fea0003800000 */
[----:B------:R-:W-:Y:S01]  /*8ae0*/  IMAD R9, R13, 0x60, RZ ;  /* 0x000000600d097824 */ /* 0x000fe200078e02ff */
[----:B------:R-:W-:Y:S01]  /*8af0*/  ULDC.64 UR4, c[0x0][0x3c8] ;  /* 0x0000f20000047ab9 */ /* 0x000fe20000000a00 */
[----:B------:R-:W-:Y:S01]  /*8b00*/  IMAD.WIDE.U32 R6, R12, 0x60, R6 ;  /* 0x000000600c067825 */ /* 0x000fe200078e0006 */
[----:B------:R-:W-:Y:S01]  /*8b10*/  ULDC.64 UR6, c[0x0][0x3e0] ;  /* 0x0000f80000067ab9 */ /* 0x000fe20000000a00 */
[----:B------:R-:W-:Y:S02]  /*8b20*/  CS2R R26, SRZ ;  /* 0x00000000001a7805 */ /* 0x000fe4000001ff00 */
[----:B------:R-:W-:Y:S01]  /*8b30*/  CS2R R24, SRZ ;  /* 0x0000000000187805 */ /* 0x000fe2000001ff00 */
[----:B------:R-:W-:Y:S01]  /*8b40*/  IMAD.IADD R7, R7, 0x1, R9 ;  /* 0x0000000107077824 */ /* 0x000fe200078e0209 */
[----:B------:R-:W-:Y:S01]  /*8b50*/  IADD3 R6, P1, P5, R63, UR4, R6 ;  /* 0x000000043f067c10 */ /* 0x000fe2000fd3e006 */
[----:B-1----:R-:W-:Y:S01]  /*8b60*/  IMAD R15, R11, 0x60, RZ ;  /* 0x000000600b0f7824 */ /* 0x002fe200078e02ff */
[----:B------:R-:W-:Y:S01]  /*8b70*/  ULDC UR4, c[0x0][0x3d4] ;  /* 0x0000f50000047ab9 */ /* 0x000fe20000000800 */
[----:B------:R-:W-:Y:S01]  /*8b80*/  IMAD.WIDE.U32 R4, R10, 0x60, R4 ;  /* 0x000000600a047825 */ /* 0x000fe200078e0004 */
[----:B------:R-:W-:-:S02]  /*8b90*/  IADD3.X R7, R62, UR5, R7, P1, P5 ;  /* 0x000000053e077c10 */ /* 0x000fc40008fea407 */
[----:B------:R-:W-:Y:S02]  /*8ba0*/  CS2R R8, SRZ ;  /* 0x0000000000087805 */ /* 0x000fe4000001ff00 */
[----:B------:R-:W-:Y:S01]  /*8bb0*/  CS2R R20, SRZ ;  /* 0x0000000000147805 */ /* 0x000fe2000001ff00 */
[----:B------:R-:W-:Y:S01]  /*8bc0*/  IMAD.IADD R0, R5, 0x1, R15 ;  /* 0x0000000105007824 */ /* 0x000fe200078e020f */
        /* <DEDUP_REMOVED lines=8> */
.L_x_1302:
[----:B------:R-:W-:Y:S05]  /*8c50*/  BSYNC B1 ;  /* 0x0000000000017941 */ /* 0x000fea0003800000 */
.L_x_1301:
[----:B------:R-:W-:Y:S01]  /*8c60*/  IMAD R0, R53, R12, RZ ;  /* 0x0000000c35007224 */ /* 0x000fe200078e02ff */
[----:B------:R-:W-:Y:S01]  /*8c70*/  ULDC.64 UR4, c[0x0][0x3c8] ;  /* 0x0000f20000047ab9 */ /* 0x000fe20000000a00 */
[----:B--2---:R-:W-:Y:S01]  /*8c80*/  IMAD.WIDE.U32 R6, R3, R10, R60 ;  /* 0x0000000a03067225 */ /* 0x004fe200078e003c */
[----:B------:R-:W-:-:S03]  /*8c90*/  ULDC.64 UR6, c[0x0][0x3e0] ;  /* 0x0000f80000067ab9 */ /* 0x000fc60000000a00 */
[----:B------:R-:W-:-:S04]  /*8ca0*/  IMAD.WIDE.U32 R4, R3, R12, R54 ;  /* 0x0000000c03047225 */ /* 0x000fc800078e0036 */
[----:B------:R-:W-:Y:S01]  /*8cb0*/  IMAD R10, R53, R10, RZ ;  /* 0x0000000a350a7224 */ /* 0x000fe200078e02ff */
[----:B------:R-:W-:Y:S01]  /*8cc0*/  IADD3 R4, P1, R4, UR4, RZ ;  /* 0x0000000404047c10 */ /* 0x000fe2000ff3e0ff */
[C---:B------:R-:W-:Y:S01]  /*8cd0*/  IMAD R13, R3.reuse, R13, R0 ;  /* 0x0000000d030d7224 */ /* 0x040fe200078e0200 */
[----:B------:R-:W-:Y:S01]  /*8ce0*/  IADD3 R0, P5, R6, UR6, RZ ;  /* 0x0000000606007c10 */ /* 0x000fe2000ffbe0ff */
[----:B------:R-:W-:Y:S01]  /*8cf0*/  IMAD R3, R3, R11, R10 ;  /* 0x0000000b03037224 */ /* 0x000fe200078e020a */
[----:B------:R-:W-:Y:S02]  /*8d00*/  UMOV UR4, 0xffffffff ;  /* 0xffffffff00047882 */ /* 0x000fe40000000000 */
[----:B------:R-:W-:Y:S02]  /*8d10*/  IADD3.X R5, R5, UR5, R13, P1, !PT ;  /* 0x0000000505057c10 */ /* 0x000fe40008ffe40d */
[----:B------:R-:W-:Y:S01]  /*8d20*/  IADD3.X R3, R7, UR7, R3, P5, !PT ;  /* 0x0000000707037c10 */ /* 0x000fe2000affe403 */
[----:B------:R-:W-:Y:S06]  /*8d30*/  BRA.DIV UR4, `(.L_x_1303) ;  /* 0x000001c204b47947 */ /* 0x000fec000b800000 */
.L_x_1611:
[----:B------:R-:W-:-:S03]  /*8d40*/  UMOV UR4, 0xffffffff ;  /* 0xffffffff00047882 */ /* 0x000fc60000000000 */
[----:B------:R-:W-:Y:S05]  /*8d50*/  BRA.DIV UR4, `(.L_x_1304) ;  /* 0x000001c204d47947 */ /* 0x000fea000b800000 */
.L_x_1614:
[----:B------:R-:W-:-:S03]  /*8d60*/  UMOV UR4, 0xffffffff ;  /* 0xffffffff00047882 */ /* 0x000fc60000000000 */
[----:B------:R-:W-:Y:S05]  /*8d70*/  BRA.DIV UR4, `(.L_x_1305) ;  /* 0x000001c204f47947 */ /* 0x000fea000b800000 */
.L_x_1617:
[----:B------:R-:W-:-:S03]  /*8d80*/  UMOV UR4, 0xffffffff ;  /* 0xffffffff00047882 */ /* 0x000fc60000000000 */
[----:B------:R-:W-:Y:S05]  /*8d90*/  BRA.DIV UR4, `(.L_x_1306) ;  /* 0x000001c604147947 */ /* 0x000fea000b800000 */
.L_x_1620:
[----:B------:R-:W-:-:S03]  /*8da0*/  UMOV UR4, 0xffffffff ;  /* 0xffffffff00047882 */ /* 0x000fc60000000000 */
[----:B------:R-:W-:Y:S05]  /*8db0*/  BRA.DIV UR4, `(.L_x_1307) ;  /* 0x000001c604347947 */ /* 0x000fea000b800000 */
.L_x_1623:
[----:B------:R-:W-:-:S03]  /*8dc0*/  UMOV UR4, 0xffffffff ;  /* 0xffffffff00047882 */ /* 0x000fc60000000000 */
[----:B------:R-:W-:Y:S05]  /*8dd0*/  BRA.DIV UR4, `(.L_x_1308) ;  /* 0x000001c604547947 */ /* 0x000fea000b800000 */
.L_x_1626:
[----:B------:R-:W-:-:S03]  /*8de0*/  UMOV UR4, 0xffffffff ;  /* 0xffffffff00047882 */ /* 0x000fc60000000000 */
[----:B------:R-:W-:Y:S05]  /*8df0*/  BRA.DIV UR4, `(.L_x_1309) ;  /* 0x000001c604747947 */ /* 0x000fea000b800000 */
.L_x_1629:
[----:B------:R-:W-:-:S03]  /*8e00*/  UMOV UR4, 0xffffffff ;  /* 0xffffffff00047882 */ /* 0x000fc60000000000 */
[----:B------:R-:W-:Y:S05]  /*8e10*/  BRA.DIV UR4, `(.L_x_1310) ;  /* 0x000001c604947947 */ /* 0x000fea000b800000 */
.L_x_1632:
[----:B------:R-:W-:-:S03]  /*8e20*/  UMOV UR4, 0xffffffff ;  /* 0xffffffff00047882 */ /* 0x000fc60000000000 */
[----:B------:R-:W-:Y:S05]  /*8e30*/  BRA.DIV UR4, `(.L_x_1311) ;  /* 0x000001c604b47947 */ /* 0x000fea000b800000 */
.L_x_1635:
[----:B------:R-:W-:-:S03]  /*8e40*/  UMOV UR4, 0xffffffff ;  /* 0xffffffff00047882 */ /* 0x000fc60000000000 */
[----:B------:R-:W-:Y:S05]  /*8e50*/  BRA.DIV UR4, `(.L_x_1312) ;  /* 0x000001c604d47947 */ /* 0x000fea000b800000 */
.L_x_1638:
[----:B------:R-:W-:-:S03]  /*8e60*/  UMOV UR4, 0xffffffff ;  /* 0xffffffff00047882 */ /* 0x000fc60000000000 */
[----:B------:R-:W-:Y:S05]  /*8e70*/  BRA.DIV UR4, `(.L_x_1313) ;  /* 0x000001c604f47947 */ /* 0x000fea000b800000 */
.L_x_1641:
[----:B------:R-:W-:-:S03]  /*8e80*/  UMOV UR4, 0xffffffff ;  /* 0xffffffff00047882 */ /* 0x000fc60000000000 */
[----:B------:R-:W-:Y:S05]  /*8e90*/  BRA.DIV UR4, `(.L_x_1314) ;  /* 0x000001ca04147947 */ /* 0x000fea000b800000 */
.L_x_1644:
[----:B------:R-:W-:-:S03]  /*8ea0*/  UMOV UR4, 0xffffffff ;  /* 0xffffffff00047882 */ /* 0x000fc60000000000 */
[----:B------:R-:W-:Y:S05]  /*8eb0*/  BRA.DIV UR4, `(.L_x_1315) ;  /* 0x000001ca04347947 */ /* 0x000fea000b800000 */
.L_x_1647:
[----:B------:R-:W-:-:S03]  /*8ec0*/  UMOV UR4, 0xffffffff ;  /* 0xffffffff00047882 */ /* 0x000fc60000000000 */
[----:B------:R-:W-:Y:S05]  /*8ed0*/  BRA.DIV UR4, `(.L_x_1316) ;  /* 0x000001ca04547947 */ /* 0x000fea000b800000 */
.L_x_1650:
[----:B------:R-:W-:-:S03]  /*8ee0*/  UMOV UR4, 0xffffffff ;  /* 0xffffffff00047882 */ /* 0x000fc60000000000 */
[----:B------:R-:W-:Y:S05]  /*8ef0*/  BRA.DIV UR4, `(.L_x_1317) ;  /* 0x000001ca04747947 */ /* 0x000fea000b800000 */
.L_x_1653:
[----:B------:R-:W-:-:S03]  /*8f00*/  UMOV UR4, 0xffffffff ;  /* 0xffffffff00047882 */ /* 0x000fc60000000000 */
[----:B------:R-:W-:Y:S05]  /*8f10*/  BRA.DIV UR4, `(.L_x_1318) ;  /* 0x000001ca04947947 */ /* 0x000fea000b800000 */
.L_x_1656:
[----:B------:R-:W-:Y:S01]  /*8f20*/  ULEA.HI UR4, UR43, UR43, URZ, 0x1 ;  /* 0x0000002b2b047291 */ /* 0x000fe2000f8f083f */
[----:B------:R-:W-:Y:S03]  /*8f30*/  BSSY B1, `(.L_x_1319) ;  /* 0x0000007000017945 */ /* 0x000fe60003800000 */
[----:B------:R-:W-:-:S04]  /*8f40*/  ULOP3.LUT UR4, UR4, 0xfffffffe, URZ, 0xc0, !UPT ;  /* 0xfffffffe04047892 */ /* 0x000fc8000f8ec03f */
[----:B------:R-:W-:-:S06]  /*8f50*/  UIADD3 UR4, UR43, -UR4, URZ ;  /* 0x800000042b047290 */ /* 0x000fcc000fffe03f */
[----:B------:R-:W-:-:S05]  /*8f60*/  IMAD.U32 R3, RZ, RZ, UR4 ;  /* 0x00000004ff037e24 */ /* 0x000fca000f8e00ff */
[----:B------:R-:W-:-:S04]  /*8f70*/  SHF.L.U32 R3, R3, 0x1f, RZ ;  /* 0x0000001f03037819 */ /* 0x000fc800000006ff */
[----:B------:R-:W2:Y:S02]  /*8f80*/  SYNCS.PHASECHK.TRANS64.TRYWAIT P1, [R16+URZ+0x28400], R3 ;  /* 0x02840003100075a7 */ /* 0x000ea4000802017f */
[----:B--2---:R-:W-:Y:S05]  /*8f90*/  @!P1 BRA `(.L_x_1320) ;  /* 0x000001c8009c9947 */ /* 0x004fea0003800000 */
.L_x_1657:
[----:B------:R-:W-:Y:S05]  /*8fa0*/  BSYNC B1 ;  /* 0x0000000000017941 */ /* 0x000fea0003800000 */
.L_x_1319:
[----:B------:R-:W-:Y:S04]  /*8fb0*/  BSSY B1, `(.L_x_1321) ;  /* 0x00000f9000017945 */ /* 0x000fe80003800000 */
[----:B------:R-:W-:Y:S05]  /*8fc0*/  @P0 BRA `(.L_x_1322) ;  /* 0x0000000c00dc0947 */ /* 0x000fea0003800000 */
[----:B------:R-:W3:Y:S01]  /*8fd0*/  LDC R0, c[0x0][0x3d4] ;  /* 0x0000f500ff007b82 */ /* 0x000ee20000000800 */
[----:B------:R-:W-:Y:S01]  /*8fe0*/  BSSY B2, `(.L_x_1323) ;  /* 0x000007a000027945 */ /* 0x000fe20003800000 */
[-C--:B---3--:R-:W-:Y:S02]  /*8ff0*/  ISETP.GE.AND P0, PT, R22, R0.reuse, PT ;  /* 0x000000001600720c */ /* 0x088fe40003f06270 */
[----:B------:R-:W-:-:S11]  /*9000*/  ISETP.GE.AND P1, PT, R199, R0, PT ;  /* 0x00000000c700720c */ /* 0x000fd60003f26270 */
[----:B------:R-:W-:Y:S05]  /*9010*/  @P0 BRA `(.L_x_1324) ;  /* 0x0000000400d80947 */ /* 0x000fea0003800000 */
[----:B------:R-:W3:Y:S01]  /*9020*/  LDS.128 R4, [R214+0x18000] ;  /* 0x01800000d6047984 */ /* 0x000ee20000000c00 */
[----:B-----5:R-:W-:Y:S02]  /*9030*/  SHF.R.U32.HI R10, RZ, 0x8, R49 ;  /* 0x00000008ff0a7819 */ /* 0x020fe40000011631 */
[----:B------:R-:W-:Y:S02]  /*9040*/  LOP3.LUT R11, R49, 0xff, RZ, 0xc0, !PT ;  /* 0x000000ff310b7812 */ /* 0x000fe400078ec0ff */
[----:B------:R-:W-:Y:S02]  /*9050*/  LOP3.LUT R10, R10, 0xff, RZ, 0xc0, !PT ;  /* 0x000000ff0a0a7812 */ /* 0x000fe400078ec0ff */
[----:B------:R-:W-:Y:S02]  /*9060*/  SHF.R.U32.HI R12, RZ, 0x8, R51 ;  /* 0x00000008ff0c7819 */ /* 0x000fe40000011633 */
[----:B------:R-:W-:Y:S02]  /*9070*/  SHF.R.U32.HI R0, RZ, 0x8, R48 ;  /* 0x00000008ff007819 */ /* 0x000fe40000011630 */
[----:B------:R-:W-:-:S02]  /*9080*/  PRMT R10, R10, 0x7604, R11 ;  /* 0x000076040a0a7816 */ /* 0x000fc4000000000b */
[----:B-1----:R-:W-:Y:S02]  /*9090*/  LOP3.LUT R15, R51, 0xff, RZ, 0xc0, !PT ;  /* 0x000000ff330f7812 */ /* 0x002fe400078ec0ff */
[----:B------:R-:W-:Y:S02]  /*90a0*/  LOP3.LUT R12, R12, 0xff, RZ, 0xc0, !PT ;  /* 0x000000ff0c0c7812 */ /* 0x000fe400078ec0ff */
[----:B------:R-:W-:Y:S02]  /*90b0*/  SHF.R.U32.HI R14, RZ, 0x10, R51 ;  /* 0x00000010ff0e7819 */ /* 0x000fe40000011633 */
[----:B------:R-:W-:Y:S02]  /*90c0*/  SHF.R.U32.HI R11, RZ, 0x10, R49 ;  /* 0x00000010ff0b7819 */ /* 0x000fe40000011631 */
[----:B--2---:R-:W-:Y:S02]  /*90d0*/  LOP3.LUT R3, R48, 0xff, RZ, 0xc0, !PT ;  /* 0x000000ff30037812 */ /* 0x004fe400078ec0ff */
[----:B------:R-:W-:Y:S01]  /*90e0*/  LOP3.LUT R0, R0, 0xff, RZ, 0xc0, !PT ;  /* 0x000000ff00007812 */ /* 0x000fe200078ec0ff */
[----:B------:R-:W-:Y:S01]  /*90f0*/  IMAD.U32 R11, R11, 0x10000, RZ ;  /* 0x000100000b0b7824 */ /* 0x000fe200078e00ff */
[----:B------:R-:W-:Y:S01]  /*9100*/  PRMT R12, R12, 0x7604, R15 ;  /* 0x000076040c0c7816 */ /* 0x000fe2000000000f */
[----:B------:R-:W-:Y:S01]  /*9110*/  IMAD.U32 R15, R14, 0x10000, RZ ;  /* 0x000100000e0f7824 */ /* 0x000fe200078e00ff */
[----:B------:R-:W-:-:S02]  /*9120*/  PRMT R3, R0, 0x7604, R3 ;  /* 0x0000760400037816 */ /* 0x000fc40000000003 */
[----:B------:R-:W-:Y:S02]  /*9130*/  SHF.R.U32.HI R0, RZ, 0x8, R50 ;  /* 0x00000008ff007819 */ /* 0x000fe40000011632 */
[----:B------:R-:W-:Y:S02]  /*9140*/  LOP3.LUT R3, R3, 0xff0000, R48, 0xf8, !PT ;  /* 0x00ff000003037812 */ /* 0x000fe400078ef830 */
[----:B------:R-:W-:Y:S02]  /*9150*/  LOP3.LUT R15, R12, 0xff0000, R15, 0xf8, !PT ;  /* 0x00ff00000c0f7812 */ /* 0x000fe400078ef80f */
[----:B------:R-:W-:Y:S02]  /*9160*/  LOP3.LUT R11, R10, 0xff0000, R11, 0xf8, !PT ;  /* 0x00ff00000a0b7812 */ /* 0x000fe400078ef80b */
[----:B------:R-:W-:Y:S02]  /*9170*/  LOP3.LUT R13, R50, 0xff, RZ, 0xc0, !PT ;  /* 0x000000ff320d7812 */ /* 0x000fe400078ec0ff */
[----:B------:R-:W-:-:S02]  /*9180*/  LOP3.LUT R0, R0, 0xff, RZ, 0xc0, !PT ;  /* 0x000000ff00007812 */ /* 0x000fc400078ec0ff */
[----:B------:R-:W-:Y:S02]  /*9190*/  LOP3.LUT R14, R3, 0xff000000, R48, 0xf8, !PT ;  /* 0xff000000030e7812 */ /* 0x000fe400078ef830 */
[----:B------:R-:W-:Y:S02]  /*91a0*/  LOP3.LUT R51, R15, 0xff000000, R51, 0xf8, !PT ;  /* 0xff0000000f337812 */ /* 0x000fe400078ef833 */
[----:B------:R-:W-:Y:S02]  /*91b0*/  LOP3.LUT R48, R11, 0xff000000, R49, 0xf8, !PT ;  /* 0xff0000000b307812 */ /* 0x000fe400078ef831 */
[----:B------:R-:W-:Y:S02]  /*91c0*/  PRMT R13, R0, 0x7604, R13 ;  /* 0x00007604000d7816 */ /* 0x000fe4000000000d */
[----:B---3--:R-:W-:Y:S02]  /*91d0*/  F2FP.F16.E4M3.UNPACK_B R0, R6.H1 ;  /* 0x00000006ff00723e */ /* 0x008fe400030006ff */
[----:B------:R-:W-:-:S02]  /*91e0*/  F2FP.F16.E4M3.UNPACK_B R53, R51 ;  /* 0x00000033ff35723e */ /* 0x000fc400020006ff */
[----:B------:R-:W-:Y:S01]  /*91f0*/  F2FP.F16.E4M3.UNPACK_B R15, R48 ;  /* 0x00000030ff0f723e */ /* 0x000fe200020006ff */
[--C-:B------:R-:W-:Y:S01]  /*9200*/  HADD2.F32 R11, -RZ, R0.reuse.H1_H1 ;  /* 0x30000000ff0b7230 */ /* 0x100fe20000004100 */
[--C-:B------:R-:W-:Y:S01]  /*9210*/  LOP3.LUT R13, R13, 0xff0000, R50.reuse, 0xf8, !PT ;  /* 0x00ff00000d0d7812 */ /* 0x100fe200078ef832 */
[----:B------:R-:W-:Y:S01]  /*9220*/  HADD2.F32 R54, -RZ, R53.H1_H1 ;  /* 0x30000035ff367230 */ /* 0x000fe20000004100 */
[----:B------:R-:W-:Y:S01]  /*9230*/  F2FP.F16.E4M3.UNPACK_B R3, R6 ;  /* 0x00000006ff03723e */ /* 0x000fe200020006ff */
[----:B------:R-:W-:Y:S01]  /*9240*/  HADD2.F32 R49, -RZ, R15.H1_H1 ;  /* 0x3000000fff317230 */ /* 0x000fe20000004100 */
[----:B------:R-:W-:Y:S01]  /*9250*/  LOP3.LUT R50, R13, 0xff000000, R50, 0xf8, !PT ;  /* 0xff0000000d327812 */ /* 0x000fe200078ef832 */
[----:B------:R-:W-:Y:S02]  /*9260*/  HADD2.F32 R10, -RZ, R0.H0_H0 ;  /* 0x20000000ff0a7230 */ /* 0x000fe40000004100 */
[CC--:B------:R-:W-:Y:S01]  /*9270*/  FMUL.FTZ R55, R11.reuse, R54.reuse ;  /* 0x000000360b377220 */ /* 0x0c0fe20000410000 */
[----:B------:R-:W-:Y:S01]  /*9280*/  F2FP.F16.E4M3.UNPACK_B R12, R7 ;  /* 0x00000007ff0c723e */ /* 0x000fe200020006ff */
[----:B------:R-:W-:Y:S01]  /*9290*/  FMUL.FTZ R11, R11, R49 ;  /* 0x000000310b0b7220 */ /* 0x000fe20000410000 */
[----:B------:R-:W-:Y:S01]  /*92a0*/  F2FP.F16.E4M3.UNPACK_B R13, R7.H1 ;  /* 0x00000007ff0d723e */ /* 0x000fe200030006ff */
[C---:B------:R-:W-:Y:S01]  /*92b0*/  FFMA.FTZ R55, R10.reuse, R49, -R55 ;  /* 0x000000310a377223 */ /* 0x040fe20000010837 */
[-C--:B------:R-:W-:Y:S01]  /*92c0*/  F2FP.F16.E4M3.UNPACK_B R6, R5.reuse ;  /* 0x00000005ff06723e */ /* 0x080fe200020006ff */
[----:B------:R-:W-:Y:S01]  /*92d0*/  FFMA.FTZ R60, R10, R54, R11 ;  /* 0x000000360a3c7223 */ /* 0x000fe2000001000b */
[----:B------:R-:W-:Y:S01]  /*92e0*/  F2FP.F16.E4M3.UNPACK_B R7, R5.H1 ;  /* 0x00000005ff07723e */ /* 0x000fe200030006ff */
[----:B------:R-:W-:Y:S01]  /*92f0*/  HADD2.F32 R54, -RZ, R53.H0_H0 ;  /* 0x20000035ff367230 */ /* 0x000fe20000004100 */
[----:B------:R-:W-:Y:S01]  /*9300*/  F2FP.F16.E4M3.UNPACK_B R51, R51.H1 ;  /* 0x00000033ff33723e */ /* 0x000fe200030006ff */
[----:B------:R-:W-:Y:S01]  /*9310*/  HADD2.F32 R5, -RZ, R3.H1_H1 ;  /* 0x30000003ff057230 */ /* 0x000fe20000004100 */
[----:B------:R-:W-:Y:S01]  /*9320*/  F2FP.F16.E4M3.UNPACK_B R48, R48.H1 ;  /* 0x00000030ff30723e */ /* 0x000fe200030006ff */
[----:B------:R-:W-:Y:S01]  /*9330*/  HADD2.F32 R10, -RZ, R15.H0_H0 ;  /* 0x2000000fff0a7230 */ /* 0x000fe20000004100 */
[----:B------:R-:W-:Y:S01]  /*9340*/  F2FP.F16.E4M3.UNPACK_B R0, R4 ;  /* 0x00000004ff00723e */ /* 0x000fe200020006ff */
[----:B------:R-:W-:-:S02]  /*9350*/  HADD2.F32 R3, -RZ, R3.H0_H0 ;  /* 0x20000003ff037230 */ /* 0x000fc40000004100 */
[C---:B------:R-:W-:Y:S01]  /*9360*/  FMUL.FTZ R58, R5.reuse, R54 ;  /* 0x00000036053a7220 */ /* 0x040fe20000410000 */
[----:B------:R-:W-:Y:S02]  /*9370*/  HADD2.F32 R11, -RZ, R51.H0_H0 ;  /* 0x20000033ff0b7230 */ /* 0x000fe40000004100 */
[-C--:B------:R-:W-:Y:S01]  /*9380*/  FMUL.FTZ R15, R5, R10.reuse ;  /* 0x0000000a050f7220 */ /* 0x080fe20000410000 */
[----:B------:R-:W-:Y:S02]  /*9390*/  HADD2.F32 R5, -RZ, R12.H1_H1 ;  /* 0x3000000cff057230 */ /* 0x000fe40000004100 */
[C---:B------:R-:W-:Y:S01]  /*93a0*/  FFMA.FTZ R58, R3.reuse, R10, -R58 ;  /* 0x0000000a033a7223 */ /* 0x040fe2000001083a */
[----:B------:R-:W-:Y:S02]  /*93b0*/  HADD2.F32 R10, -RZ, R48.H0_H0 ;  /* 0x20000030ff0a7230 */ /* 0x000fe40000004100 */
[----:B------:R-:W-:Y:S01]  /*93c0*/  FFMA.FTZ R53, R3, R54, R15 ;  /* 0x0000003603357223 */ /* 0x000fe2000001000f */
[----:B------:R-:W-:-:S02]  /*93d0*/  HADD2.F32 R12, -RZ, R12.H0_H0 ;  /* 0x2000000cff0c7230 */ /* 0x000fc40000004100 */
[CC--:B------:R-:W-:Y:S01]  /*93e0*/  FMUL.FTZ R15, R5.reuse, R11.reuse ;  /* 0x0000000b050f7220 */ /* 0x0c0fe20000410000 */
[----:B------:R-:W-:Y:S02]  /*93f0*/  HADD2.F32 R54, -RZ, R51.H1_H1 ;  /* 0x30000033ff367230 */ /* 0x000fe40000004100 */
[-C--:B------:R-:W-:Y:S01]  /*9400*/  FMUL.FTZ R5, R5, R10.reuse ;  /* 0x0000000a05057220 */ /* 0x080fe20000410000 */
[--C-:B------:R-:W-:Y:S02]  /*9410*/  HADD2.F32 R3, -RZ, R13.reuse.H1_H1 ;  /* 0x3000000dff037230 */ /* 0x100fe40000004100 */
[C---:B------:R-:W-:Y:S01]  /*9420*/  FFMA.FTZ R51, R12.reuse, R10, -R15 ;  /* 0x0000000a0c337223 */ /* 0x040fe2000001080f */
[----:B------:R-:W-:Y:S02]  /*9430*/  HADD2.F32 R48, -RZ, R48.H1_H1 ;  /* 0x30000030ff307230 */ /* 0x000fe40000004100 */
[----:B------:R-:W-:Y:S01]  /*9440*/  FFMA.FTZ R62, R12, R11, R5 ;  /* 0x0000000b0c3e7223 */ /* 0x000fe20000010005 */
[----:B------:R-:W-:-:S02]  /*9450*/  HADD2.F32 R13, -RZ, R13.H0_H0 ;  /* 0x2000000dff0d7230 */ /* 0x000fc40000004100 */
[C---:B------:R-:W-:Y:S01]  /*9460*/  FMUL.FTZ R10, R3.reuse, R54 ;  /* 0x00000036030a7220 */ /* 0x040fe20000410000 */
[----:B------:R-:W-:Y:S01]  /*9470*/  F2FP.F16.E4M3.UNPACK_B R11, R50 ;  /* 0x00000032ff0b723e */ /* 0x000fe200020006ff */
[----:B------:R-:W-:Y:S01]  /*9480*/  FMUL.FTZ R12, R3, R48 ;  /* 0x00000030030c7220 */ /* 0x000fe20000410000 */
[----:B------:R-:W-:Y:S01]  /*9490*/  F2FP.F16.E4M3.UNPACK_B R4, R4.H1 ;  /* 0x00000004ff04723e */ /* 0x000fe200030006ff */
[C---:B------:R-:W-:Y:S01]  /*94a0*/  FFMA.FTZ R59, R13.reuse, R48, -R10 ;  /* 0x000000300d3b7223 */ /* 0x040fe2000001080a */
[----:B------:R-:W-:Y:S01]  /*94b0*/  F2FP.F16.E4M3.UNPACK_B R10, R14 ;  /* 0x0000000eff0a723e */ /* 0x000fe200020006ff */
[----:B------:R-:W-:Y:S01]  /*94c0*/  FFMA.FTZ R54, R13, R54, R12 ;  /* 0x000000360d367223 */ /* 0x000fe2000001000c */
[--C-:B------:R-:W-:Y:S01]  /*94d0*/  HADD2.F32 R15, -RZ, R11.reuse.H1_H1 ;  /* 0x3000000bff0f7230 */ /* 0x100fe20000004100 */
[----:B------:R-:W-:Y:S01]  /*94e0*/  F2FP.F16.E4M3.UNPACK_B R14, R14.H1 ;  /* 0x0000000eff0e723e */ /* 0x000fe200030006ff */
[----:B------:R-:W-:Y:S01]  /*94f0*/  HADD2.F32 R12, -RZ, R11.H0_H0 ;  /* 0x2000000bff0c7230 */ /* 0x000fe20000004100 */
[----:B------:R-:W-:Y:S01]  /*9500*/  F2FP.F16.E4M3.UNPACK_B R50, R50.H1 ;  /* 0x00000032ff32723e */ /* 0x000fe200030006ff */
[----:B------:R-:W-:-:S02]  /*9510*/  HADD2.F32 R5, -RZ, R4.H1_H1 ;  /* 0x30000004ff057230 */ /* 0x000fc40000004100 */
[----:B------:R-:W-:Y:S02]  /*9520*/  HADD2.F32 R11, -RZ, R10.H1_H1 ;  /* 0x3000000aff0b7230 */ /* 0x000fe40000004100 */
[----:B------:R-:W-:Y:S02]  /*9530*/  HADD2.F32 R3, -RZ, R0.H1_H1 ;  /* 0x30000000ff037230 */ /* 0x000fe40000004100 */
[C---:B------:R-:W-:Y:S01]  /*9540*/  FMUL.FTZ R13, R5.reuse, R15 ;  /* 0x0000000f050d7220 */ /* 0x040fe20000410000 */
[----:B------:R-:W-:Y:S02]  /*9550*/  HADD2.F32 R10, -RZ, R10.H0_H0 ;  /* 0x2000000aff0a7230 */ /* 0x000fe40000004100 */
[----:B------:R-:W-:Y:S01]  /*9560*/  FMUL.FTZ R49, R5, R11 ;  /* 0x0000000b05317220 */ /* 0x000fe20000410000 */
[----:B------:R-:W-:Y:S02]  /*9570*/  HADD2.F32 R4, -RZ, R4.H0_H0 ;  /* 0x20000004ff047230 */ /* 0x000fe40000004100 */
[----:B------:R-:W-:Y:S01]  /*9580*/  FMUL.FTZ R5, R3, R12 ;  /* 0x0000000c03057220 */ /* 0x000fe20000410000 */
[----:B------:R-:W-:-:S02]  /*9590*/  HADD2.F32 R0, -RZ, R0.H0_H0 ;  /* 0x20000000ff007230 */ /* 0x000fc40000004100 */
[-C--:B------:R-:W-:Y:S01]  /*95a0*/  FMUL.FTZ R3, R3, R10.reuse ;  /* 0x0000000a03037220 */ /* 0x080fe20000410000 */
[C---:B------:R-:W-:Y:S01]  /*95b0*/  FFMA.FTZ R48, R4.reuse, R11, -R13 ;  /* 0x0000000b04307223 */ /* 0x040fe2000001080d */
[----:B------:R-:W-:Y:S01]  /*95c0*/  FFMA.FTZ R49, R4, R15, R49 ;  /* 0x0000000f04317223 */ /* 0x000fe20000010031 */
[C---:B------:R-:W-:Y:S01]  /*95d0*/  FFMA.FTZ R13, R0.reuse, R10, -R5 ;  /* 0x0000000a000d7223 */ /* 0x040fe20000010805 */
[----:B------:R-:W-:Y:S01]  /*95e0*/  FFMA.FTZ R12, R0, R12, R3 ;  /* 0x0000000c000c7223 */ /* 0x000fe20000010003 */
[----:B------:R-:W-:Y:S02]  /*95f0*/  HADD2.F32 R4, -RZ, R14.H1_H1 ;  /* 0x3000000eff047230 */ /* 0x000fe40000004100 */
[----:B------:R-:W-:Y:S02]  /*9600*/  HADD2.F32 R3, -RZ, R7.H1_H1 ;  /* 0x30000007ff037230 */ /* 0x000fe40000004100 */
[--C-:B------:R-:W-:Y:S02]  /*9610*/  HADD2.F32 R10, -RZ, R50.reuse.H1_H1 ;  /* 0x30000032ff0a7230 */ /* 0x100fe40000004100 */
[----:B------:R-:W-:-:S02]  /*9620*/  HADD2.F32 R11, -RZ, R50.H0_H0 ;  /* 0x20000032ff0b7230 */ /* 0x000fc40000004100 */
[C---:B------:R-:W-:Y:S01]  /*9630*/  FMUL.FTZ R15, R3.reuse, R4 ;  /* 0x00000004030f7220 */ /* 0x040fe20000410000 */
[----:B------:R-:W-:Y:S02]  /*9640*/  HADD2.F32 R0, -RZ, R6.H1_H1 ;  /* 0x30000006ff007230 */ /* 0x000fe40000004100 */
[----:B------:R-:W-:Y:S02]  /*9650*/  HADD2.F32 R5, -RZ, R14.H0_H0 ;  /* 0x2000000eff057230 */ /* 0x000fe40000004100 */
[----:B------:R-:W-:Y:S01]  /*9660*/  FMUL.FTZ R14, R3, R10 ;  /* 0x0000000a030e7220 */ /* 0x000fe20000410000 */
[----:B------:R-:W-:Y:S02]  /*9670*/  HADD2.F32 R7, -RZ, R7.H0_H0 ;  /* 0x20000007ff077230 */ /* 0x000fe40000004100 */
[C---:B------:R-:W-:Y:S01]  /*9680*/  FMUL.FTZ R3, R0.reuse, R11 ;  /* 0x0000000b00037220 */ /* 0x040fe20000410000 */
[----:B------:R-:W-:Y:S02]  /*9690*/  HADD2.F32 R6, -RZ, R6.H0_H0 ;  /* 0x20000006ff067230 */ /* 0x000fe40000004100 */
[-C--:B------:R-:W-:Y:S01]  /*96a0*/  FMUL.FTZ R0, R0, R5.reuse ;  /* 0x0000000500007220 */ /* 0x080fe20000410000 */
[C---:B------:R-:W-:Y:S01]  /*96b0*/  FFMA.FTZ R14, R7.reuse, R4, -R14 ;  /* 0x00000004070e7223 */ /* 0x040fe2000001080e */
[----:B------:R-:W-:Y:S01]  /*96c0*/  FFMA.FTZ R15, R7, R10, R15 ;  /* 0x0000000a070f7223 */ /* 0x000fe2000001000f */
[C---:B------:R-:W-:Y:S01]  /*96d0*/  FFMA.FTZ R5, R6.reuse, R5, -R3 ;  /* 0x0000000506057223 */ /* 0x040fe20000010803 */
[----:B------:R-:W-:Y:S01]  /*96e0*/  FFMA.FTZ R0, R6, R11, R0 ;  /* 0x0000000b06007223 */ /* 0x000fe20000010000 */
[----:B------:R-:W-:-:S02]  /*96f0*/  F2FP.SATFINITE.E4M3.F32.PACK_AB_MERGE_C R6, R60, R55, RZ ;  /* 0x000000373c06723e */ /* 0x000fc400048070ff */
[----:B------:R-:W-:Y:S02]  /*9700*/  F2FP.SATFINITE.E4M3.F32.PACK_AB_MERGE_C R7, R54, R59, RZ ;  /* 0x0000003b3607723e */ /* 0x000fe400048070ff */
[----:B------:R-:W-:Y:S02]  /*9710*/  F2FP.SATFINITE.E4M3.F32.PACK_AB_MERGE_C R4, R49, R48, RZ ;  /* 0x000000303104723e */ /* 0x000fe400048070ff */
[----:B------:R-:W-:Y:S02]  /*9720*/  F2FP.SATFINITE.E4M3.F32.PACK_AB_MERGE_C R14, R15, R14, RZ ;  /* 0x0000000e0f0e723e */ /* 0x000fe400048070ff */
[----:B------:R-:W-:Y:S02]  /*9730*/  F2FP.SATFINITE.E4M3.F32.PACK_AB_MERGE_C R6, R53, R58, R6 ;  /* 0x0000003a3506723e */ /* 0x000fe40004807006 */
[----:B------:R-:W-:Y:S02]  /*9740*/  F2FP.SATFINITE.E4M3.F32.PACK_AB_MERGE_C R7, R62, R51, R7 ;  /* 0x000000333e07723e */ /* 0x000fe40004807007 */
[----:B------:R-:W-:-:S02]  /*9750*/  F2FP.SATFINITE.E4M3.F32.PACK_AB_MERGE_C R4, R12, R13, R4 ;  /* 0x0000000d0c04723e */ /* 0x000fc40004807004 */
[----:B------:R-:W-:-:S05]  /*9760*/  F2FP.SATFINITE.E4M3.F32.PACK_AB_MERGE_C R5, R0, R5, R14 ;  /* 0x000000050005723e */ /* 0x000fca000480700e */
[----:B------:R3:W-:Y:S02]  /*9770*/  STS.128 [R214+0x18000], R4 ;  /* 0x01800004d6007388 */ /* 0x0007e40000000c00 */
.L_x_1324:
[----:B------:R-:W-:Y:S05]  /*9780*/  BSYNC B2 ;  /* 0x0000000000027941 */ /* 0x000fea0003800000 */
.L_x_1323:
[----:B------:R-:W-:Y:S05]  /*9790*/  @P1 BRA `(.L_x_1322) ;  /* 0x0000000400e81947 */ /* 0x000fea0003800000 */
[----:B---3--:R-:W3:Y:S01]  /*97a0*/  LDS.128 R4, [R214+0x1c000] ;  /* 0x01c00000d6047984 */ /* 0x008ee20000000c00 */
[----:B--2--5:R-:W-:Y:S02]  /*97b0*/  SHF.R.U32.HI R3, RZ, 0x8, R44 ;  /* 0x00000008ff037819 */ /* 0x024fe4000001162c */
[----:B------:R-:W-:Y:S02]  /*97c0*/  SHF.R.U32.HI R11, RZ, 0x8, R45 ;  /* 0x00000008ff0b7819 */ /* 0x000fe4000001162d */
[----:B-1----:R-:W-:Y:S02]  /*97d0*/  SHF.R.U32.HI R15, RZ, 0x8, R47 ;  /* 0x00000008ff0f7819 */ /* 0x002fe4000001162f */
[----:B------:R-:W-:Y:S02]  /*97e0*/  LOP3.LUT R0, R44, 0xff, RZ, 0xc0, !PT ;  /* 0x000000ff2c007812 */ /* 0x000fe400078ec0ff */
[----:B------:R-:W-:Y:S02]  /*97f0*/  LOP3.LUT R3, R3, 0xff, RZ, 0xc0, !PT ;  /* 0x000000ff03037812 */ /* 0x000fe400078ec0ff */
[----:B------:R-:W-:-:S02]  /*9800*/  LOP3.LUT R10, R45, 0xff, RZ, 0xc0, !PT ;  /* 0x000000ff2d0a7812 */ /* 0x000fc400078ec0ff */
        /* <DEDUP_REMOVED lines=9> */
[----:B------:R-:W-:Y:S02]  /*98a0*/  LOP3.LUT R0, R0, 0xff, RZ, 0xc0, !PT ;  /* 0x000000ff00007812 */ /* 0x000fe400078ec0ff */
[----:B------:R-:W-:Y:S02]  /*98b0*/  LOP3.LUT R10, R10, 0xff, RZ, 0xc0, !PT ;  /* 0x000000ff0a0a7812 */ /* 0x000fe400078ec0ff */
[----:B------:R-:W-:-:S02]  /*98c0*/  LOP3.LUT R14, R14, 0xff, RZ, 0xc0, !PT ;  /* 0x000000ff0e0e7812 */ /* 0x000fc400078ec0ff */
[----:B------:R-:W-:Y:S02]  /*98d0*/  SHF.R.U32.HI R13, RZ, 0x8, R46 ;  /* 0x00000008ff0d7819 */ /* 0x000fe4000001162e */
[----:B------:R-:W-:Y:S02]  /*98e0*/  PRMT R3, R0, 0x7054, R3 ;  /* 0x0000705400037816 */ /* 0x000fe40000000003 */
[----:B------:R-:W-:Y:S02]  /*98f0*/  PRMT R11, R10, 0x7054, R11 ;  /* 0x000070540a0b7816 */ /* 0x000fe4000000000b */
[----:B------:R-:W-:Y:S02]  /*9900*/  PRMT R15, R14, 0x7054, R15 ;  /* 0x000070540e0f7816 */ /* 0x000fe4000000000f */
[----:B------:R-:W-:Y:S02]  /*9910*/  LOP3.LUT R12, R46, 0xff, RZ, 0xc0, !PT ;  /* 0x000000ff2e0c7812 */ /* 0x000fe400078ec0ff */
[----:B------:R-:W-:-:S02]  /*9920*/  LOP3.LUT R13, R13, 0xff, RZ, 0xc0, !PT ;  /* 0x000000ff0d0d7812 */ /* 0x000fc400078ec0ff */
[----:B------:R-:W-:Y:S02]  /*9930*/  LOP3.LUT R14, R3, 0xff000000, R44, 0xf8, !PT ;  /* 0xff000000030e7812 */ /* 0x000fe400078ef82c */
[----:B------:R-:W-:Y:S02]  /*9940*/  LOP3.LUT R47, R15, 0xff000000, R47, 0xf8, !PT ;  /* 0xff0000000f2f7812 */ /* 0x000fe400078ef82f */
[----:B------:R-:W-:Y:S02]  /*9950*/  LOP3.LUT R44, R11, 0xff000000, R45, 0xf8, !PT ;  /* 0xff0000000b2c7812 */ /* 0x000fe400078ef82d */
[----:B------:R-:W-:Y:S02]  /*9960*/  PRMT R13, R13, 0x7604, R12 ;  /* 0x000076040d0d7816 */ /* 0x000fe4000000000c */
[----:B------:R-:W-:Y:S02]  /*9970*/  SHF.R.U32.HI R12, RZ, 0x10, R46 ;  /* 0x00000010ff0c7819 */ /* 0x000fe4000001162e */
[----:B---3--:R-:W-:-:S02]  /*9980*/  F2FP.F16.E4M3.UNPACK_B R0, R6.H1 ;  /* 0x00000006ff00723e */ /* 0x008fc400030006ff */
[----:B------:R-:W-:Y:S02]  /*9990*/  F2FP.F16.E4M3.UNPACK_B R48, R47 ;  /* 0x0000002fff30723e */ /* 0x000fe400020006ff */
[----:B------:R-:W-:Y:S01]  /*99a0*/  F2FP.F16.E4M3.UNPACK_B R15, R44 ;  /* 0x0000002cff0f723e */ /* 0x000fe200020006ff */
[----:B------:R-:W-:Y:S01]  /*99b0*/  HADD2.F32 R11, -RZ, R0.H1_H1 ;  /* 0x30000000ff0b7230 */ /* 0x000fe20000004100 */
[----:B------:R-:W-:Y:S01]  /*99c0*/  LOP3.LUT R12, R12, 0xff, RZ, 0xc0, !PT ;  /* 0x000000ff0c0c7812 */ /* 0x000fe200078ec0ff */
[----:B------:R-:W-:Y:S01]  /*99d0*/  HADD2.F32 R49, -RZ, R48.H1_H1 ;  /* 0x30000030ff317230 */ /* 0x000fe20000004100 */
[----:B------:R-:W-:Y:S01]  /*99e0*/  F2FP.F16.E4M3.UNPACK_B R3, R6 ;  /* 0x00000006ff03723e */ /* 0x000fe200020006ff */
[----:B------:R-:W-:Y:S01]  /*99f0*/  HADD2.F32 R45, -RZ, R15.H1_H1 ;  /* 0x3000000fff2d7230 */ /* 0x000fe20000004100 */
[----:B------:R-:W-:Y:S01]  /*9a00*/  PRMT R13, R12, 0x7054, R13 ;  /* 0x000070540c0d7816 */ /* 0x000fe2000000000d */
[----:B------:R-:W-:Y:S02]  /*9a10*/  HADD2.F32 R10, -RZ, R0.H0_H0 ;  /* 0x20000000ff0a7230 */ /* 0x000fe40000004100 */
[C---:B------:R-:W-:Y:S01]  /*9a20*/  FMUL.FTZ R51, R11.reuse, R49 ;  /* 0x000000310b337220 */ /* 0x040fe20000410000 */
[----:B------:R-:W-:Y:S01]  /*9a30*/  F2FP.F16.E4M3.UNPACK_B R12, R7 ;  /* 0x00000007ff0c723e */ /* 0x000fe200020006ff */
[-C--:B------:R-:W-:Y:S01]  /*9a40*/  FMUL.FTZ R50, R11, R45.reuse ;  /* 0x0000002d0b327220 */ /* 0x080fe20000410000 */
[----:B------:R-:W-:Y:S01]  /*9a50*/  LOP3.LUT R46, R13, 0xff000000, R46, 0xf8, !PT ;  /* 0xff0000000d2e7812 */ /* 0x000fe200078ef82e */
[C---:B------:R-:W-:Y:S01]  /*9a60*/  FFMA.FTZ R51, R10.reuse, R45, -R51 ;  /* 0x0000002d0a337223 */ /* 0x040fe20000010833 */
[----:B------:R-:W-:Y:S01]  /*9a70*/  F2FP.F16.E4M3.UNPACK_B R13, R7.H1 ;  /* 0x00000007ff0d723e */ /* 0x000fe200030006ff */
[----:B------:R-:W-:Y:S01]  /*9a80*/  FFMA.FTZ R54, R10, R49, R50 ;  /* 0x000000310a367223 */ /* 0x000fe20000010032 */
[-C--:B------:R-:W-:Y:S01]  /*9a90*/  F2FP.F16.E4M3.UNPACK_B R6, R5.reuse ;  /* 0x00000005ff06723e */ /* 0x080fe200020006ff */
[----:B------:R-:W-:Y:S01]  /*9aa0*/  HADD2.F32 R48, -RZ, R48.H0_H0 ;  /* 0x20000030ff307230 */ /* 0x000fe20000004100 */
[----:B------:R-:W-:Y:S01]  /*9ab0*/  F2FP.F16.E4M3.UNPACK_B R7, R5.H1 ;  /* 0x00000005ff07723e */ /* 0x000fe200030006ff */
[----:B------:R-:W-:Y:S01]  /*9ac0*/  HADD2.F32 R5, -RZ, R3.H1_H1 ;  /* 0x30000003ff057230 */ /* 0x000fe20000004100 */
[----:B------:R-:W-:Y:S01]  /*9ad0*/  F2FP.F16.E4M3.UNPACK_B R47, R47.H1 ;  /* 0x0000002fff2f723e */ /* 0x000fe200030006ff */
[----:B------:R-:W-:Y:S01]  /*9ae0*/  HADD2.F32 R10, -RZ, R15.H0_H0 ;  /* 0x2000000fff0a7230 */ /* 0x000fe20000004100 */
[----:B------:R-:W-:Y:S01]  /*9af0*/  F2FP.F16.E4M3.UNPACK_B R44, R44.H1 ;  /* 0x0000002cff2c723e */ /* 0x000fe200030006ff */
        /* <DEDUP_REMOVED lines=20> */
[----:B------:R-:W-:Y:S01]  /*9c40*/  F2FP.F16.E4M3.UNPACK_B R11, R46 ;  /* 0x0000002eff0b723e */ /* 0x000fe200020006ff */
[C---:B------:R-:W-:Y:S01]  /*9c50*/  FFMA.FTZ R53, R13.reuse, R44, -R10 ;  /* 0x0000002c0d357223 */ /* 0x040fe2000001080a */
[----:B------:R-:W-:Y:S01]  /*9c60*/  F2FP.F16.E4M3.UNPACK_B R4, R4.H1 ;  /* 0x00000004ff04723e */ /* 0x000fe200030006ff */
[----:B------:R-:W-:Y:S01]  /*9c70*/  FFMA.FTZ R48, R13, R48, R12 ;  /* 0x000000300d307223 */ /* 0x000fe2000001000c */
[-C--:B------:R-:W-:Y:S01]  /*9c80*/  F2FP.F16.E4M3.UNPACK_B R10, R14.reuse ;  /* 0x0000000eff0a723e */ /* 0x080fe200020006ff */
        /* <DEDUP_REMOVED lines=43> */
.L_x_1322:
[----:B------:R-:W-:Y:S05]  /*9f40*/  BSYNC B1 ;  /* 0x0000000000017941 */ /* 0x000fea0003800000 */
.L_x_1321:
[----:B------:R-:W-:Y:S04]  /*9f50*/  BSSY B1, `(.L_x_1325) ;  /* 0x00000f9000017945 */ /* 0x000fe80003800000 */
[----:B------:R-:W-:Y:S05]  /*9f60*/  @P2 BRA `(.L_x_1326) ;  /* 0x0000000c00dc2947 */ /* 0x000fea0003800000 */
[----:B------:R-:W0:Y:S01]  /*9f70*/  LDC R0, c[0x0][0x3d4] ;  /* 0x0000f500ff007b82 */ /* 0x000e220000000800 */
[----:B------:R-:W-:Y:S01]  /*9f80*/  BSSY B2, `(.L_x_1327) ;  /* 0x000007e000027945 */ /* 0x000fe20003800000 */
[-C--:B0-----:R-:W-:Y:S02]  /*9f90*/  ISETP.GE.AND P0, PT, R22, R0.reuse, PT ;  /* 0x000000001600720c */ /* 0x081fe40003f06270 */
[----:B------:R-:W-:-:S11]  /*9fa0*/  ISETP.GE.AND P1, PT, R199, R0, PT ;  /* 0x00000000c700720c */ /* 0x000fd60003f26270 */
[----:B------:R-:W-:Y:S05]  /*9fb0*/  @P0 BRA `(.L_x_1328) ;  /* 0x0000000400e80947 */ /* 0x000fea0003800000 */
[----:B---34-:R-:W0:Y:S01]  /*9fc0*/  LDS.128 R4, [R214+0x19000] ;  /* 0x01900000d6047984 */ /* 0x018e220000000c00 */
        /* <DEDUP_REMOVED lines=29> */
[----:B0-----:R-:W-:-:S02]  /*a1a0*/  F2FP.F16.E4M3.UNPACK_B R0, R6.H1 ;  /* 0x00000006ff00723e */ /* 0x001fc400030006ff */
        /* <DEDUP_REMOVED lines=91> */
.L_x_1328:
[----:B------:R-:W-:Y:S05]  /*a760*/  BSYNC B2 ;  /* 0x0000000000027941 */ /* 0x000fea0003800000 */
.L_x_1327:
[----:B------:R-:W-:Y:S05]  /*a770*/  @P1 BRA `(.L_x_1326) ;  /* 0x0000000400d81947 */ /* 0x000fea0003800000 */
[----:B0--34-:R-:W0:Y:S01]  /*a780*/  LDS.128 R4, [R214+0x1d000] ;  /* 0x01d00000d6047984 */ /* 0x019e220000000c00 */
[----:B-----5:R-:W-:Y:S02]  /*a790*/  SHF.R.U32.HI R10, RZ, 0x8, R29 ;  /* 0x00000008ff0a7819 */ /* 0x020fe4000001161d */
[----:B------:R-:W-:Y:S02]  /*a7a0*/  LOP3.LUT R11, R29, 0xff, RZ, 0xc0, !PT ;  /* 0x000000ff1d0b7812 */ /* 0x000fe400078ec0ff */
[----:B------:R-:W-:Y:S02]  /*a7b0*/  LOP3.LUT R10, R10, 0xff, RZ, 0xc0, !PT ;  /* 0x000000ff0a0a7812 */ /* 0x000fe400078ec0ff */
[----:B------:R-:W-:Y:S02]  /*a7c0*/  SHF.R.U32.HI R12, RZ, 0x8, R35 ;  /* 0x00000008ff0c7819 */ /* 0x000fe40000011623 */
[----:B------:R-:W-:Y:S02]  /*a7d0*/  SHF.R.U32.HI R0, RZ, 0x8, R28 ;  /* 0x00000008ff007819 */ /* 0x000fe4000001161c */
[----:B------:R-:W-:-:S02]  /*a7e0*/  PRMT R10, R10, 0x7604, R11 ;  /* 0x000076040a0a7816 */ /* 0x000fc4000000000b */
[----:B------:R-:W-:Y:S02]  /*a7f0*/  SHF.R.U32.HI R11, RZ, 0x10, R29 ;  /* 0x00000010ff0b7819 */ /* 0x000fe4000001161d */
[----:B-1----:R-:W-:Y:S02]  /*a800*/  LOP3.LUT R15, R35, 0xff, RZ, 0xc0, !PT ;  /* 0x000000ff230f7812 */ /* 0x002fe400078ec0ff */
[----:B------:R-:W-:Y:S01]  /*a810*/  LOP3.LUT R12, R12, 0xff, RZ, 0xc0, !PT ;  /* 0x000000ff0c0c7812 */ /* 0x000fe200078ec0ff */
[----:B------:R-:W-:Y:S01]  /*a820*/  IMAD.U32 R11, R11, 0x10000, RZ ;  /* 0x000100000b0b7824 */ /* 0x000fe200078e00ff */
[----:B------:R-:W-:Y:S02]  /*a830*/  SHF.R.U32.HI R14, RZ, 0x10, R35 ;  /* 0x00000010ff0e7819 */ /* 0x000fe40000011623 */
[----:B--2---:R-:W-:Y:S02]  /*a840*/  LOP3.LUT R3, R28, 0xff, RZ, 0xc0, !PT ;  /* 0x000000ff1c037812 */ /* 0x004fe400078ec0ff */
[----:B------:R-:W-:-:S02]  /*a850*/  LOP3.LUT R0, R0, 0xff, RZ, 0xc0, !PT ;  /* 0x000000ff00007812 */ /* 0x000fc400078ec0ff */
[----:B------:R-:W-:Y:S01]  /*a860*/  PRMT R12, R12, 0x7604, R15 ;  /* 0x000076040c0c7816 */ /* 0x000fe2000000000f */
[----:B------:R-:W-:Y:S01]  /*a870*/  IMAD.U32 R15, R14, 0x10000, RZ ;  /* 0x000100000e0f7824 */ /* 0x000fe200078e00ff */
[----:B------:R-:W-:Y:S02]  /*a880*/  PRMT R3, R0, 0x7604, R3 ;  /* 0x0000760400037816 */ /* 0x000fe40000000003 */
[----:B------:R-:W-:Y:S02]  /*a890*/  SHF.R.U32.HI R0, RZ, 0x8, R34 ;  /* 0x00000008ff007819 */ /* 0x000fe40000011622 */
[----:B------:R-:W-:Y:S02]  /*a8a0*/  LOP3.LUT R3, R3, 0xff0000, R28, 0xf8, !PT ;  /* 0x00ff000003037812 */ /* 0x000fe400078ef81c */
[----:B------:R-:W-:Y:S02]  /*a8b0*/  LOP3.LUT R11, R10, 0xff0000, R11, 0xf8, !PT ;  /* 0x00ff00000a0b7812 */ /* 0x000fe400078ef80b */
[----:B------:R-:W-:-:S02]  /*a8c0*/  LOP3.LUT R15, R12, 0xff0000, R15, 0xf8, !PT ;  /* 0x00ff00000c0f7812 */ /* 0x000fc400078ef80f */
[----:B------:R-:W-:Y:S02]  /*a8d0*/  LOP3.LUT R13, R34, 0xff, RZ, 0xc0, !PT ;  /* 0x000000ff220d7812 */ /* 0x000fe400078ec0ff */
[----:B------:R-:W-:Y:S02]  /*a8e0*/  LOP3.LUT R0, R0, 0xff, RZ, 0xc0, !PT ;  /* 0x000000ff00007812 */ /* 0x000fe400078ec0ff */
[----:B------:R-:W-:Y:S02]  /*a8f0*/  LOP3.LUT R14, R3, 0xff000000, R28, 0xf8, !PT ;  /* 0xff000000030e7812 */ /* 0x000fe400078ef81c */
[----:B------:R-:W-:Y:S02]  /*a900*/  LOP3.LUT R35, R15, 0xff000000, R35, 0xf8, !PT ;  /* 0xff0000000f237812 */ /* 0x000fe400078ef823 */
[----:B------:R-:W-:Y:S02]  /*a910*/  LOP3.LUT R28, R11, 0xff000000, R29, 0xf8, !PT ;  /* 0xff0000000b1c7812 */ /* 0x000fe400078ef81d */
[----:B------:R-:W-:-:S02]  /*a920*/  PRMT R13, R0, 0x7604, R13 ;  /* 0x00007604000d7816 */ /* 0x000fc4000000000d */
[----:B0-----:R-:W-:Y:S02]  /*a930*/  F2FP.F16.E4M3.UNPACK_B R0, R6.H1 ;  /* 0x00000006ff00723e */ /* 0x001fe400030006ff */
[----:B------:R-:W-:Y:S02]  /*a940*/  F2FP.F16.E4M3.UNPACK_B R40, R35 ;  /* 0x00000023ff28723e */ /* 0x000fe400020006ff */
[----:B------:R-:W-:Y:S01]  /*a950*/  F2FP.F16.E4M3.UNPACK_B R15, R28 ;  /* 0x0000001cff0f723e */ /* 0x000fe200020006ff */
[----:B------:R-:W-:Y:S01]  /*a960*/  HADD2.F32 R11, -RZ, R0.H1_H1 ;  /* 0x30000000ff0b7230 */ /* 0x000fe20000004100 */
[--C-:B------:R-:W-:Y:S01]  /*a970*/  LOP3.LUT R13, R13, 0xff0000, R34.reuse, 0xf8, !PT ;  /* 0x00ff00000d0d7812 */ /* 0x100fe200078ef822 */
[----:B------:R-:W-:Y:S01]  /*a980*/  HADD2.F32 R41, -RZ, R40.H1_H1 ;  /* 0x30000028ff297230 */ /* 0x000fe20000004100 */
[----:B------:R-:W-:Y:S01]  /*a990*/  F2FP.F16.E4M3.UNPACK_B R3, R6 ;  /* 0x00000006ff03723e */ /* 0x000fe200020006ff */
[----:B------:R-:W-:Y:S01]  /*a9a0*/  HADD2.F32 R29, -RZ, R15.H1_H1 ;  /* 0x3000000fff1d7230 */ /* 0x000fe20000004100 */
[----:B------:R-:W-:Y:S01]  /*a9b0*/  LOP3.LUT R34, R13, 0xff000000, R34, 0xf8, !PT ;  /* 0xff0000000d227812 */ /* 0x000fe200078ef822 */
        /* <DEDUP_REMOVED lines=82> */
.L_x_1326:
[----:B------:R-:W-:Y:S05]  /*aee0*/  BSYNC B1 ;  /* 0x0000000000017941 */ /* 0x000fea0003800000 */
.L_x_1325:
        /* <DEDUP_REMOVED lines=45> */
[-C--:B------:R-:W-:Y:S01]  /*b1c0*/  F2FP.F16.E4M3.UNPACK_B R12, R7.reuse ;  /* 0x00000007ff0c723e */ /* 0x080fe200020006ff */
[-C--:B------:R-:W-:Y:S01]  /*b1d0*/  FMUL.FTZ R40, R11, R28.reuse ;  /* 0x0000001c0b287220 */ /* 0x080fe20000410000 */
        /* <DEDUP_REMOVED lines=78> */
.L_x_1332:
[----:B------:R-:W-:Y:S05]  /*b6c0*/  BSYNC B2 ;  /* 0x0000000000027941 */ /* 0x000fea0003800000 */
.L_x_1331:
[----:B------:R-:W-:Y:S05]  /*b6d0*/  @P1 BRA `(.L_x_1330) ;  /* 0x0000000400e81947 */ /* 0x000fea0003800000 */
[----:B0--34-:R-:W0:Y:S01]  /*b6e0*/  LDS.128 R4, [R214+0x1e000] ;  /* 0x01e00000d6047984 */ /* 0x019e220000000c00 */
[----:B--2--5:R-:W-:Y:S02]  /*b6f0*/  SHF.R.U32.HI R3, RZ, 0x8, R30 ;  /* 0x00000008ff037819 */ /* 0x024fe4000001161e */
[----:B-1----:R-:W-:Y:S02]  /*b700*/  SHF.R.U32.HI R15, RZ, 0x8, R33 ;  /* 0x00000008ff0f7819 */ /* 0x002fe40000011621 */
[----:B------:R-:W-:Y:S02]  /*b710*/  SHF.R.U32.HI R11, RZ, 0x8, R31 ;  /* 0x00000008ff0b7819 */ /* 0x000fe4000001161f */
        /* <DEDUP_REMOVED lines=29> */
[--C-:B------:R-:W-:Y:S01]  /*b8f0*/  HADD2.F32 R11, -RZ, R0.reuse.H1_H1 ;  /* 0x30000000ff0b7230 */ /* 0x100fe20000004100 */
[----:B------:R-:W-:Y:S01]  /*b900*/  LOP3.LUT R12, R12, 0xff, RZ, 0xc0, !PT ;  /* 0x000000ff0c0c7812 */ /* 0x000fe200078ec0ff */
[----:B------:R-:W-:Y:S01]  /*b910*/  HADD2.F32 R33, -RZ, R31.H1_H1 ;  /* 0x3000001fff217230 */ /* 0x000fe20000004100 */
[----:B------:R-:W-:Y:S01]  /*b920*/  F2FP.F16.E4M3.UNPACK_B R3, R6 ;  /* 0x00000006ff03723e */ /* 0x000fe200020006ff */
[----:B------:R-:W-:Y:S01]  /*b930*/  HADD2.F32 R28, -RZ, R15.H1_H1 ;  /* 0x3000000fff1c7230 */ /* 0x000fe20000004100 */
[----:B------:R-:W-:Y:S01]  /*b940*/  PRMT R13, R12, 0x7054, R13 ;  /* 0x000070540c0d7816 */ /* 0x000fe2000000000d */
[----:B------:R-:W-:Y:S02]  /*b950*/  HADD2.F32 R10, -RZ, R0.H0_H0 ;  /* 0x20000000ff0a7230 */ /* 0x000fe40000004100 */
[C---:B------:R-:W-:Y:S01]  /*b960*/  FMUL.FTZ R35, R11.reuse, R33 ;  /* 0x000000210b237220 */ /* 0x040fe20000410000 */
[-C--:B------:R-:W-:Y:S01]  /*b970*/  F2FP.F16.E4M3.UNPACK_B R12, R7.reuse ;  /* 0x00000007ff0c723e */ /* 0x080fe200020006ff */
        /* <DEDUP_REMOVED lines=80> */
.L_x_1330:
[----:B------:R-:W-:Y:S05]  /*be80*/  BSYNC B1 ;  /* 0x0000000000017941 */ /* 0x000fea0003800000 */
.L_x_1329:
[----:B------:R-:W-:Y:S05]  /*be90*/  @P4 BRA `(.L_x_1333) ;  /* 0x0000005400d44947 */ /* 0x000fea0003800000 */
[----:B------:R-:W1:Y:S01]  /*bea0*/  LDC R0, c[0x0][0x3d4] ;  /* 0x0000f500ff007b82 */ /* 0x000e620000000800 */
[----:B------:R-:W-:Y:S01]  /*beb0*/  BSSY B1, `(.L_x_1334) ;  /* 0x000007e000017945 */ /* 0x000fe20003800000 */
[-C--:B-1----:R-:W-:Y:S02]  /*bec0*/  ISETP.GE.AND P0, PT, R22, R0.reuse, PT ;  /* 0x000000001600720c */ /* 0x082fe40003f06270 */
[----:B------:R-:W-:-:S11]  /*bed0*/  ISETP.GE.AND P1, PT, R199, R0, PT ;  /* 0x00000000c700720c */ /* 0x000fd60003f26270 */
[----:B------:R-:W-:Y:S05]  /*bee0*/  @P0 BRA `(.L_x_1335) ;  /* 0x0000000400e80947 */ /* 0x000fea0003800000 */
[----:B0--34-:R-:W0:Y:S01]  /*bef0*/  LDS.128 R4, [R214+0x1b000] ;  /* 0x01b00000d6047984 */ /* 0x019e220000000c00 */
[----:B--2--5:R-:W-:Y:S02]  /*bf00*/  SHF.R.U32.HI R3, RZ, 0x8, R26 ;  /* 0x00000008ff037819 */ /* 0x024fe4000001161a */
[----:B------:R-:W-:Y:S02]  /*bf10*/  SHF.R.U32.HI R15, RZ, 0x8, R25 ;  /* 0x00000008ff0f7819 */ /* 0x000fe40000011619 */
        /* <DEDUP_REMOVED lines=9> */
[----:B------:R-:W-:-:S02]  /*bfb0*/  SHF.R.U32.HI R13, RZ, 0x8, R24 ;  /* 0x00000008ff0d7819 */ /* 0x000fc40000011618 */
[----:B------:R-:W-:Y:S02]  /*bfc0*/  PRMT R11, R11, 0x7604, R10 ;  /* 0x000076040b0b7816 */ /* 0x000fe4000000000a */
[----:B------:R-:W-:Y:S02]  /*bfd0*/  SHF.R.U32.HI R0, RZ, 0x10, R26 ;  /* 0x00000010ff007819 */ /* 0x000fe4000001161a */
[----:B------:R-:W-:Y:S02]  /*bfe0*/  SHF.R.U32.HI R14, RZ, 0x10, R25 ;  /* 0x00000010ff0e7819 */ /* 0x000fe40000011619 */
[----:B------:R-:W-:Y:S02]  /*bff0*/  SHF.R.U32.HI R10, RZ, 0x10, R27 ;  /* 0x00000010ff0a7819 */ /* 0x000fe4000001161b */
        /* <DEDUP_REMOVED lines=9> */
[----:B------:R-:W-:Y:S02]  /*c090*/  PRMT R11, R10, 0x7054, R11 ;  /* 0x000070540a0b7816 */ /* 0x000fe4000000000b */
[----:B------:R-:W-:Y:S02]  /*c0a0*/  LOP3.LUT R14, R3, 0xff000000, R26, 0xf8, !PT ;  /* 0xff000000030e7812 */ /* 0x000fe400078ef81a */
[----:B------:R-:W-:Y:S02]  /*c0b0*/  LOP3.LUT R28, R15, 0xff000000, R25, 0xf8, !PT ;  /* 0xff0000000f1c7812 */ /* 0x000fe400078ef819 */
[----:B------:R-:W-:Y:S02]  /*c0c0*/  LOP3.LUT R12, R12, 0xff, RZ, 0xc0, !PT ;  /* 0x000000ff0c0c7812 */ /* 0x000fe400078ec0ff */
[----:B------:R-:W-:-:S02]  /*c0d0*/  LOP3.LUT R26, R11, 0xff000000, R27, 0xf8, !PT ;  /* 0xff0000000b1a7812 */ /* 0x000fc400078ef81b */
[----:B0-----:R-:W-:Y:S02]  /*c0e0*/  F2FP.F16.E4M3.UNPACK_B R0, R6.H1 ;  /* 0x00000006ff00723e */ /* 0x001fe400030006ff */
[----:B------:R-:W-:Y:S02]  /*c0f0*/  F2FP.F16.E4M3.UNPACK_B R27, R28 ;  /* 0x0000001cff1b723e */ /* 0x000fe400020006ff */
[----:B------:R-:W-:Y:S01]  /*c100*/  PRMT R13, R12, 0x7054, R13 ;  /* 0x000070540c0d7816 */ /* 0x000fe2000000000d */
[--C-:B------:R-:W-:Y:S01]  /*c110*/  HADD2.F32 R11, -RZ, R0.reuse.H1_H1 ;  /* 0x30000000ff0b7230 */ /* 0x100fe20000004100 */
[----:B------:R-:W-:Y:S01]  /*c120*/  F2FP.F16.E4M3.UNPACK_B R15, R26 ;  /* 0x0000001aff0f723e */ /* 0x000fe200020006ff */
[----:B------:R-:W-:Y:S01]  /*c130*/  HADD2.F32 R29, -RZ, R27.H1_H1 ;  /* 0x3000001bff1d7230 */ /* 0x000fe20000004100 */
[----:B------:R-:W-:Y:S01]  /*c140*/  LOP3.LUT R25, R13, 0xff000000, R24, 0xf8, !PT ;  /* 0xff0000000d197812 */ /* 0x000fe200078ef818 */
[----:B------:R-:W-:Y:S01]  /*c150*/  HADD2.F32 R10, -RZ, R0.H0_H0 ;  /* 0x20000000ff0a7230 */ /* 0x000fe20000004100 */
[----:B------:R-:W-:Y:S01]  /*c160*/  F2FP.F16.E4M3.UNPACK_B R3, R6 ;  /* 0x00000006ff03723e */ /* 0x000fe200020006ff */
[----:B------:R-:W-:-:S02]  /*c170*/  HADD2.F32 R24, -RZ, R15.H1_H1 ;  /* 0x3000000fff187230 */ /* 0x000fc40000004100 */
[C---:B------:R-:W-:Y:S01]  /*c180*/  FMUL.FTZ R31, R11.reuse, R29 ;  /* 0x0000001d0b1f7220 */ /* 0x040fe20000410000 */
[-C--:B------:R-:W-:Y:S02]  /*c190*/  F2FP.F16.E4M3.UNPACK_B R12, R7.reuse ;  /* 0x00000007ff0c723e */ /* 0x080fe400020006ff */
[----:B------:R-:W-:Y:S01]  /*c1a0*/  F2FP.F16.E4M3.UNPACK_B R13, R7.H1 ;  /* 0x00000007ff0d723e */ /* 0x000fe200030006ff */
[-C--:B------:R-:W-:Y:S01]  /*c1b0*/  FMUL.FTZ R30, R11, R24.reuse ;  /* 0x000000180b1e7220 */ /* 0x080fe20000410000 */
[-C--:B------:R-:W-:Y:S01]  /*c1c0*/  F2FP.F16.E4M3.UNPACK_B R6, R5.reuse ;  /* 0x00000005ff06723e */ /* 0x080fe200020006ff */
[C---:B------:R-:W-:Y:S01]  /*c1d0*/  FFMA.FTZ R31, R10.reuse, R24, -R31 ;  /* 0x000000180a1f7223 */ /* 0x040fe2000001081f */
[----:B------:R-:W-:Y:S01]  /*c1e0*/  F2FP.F16.E4M3.UNPACK_B R7, R5.H1 ;  /* 0x00000005ff07723e */ /* 0x000fe200030006ff */
[----:B------:R-:W-:Y:S01]  /*c1f0*/  FFMA.FTZ R32, R10, R29, R30 ;  /* 0x0000001d0a207223 */ /* 0x000fe2000001001e */
        /* <DEDUP_REMOVED lines=24> */
[-C--:B------:R-:W-:Y:S01]  /*c380*/  F2FP.F16.E4M3.UNPACK_B R11, R25.reuse ;  /* 0x00000019ff0b723e */ /* 0x080fe200020006ff */
        /* <DEDUP_REMOVED lines=48> */
.L_x_1335:
[----:B------:R-:W-:Y:S05]  /*c690*/  BSYNC B1 ;  /* 0x0000000000017941 */ /* 0x000fea0003800000 */
.L_x_1334:
[----:B------:R-:W-:Y:S05]  /*c6a0*/  @P1 BRA `(.L_x_1333) ;  /* 0x0000004c00d01947 */ /* 0x000fea0003800000 */
[----:B01-34-:R-:W0:Y:S01]  /*c6b0*/  LDS.128 R4, [R214+0x1f000] ;  /* 0x01f00000d6047984 */ /* 0x01be220000000c00 */
[----:B-----5:R-:W-:Y:S02]  /*c6c0*/  SHF.R.U32.HI R10, RZ, 0x8, R9 ;  /* 0x00000008ff0a7819 */ /* 0x020fe40000011609 */
[----:B------:R-:W-:Y:S02]  /*c6d0*/  SHF.R.U32.HI R0, RZ, 0x8, R8 ;  /* 0x00000008ff007819 */ /* 0x000fe40000011608 */
[----:B------:R-:W-:Y:S02]  /*c6e0*/  LOP3.LUT R11, R9, 0xff, RZ, 0xc0, !PT ;  /* 0x000000ff090b7812 */ /* 0x000fe400078ec0ff */
[----:B------:R-:W-:Y:S02]  /*c6f0*/  LOP3.LUT R10, R10, 0xff, RZ, 0xc0, !PT ;  /* 0x000000ff0a0a7812 */ /* 0x000fe400078ec0ff */
[----:B------:R-:W-:Y:S02]  /*c700*/  SHF.R.U32.HI R12, RZ, 0x8, R21 ;  /* 0x00000008ff0c7819 */ /* 0x000fe40000011615 */
[----:B--2---:R-:W-:-:S02]  /*c710*/  LOP3.LUT R3, R8, 0xff, RZ, 0xc0, !PT ;  /* 0x000000ff08037812 */ /* 0x004fc400078ec0ff */
[----:B------:R-:W-:Y:S02]  /*c720*/  LOP3.LUT R0, R0, 0xff, RZ, 0xc0, !PT ;  /* 0x000000ff00007812 */ /* 0x000fe400078ec0ff */
[----:B------:R-:W-:Y:S02]  /*c730*/  PRMT R10, R10, 0x7604, R11 ;  /* 0x000076040a0a7816 */ /* 0x000fe4000000000b */
[----:B------:R-:W-:Y:S02]  /*c740*/  LOP3.LUT R15, R21, 0xff, RZ, 0xc0, !PT ;  /* 0x000000ff150f7812 */ /* 0x000fe400078ec0ff */
[----:B------:R-:W-:Y:S02]  /*c750*/  LOP3.LUT R12, R12, 0xff, RZ, 0xc0, !PT ;  /* 0x000000ff0c0c7812 */ /* 0x000fe400078ec0ff */
[----:B------:R-:W-:Y:S02]  /*c760*/  SHF.R.U32.HI R14, RZ, 0x10, R21 ;  /* 0x00000010ff0e7819 */ /* 0x000fe40000011615 */
[----:B------:R-:W-:-:S02]  /*c770*/  PRMT R3, R0, 0x7604, R3 ;  /* 0x0000760400037816 */ /* 0x000fc40000000003 */
[----:B------:R-:W-:Y:S02]  /*c780*/  SHF.R.U32.HI R11, RZ, 0x10, R9 ;  /* 0x00000010ff0b7819 */ /* 0x000fe40000011609 */
[----:B------:R-:W-:Y:S02]  /*c790*/  SHF.R.U32.HI R0, RZ, 0x8, R20 ;  /* 0x00000008ff007819 */ /* 0x000fe40000011614 */
[----:B------:R-:W-:Y:S01]  /*c7a0*/  PRMT R12, R12, 0x7604, R15 ;  /* 0x000076040c0c7816 */ /* 0x000fe2000000000f */
[----:B------:R-:W-:Y:S01]  /*c7b0*/  IMAD.U32 R15, R14, 0x10000, RZ ;  /* 0x000100000e0f7824 */ /* 0x000fe200078e00ff */
[----:B------:R-:W-:Y:S01]  /*c7c0*/  LOP3.LUT R13, R20, 0xff, RZ, 0xc0, !PT ;  /* 0x000000ff140d7812 */ /* 0x000fe200078ec0ff */
[----:B------:R-:W-:Y:S01]  /*c7d0*/  IMAD.U32 R11, R11, 0x10000, RZ ;  /* 0x000100000b0b7824 */ /* 0x000fe200078e00ff */
[----:B------:R-:W-:Y:S02]  /*c7e0*/  LOP3.LUT R0, R0, 0xff, RZ, 0xc0, !PT ;  /* 0x000000ff00007812 */ /* 0x000fe400078ec0ff */
[----:B------:R-:W-:-:S02]  /*c7f0*/  LOP3.LUT R25, R12, 0xff0000, R15, 0xf8, !PT ;  /* 0x00ff00000c197812 */ /* 0x000fc400078ef80f */
[----:B------:R-:W-:Y:S02]  /*c800*/  PRMT R13, R0, 0x7604, R13 ;  /* 0x00007604000d7816 */ /* 0x000fe4000000000d */
[----:B------:R-:W-:Y:S02]  /*c810*/  LOP3.LUT R11, R10, 0xff0000, R11, 0xf8, !PT ;  /* 0x00ff00000a0b7812 */ /* 0x000fe400078ef80b */
[----:B------:R-:W-:Y:S02]  /*c820*/  LOP3.LUT R15, R13, 0xff0000, R20, 0xf8, !PT ;  /* 0x00ff00000d0f7812 */ /* 0x000fe400078ef814 */
[----:B------:R-:W-:Y:S02]  /*c830*/  LOP3.LUT R25, R25, 0xff000000, R21, 0xf8, !PT ;  /* 0xff00000019197812 */ /* 0x000fe400078ef815 */
[----:B------:R-:W-:Y:S02]  /*c840*/  LOP3.LUT R13, R11, 0xff000000, R9, 0xf8, !PT ;  /* 0xff0000000b0d7812 */ /* 0x000fe400078ef809 */
[----:B0-----:R-:W-:-:S02]  /*c850*/  F2FP.F16.E4M3.UNPACK_B R0, R6.H1 ;  /* 0x00000006ff00723e */ /* 0x001fc400030006ff */
[----:B------:R-:W-:Y:S02]  /*c860*/  F2FP.F16.E4M3.UNPACK_B R21, R25 ;  /* 0x00000019ff15723e */ /* 0x000fe400020006ff */
[----:B------:R-:W-:Y:S01]  /*c870*/  F2FP.F16.E4M3.UNPACK_B R14, R13 ;  /* 0x0000000dff0e723e */ /* 0x000fe200020006ff */
[----:B------:R-:W-:Y:S01]  /*c880*/  HADD2.F32 R9, -RZ, R0.H1_H1 ;  /* 0x30000000ff097230 */ /* 0x000fe20000004100 */
[----:B------:R-:W-:Y:S01]  /*c890*/  LOP3.LUT R3, R3, 0xff0000, R8, 0xf8, !PT ;  /* 0x00ff000003037812 */ /* 0x000fe200078ef808 */
[--C-:B------:R-:W-:Y:S01]  /*c8a0*/  HADD2.F32 R24, -RZ, R21.reuse.H1_H1 ;  /* 0x30000015ff187230 */ /* 0x100fe20000004100 */
[----:B------:R-:W-:Y:S01]  /*c8b0*/  LOP3.LUT R20, R15, 0xff000000, R20, 0xf8, !PT ;  /* 0xff0000000f147812 */ /* 0x000fe200078ef814 */
[----:B------:R-:W-:Y:S01]  /*c8c0*/  HADD2.F32 R15, -RZ, R14.H1_H1 ;  /* 0x3000000eff0f7230 */ /* 0x000fe20000004100 */
[----:B------:R-:W-:Y:S01]  /*c8d0*/  LOP3.LUT R12, R3, 0xff000000, R8, 0xf8, !PT ;  /* 0xff000000030c7812 */ /* 0x000fe200078ef808 */
[----:B------:R-:W-:Y:S02]  /*c8e0*/  HADD2.F32 R8, -RZ, R0.H0_H0 ;  /* 0x20000000ff087230 */ /* 0x000fe40000004100 */
        /* <DEDUP_REMOVED lines=8> */
[----:B------:R-:W-:Y:S01]  /*c970*/  HADD2.F32 R8, -RZ, R21.H0_H0 ;  /* 0x20000015ff087230 */ /* 0x000fe20000004100 */
[----:B------:R-:W-:Y:S01]  /*c980*/  F2FP.F16.E4M3.UNPACK_B R7, R5.H1 ;  /* 0x00000005ff07723e */ /* 0x000fe200030006ff */
[--C-:B------:R-:W-:Y:S01]  /*c990*/  HADD2.F32 R5, -RZ, R3.reuse.H1_H1 ;  /* 0x30000003ff057230 */ /* 0x100fe20000004100 */
[----:B------:R-:W-:Y:S01]  /*c9a0*/  F2FP.F16.E4M3.UNPACK_B R25, R25.H1 ;  /* 0x00000019ff19723e */ /* 0x000fe200030006ff */
[----:B------:R-:W-:Y:S01]  /*c9b0*/  HADD2.F32 R14, -RZ, R14.H0_H0 ;  /* 0x2000000eff0e7230 */ /* 0x000fe20000004100 */
[----:B------:R-:W-:Y:S01]  /*c9c0*/  F2FP.F16.E4M3.UNPACK_B R13, R13.H1 ;  /* 0x0000000dff0d723e */ /* 0x000fe200030006ff */
[----:B------:R-:W-:-:S02]  /*c9d0*/  HADD2.F32 R3, -RZ, R3.H0_H0 ;  /* 0x20000003ff037230 */ /* 0x000fc40000004100 */
[C---:B------:R-:W-:Y:S01]  /*c9e0*/  FMUL.FTZ R24, R5.reuse, R8 ;  /* 0x0000000805187220 */ /* 0x040fe20000410000 */
[----:B------:R-:W-:Y:S02]  /*c9f0*/  HADD2.F32 R9, -RZ, R25.H0_H0 ;  /* 0x20000019ff097230 */ /* 0x000fe40000004100 */
[-C--:B------:R-:W-:Y:S01]  /*ca00*/  FMUL.FTZ R15, R5, R14.reuse ;  /* 0x0000000e050f7220 */ /* 0x080fe20000410000 */
[--C-:B------:R-:W-:Y:S02]  /*ca10*/  HADD2.F32 R5, -RZ, R10.reuse.H1_H1 ;  /* 0x3000000aff057230 */ /* 0x100fe40000004100 */
[C---:B------:R-:W-:Y:S01]  /*ca20*/  FFMA.FTZ R24, R3.reuse, R14, -R24 ;  /* 0x0000000e03187223 */ /* 0x040fe20000010818 */
[----:B------:R-:W-:Y:S02]  /*ca30*/  HADD2.F32 R10, -RZ, R10.H0_H0 ;  /* 0x2000000aff0a7230 */ /* 0x000fe40000004100 */
[----:B------:R-:W-:Y:S01]  /*ca40*/  FFMA.FTZ R21, R3, R8, R15 ;  /* 0x0000000803157223 */ /* 0x000fe2000001000f */
[----:B------:R-:W-:-:S02]  /*ca50*/  HADD2.F32 R8, -RZ, R13.H0_H0 ;  /* 0x2000000dff087230 */ /* 0x000fc40000004100 */
[CC--:B------:R-:W-:Y:S01]  /*ca60*/  FMUL.FTZ R15, R5.reuse, R9.reuse ;  /* 0x00000009050f7220 */ /* 0x0c0fe20000410000 */
[----:B------:R-:W-:Y:S01]  /*ca70*/  HADD2.F32 R14, -RZ, R25.H1_H1 ;  /* 0x30000019ff0e7230 */ /* 0x000fe20000004100 */
[----:B------:R-:W-:Y:S01]  /*ca80*/  F2FP.F16.E4M3.UNPACK_B R0, R4 ;  /* 0x00000004ff00723e */ /* 0x000fe200020006ff */
[----:B------:R-:W-:Y:S02]  /*ca90*/  HADD2.F32 R3, -RZ, R11.H1_H1 ;  /* 0x3000000bff037230 */ /* 0x000fe40000004100 */
[-C--:B------:R-:W-:Y:S01]  /*caa0*/  FMUL.FTZ R5, R5, R8.reuse ;  /* 0x0000000805057220 */ /* 0x080fe20000410000 */
[C---:B------:R-:W-:Y:S01]  /*cab0*/  FFMA.FTZ R25, R10.reuse, R8, -R15 ;  /* 0x000000080a197223 */ /* 0x040fe2000001080f */
[----:B------:R-:W-:Y:S01]  /*cac0*/  HADD2.F32 R8, -RZ, R13.H1_H1 ;  /* 0x3000000dff087230 */ /* 0x000fe20000004100 */
[----:B------:R-:W-:Y:S01]  /*cad0*/  F2FP.F16.E4M3.UNPACK_B R4, R4.H1 ;  /* 0x00000004ff04723e */ /* 0x000fe200030006ff */
[----:B------:R-:W-:Y:S02]  /*cae0*/  HADD2.F32 R11, -RZ, R11.H0_H0 ;  /* 0x2000000bff0b7230 */ /* 0x000fe40000004100 */
[C---:B------:R-:W-:Y:S01]  /*caf0*/  FMUL.FTZ R30, R3.reuse, R14 ;  /* 0x0000000e031e7220 */ /* 0x040fe20000410000 */
[----:B------:R-:W-:Y:S01]  /*cb00*/  FFMA.FTZ R28, R10, R9, R5 ;  /* 0x000000090a1c7223 */ /* 0x000fe20000010005 */
[----:B------:R-:W-:Y:S01]  /*cb10*/  F2FP.F16.E4M3.UNPACK_B R9, R20 ;  /* 0x00000014ff09723e */ /* 0x000fe200020006ff */
[-C--:B------:R-:W-:Y:S01]  /*cb20*/  FMUL.FTZ R10, R3, R8.reuse ;  /* 0x00000008030a7220 */ /* 0x080fe20000410000 */
[----:B------:R-:W-:Y:S01]  /*cb30*/  FFMA.FTZ R30, R11, R8, -R30 ;  /* 0x000000080b1e7223 */ /* 0x000fe2000001081e */
[----:B------:R-:W-:Y:S01]  /*cb40*/  F2FP.F16.E4M3.UNPACK_B R8, R12 ;  /* 0x0000000cff08723e */ /* 0x000fe200020006ff */
[----:B------:R-:W-:-:S02]  /*cb50*/  HADD2.F32 R5, -RZ, R4.H1_H1 ;  /* 0x30000004ff057230 */ /* 0x000fc40000004100 */
[----:B------:R-:W-:Y:S01]  /*cb60*/  FFMA.FTZ R29, R11, R14, R10 ;  /* 0x0000000e0b1d7223 */ /* 0x000fe2000001000a */
[--C-:B------:R-:W-:Y:S01]  /*cb70*/  HADD2.F32 R13, -RZ, R9.reuse.H1_H1 ;  /* 0x30000009ff0d7230 */ /* 0x100fe20000004100 */
[----:B------:R-:W-:Y:S01]  /*cb80*/  F2FP.F16.E4M3.UNPACK_B R12, R12.H1 ;  /* 0x0000000cff0c723e */ /* 0x000fe200030006ff */
[----:B------:R-:W-:Y:S01]  /*cb90*/  HADD2.F32 R10, -RZ, R9.H0_H0 ;  /* 0x20000009ff0a7230 */ /* 0x000fe20000004100 */
[----:B------:R-:W-:Y:S01]  /*cba0*/  F2FP.F16.E4M3.UNPACK_B R20, R20.H1 ;  /* 0x00000014ff14723e */ /* 0x000fe200030006ff */
[----:B------:R-:W-:Y:S02]  /*cbb0*/  HADD2.F32 R9, -RZ, R8.H1_H1 ;  /* 0x30000008ff097230 */ /* 0x000fe40000004100 */
[----:B------:R-:W-:Y:S01]  /*cbc0*/  FMUL.FTZ R11, R5, R13 ;  /* 0x0000000d050b7220 */ /* 0x000fe20000410000 */
[----:B------:R-:W-:Y:S02]  /*cbd0*/  HADD2.F32 R3, -RZ, R0.H1_H1 ;  /* 0x30000000ff037230 */ /* 0x000fe40000004100 */
[----:B------:R-:W-:-:S02]  /*cbe0*/  HADD2.F32 R8, -RZ, R8.H0_H0 ;  /* 0x20000008ff087230 */ /* 0x000fc40000004100 */
[-C--:B------:R-:W-:Y:S01]  /*cbf0*/  FMUL.FTZ R15, R5, R9.reuse ;  /* 0x00000009050f7220 */ /* 0x080fe20000410000 */
        /* <DEDUP_REMOVED lines=8> */
[----:B------:R-:W-:-:S02]  /*cc80*/  HADD2.F32 R4, -RZ, R12.H1_H1 ;  /* 0x3000000cff047230 */ /* 0x000fc40000004100 */
[--C-:B------:R-:W-:Y:S02]  /*cc90*/  HADD2.F32 R3, -RZ, R7.reuse.H1_H1 ;  /* 0x30000007ff037230 */ /* 0x100fe40000004100 */
[--C-:B------:R-:W-:Y:S02]  /*cca0*/  HADD2.F32 R8, -RZ, R20.reuse.H1_H1 ;  /* 0x30000014ff087230 */ /* 0x100fe40000004100 */
[----:B------:R-:W-:Y:S02]  /*ccb0*/  HADD2.F32 R9, -RZ, R20.H0_H0 ;  /* 0x20000014ff097230 */ /* 0x000fe40000004100 */
[C---:B------:R-:W-:Y:S01]  /*ccc0*/  FMUL.FTZ R13, R3.reuse, R4 ;  /* 0x00000004030d7220 */ /* 0x040fe20000410000 */
[----:B------:R-:W-:Y:S02]  /*ccd0*/  HADD2.F32 R0, -RZ, R6.H1_H1 ;  /* 0x30000006ff007230 */ /* 0x000fe40000004100 */
[----:B------:R-:W-:Y:S02]  /*cce0*/  HADD2.F32 R5, -RZ, R12.H0_H0 ;  /* 0x2000000cff057230 */ /* 0x000fe40000004100 */
[----:B------:R-:W-:Y:S01]  /*ccf0*/  FMUL.FTZ R12, R3, R8 ;  /* 0x00000008030c7220 */ /* 0x000fe20000410000 */
[----:B------:R-:W-:-:S02]  /*cd00*/  HADD2.F32 R7, -RZ, R7.H0_H0 ;  /* 0x20000007ff077230 */ /* 0x000fc40000004100 */
[C---:B------:R-:W-:Y:S01]  /*cd10*/  FMUL.FTZ R3, R0.reuse, R9 ;  /* 0x0000000900037220 */ /* 0x040fe20000410000 */
[----:B------:R-:W-:Y:S02]  /*cd20*/  HADD2.F32 R6, -RZ, R6.H0_H0 ;  /* 0x20000006ff067230 */ /* 0x000fe40000004100 */
        /* <DEDUP_REMOVED lines=9> */
[----:B------:R-:W-:Y:S02]  /*cdc0*/  F2FP.SATFINITE.E4M3.F32.PACK_AB_MERGE_C R6, R21, R24, R6 ;  /* 0x000000181506723e */ /* 0x000fe40004807006 */
[----:B------:R-:W-:Y:S02]  /*cdd0*/  F2FP.SATFINITE.E4M3.F32.PACK_AB_MERGE_C R7, R28, R25, R7 ;  /* 0x000000191c07723e */ /* 0x000fe40004807007 */
[----:B------:R-:W-:Y:S02]  /*cde0*/  F2FP.SATFINITE.E4M3.F32.PACK_AB_MERGE_C R4, R10, R11, R4 ;  /* 0x0000000b0a04723e */ /* 0x000fe40004807004 */
[----:B------:R-:W-:-:S05]  /*cdf0*/  F2FP.SATFINITE.E4M3.F32.PACK_AB_MERGE_C R5, R0, R5, R12 ;  /* 0x000000050005723e */ /* 0x000fca000480700c */
[----:B------:R0:W-:Y:S01]  /*ce00*/  STS.128 [R214+0x1f000], R4 ;  /* 0x01f00004d6007388 */ /* 0x0001e20000000c00 */
[----:B------:R-:W-:Y:S05]  /*ce10*/  BRA `(.L_x_1333) ;  /* 0x0000004400f47947 */ /* 0x000fea0003800000 */
.L_x_1294:
[----:B------:R-:W1:Y:S01]  /*ce20*/  LDC R21, c[0x0][0x3d4] ;  /* 0x0000f500ff157b82 */ /* 0x000e620000000800 */
[-C--:B------:R-:W-:Y:S01]  /*ce30*/  ISETP.GE.AND P0, PT, R222, R74.reuse, PT ;  /* 0x0000004ade00720c */ /* 0x080fe20003f06270 */
[----:B------:R-:W-:Y:S01]  /*ce40*/  ULDC.64 UR4, c[0x0][0x3c8] ;  /* 0x0000f20000047ab9 */ /* 0x000fe20000000a00 */
[-C--:B------:R-:W-:Y:S01]  /*ce50*/  ISETP.GE.AND P1, PT, R221, R74.reuse, PT ;  /* 0x0000004add00720c */ /* 0x080fe20003f26270 */
[----:B------:R-:W-:Y:S01]  /*ce60*/  ULDC.64 UR6, c[0x0][0x3e0] ;  /* 0x0000f80000067ab9 */ /* 0x000fe20000000a00 */
[-C--:B------:R-:W-:Y:S02]  /*ce70*/  ISETP.GE.AND P2, PT, R195, R74.reuse, PT ;  /* 0x0000004ac300720c */ /* 0x080fe40003f46270 */
[----:B------:R-:W-:Y:S02]  /*ce80*/  ISETP.GE.AND P3, PT, R18, R74, PT ;  /* 0x0000004a1200720c */ /* 0x000fe40003f66270 */
[CC--:B-1----:R-:W-:Y:S02]  /*ce90*/  ISETP.GE.OR P0, PT, R192.reuse, R21.reuse, P0 ;  /* 0x00000015c000720c */ /* 0x0c2fe40000706670 */
[----:B------:R-:W-:-:S02]  /*cea0*/  ISETP.GE.OR P1, PT, R192, R21, P1 ;  /* 0x00000015c000720c */ /* 0x000fc40000f26670 */
[CC--:B------:R-:W-:Y:S02]  /*ceb0*/  ISETP.GE.OR P2, PT, R192.reuse, R21.reuse, P2 ;  /* 0x00000015c000720c */ /* 0x0c0fe40001746670 */
[----:B------:R-:W-:-:S07]  /*cec0*/  ISETP.GE.OR P3, PT, R192, R21, P3 ;  /* 0x00000015c000720c */ /* 0x000fce0001f66670 */
[----:B------:R-:W1:Y:S01]  /*ced0*/  @!P0 LDC.64 R8, c[0x0][0x3c8] ;  /* 0x0000f200ff088b82 */ /* 0x000e620000000a00 */
[C---:B------:R-:W-:Y:S01]  /*cee0*/  @!P0 LEA R66, P4, R12.reuse, R6, 0x6 ;  /* 0x000000060c428211 */ /* 0x040fe200078830ff */
[----:B------:R-:W-:Y:S02]  /*cef0*/  @!P1 IMAD R3, R13, 0x60, RZ ;  /* 0x000000600d039824 */ /* 0x000fe400078e02ff */
[C---:B------:R-:W-:Y:S01]  /*cf00*/  @!P1 IMAD.WIDE.U32 R70, R12.reuse, 0x60, R6 ;  /* 0x000000600c469825 */ /* 0x040fe200078e0006 */
[----:B------:R-:W-:-:S03]  /*cf10*/  @!P0 LEA.HI.X R0, R12, R7, R13, 0x6, P4 ;  /* 0x000000070c008211 */ /* 0x000fc600020f340d */
[----:B------:R-:W2:Y:S01]  /*cf20*/  @!P1 LDC.64 R14, c[0x0][0x3c8] ;  /* 0x0000f200ff0e9b82 */ /* 0x000ea20000000a00 */
[----:B------:R-:W-:-:S07]  /*cf30*/  @!P1 IMAD.IADD R3, R71, 0x1, R3 ;  /* 0x0000000147039824 */ /* 0x000fce00078e0203 */
[----:B------:R-:W3:Y:S01]  /*cf40*/  @!P0 LDC.64 R34, c[0x0][0x3e0] ;  /* 0x0000f800ff228b82 */ /* 0x000ee20000000a00 */
[----:B-1----:R-:W-:-:S07]  /*cf50*/  @!P0 IADD3 R66, P4, P5, R25, R8, R66 ;  /* 0x0000000819428210 */ /* 0x002fce0007d9e042 */
[----:B------:R-:W1:Y:S01]  /*cf60*/  @!P2 LDC.64 R28, c[0x0][0x3e0] ;  /* 0x0000f800ff1cab82 */ /* 0x000e620000000a00 */
[----:B------:R-:W-:Y:S02]  /*cf70*/  @!P0 IADD3.X R67, R24, R9, R0, P4, P5 ;  /* 0x0000000918438210 */ /* 0x000fe400027ea400 */
[----:B------:R-:W-:-:S04]  /*cf80*/  @!P2 IADD3 R63, P4, P5, R25, R30, R6 ;  /* 0x0000001e193fa210 */ /* 0x000fc80007d9e006 */
[----:B------:R-:W-:Y:S02]  /*cf90*/  @!P2 IADD3.X R20, R24, R27, R7, P4, P5 ;  /* 0x0000001b1814a210 */ /* 0x000fe400027ea407 */
[----:B------:R-:W-:-:S04]  /*cfa0*/  @!P3 IADD3 R8, P4, P5, R25, UR4, R6 ;  /* 0x000000041908bc10 */ /* 0x000fc8000fd9e006 */
[C---:B------:R-:W-:Y:S02]  /*cfb0*/  @!P3 IADD3.X R9, R24.reuse, UR5, R7, P4, P5 ;  /* 0x000000051809bc10 */ /* 0x040fe4000a7ea407 */
[----:B--2---:R-:W-:Y:S01]  /*cfc0*/  @!P1 IADD3 R70, P4, P5, R25, R14, R70 ;  /* 0x0000000e19469210 */ /* 0x004fe20007d9e046 */
[----:B------:R-:W2:Y:S01]  /*cfd0*/  @!P2 LDC.64 R6, c[0x0][0x3c8] ;  /* 0x0000f200ff06ab82 */ /* 0x000ea20000000a00 */
[----:B------:R-:W-:Y:S02]  /*cfe0*/  @!P1 IMAD R25, R11, 0x60, RZ ;  /* 0x000000600b199824 */ /* 0x000fe400078e02ff */
[----:B------:R-:W-:Y:S02]  /*cff0*/  @!P1 IADD3.X R71, R24, R15, R3, P4, P5 ;  /* 0x0000000f18479210 */ /* 0x000fe400027ea403 */
[----:B------:R-:W-:-:S03]  /*d000*/  @!P2 IADD3 R65, P4, P5, R73, R32, R4 ;  /* 0x000000204941a210 */ /* 0x000fc60007d9e004 */
[----:B------:R-:W4:Y:S01]  /*d010*/  @!P1 LDC.64 R32, c[0x0][0x3e0] ;  /* 0x0000f800ff209b82 */ /* 0x000f220000000a00 */
[----:B------:R-:W-:Y:S02]  /*d020*/  @!P2 IADD3.X R0, R26, R31, R5, P4, P5 ;  /* 0x0000001f1a00a210 */ /* 0x000fe400027ea405 */
[----:B------:R-:W-:-:S04]  /*d030*/  @!P3 IADD3 R14, P4, P5, R73, UR6, R4 ;  /* 0x00000006490ebc10 */ /* 0x000fc8000fd9e004 */
[----:B------:R-:W-:Y:S02]  /*d040*/  @!P3 IADD3.X R15, R26, UR7, R5, P4, P5 ;  /* 0x000000071a0fbc10 */ /* 0x000fe4000a7ea405 */
[----:B------:R-:W-:-:S04]  /*d050*/  @!P0 LEA R68, P4, R10, R4, 0x6 ;  /* 0x000000040a448211 */ /* 0x000fc800078830ff */
[C---:B------:R-:W-:Y:S01]  /*d060*/  @!P0 LEA.HI.X R3, R10.reuse, R5, R11, 0x6, P4 ;  /* 0x000000050a038211 */ /* 0x040fe200020f340b */
[----:B------:R-:W-:Y:S01]  /*d070*/  @!P1 IMAD.WIDE.U32 R4, R10, 0x60, R4 ;  /* 0x000000600a049825 */ /* 0x000fe200078e0004 */
[----:B---3--:R-:W-:-:S04]  /*d080*/  @!P0 IADD3 R68, P4, P5, R73, R34, R68 ;  /* 0x0000002249448210 */ /* 0x008fc80007d9e044 */
[----:B------:R-:W-:Y:S02]  /*d090*/  @!P0 IADD3.X R69, R26, R35, R3, P4, P5 ;  /* 0x000000231a458210 */ /* 0x000fe400027ea403 */
[----:B------:R-:W-:Y:S02]  /*d0a0*/  @!P1 IADD3 R25, R5, R25, RZ ;  /* 0x0000001905199210 */ /* 0x000fe40007ffe0ff */
[----:B----4-:R-:W-:Y:S02]  /*d0b0*/  @!P1 IADD3 R72, P4, P5, R73, R32, R4 ;  /* 0x0000002049489210 */ /* 0x010fe40007d9e004 */
[----:B------:R-:W-:Y:S02]  /*d0c0*/  CS2R R44, SRZ ;  /* 0x00000000002c7805 */ /* 0x000fe4000001ff00 */
[----:B------:R-:W-:Y:S02]  /*d0d0*/  CS2R R46, SRZ ;  /* 0x00000000002e7805 */ /* 0x000fe4000001ff00 */
[----:B------:R-:W-:-:S02]  /*d0e0*/  CS2R R48, SRZ ;  /* 0x0000000000307805 */ /* 0x000fc4000001ff00 */
[----:B------:R-:W-:Y:S02]  /*d0f0*/  @!P1 IADD3.X R73, R26, R33, R25, P4, P5 ;  /* 0x000000211a499210 */ /* 0x000fe400027ea419 */
[----:B------:R-:W-:Y:S02]  /*d100*/  CS2R R50, SRZ ;  /* 0x0000000000327805 */ /* 0x000fe4000001ff00 */
[----:B--2---:R-:W-:Y:S02]  /*d110*/  @!P2 IADD3 R62, P4, R63, R6, RZ ;  /* 0x000000063f3ea210 */ /* 0x004fe40007f9e0ff */
[----:B------:R-:W-:Y:S02]  /*d120*/  CS2R R30, SRZ ;  /* 0x00000000001e7805 */ /* 0x000fe4000001ff00 */
[----:B------:R-:W-:Y:S02]  /*d130*/  CS2R R36, SRZ ;  /* 0x0000000000247805 */ /* 0x000fe4000001ff00 */
[----:B------:R-:W-:-:S02]  /*d140*/  CS2R R38, SRZ ;  /* 0x0000000000267805 */ /* 0x000fc4000001ff00 */
[----:B------:R-:W-:Y:S01]  /*d150*/  CS2R R4, SRZ ;  /* 0x0000000000047805 */ /* 0x000fe2000001ff00 */
[----:B------:R-:W-:Y:S01]  /*d160*/  @!P2 IMAD.X R63, R20, 0x1, R7, P4 ;  /* 0x00000001143fa824 */ /* 0x000fe200020e0607 */
[----:B-1----:R-:W-:Y:S02]  /*d170*/  @!P2 IADD3 R64, P4, R65, R28, RZ ;  /* 0x0000001c4140a210 */ /* 0x002fe40007f9e0ff */
[----:B------:R-:W-:Y:S01]  /*d180*/  CS2R R6, SRZ ;  /* 0x0000000000067805 */ /* 0x000fe2000001ff00 */
[----:B------:R-:W-:Y:S01]  /*d190*/  IMAD R3, R205, 0x80, R18 ;  /* 0x00000080cd037824 */ /* 0x000fe200078e0212 */
[----:B------:R-:W5:Y:S01]  /*d1a0*/  @!P0 LDG.E.128 R36, desc[UR46][R68.64] ;  /* 0x0000002e44248981 */ /* 0x000f62000c1e1d00 */
[----:B------:R-:W-:Y:S01]  /*d1b0*/  CS2R R24, SRZ ;  /* 0x0000000000187805 */ /* 0x000fe2000001ff00 */
[----:B------:R-:W-:Y:S01]  /*d1c0*/  @!P2 IMAD.X R65, R0, 0x1, R29, P4 ;  /* 0x000000010041a824 */ /* 0x000fe200020e061d */
[----:B------:R-:W-:Y:S01]  /*d1d0*/  CS2R R26, SRZ ;  /* 0x00000000001a7805 */ /* 0x000fe2000001ff00 */
[----:B------:R-:W5:Y:S01]  /*d1e0*/  @!P2 LDG.E.128 R44, desc[UR46][R62.64] ;  /* 0x0000002e3e2ca981 */ /* 0x000f62000c1e1d00 */
[----:B------:R-:W1:Y:S03]  /*d1f0*/  LDC R0, c[0x0][0x428] ;  /* 0x00010a00ff007b82 */ /* 0x000e660000000800 */
[----:B------:R-:W5:Y:S01]  /*d200*/  @!P2 LDG.E.128 R48, desc[UR46][R64.64] ;  /* 0x0000002e4030a981 */ /* 0x000f62000c1e1d00 */
[----:B------:R-:W-:-:S03]  /*d210*/  CS2R R28, SRZ ;  /* 0x00000000001c7805 */ /* 0x000fc6000001ff00 */
[----:B------:R2:W5:Y:S04]  /*d220*/  @!P3 LDG.E.128 R4, desc[UR46][R8.64] ;  /* 0x0000002e0804b981 */ /* 0x000568000c1e1d00 */
[----:B------:R-:W5:Y:S01]  /*d230*/  @!P0 LDG.E.128 R28, desc[UR46][R66.64] ;  /* 0x0000002e421c8981 */ /* 0x000f62000c1e1d00 */
[----:B------:R-:W-:-:S03]  /*d240*/  IMAD R3, R218, 0x20, R3 ;  /* 0x00000020da037824 */ /* 0x000fc600078e0203 */
[----:B------:R3:W5:Y:S01]  /*d250*/  @!P3 LDG.E.128 R24, desc[UR46][R14.64] ;  /* 0x0000002e0e18b981 */ /* 0x000762000c1e1d00 */
[----:B------:R-:W-:Y:S01]  /*d260*/  IMAD.MOV.U32 R60, RZ, RZ, R58 ;  /* 0x000000ffff3c7224 */ /* 0x000fe200078e003a */
[----:B------:R-:W-:Y:S02]  /*d270*/  CS2R R32, SRZ ;  /* 0x0000000000207805 */ /* 0x000fe4000001ff00 */
[----:B------:R-:W-:Y:S02]  /*d280*/  CS2R R34, SRZ ;  /* 0x0000000000227805 */ /* 0x000fe4000001ff00 */
[----:B-1----:R-:W-:Y:S01]  /*d290*/  ISETP.NE.AND P0, PT, R0, 0x1, PT ;  /* 0x000000010000780c */ /* 0x002fe20003f05270 */
[----:B--2---:R-:W-:Y:S01]  /*d2a0*/  IMAD.MOV.U32 R8, RZ, RZ, R54 ;  /* 0x000000ffff087224 */ /* 0x004fe200078e0036 */
[----:B------:R-:W-:Y:S02]  /*d2b0*/  CS2R R40, SRZ ;  /* 0x0000000000287805 */ /* 0x000fe4000001ff00 */
[----:B------:R-:W-:Y:S01]  /*d2c0*/  CS2R R42, SRZ ;  /* 0x00000000002a7805 */ /* 0x000fe2000001ff00 */
[----:B------:R1:W5:Y:S05]  /*d2d0*/  @!P1 LDG.E.128 R32, desc[UR46][R70.64] ;  /* 0x0000002e46209981 */ /* 0x00036a000c1e1d00 */
[----:B------:R1:W5:Y:S03]  /*d2e0*/  @!P1 LDG.E.128 R40, desc[UR46][R72.64] ;  /* 0x0000002e48289981 */ /* 0x000366000c1e1d00 */
[----:B------:R-:W2:Y:S08]  /*d2f0*/  @P0 LDC R0, c[0x0][0x42c] ;  /* 0x00010b00ff000b82 */ /* 0x000eb00000000800 */
[----:B------:R-:W4:Y:S01]  /*d300*/  @P0 LDC R9, c[0x0][0x430] ;  /* 0x00010c00ff090b82 */ /* 0x000f220000000800 */
[----:B--2---:R-:W-:-:S05]  /*d310*/  @P0 IMAD.HI.U32 R0, R3, R0, RZ ;  /* 0x0000000003000227 */ /* 0x004fca00078e00ff */
[----:B----4-:R-:W-:Y:S01]  /*d320*/  @P0 SHF.R.U32.HI R3, RZ, R9, R0 ;  /* 0x00000009ff030219 */ /* 0x010fe20000011600 */
[----:B------:R-:W-:-:S03]  /*d330*/  IMAD.MOV.U32 R9, RZ, RZ, R53 ;  /* 0x000000ffff097224 */ /* 0x000fc600078e0035 */
[----:B---3--:R-:W-:Y:S01]  /*d340*/  SHF.R.S32.HI R15, RZ, 0x1f, R3 ;  /* 0x0000001fff0f7819 */ /* 0x008fe20000011403 */
[----:B------:R-:W-:-:S04]  /*d350*/  IMAD.WIDE.U32 R8, R3, R12, R8 ;  /* 0x0000000c03087225 */ /* 0x000fc800078e0008 */
[C---:B------:R-:W-:Y:S02]  /*d360*/  IMAD R12, R15.reuse, R12, RZ ;  /* 0x0000000c0f0c7224 */ /* 0x040fe400078e02ff */
[-C--:B------:R-:W-:Y:S02]  /*d370*/  IMAD R0, R15, R10.reuse, RZ ;  /* 0x0000000a0f007224 */ /* 0x080fe400078e02ff */
[----:B------:R-:W-:Y:S01]  /*d380*/  IMAD.WIDE.U32 R14, R3, R10, R60 ;  /* 0x0000000a030e7225 */ /* 0x000fe200078e003c */
[----:B------:R-:W-:-:S03]  /*d390*/  IADD3 R8, P0, R8, UR4, RZ ;  /* 0x0000000408087c10 */ /* 0x000fc6000ff1e0ff */
[C---:B------:R-:W-:Y:S02]  /*d3a0*/  IMAD R13, R3.reuse, R13, R12 ;  /* 0x0000000d030d7224 */ /* 0x040fe400078e020c */
[----:B------:R-:W-:Y:S01]  /*d3b0*/  IMAD R3, R3, R11, R0 ;  /* 0x0000000b03037224 */ /* 0x000fe200078e0200 */
[----:B------:R-:W-:Y:S01]  /*d3c0*/  IADD3 R0, P1, R14, UR6, RZ ;  /* 0x000000060e007c10 */ /* 0x000fe2000ff3e0ff */
[----:B------:R-:W-:Y:S01]  /*d3d0*/  UMOV UR4, 0xffffffff ;  /* 0xffffffff00047882 */ /* 0x000fe20000000000 */
[----:B------:R-:W-:Y:S02]  /*d3e0*/  IADD3.X R9, R9, UR5, R13, P0, !PT ;  /* 0x0000000509097c10 */ /* 0x000fe400087fe40d */
[----:B------:R-:W-:Y:S01]  /*d3f0*/  IADD3.X R3, R15, UR7, R3, P1, !PT ;  /* 0x000000070f037c10 */ /* 0x000fe20008ffe403 */
[----:B-1----:R-:W-:Y:S08]  /*d400*/  BRA.DIV UR4, `(.L_x_1336) ;  /* 0x0000018604947947 */ /* 0x002ff0000b800000 */
.L_x_1660:
[----:B------:R-:W-:-:S03]  /*d410*/  UMOV UR4, 0xffffffff ;  /* 0xffffffff00047882 */ /* 0x000fc60000000000 */
[----:B------:R-:W-:Y:S05]  /*d420*/  BRA.DIV UR4, `(.L_x_1337) ;  /* 0x0000018604b47947 */ /* 0x000fea000b800000 */
.L_x_1663:
[----:B------:R-:W-:-:S03]  /*d430*/  UMOV UR4, 0xffffffff ;  /* 0xffffffff00047882 */ /* 0x000fc60000000000 */
[----:B------:R-:W-:Y:S05]  /*d440*/  BRA.DIV UR4, `(.L_x_1338) ;  /* 0x0000018604d47947 */ /* 0x000fea000b800000 */
.L_x_1666:
[----:B------:R-:W-:-:S03]  /*d450*/  UMOV UR4, 0xffffffff ;  /* 0xffffffff00047882 */ /* 0x000fc60000000000 */
[----:B------:R-:W-:Y:S05]  /*d460*/  BRA.DIV UR4, `(.L_x_1339) ;  /* 0x0000018604f47947 */ /* 0x000fea000b800000 */
.L_x_1669:
[----:B------:R-:W-:-:S03]  /*d470*/  UMOV UR4, 0xffffffff ;  /* 0xffffffff00047882 */ /* 0x000fc60000000000 */
[----:B------:R-:W-:Y:S05]  /*d480*/  BRA.DIV UR4, `(.L_x_1340) ;  /* 0x0000018a04147947 */ /* 0x000fea000b800000 */
.L_x_1672:
[----:B------:R-:W-:-:S03]  /*d490*/  UMOV UR4, 0xffffffff ;  /* 0xffffffff00047882 */ /* 0x000fc60000000000 */
[----:B------:R-:W-:Y:S05]  /*d4a0*/  BRA.DIV UR4, `(.L_x_1341) ;  /* 0x0000018a04347947 */ /* 0x000fea000b800000 */
.L_x_1675:
[----:B------:R-:W-:-:S03]  /*d4b0*/  UMOV UR4, 0xffffffff ;  /* 0xffffffff00047882 */ /* 0x000fc60000000000 */
[----:B------:R-:W-:Y:S05]  /*d4c0*/  BRA.DIV UR4, `(.L_x_1342) ;  /* 0x0000018a04547947 */ /* 0x000fea000b800000 */
.L_x_1678:
[----:B------:R-:W-:-:S03]  /*d4d0*/  UMOV UR4, 0xffffffff ;  /* 0xffffffff00047882 */ /* 0x000fc60000000000 */
[----:B------:R-:W-:Y:S05]  /*d4e0*/  BRA.DIV UR4, `(.L_x_1343) ;  /* 0x0000018a04747947 */ /* 0x000fea000b800000 */
.L_x_1681:
[----:B------:R-:W-:-:S03]  /*d4f0*/  UMOV UR4, 0xffffffff ;  /* 0xffffffff00047882 */ /* 0x000fc60000000000 */
[----:B------:R-:W-:Y:S05]  /*d500*/  BRA.DIV UR4, `(.L_x_1344) ;  /* 0x0000018a04947947 */ /* 0x000fea000b800000 */
.L_x_1684:
[----:B------:R-:W-:-:S03]  /*d510*/  UMOV UR4, 0xffffffff ;  /* 0xffffffff00047882 */ /* 0x000fc60000000000 */
[----:B------:R-:W-:Y:S05]  /*d520*/  BRA.DIV UR4, `(.L_x_1345) ;  /* 0x0000018a04b47947 */ /* 0x000fea000b800000 */
.L_x_1687:
[----:B------:R-:W-:-:S03]  /*d530*/  UMOV UR4, 0xffffffff ;  /* 0xffffffff00047882 */ /* 0x000fc60000000000 */
[----:B------:R-:W-:Y:S05]  /*d540*/  BRA.DIV UR4, `(.L_x_1346) ;  /* 0x0000018a04d47947 */ /* 0x000fea000b800000 */
.L_x_1690:
[----:B------:R-:W-:-:S03]  /*d550*/  UMOV UR4, 0xffffffff ;  /* 0xffffffff00047882 */ /* 0x000fc60000000000 */
[----:B------:R-:W-:Y:S05]  /*d560*/  BRA.DIV UR4, `(.L_x_1347) ;  /* 0x0000018a04f47947 */ /* 0x000fea000b800000 */
.L_x_1693:
[----:B------:R-:W-:-:S03]  /*d570*/  UMOV UR4, 0xffffffff ;  /* 0xffffffff00047882 */ /* 0x000fc60000000000 */
[----:B------:R-:W-:Y:S05]  /*d580*/  BRA.DIV UR4, `(.L_x_1348) ;  /* 0x0000018e04147947 */ /* 0x000fea000b800000 */
.L_x_1696:
[----:B------:R-:W-:-:S03]  /*d590*/  UMOV UR4, 0xffffffff ;  /* 0xffffffff00047882 */ /* 0x000fc60000000000 */
[----:B------:R-:W-:Y:S05]  /*d5a0*/  BRA.DIV UR4, `(.L_x_1349) ;  /* 0x0000018e04347947 */ /* 0x000fea000b800000 */
.L_x_1699:
[----:B------:R-:W-:-:S03]  /*d5b0*/  UMOV UR4, 0xffffffff ;  /* 0xffffffff00047882 */ /* 0x000fc60000000000 */
[----:B------:R-:W-:Y:S05]  /*d5c0*/  BRA.DIV UR4, `(.L_x_1350) ;  /* 0x0000018e04547947 */ /* 0x000fea000b800000 */
.L_x_1702:
[----:B------:R-:W-:-:S03]  /*d5d0*/  UMOV UR4, 0xffffffff ;  /* 0xffffffff00047882 */ /* 0x000fc60000000000 */
[----:B------:R-:W-:Y:S05]  /*d5e0*/  BRA.DIV UR4, `(.L_x_1351) ;  /* 0x0000018e04747947 */ /* 0x000fea000b800000 */
.L_x_1705:
[----:B------:R-:W-:Y:S01]  /*d5f0*/  ULEA.HI UR4, UR43, UR43, URZ, 0x1 ;  /* 0x0000002b2b047291 */ /* 0x000fe2000f8f083f */
[----:B------:R-:W-:Y:S01]  /*d600*/  ISETP.GE.AND P0, PT, R192, R21, PT ;  /* 0x00000015c000720c */ /* 0x000fe20003f06270 */
[----:B------:R-:W-:Y:S02]  /*d610*/  BSSY B1, `(.L_x_1352) ;  /* 0x000000b000017945 */ /* 0x000fe40003800000 */
[----:B------:R-:W-:Y:S01]  /*d620*/  ULOP3.LUT UR4, UR4, 0xfffffffe, URZ, 0xc0, !UPT ;  /* 0xfffffffe04047892 */ /* 0x000fe2000f8ec03f */
[-C--:B------:R-:W-:Y:S02]  /*d630*/  ISETP.GE.OR P3, PT, R18, R74.reuse, P0 ;  /* 0x0000004a1200720c */ /* 0x080fe40000766670 */
[-C--:B------:R-:W-:Y:S01]  /*d640*/  ISETP.GE.OR P2, PT, R195, R74.reuse, P0 ;  /* 0x0000004ac300720c */ /* 0x080fe20000746670 */
[----:B------:R-:W-:Y:S01]  /*d650*/  UIADD3 UR4, UR43, -UR4, URZ ;  /* 0x800000042b047290 */ /* 0x000fe2000fffe03f */
[-C--:B------:R-:W-:Y:S02]  /*d660*/  ISETP.GE.OR P1, PT, R222, R74.reuse, P0 ;  /* 0x0000004ade00720c */ /* 0x080fe40000726670 */
[----:B------:R-:W-:-:S03]  /*d670*/  ISETP.GE.OR P0, PT, R221, R74, P0 ;  /* 0x0000004add00720c */ /* 0x000fc60000706670 */
[----:B------:R-:W-:-:S05]  /*d680*/  IMAD.U32 R3, RZ, RZ, UR4 ;  /* 0x00000004ff037e24 */ /* 0x000fca000f8e00ff */
[----:B------:R-:W-:-:S04]  /*d690*/  SHF.L.U32 R3, R3, 0x1f, RZ ;  /* 0x0000001f03037819 */ /* 0x000fc800000006ff */
[----:B------:R-:W1:Y:S02]  /*d6a0*/  SYNCS.PHASECHK.TRANS64.TRYWAIT P4, [R16+URZ+0x28400], R3 ;  /* 0x02840003100075a7 */ /* 0x000e64000808017f */
[----:B-1----:R-:W-:Y:S05]  /*d6b0*/  @!P4 BRA `(.L_x_1353) ;  /* 0x0000018c0068c947 */ /* 0x002fea0003800000 */
.L_x_1706:
[----:B------:R-:W-:Y:S05]  /*d6c0*/  BSYNC B1 ;  /* 0x0000000000017941 */ /* 0x000fea0003800000 */
.L_x_1352:
[----:B------:R-:W-:Y:S04]  /*d6d0*/  BSSY B1, `(.L_x_1354) ;  /* 0x0000100000017945 */ /* 0x000fe80003800000 */
[----:B------:R-:W-:Y:S05]  /*d6e0*/  @P3 BRA `(.L_x_1355) ;  /* 0x0000000c00f83947 */ /* 0x000fea0003800000 */
[----:B-----5:R-:W-:Y:S02]  /*d6f0*/  SHF.R.U32.HI R0, RZ, 0x8, R4 ;  /* 0x00000008ff007819 */ /* 0x020fe40000011604 */
[----:B-1----:R-:W-:Y:S02]  /*d700*/  LOP3.LUT R3, R4, 0xff, RZ, 0xc0, !PT ;  /* 0x000000ff04037812 */ /* 0x002fe400078ec0ff */
[----:B------:R-:W-:Y:S02]  /*d710*/  LOP3.LUT R8, R0, 0xff, RZ, 0xc0, !PT ;  /* 0x000000ff00087812 */ /* 0x000fe400078ec0ff */
[----:B------:R-:W-:Y:S02]  /*d720*/  LEA.HI R0, R21, R218, RZ, 0x1c ;  /* 0x000000da15007211 */ /* 0x000fe400078fe0ff */
[----:B------:R-:W-:Y:S02]  /*d730*/  PRMT R20, R8, 0x7604, R3 ;  /* 0x0000760408147816 */ /* 0x000fe40000000003 */
[----:B------:R-:W-:-:S02]  /*d740*/  SHF.R.S32.HI R3, RZ, 0x1f, R0 ;  /* 0x0000001fff037819 */ /* 0x000fc40000011400 */
[----:B------:R-:W-:Y:S02]  /*d750*/  SHF.R.U32.HI R13, RZ, 0x8, R24 ;  /* 0x00000008ff0d7819 */ /* 0x000fe40000011618 */
[----:B------:R-:W-:Y:S01]  /*d760*/  LEA.HI R8, R3, R0, RZ, 0x3 ;  /* 0x0000000003087211 */ /* 0x000fe200078f18ff */
[----:B------:R-:W-:Y:S01]  /*d770*/  IMAD.SHL.U32 R0, R0, 0x10, RZ ;  /* 0x0000001000007824 */ /* 0x000fe200078e00ff */
[----:B------:R-:W-:Y:S02]  /*d780*/  SHF.R.U32.HI R10, RZ, 0x8, R5 ;  /* 0x00000008ff0a7819 */ /* 0x000fe40000011605 */
[----:B------:R-:W-:Y:S01]  /*d790*/  SHF.R.U32.HI R14, RZ, 0x8, R7 ;  /* 0x00000008ff0e7819 */ /* 0x000fe20000011607 */
[----:B------:R-:W-:Y:S01]  /*d7a0*/  IMAD.SHL.U32 R8, R8, 0x800, RZ ;  /* 0x0000080008087824 */ /* 0x000fe200078e00ff */
[----:B------:R-:W-:Y:S02]  /*d7b0*/  LOP3.LUT R12, R24, 0xff, RZ, 0xc0, !PT ;  /* 0x000000ff180c7812 */ /* 0x000fe400078ec0ff */
[----:B------:R-:W-:-:S02]  /*d7c0*/  LOP3.LUT R13, R13, 0xff, RZ, 0xc0, !PT ;  /* 0x000000ff0d0d7812 */ /* 0x000fc400078ec0ff */
[----:B------:R-:W-:Y:S02]  /*d7d0*/  LOP3.LUT R3, R209, 0x70, R0, 0xf8, !PT ;  /* 0x00000070d1037812 */ /* 0x000fe400078ef800 */
[----:B------:R-:W-:Y:S02]  /*d7e0*/  LOP3.LUT R9, R5, 0xff, RZ, 0xc0, !PT ;  /* 0x000000ff05097812 */ /* 0x000fe400078ec0ff */
[----:B------:R-:W-:Y:S02]  /*d7f0*/  LOP3.LUT R10, R10, 0xff, RZ, 0xc0, !PT ;  /* 0x000000ff0a0a7812 */ /* 0x000fe400078ec0ff */
[----:B------:R-:W-:Y:S02]  /*d800*/  LOP3.LUT R11, R7, 0xff, RZ, 0xc0, !PT ;  /* 0x000000ff070b7812 */ /* 0x000fe400078ec0ff */
[----:B------:R-:W-:Y:S02]  /*d810*/  LOP3.LUT R0, R14, 0xff, RZ, 0xc0, !PT ;  /* 0x000000ff0e007812 */ /* 0x000fe400078ec0ff */
[----:B------:R-:W-:-:S02]  /*d820*/  PRMT R61, R13, 0x7604, R12 ;  /* 0x000076040d3d7816 */ /* 0x000fc4000000000c */
[----:B------:R-:W-:Y:S02]  /*d830*/  LOP3.LUT R3, R3, R212, RZ, 0x3c, !PT ;  /* 0x000000d403037212 */ /* 0x000fe400078e3cff */
[----:B------:R-:W-:Y:S02]  /*d840*/  LOP3.LUT R8, R8, 0xffffc000, RZ, 0xc0, !PT ;  /* 0xffffc00008087812 */ /* 0x000fe400078ec0ff */
[----:B------:R-:W-:Y:S02]  /*d850*/  SHF.R.U32.HI R13, RZ, 0x8, R25 ;  /* 0x00000008ff0d7819 */ /* 0x000fe40000011619 */
[----:B------:R-:W-:Y:S02]  /*d860*/  PRMT R54, R10, 0x7604, R9 ;  /* 0x000076040a367816 */ /* 0x000fe40000000009 */
[----:B------:R-:W-:Y:S02]  /*d870*/  SHF.R.U32.HI R10, RZ, 0x8, R6 ;  /* 0x00000008ff0a7819 */ /* 0x000fe40000011606 */
[----:B------:R-:W-:-:S02]  /*d880*/  PRMT R60, R0, 0x7604, R11 ;  /* 0x00007604003c7816 */ /* 0x000fc4000000000b */
[----:B------:R-:W-:Y:S02]  /*d890*/  SHF.R.U32.HI R14, RZ, 0x8, R26 ;  /* 0x00000008ff0e7819 */ /* 0x000fe4000001161a */
[----:B------:R-:W-:Y:S02]  /*d8a0*/  IADD3 R3, R3, R8, R213 ;  /* 0x0000000803037210 */ /* 0x000fe40007ffe0d5 */
[----:B------:R-:W-:Y:S02]  /*d8b0*/  LOP3.LUT R0, R25, 0xff, RZ, 0xc0, !PT ;  /* 0x000000ff19007812 */ /* 0x000fe400078ec0ff */
[----:B------:R-:W-:Y:S02]  /*d8c0*/  LOP3.LUT R13, R13, 0xff, RZ, 0xc0, !PT ;  /* 0x000000ff0d0d7812 */ /* 0x000fe400078ec0ff */
[----:B------:R-:W-:Y:S02]  /*d8d0*/  SHF.R.U32.HI R53, RZ, 0x8, R27 ;  /* 0x00000008ff357819 */ /* 0x000fe4000001161b */
[----:B------:R-:W-:-:S02]  /*d8e0*/  LOP3.LUT R9, R6, 0xff, RZ, 0xc0, !PT ;  /* 0x000000ff06097812 */ /* 0x000fc400078ec0ff */
[----:B------:R-:W-:Y:S02]  /*d8f0*/  LOP3.LUT R10, R10, 0xff, RZ, 0xc0, !PT ;  /* 0x000000ff0a0a7812 */ /* 0x000fe400078ec0ff */
[----:B------:R-:W-:Y:S02]  /*d900*/  LOP3.LUT R15, R14, 0xff, RZ, 0xc0, !PT ;  /* 0x000000ff0e0f7812 */ /* 0x000fe400078ec0ff */
[----:B------:R-:W-:Y:S02]  /*d910*/  LOP3.LUT R12, R26, 0xff, RZ, 0xc0, !PT ;  /* 0x000000ff1a0c7812 */ /* 0x000fe400078ec0ff */
[----:B------:R-:W-:Y:S02]  /*d920*/  LOP3.LUT R14, R27, 0xff, RZ, 0xc0, !PT ;  /* 0x000000ff1b0e7812 */ /* 0x000fe400078ec0ff */
[----:B------:R-:W-:Y:S01]  /*d930*/  PRMT R65, R13, 0x7604, R0 ;  /* 0x000076040d417816 */ /* 0x000fe20000000000 */
[----:B------:R-:W-:Y:S01]  /*d940*/  IMAD.IADD R0, R16, 0x1, R3 ;  /* 0x0000000110007824 */ /* 0x000fe200078e0203 */
[----:B------:R-:W-:-:S02]  /*d950*/  LOP3.LUT R53, R53, 0xff, RZ, 0xc0, !PT ;  /* 0x000000ff35357812 */ /* 0x000fc400078ec0ff */
[----:B------:R-:W-:Y:S02]  /*d960*/  PRMT R58, R10, 0x7604, R9 ;  /* 0x000076040a3a7816 */ /* 0x000fe40000000009 */
[----:B------:R-:W1:Y:S01]  /*d970*/  LDS.128 R8, [R214+0x18000] ;  /* 0x01800000d6087984 */ /* 0x000e620000000c00 */
[----:B------:R-:W-:Y:S02]  /*d980*/  PRMT R67, R15, 0x7604, R12 ;  /* 0x000076040f437816 */ /* 0x000fe4000000000c */
[----:B------:R-:W-:Y:S02]  /*d990*/  PRMT R69, R53, 0x7604, R14 ;  /* 0x0000760435457816 */ /* 0x000fe4000000000e */
[----:B------:R-:W2:Y:S01]  /*d9a0*/  LDS.128 R12, [R0+0x18000] ;  /* 0x01800000000c7984 */ /* 0x000ea20000000c00 */
[----:B------:R-:W-:Y:S02]  /*d9b0*/  SHF.R.U32.HI R53, RZ, 0x10, R5 ;  /* 0x00000010ff357819 */ /* 0x000fe40000011605 */
[----:B------:R-:W-:-:S02]  /*d9c0*/  SHF.R.U32.HI R59, RZ, 0x10, R7 ;  /* 0x00000010ff3b7819 */ /* 0x000fc40000011607 */
[----:B------:R-:W-:Y:S02]  /*d9d0*/  SHF.R.U32.HI R55, RZ, 0x10, R6 ;  /* 0x00000010ff377819 */ /* 0x000fe40000011606 */
[----:B------:R-:W-:Y:S02]  /*d9e0*/  SHF.R.U32.HI R3, RZ, 0x10, R4 ;  /* 0x00000010ff037819 */ /* 0x000fe40000011604 */
[----:B------:R-:W-:Y:S02]  /*d9f0*/  LOP3.LUT R53, R53, 0xff, RZ, 0xc0, !PT ;  /* 0x000000ff35357812 */ /* 0x000fe400078ec0ff */
[----:B------:R-:W-:Y:S02]  /*da00*/  LOP3.LUT R59, R59, 0xff, RZ, 0xc0, !PT ;  /* 0x000000ff3b3b7812 */ /* 0x000fe400078ec0ff */
[----:B------:R-:W-:Y:S02]  /*da10*/  LOP3.LUT R55, R55, 0xff, RZ, 0xc0, !PT ;  /* 0x000000ff37377812 */ /* 0x000fe400078ec0ff */
[----:B------:R-:W-:-:S02]  /*da20*/  LOP3.LUT R3, R3, 0xff, RZ, 0xc0, !PT ;  /* 0x000000ff03037812 */ /* 0x000fc400078ec0ff */
[----:B------:R-:W-:Y:S02]  /*da30*/  PRMT R53, R53, 0x7054, R54 ;  /* 0x0000705435357816 */ /* 0x000fe40000000036 */
[----:B------:R-:W-:Y:S02]  /*da40*/  PRMT R59, R59, 0x7054, R60 ;  /* 0x000070543b3b7816 */ /* 0x000fe4000000003c */
[----:B------:R-:W-:Y:S02]  /*da50*/  SHF.R.U32.HI R54, RZ, 0x10, R25 ;  /* 0x00000010ff367819 */ /* 0x000fe40000011619 */
[----:B------:R-:W-:Y:S02]  /*da60*/  SHF.R.U32.HI R60, RZ, 0x10, R27 ;  /* 0x00000010ff3c7819 */ /* 0x000fe4000001161b */
[----:B------:R-:W-:Y:S02]  /*da70*/  PRMT R55, R55, 0x7054, R58 ;  /* 0x0000705437377816 */ /* 0x000fe4000000003a */
[----:B------:R-:W-:-:S02]  /*da80*/  PRMT R3, R3, 0x7054, R20 ;  /* 0x0000705403037816 */ /* 0x000fc40000000014 */
        /* <DEDUP_REMOVED lines=8> */
[----:B------:R-:W-:Y:S02]  /*db10*/  PRMT R67, R58, 0x7054, R67 ;  /* 0x000070543a437816 */ /* 0x000fe40000000043 */
[----:B------:R-:W-:Y:S02]  /*db20*/  PRMT R63, R20, 0x7054, R61 ;  /* 0x00007054143f7816 */ /* 0x000fe4000000003d */
[----:B------:R-:W-:Y:S02]  /*db30*/  LOP3.LUT R65, R65, 0xff000000, R25, 0xf8, !PT ;  /* 0xff00000041417812 */ /* 0x000fe400078ef819 */
[----:B------:R-:W-:-:S02]  /*db40*/  LOP3.LUT R60, R3, 0xff000000, R4, 0xf8, !PT ;  /* 0xff000000033c7812 */ /* 0x000fc400078ef804 */
[----:B------:R-:W-:Y:S02]  /*db50*/  LOP3.LUT R61, R53, 0xff000000, R5, 0xf8, !PT ;  /* 0xff000000353d7812 */ /* 0x000fe400078ef805 */
[----:B------:R-:W-:Y:S02]  /*db60*/  LOP3.LUT R70, R69, 0xff000000, R27, 0xf8, !PT ;  /* 0xff00000045467812 */ /* 0x000fe400078ef81b */
[----:B------:R-:W-:Y:S02]  /*db70*/  LOP3.LUT R4, R55, 0xff000000, R6, 0xf8, !PT ;  /* 0xff00000037047812 */ /* 0x000fe400078ef806 */
[-C--:B-1----:R-:W-:Y:S02]  /*db80*/  F2FP.F16.E4M3.UNPACK_B R27, R11.reuse ;  /* 0x0000000bff1b723e */ /* 0x082fe400020006ff */
[----:B------:R-:W-:Y:S02]  /*db90*/  F2FP.F16.E4M3.UNPACK_B R53, R11.H1 ;  /* 0x0000000bff35723e */ /* 0x000fe400030006ff */
[----:B------:R-:W-:-:S02]  /*dba0*/  LOP3.LUT R6, R67, 0xff000000, R26, 0xf8, !PT ;  /* 0xff00000043067812 */ /* 0x000fc400078ef81a */
[-C--:B------:R-:W-:Y:S02]  /*dbb0*/  F2FP.F16.E4M3.UNPACK_B R11, R8.reuse ;  /* 0x00000008ff0b723e */ /* 0x080fe400020006ff */
[----:B------:R-:W-:Y:S02]  /*dbc0*/  F2FP.F16.E4M3.UNPACK_B R20, R8.H1 ;  /* 0x00000008ff14723e */ /* 0x000fe400030006ff */
[----:B------:R-:W-:Y:S02]  /*dbd0*/  F2FP.F16.E4M3.UNPACK_B R67, R65 ;  /* 0x00000041ff43723e */ /* 0x000fe400020006ff */
[----:B--2---:R-:W-:Y:S02]  /*dbe0*/  F2FP.F16.E4M3.UNPACK_B R8, R13 ;  /* 0x0000000dff08723e */ /* 0x004fe400020006ff */
[----:B------:R-:W-:Y:S01]  /*dbf0*/  F2FP.F16.E4M3.UNPACK_B R62, R61 ;  /* 0x0000003dff3e723e */ /* 0x000fe200020006ff */
[--C-:B------:R-:W-:Y:S01]  /*dc00*/  HADD2.F32 R68, -RZ, R67.reuse.H0_H0 ;  /* 0x20000043ff447230 */ /* 0x100fe20000004100 */
[----:B------:R-:W-:Y:S01]  /*dc10*/  LOP3.LUT R66, R63, 0xff000000, R24, 0xf8, !PT ;  /* 0xff0000003f427812 */ /* 0x000fe200078ef818 */
[--C-:B------:R-:W-:Y:S01]  /*dc20*/  HADD2.F32 R5, -RZ, R8.reuse.H0_H0 ;  /* 0x20000008ff057230 */ /* 0x100fe20000004100 */
[----:B------:R-:W-:Y:S01]  /*dc30*/  F2FP.F16.E4M3.UNPACK_B R24, R9 ;  /* 0x00000009ff18723e */ /* 0x000fe200020006ff */
[----:B------:R-:W-:Y:S01]  /*dc40*/  HADD2.F32 R67, -RZ, R67.H1_H1 ;  /* 0x30000043ff437230 */ /* 0x000fe20000004100 */
[-C--:B------:R-:W-:Y:S01]  /*dc50*/  F2FP.F16.E4M3.UNPACK_B R3, R10.reuse ;  /* 0x0000000aff03723e */ /* 0x080fe200020006ff */
[----:B------:R-:W-:Y:S01]  /*dc60*/  HADD2.F32 R8, -RZ, R8.H1_H1 ;  /* 0x30000008ff087230 */ /* 0x000fe20000004100 */
[----:B------:R-:W-:Y:S01]  /*dc70*/  F2FP.F16.E4M3.UNPACK_B R26, R10.H1 ;  /* 0x0000000aff1a723e */ /* 0x000fe200030006ff */
[----:B------:R-:W-:Y:S01]  /*dc80*/  HADD2.F32 R10, -RZ, R62.H0_H0 ;  /* 0x2000003eff0a7230 */ /* 0x000fe20000004100 */
[----:B------:R-:W-:-:S02]  /*dc90*/  LOP3.LUT R64, R59, 0xff000000, R7, 0xf8, !PT ;  /* 0xff0000003b407812 */ /* 0x000fc400078ef807 */
[----:B------:R-:W-:Y:S01]  /*dca0*/  F2FP.F16.E4M3.UNPACK_B R25, R9.H1 ;  /* 0x00000009ff19723e */ /* 0x000fe200030006ff */
[--C-:B------:R-:W-:Y:S01]  /*dcb0*/  HADD2.F32 R9, -RZ, R24.reuse.H0_H0 ;  /* 0x20000018ff097230 */ /* 0x100fe20000004100 */
[----:B------:R-:W-:Y:S01]  /*dcc0*/  F2FP.F16.E4M3.UNPACK_B R54, R13.H1 ;  /* 0x0000000dff36723e */ /* 0x000fe200030006ff */
[C---:B------:R-:W-:Y:S01]  /*dcd0*/  FMUL.FTZ R63, R5.reuse, R10 ;  /* 0x0000000a053f7220 */ /* 0x040fe20000410000 */
[-C--:B------:R-:W-:Y:S01]  /*dce0*/  F2FP.F16.E4M3.UNPACK_B R58, R15.reuse ;  /* 0x0000000fff3a723e */ /* 0x080fe200020006ff */
[----:B------:R-:W-:Y:S01]  /*dcf0*/  HADD2.F32 R24, -RZ, R24.H1_H1 ;  /* 0x30000018ff187230 */ /* 0x000fe20000004100 */
[----:B------:R-:W-:Y:S01]  /*dd00*/  F2FP.F16.E4M3.UNPACK_B R59, R15.H1 ;  /* 0x0000000fff3b723e */ /* 0x000fe200030006ff */
[----:B------:R-:W-:Y:S01]  /*dd10*/  FMUL.FTZ R71, R8, R67 ;  /* 0x0000004308477220 */ /* 0x000fe20000410000 */
[-C--:B------:R-:W-:Y:S02]  /*dd20*/  F2FP.F16.E4M3.UNPACK_B R13, R12.reuse ;  /* 0x0000000cff0d723e */ /* 0x080fe400020006ff */
[----:B------:R-:W-:Y:S01]  /*dd30*/  F2FP.F16.E4M3.UNPACK_B R15, R12.H1 ;  /* 0x0000000cff0f723e */ /* 0x000fe200030006ff */
[----:B------:R-:W-:Y:S01]  /*dd40*/  FMUL.FTZ R12, R5, R68 ;  /* 0x00000044050c7220 */ /* 0x000fe20000410000 */
[----:B------:R-:W-:-:S02]  /*dd50*/  F2FP.F16.E4M3.UNPACK_B R7, R14 ;  /* 0x0000000eff07723e */ /* 0x000fc400020006ff */
[----:B------:R-:W-:Y:S01]  /*dd60*/  F2FP.F16.E4M3.UNPACK_B R55, R14.H1 ;  /* 0x0000000eff37723e */ /* 0x000fe200030006ff */
[C---:B------:R-:W-:Y:S01]  /*dd70*/  FFMA.FTZ R5, R9.reuse, R10, -R12 ;  /* 0x0000000a09057223 */ /* 0x040fe2000001080c */
[----:B------:R-:W-:Y:S01]  /*dd80*/  F2FP.F16.E4M3.UNPACK_B R14, R65.H1 ;  /* 0x00000041ff0e723e */ /* 0x000fe200030006ff */
[----:B------:R-:W-:Y:S01]  /*dd90*/  FFMA.FTZ R9, R9, R68, R63 ;  /* 0x0000004409097223 */ /* 0x000fe2000001003f */
[----:B------:R-:W-:Y:S01]  /*dda0*/  F2FP.F16.E4M3.UNPACK_B R61, R61.H1 ;  /* 0x0000003dff3d723e */ /* 0x000fe200030006ff */
[----:B------:R-:W-:Y:S02]  /*ddb0*/  HADD2.F32 R10, -RZ, R54.H0_H0 ;  /* 0x20000036ff0a7230 */ /* 0x000fe40000004100 */
[----:B------:R-:W-:Y:S02]  /*ddc0*/  HADD2.F32 R69, -RZ, R14.H0_H0 ;  /* 0x2000000eff457230 */ /* 0x000fe40000004100 */
[----:B------:R-:W-:Y:S02]  /*ddd0*/  HADD2.F32 R63, -RZ, R62.H1_H1 ;  /* 0x3000003eff3f7230 */ /* 0x000fe40000004100 */
[----:B------:R-:W-:-:S02]  /*dde0*/  HADD2.F32 R65, -RZ, R61.H0_H0 ;  /* 0x2000003dff417230 */ /* 0x000fc40000004100 */
[----:B------:R-:W-:Y:S01]  /*ddf0*/  FMUL.FTZ R73, R10, R69 ;  /* 0x000000450a497220 */ /* 0x000fe20000410000 */
[----:B------:R-:W-:Y:S02]  /*de00*/  HADD2.F32 R12, -RZ, R25.H0_H0 ;  /* 0x20000019ff0c7230 */ /* 0x000fe40000004100 */
[-C--:B------:R-:W-:Y:S01]  /*de10*/  FMUL.FTZ R62, R8, R63.reuse ;  /* 0x0000003f083e7220 */ /* 0x080fe20000410000 */
[----:B------:R-:W-:Y:S01]  /*de20*/  FFMA.FTZ R8, R24, R63, -R71 ;  /* 0x0000003f18087223 */ /* 0x000fe20000010847 */
[-C--:B------:R-:W-:Y:S01]  /*de30*/  FMUL.FTZ R68, R10, R65.reuse ;  /* 0x000000410a447220 */ /* 0x080fe20000410000 */
[----:B------:R-:W-:Y:S02]  /*de40*/  HADD2.F32 R54, -RZ, R54.H1_H1 ;  /* 0x30000036ff367230 */ /* 0x000fe40000004100 */
[----:B------:R-:W-:Y:S01]  /*de50*/  FFMA.FTZ R73, R12, R65, -R73 ;  /* 0x000000410c497223 */ /* 0x000fe20000010849 */
[----:B------:R-:W-:Y:S01]  /*de60*/  FFMA.FTZ R10, R24, R67, R62 ;  /* 0x00000043180a7223 */ /* 0x000fe2000001003e */
[----:B------:R-:W-:Y:S01]  /*de70*/  F2FP.F16.E4M3.UNPACK_B R65, R70 ;  /* 0x00000046ff41723e */ /* 0x000fe200020006ff */
[----:B------:R-:W-:Y:S01]  /*de80*/  HADD2.F32 R62, -RZ, R14.H1_H1 ;  /* 0x3000000eff3e7230 */ /* 0x000fe20000004100 */
[----:B------:R-:W-:Y:S01]  /*de90*/  F2FP.F16.E4M3.UNPACK_B R24, R64 ;  /* 0x00000040ff18723e */ /* 0x000fe200020006ff */
[----:B------:R-:W-:-:S02]  /*dea0*/  HADD2.F32 R14, -RZ, R58.H0_H0 ;  /* 0x2000003aff0e7230 */ /* 0x000fc40000004100 */
[----:B------:R-:W-:Y:S01]  /*deb0*/  FFMA.FTZ R68, R12, R69, R68 ;  /* 0x000000450c447223 */ /* 0x000fe20000010044 */
[----:B------:R-:W-:Y:S02]  /*dec0*/  HADD2.F32 R67, -RZ, R65.H0_H0 ;  /* 0x20000041ff437230 */ /* 0x000fe40000004100 */
[----:B------:R-:W-:Y:S01]  /*ded0*/  FMUL.FTZ R72, R54, R62 ;  /* 0x0000003e36487220 */ /* 0x000fe20000410000 */
[----:B------:R-:W-:Y:S01]  /*dee0*/  HADD2.F32 R63, -RZ, R24.H0_H0 ;  /* 0x20000018ff3f7230 */ /* 0x000fe20000004100 */
[----:B------:R-:W-:Y:S01]  /*def0*/  F2FP.F16.E4M3.UNPACK_B R70, R70.H1 ;  /* 0x00000046ff46723e */ /* 0x000fe200030006ff */
[----:B------:R-:W-:Y:S02]  /*df00*/  HADD2.F32 R61, -RZ, R61.H1_H1 ;  /* 0x3000003dff3d7230 */ /* 0x000fe40000004100 */
[C---:B------:R-:W-:Y:S01]  /*df10*/  FMUL.FTZ R71, R14.reuse, R67 ;  /* 0x000000430e477220 */ /* 0x040fe20000410000 */
[----:B------:R-:W-:Y:S02]  /*df20*/  HADD2.F32 R25, -RZ, R25.H1_H1 ;  /* 0x30000019ff197230 */ /* 0x000fe40000004100 */
[----:B------:R-:W-:Y:S01]  /*df30*/  FMUL.FTZ R14, R14, R63 ;  /* 0x0000003f0e0e7220 */ /* 0x000fe20000410000 */
[----:B------:R-:W-:-:S02]  /*df40*/  HADD2.F32 R12, -RZ, R27.H0_H0 ;  /* 0x2000001bff0c7230 */ /* 0x000fc40000004100 */
[-C--:B------:R-:W-:Y:S01]  /*df50*/  FMUL.FTZ R69, R54, R61.reuse ;  /* 0x0000003d36457220 */ /* 0x080fe20000410000 */
[----:B------:R-:W-:Y:S01]  /*df60*/  HADD2.F32 R65, -RZ, R65.H1_H1 ;  /* 0x30000041ff417230 */ /* 0x000fe20000004100 */
[----:B------:R-:W-:Y:S01]  /*df70*/  F2FP.F16.E4M3.UNPACK_B R64, R64.H1 ;  /* 0x00000040ff40723e */ /* 0x000fe200030006ff */
[----:B------:R-:W-:Y:S02]  /*df80*/  HADD2.F32 R58, -RZ, R58.H1_H1 ;  /* 0x3000003aff3a7230 */ /* 0x000fe40000004100 */
[C---:B------:R-:W-:Y:S01]  /*df90*/  FFMA.FTZ R72, R25.reuse, R61, -R72 ;  /* 0x0000003d19487223 */ /* 0x040fe20000010848 */
[----:B------:R-:W-:Y:S02]  /*dfa0*/  HADD2.F32 R24, -RZ, R24.H1_H1 ;  /* 0x30000018ff187230 */ /* 0x000fe40000004100 */
[----:B------:R-:W-:Y:S01]  /*dfb0*/  FFMA.FTZ R67, R12, R67, R14 ;  /* 0x000000430c437223 */ /* 0x000fe2000001000e */
[----:B------:R-:W-:Y:S01]  /*dfc0*/  FFMA.FTZ R69, R25, R62, R69 ;  /* 0x0000003e19457223 */ /* 0x000fe20000010045 */
[----:B------:R-:W-:-:S02]  /*dfd0*/  HADD2.F32 R27, -RZ, R27.H1_H1 ;  /* 0x3000001bff1b7230 */ /* 0x000fc40000004100 */
[C---:B------:R-:W-:Y:S01]  /*dfe0*/  FMUL.FTZ R54, R58.reuse, R65 ;  /* 0x000000413a367220 */ /* 0x040fe20000410000 */
[----:B------:R-:W-:Y:S02]  /*dff0*/  HADD2.F32 R61, -RZ, R70.H0_H0 ;  /* 0x20000046ff3d7230 */ /* 0x000fe40000004100 */
[-C--:B------:R-:W-:Y:S01]  /*e000*/  FMUL.FTZ R58, R58, R24.reuse ;  /* 0x000000183a3a7220 */ /* 0x080fe20000410000 */
[----:B------:R-:W-:Y:S02]  /*e010*/  HADD2.F32 R14, -RZ, R59.H0_H0 ;  /* 0x2000003bff0e7230 */ /* 0x000fe40000004100 */
[----:B------:R-:W-:Y:S01]  /*e020*/  FFMA.FTZ R71, R12, R63, -R71 ;  /* 0x0000003f0c477223 */ /* 0x000fe20000010847 */
[----:B------:R-:W-:Y:S02]  /*e030*/  HADD2.F32 R25, -RZ, R64.H0_H0 ;  /* 0x20000040ff197230 */ /* 0x000fe40000004100 */
[----:B------:R-:W-:Y:S01]  /*e040*/  FFMA.FTZ R74, R27, R24, -R54 ;  /* 0x000000181b4a7223 */ /* 0x000fe20000010836 */
[----:B------:R-:W-:-:S02]  /*e050*/  HADD2.F32 R12, -RZ, R53.H0_H0 ;  /* 0x20000035ff0c7230 */ /* 0x000fc40000004100 */
[C---:B------:R-:W-:Y:S01]  /*e060*/  FMUL.FTZ R63, R14.reuse, R61 ;  /* 0x0000003d0e3f7220 */ /* 0x040fe20000410000 */
[----:B------:R-:W-:Y:S01]  /*e070*/  FFMA.FTZ R76, R27, R65, R58 ;  /* 0x000000411b4c7223 */ /* 0x000fe2000001003a */
[----:B------:R-:W-:Y:S01]  /*e080*/  FMUL.FTZ R14, R14, R25 ;  /* 0x000000190e0e7220 */ /* 0x000fe20000410000 */
[----:B------:R-:W-:Y:S01]  /*e090*/  F2FP.F16.E4M3.UNPACK_B R27, R66.H1 ;  /* 0x00000042ff1b723e */ /* 0x000fe200030006ff */
[----:B------:R-:W-:Y:S01]  /*e0a0*/  HADD2.F32 R64, -RZ, R64.H1_H1 ;  /* 0x30000040ff407230 */ /* 0x000fe20000004100 */
[----:B------:R-:W-:Y:S01]  /*e0b0*/  F2FP.F16.E4M3.UNPACK_B R24, R60.H1 ;  /* 0x0000003cff18723e */ /* 0x000fe200030006ff */
[C---:B------:R-:W-:Y:S01]  /*e0c0*/  FFMA.FTZ R75, R12.reuse, R61, R14 ;  /* 0x0000003d0c4b7223 */ /* 0x040fe2000001000e */
[----:B------:R-:W-:Y:S02]  /*e0d0*/  HADD2.F32 R70, -RZ, R70.H1_H1 ;  /* 0x30000046ff467230 */ /* 0x000fe40000004100 */
[----:B------:R-:W-:Y:S01]  /*e0e0*/  FFMA.FTZ R65, R12, R25, -R63 ;  /* 0x000000190c417223 */ /* 0x000fe2000001083f */
[----:B------:R-:W-:Y:S01]  /*e0f0*/  HADD2.F32 R59, -RZ, R59.H1_H1 ;  /* 0x3000003bff3b7230 */ /* 0x000fe20000004100 */
[----:B------:R-:W-:Y:S01]  /*e100*/  F2FP.F16.E4M3.UNPACK_B R66, R66 ;  /* 0x00000042ff42723e */ /* 0x000fe200020006ff */
[----:B------:R-:W-:Y:S01]  /*e110*/  HADD2.F32 R61, -RZ, R27.H0_H0 ;  /* 0x2000001bff3d7230 */ /* 0x000fe20000004100 */
[----:B------:R-:W-:Y:S01]  /*e120*/  F2FP.F16.E4M3.UNPACK_B R60, R60 ;  /* 0x0000003cff3c723e */ /* 0x000fe200020006ff */
[----:B------:R-:W-:-:S02]  /*e130*/  HADD2.F32 R14, -RZ, R15.H0_H0 ;  /* 0x2000000fff0e7230 */ /* 0x000fc40000004100 */
[C---:B------:R-:W-:Y:S01]  /*e140*/  FMUL.FTZ R54, R59.reuse, R70 ;  /* 0x000000463b367220 */ /* 0x040fe20000410000 */
[----:B------:R-:W-:Y:S02]  /*e150*/  HADD2.F32 R25, -RZ, R24.H0_H0 ;  /* 0x20000018ff197230 */ /* 0x000fe40000004100 */
[----:B------:R-:W-:Y:S01]  /*e160*/  FMUL.FTZ R63, R59, R64 ;  /* 0x000000403b3f7220 */ /* 0x000fe20000410000 */
[----:B------:R-:W-:Y:S02]  /*e170*/  HADD2.F32 R12, -RZ, R20.H0_H0 ;  /* 0x20000014ff0c7230 */ /* 0x000fe40000004100 */
[C---:B------:R-:W-:Y:S01]  /*e180*/  FMUL.FTZ R59, R14.reuse, R61 ;  /* 0x0000003d0e3b7220 */ /* 0x040fe20000410000 */
[----:B------:R-:W-:Y:S02]  /*e190*/  HADD2.F32 R15, -RZ, R15.H1_H1 ;  /* 0x3000000fff0f7230 */ /* 0x000fe40000004100 */
[----:B------:R-:W-:Y:S01]  /*e1a0*/  FMUL.FTZ R14, R14, R25 ;  /* 0x000000190e0e7220 */ /* 0x000fe20000410000 */
[----:B------:R-:W-:-:S02]  /*e1b0*/  HADD2.F32 R24, -RZ, R24.H1_H1 ;  /* 0x30000018ff187230 */ /* 0x000fc40000004100 */
[C---:B------:R-:W-:Y:S01]  /*e1c0*/  FFMA.FTZ R59, R12.reuse, R25, -R59 ;  /* 0x000000190c3b7223 */ /* 0x040fe2000001083b */
[----:B------:R-:W-:Y:S02]  /*e1d0*/  HADD2.F32 R53, -RZ, R53.H1_H1 ;  /* 0x30000035ff357230 */ /* 0x000fe40000004100 */
[----:B------:R-:W-:Y:S01]  /*e1e0*/  FFMA.FTZ R61, R12, R61, R14 ;  /* 0x0000003d0c3d7223 */ /* 0x000fe2000001000e */
[----:B------:R-:W-:Y:S02]  /*e1f0*/  HADD2.F32 R27, -RZ, R27.H1_H1 ;  /* 0x3000001bff1b7230 */ /* 0x000fe40000004100 */
[----:B------:R-:W-:Y:S01]  /*e200*/  FMUL.FTZ R12, R15, R24 ;  /* 0x000000180f0c7220 */ /* 0x000fe20000410000 */
[----:B------:R-:W-:Y:S02]  /*e210*/  HADD2.F32 R20, -RZ, R20.H1_H1 ;  /* 0x30000014ff147230 */ /* 0x000fe40000004100 */
[----:B------:R-:W-:Y:S01]  /*e220*/  FFMA.FTZ R64, R53, R64, -R54 ;  /* 0x0000004035407223 */ /* 0x000fe20000010836 */
[----:B------:R-:W-:-:S02]  /*e230*/  HADD2.F32 R25, -RZ, R66.H0_H0 ;  /* 0x20000042ff197230 */ /* 0x000fc40000004100 */
[----:B------:R-:W-:Y:S01]  /*e240*/  FFMA.FTZ R70, R53, R70, R63 ;  /* 0x0000004635467223 */ /* 0x000fe2000001003f */
[----:B------:R-:W-:Y:S02]  /*e250*/  HADD2.F32 R14, -RZ, R13.H0_H0 ;  /* 0x2000000dff0e7230 */ /* 0x000fe40000004100 */
[-C--:B------:R-:W-:Y:S01]  /*e260*/  FMUL.FTZ R53, R15, R27.reuse ;  /* 0x0000001b0f357220 */ /* 0x080fe20000410000 */
[----:B------:R-:W-:Y:S01]  /*e270*/  FFMA.FTZ R54, R20, R27, R12 ;  /* 0x0000001b14367223 */ /* 0x000fe2000001000c */
[----:B------:R-:W-:Y:S01]  /*e280*/  HADD2.F32 R15, -RZ, R60.H0_H0 ;  /* 0x2000003cff0f7230 */ /* 0x000fe20000004100 */
[----:B------:R-:W-:Y:S01]  /*e290*/  F2FP.SATFINITE.E4M3.F32.PACK_AB_MERGE_C R72, R72, R73, RZ ;  /* 0x000000494848723e */ /* 0x000fe200048070ff */
[----:B------:R-:W-:Y:S02]  /*e2a0*/  HADD2.F32 R12, -RZ, R11.H0_H0 ;  /* 0x2000000bff0c7230 */ /* 0x000fe40000004100 */
[----:B------:R-:W-:Y:S01]  /*e2b0*/  FMUL.FTZ R27, R14, R25 ;  /* 0x000000190e1b7220 */ /* 0x000fe20000410000 */
[----:B------:R-:W-:-:S02]  /*e2c0*/  HADD2.F32 R66, -RZ, R66.H1_H1 ;  /* 0x30000042ff427230 */ /* 0x000fc40000004100 */
[----:B------:R-:W-:Y:S01]  /*e2d0*/  FFMA.FTZ R24, R20, R24, -R53 ;  /* 0x0000001814187223 */ /* 0x000fe20000010835 */
[----:B------:R-:W-:Y:S02]  /*e2e0*/  HADD2.F32 R13, -RZ, R13.H1_H1 ;  /* 0x3000000dff0d7230 */ /* 0x000fe40000004100 */
[-C--:B------:R-:W-:Y:S01]  /*e2f0*/  FMUL.FTZ R53, R14, R15.reuse ;  /* 0x0000000f0e357220 */ /* 0x080fe20000410000 */
[----:B------:R-:W-:Y:S02]  /*e300*/  HADD2.F32 R60, -RZ, R60.H1_H1 ;  /* 0x3000003cff3c7230 */ /* 0x000fe40000004100 */
[C---:B------:R-:W-:Y:S01]  /*e310*/  FFMA.FTZ R27, R12.reuse, R15, -R27 ;  /* 0x0000000f0c1b7223 */ /* 0x040fe2000001081b */
[----:B------:R-:W-:Y:S01]  /*e320*/  HADD2.F32 R11, -RZ, R11.H1_H1 ;  /* 0x3000000bff0b7230 */ /* 0x000fe20000004100 */
[----:B------:R-:W-:Y:S01]  /*e330*/  F2FP.F16.E4M3.UNPACK_B R15, R6.H1 ;  /* 0x00000006ff0f723e */ /* 0x000fe200030006ff */
[C---:B------:R-:W-:Y:S01]  /*e340*/  FMUL.FTZ R20, R13.reuse, R66 ;  /* 0x000000420d147220 */ /* 0x040fe20000410000 */
[----:B------:R-:W-:Y:S01]  /*e350*/  FMUL.FTZ R13, R13, R60 ;  /* 0x0000003c0d0d7220 */ /* 0x000fe20000410000 */
[----:B------:R-:W-:Y:S01]  /*e360*/  FFMA.FTZ R53, R12, R25, R53 ;  /* 0x000000190c357223 */ /* 0x000fe20000010035 */
[----:B------:R-:W-:Y:S01]  /*e370*/  F2FP.F16.E4M3.UNPACK_B R14, R4.H1 ;  /* 0x00000004ff0e723e */ /* 0x000fe200030006ff */
[----:B------:R-:W-:Y:S01]  /*e380*/  FFMA.FTZ R60, R11, R60, -R20 ;  /* 0x0000003c0b3c7223 */ /* 0x000fe20000010814 */
[----:B------:R-:W-:-:S02]  /*e390*/  HADD2.F32 R20, -RZ, R15.H0_H0 ;  /* 0x2000000fff147230 */ /* 0x000fc40000004100 */
[----:B------:R-:W-:Y:S01]  /*e3a0*/  FFMA.FTZ R66, R11, R66, R13 ;  /* 0x000000420b427223 */ /* 0x000fe2000001000d */
[--C-:B------:R-:W-:Y:S01]  /*e3b0*/  HADD2.F32 R12, -RZ, R55.reuse.H0_H0 ;  /* 0x20000037ff0c7230 */ /* 0x100fe20000004100 */
[----:B------:R-:W-:Y:S01]  /*e3c0*/  F2FP.F16.E4M3.UNPACK_B R4, R4 ;  /* 0x00000004ff04723e */ /* 0x000fe200020006ff */
[----:B------:R-:W-:Y:S01]  /*e3d0*/  HADD2.F32 R13, -RZ, R14.H0_H0 ;  /* 0x2000000eff0d7230 */ /* 0x000fe20000004100 */
[----:B------:R-:W-:Y:S01]  /*e3e0*/  F2FP.SATFINITE.E4M3.F32.PACK_AB_MERGE_C R68, R69, R68, RZ ;  /* 0x000000444544723e */ /* 0x000fe200048070ff */
[----:B------:R-:W-:Y:S02]  /*e3f0*/  HADD2.F32 R11, -RZ, R26.H0_H0 ;  /* 0x2000001aff0b7230 */ /* 0x000fe40000004100 */
[C---:B------:R-:W-:Y:S01]  /*e400*/  FMUL.FTZ R58, R12.reuse, R20 ;  /* 0x000000140c3a7220 */ /* 0x040fe20000410000 */
[----:B------:R-:W-:Y:S02]  /*e410*/  HADD2.F32 R14, -RZ, R14.H1_H1 ;  /* 0x3000000eff0e7230 */ /* 0x000fe40000004100 */
[----:B------:R-:W-:Y:S01]  /*e420*/  FMUL.FTZ R12, R12, R13 ;  /* 0x0000000d0c0c7220 */ /* 0x000fe20000410000 */
[----:B------:R-:W-:-:S02]  /*e430*/  HADD2.F32 R55, -RZ, R55.H1_H1 ;  /* 0x30000037ff377230 */ /* 0x000fc40000004100 */
[----:B------:R-:W-:Y:S01]  /*e440*/  FFMA.FTZ R58, R11, R13, -R58 ;  /* 0x0000000d0b3a7223 */ /* 0x000fe2000001083a */
[----:B------:R-:W-:Y:S01]  /*e450*/  HADD2.F32 R15, -RZ, R15.H1_H1 ;  /* 0x3000000fff0f7230 */ /* 0x000fe20000004100 */
[----:B------:R-:W-:Y:S01]  /*e460*/  F2FP.F16.E4M3.UNPACK_B R13, R6 ;  /* 0x00000006ff0d723e */ /* 0x000fe200020006ff */
[----:B------:R-:W-:Y:S02]  /*e470*/  HADD2.F32 R26, -RZ, R26.H1_H1 ;  /* 0x3000001aff1a7230 */ /* 0x000fe40000004100 */
[C---:B------:R-:W-:Y:S01]  /*e480*/  FMUL.FTZ R62, R55.reuse, R14 ;  /* 0x0000000e373e7220 */ /* 0x040fe20000410000 */
[----:B------:R-:W-:Y:S02]  /*e490*/  HADD2.F32 R6, -RZ, R7.H0_H0 ;  /* 0x20000007ff067230 */ /* 0x000fe40000004100 */
[-C--:B------:R-:W-:Y:S01]  /*e4a0*/  FMUL.FTZ R63, R55, R15.reuse ;  /* 0x0000000f373f7220 */ /* 0x080fe20000410000 */
[----:B------:R-:W-:Y:S01]  /*e4b0*/  FFMA.FTZ R25, R11, R20, R12 ;  /* 0x000000140b197223 */ /* 0x000fe2000001000c */
[----:B------:R-:W-:Y:S01]  /*e4c0*/  FFMA.FTZ R62, R26, R15, R62 ;  /* 0x0000000f1a3e7223 */ /* 0x000fe2000001003e */
[----:B------:R-:W-:-:S02]  /*e4d0*/  HADD2.F32 R15, -RZ, R13.H0_H0 ;  /* 0x2000000dff0f7230 */ /* 0x000fc40000004100 */
[----:B------:R-:W-:Y:S01]  /*e4e0*/  FFMA.FTZ R63, R26, R14, -R63 ;  /* 0x0000000e1a3f7223 */ /* 0x000fe2000001083f */
[----:B------:R-:W-:Y:S01]  /*e4f0*/  HADD2.F32 R14, -RZ, R13.H1_H1 ;  /* 0x3000000dff0e7230 */ /* 0x000fe20000004100 */
[----:B------:R-:W-:Y:S01]  /*e500*/  F2FP.SATFINITE.E4M3.F32.PACK_AB_MERGE_C R54, R54, R61, RZ ;  /* 0x0000003d3636723e */ /* 0x000fe200048070ff */
[----:B------:R-:W-:Y:S02]  /*e510*/  HADD2.F32 R7, -RZ, R7.H1_H1 ;  /* 0x30000007ff077230 */ /* 0x000fe40000004100 */
[----:B------:R-:W-:Y:S01]  /*e520*/  FMUL.FTZ R13, R6, R15 ;  /* 0x0000000f060d7220 */ /* 0x000fe20000410000 */
[--C-:B------:R-:W-:Y:S01]  /*e530*/  HADD2.F32 R11, -RZ, R4.reuse.H0_H0 ;  /* 0x20000004ff0b7230 */ /* 0x100fe20000004100 */
[----:B------:R-:W-:Y:S01]  /*e540*/  F2FP.SATFINITE.E4M3.F32.PACK_AB_MERGE_C R58, R63, R58, RZ ;  /* 0x0000003a3f3a723e */ /* 0x000fe200048070ff */
[----:B------:R-:W-:Y:S02]  /*e550*/  HADD2.F32 R12, -RZ, R4.H1_H1 ;  /* 0x30000004ff0c7230 */ /* 0x000fe40000004100 */
[----:B------:R-:W-:Y:S01]  /*e560*/  FMUL.FTZ R26, R7, R14 ;  /* 0x0000000e071a7220 */ /* 0x000fe20000410000 */
[----:B------:R-:W-:-:S02]  /*e570*/  HADD2.F32 R4, -RZ, R3.H0_H0 ;  /* 0x20000003ff047230 */ /* 0x000fc40000004100 */
[----:B------:R-:W-:Y:S01]  /*e580*/  FMUL.FTZ R20, R6, R11 ;  /* 0x0000000b06147220 */ /* 0x000fe20000410000 */
[----:B------:R-:W-:Y:S02]  /*e590*/  HADD2.F32 R3, -RZ, R3.H1_H1 ;  /* 0x30000003ff037230 */ /* 0x000fe40000004100 */
[-C--:B------:R-:W-:Y:S01]  /*e5a0*/  FMUL.FTZ R7, R7, R12.reuse ;  /* 0x0000000c07077220 */ /* 0x080fe20000410000 */
[----:B------:R-:W-:Y:S01]  /*e5b0*/  F2FP.SATFINITE.E4M3.F32.PACK_AB_MERGE_C R25, R62, R25, RZ ;  /* 0x000000193e19723e */ /* 0x000fe200048070ff */
[C---:B------:R-:W-:Y:S01]  /*e5c0*/  FFMA.FTZ R6, R4.reuse, R11, -R13 ;  /* 0x0000000b04067223 */ /* 0x040fe2000001080d */
[----:B------:R-:W-:Y:S01]  /*e5d0*/  FFMA.FTZ R20, R4, R15, R20 ;  /* 0x0000000f04147223 */ /* 0x000fe20000010014 */
[C---:B------:R-:W-:Y:S01]  /*e5e0*/  FFMA.FTZ R13, R3.reuse, R12, -R26 ;  /* 0x0000000c030d7223 */ /* 0x040fe2000001081a */
[----:B------:R-:W-:Y:S01]  /*e5f0*/  FFMA.FTZ R3, R3, R14, R7 ;  /* 0x0000000e03037223 */ /* 0x000fe20000010007 */
[----:B------:R-:W-:Y:S02]  /*e600*/  F2FP.SATFINITE.E4M3.F32.PACK_AB_MERGE_C R7, R64, R65, RZ ;  /* 0x000000414007723e */ /* 0x000fe400048070ff */
        /* <DEDUP_REMOVED lines=12> */
.L_x_1355:
[----:B------:R-:W-:Y:S05]  /*e6d0*/  BSYNC B1 ;  /* 0x0000000000017941 */ /* 0x000fea0003800000 */
.L_x_1354:
[----:B------:R-:W-:Y:S04]  /*e6e0*/  BSSY B1, `(.L_x_1356) ;  /* 0x00000f8000017945 */ /* 0x000fe80003800000 */
[----:B------:R-:W-:Y:S05]  /*e6f0*/  @P2 BRA `(.L_x_1357) ;  /* 0x0000000c00d82947 */ /* 0x000fea0003800000 */
[----:B--2--5:R-:W-:Y:S02]  /*e700*/  SHF.R.U32.HI R0, RZ, 0x8, R44 ;  /* 0x00000008ff007819 */ /* 0x024fe4000001162c */
[----:B-1----:R-:W-:Y:S02]  /*e710*/  LOP3.LUT R3, R44, 0xff, RZ, 0xc0, !PT ;  /* 0x000000ff2c037812 */ /* 0x002fe400078ec0ff */
[----:B------:R-:W-:Y:S02]  /*e720*/  SHF.R.U32.HI R6, RZ, 0x8, R46 ;  /* 0x00000008ff067819 */ /* 0x000fe4000001162e */
[----:B------:R-:W-:Y:S02]  /*e730*/  LOP3.LUT R0, R0, 0xff, RZ, 0xc0, !PT ;  /* 0x000000ff00007812 */ /* 0x000fe400078ec0ff */
[----:B------:R-:W-:Y:S02]  /*e740*/  LEA.HI R8, R21, R218, RZ, 0x1c ;  /* 0x000000da15087211 */ /* 0x000fe400078fe0ff */
[----:B------:R-:W-:-:S02]  /*e750*/  LOP3.LUT R7, R46, 0xff, RZ, 0xc0, !PT ;  /* 0x000000ff2e077812 */ /* 0x000fc400078ec0ff */
[----:B------:R-:W-:Y:S02]  /*e760*/  LOP3.LUT R6, R6, 0xff, RZ, 0xc0, !PT ;  /* 0x000000ff06067812 */ /* 0x000fe400078ec0ff */
[----:B------:R-:W-:Y:S02]  /*e770*/  PRMT R13, R0, 0x7604, R3 ;  /* 0x00007604000d7816 */ /* 0x000fe40000000003 */
[----:B------:R-:W-:Y:S02]  /*e780*/  SHF.R.S32.HI R3, RZ, 0x1f, R8 ;  /* 0x0000001fff037819 */ /* 0x000fe40000011408 */
[----:B------:R-:W-:Y:S02]  /*e790*/  PRMT R15, R6, 0x7604, R7 ;  /* 0x00007604060f7816 */ /* 0x000fe40000000007 */
[----:B------:R-:W-:Y:S01]  /*e7a0*/  LEA.HI R6, R3, R8, RZ, 0x3 ;  /* 0x0000000803067211 */ /* 0x000fe200078f18ff */
[----:B------:R-:W-:Y:S01]  /*e7b0*/  IMAD.SHL.U32 R3, R8, 0x10, RZ ;  /* 0x0000001008037824 */ /* 0x000fe200078e00ff */
[----:B------:R-:W-:-:S02]  /*e7c0*/  SHF.R.U32.HI R0, RZ, 0x8, R48 ;  /* 0x00000008ff007819 */ /* 0x000fc40000011630 */
[----:B------:R-:W-:Y:S01]  /*e7d0*/  SHF.R.U32.HI R4, RZ, 0x8, R45 ;  /* 0x00000008ff047819 */ /* 0x000fe2000001162d */
[----:B------:R-:W-:Y:S01]  /*e7e0*/  IMAD.SHL.U32 R8, R6, 0x800, RZ ;  /* 0x0000080006087824 */ /* 0x000fe200078e00ff */
[----:B------:R-:W-:Y:S02]  /*e7f0*/  LOP3.LUT R3, R208, 0x70, R3, 0xf8, !PT ;  /* 0x00000070d0037812 */ /* 0x000fe400078ef803 */
[----:B------:R-:W-:Y:S02]  /*e800*/  LOP3.LUT R6, R0, 0xff, RZ, 0xc0, !PT ;  /* 0x000000ff00067812 */ /* 0x000fe400078ec0ff */
[----:B------:R-:W-:Y:S02]  /*e810*/  LOP3.LUT R0, R3, R210, RZ, 0x3c, !PT ;  /* 0x000000d203007212 */ /* 0x000fe400078e3cff */
[----:B------:R-:W-:Y:S02]  /*e820*/  LOP3.LUT R3, R8, 0xffffc000, RZ, 0xc0, !PT ;  /* 0xffffc00008037812 */ /* 0x000fe400078ec0ff */
[----:B------:R-:W-:-:S02]  /*e830*/  LOP3.LUT R5, R45, 0xff, RZ, 0xc0, !PT ;  /* 0x000000ff2d057812 */ /* 0x000fc400078ec0ff */
[----:B------:R-:W-:Y:S02]  /*e840*/  LOP3.LUT R4, R4, 0xff, RZ, 0xc0, !PT ;  /* 0x000000ff04047812 */ /* 0x000fe400078ec0ff */
[----:B------:R-:W-:Y:S02]  /*e850*/  IADD3 R3, R0, R3, R211 ;  /* 0x0000000300037210 */ /* 0x000fe40007ffe0d3 */
[----:B------:R-:W-:Y:S02]  /*e860*/  PRMT R12, R4, 0x7604, R5 ;  /* 0x00007604040c7816 */ /* 0x000fe40000000005 */
[----:B------:R-:W-:Y:S01]  /*e870*/  SHF.R.U32.HI R4, RZ, 0x8, R47 ;  /* 0x00000008ff047819 */ /* 0x000fe2000001162f */
[----:B------:R-:W-:Y:S01]  /*e880*/  IMAD.IADD R0, R16, 0x1, R3 ;  /* 0x0000000110007824 */ /* 0x000fe200078e0203 */
[----:B------:R-:W-:Y:S02]  /*e890*/  SHF.R.U32.HI R8, RZ, 0x8, R49 ;  /* 0x00000008ff087819 */ /* 0x000fe40000011631 */
[----:B------:R-:W-:-:S02]  /*e8a0*/  LOP3.LUT R5, R47, 0xff, RZ, 0xc0, !PT ;  /* 0x000000ff2f057812 */ /* 0x000fc400078ec0ff */
[----:B------:R-:W-:Y:S02]  /*e8b0*/  LOP3.LUT R7, R48, 0xff, RZ, 0xc0, !PT ;  /* 0x000000ff30077812 */ /* 0x000fe400078ec0ff */
[----:B------:R-:W-:Y:S02]  /*e8c0*/  LOP3.LUT R4, R4, 0xff, RZ, 0xc0, !PT ;  /* 0x000000ff04047812 */ /* 0x000fe400078ec0ff */
[----:B------:R-:W-:Y:S02]  /*e8d0*/  LOP3.LUT R3, R8, 0xff, RZ, 0xc0, !PT ;  /* 0x000000ff08037812 */ /* 0x000fe400078ec0ff */
[----:B------:R-:W1:Y:S01]  /*e8e0*/  LDS.128 R8, [R0+0x18000] ;  /* 0x0180000000087984 */ /* 0x000e620000000c00 */
[----:B------:R-:W-:Y:S02]  /*e8f0*/  PRMT R14, R4, 0x7604, R5 ;  /* 0x00007604040e7816 */ /* 0x000fe40000000005 */
[----:B------:R-:W-:Y:S02]  /*e900*/  PRMT R27, R6, 0x7604, R7 ;  /* 0x00007604061b7816 */ /* 0x000fe40000000007 */
[----:B------:R-:W2:Y:S01]  /*e910*/  LDS.128 R4, [R226+0x18000] ;  /* 0x01800000e2047984 */ /* 0x000ea20000000c00 */
[----:B------:R-:W-:-:S02]  /*e920*/  SHF.R.U32.HI R26, RZ, 0x8, R51 ;  /* 0x00000008ff1a7819 */ /* 0x000fc40000011633 */
[----:B------:R-:W-:Y:S02]  /*e930*/  SHF.R.U32.HI R24, RZ, 0x8, R50 ;  /* 0x00000008ff187819 */ /* 0x000fe40000011632 */
[----:B------:R-:W-:Y:S02]  /*e940*/  LOP3.LUT R53, R51, 0xff, RZ, 0xc0, !PT ;  /* 0x000000ff33357812 */ /* 0x000fe400078ec0ff */
        /* <DEDUP_REMOVED lines=8> */
[----:B------:R-:W-:Y:S01]  /*e9d0*/  PRMT R55, R24, 0x7604, R25 ;  /* 0x0000760418377816 */ /* 0x000fe20000000019 */
[----:B------:R-:W-:Y:S01]  /*e9e0*/  IMAD.U32 R53, R53, 0x10000, RZ ;  /* 0x0001000035357824 */ /* 0x000fe200078e00ff */
[----:B------:R-:W-:Y:S01]  /*e9f0*/  SHF.R.U32.HI R25, RZ, 0x10, R47 ;  /* 0x00000010ff197819 */ /* 0x000fe2000001162f */
[----:B------:R-:W-:Y:S01]  /*ea00*/  IMAD.U32 R3, R3, 0x10000, RZ ;  /* 0x0001000003037824 */ /* 0x000fe200078e00ff */
[----:B------:R-:W-:-:S02]  /*ea10*/  SHF.R.U32.HI R61, RZ, 0x10, R51 ;  /* 0x00000010ff3d7819 */ /* 0x000fc40000011633 */
        /* <DEDUP_REMOVED lines=9> */
[----:B------:R-:W-:Y:S02]  /*eab0*/  F2FP.F16.E4M3.UNPACK_B R49, R59 ;  /* 0x0000003bff31723e */ /* 0x000fe400020006ff */
[----:B-1----:R-:W-:Y:S02]  /*eac0*/  F2FP.F16.E4M3.UNPACK_B R25, R9 ;  /* 0x00000009ff19723e */ /* 0x002fe400020006ff */
[----:B------:R-:W-:Y:S02]  /*ead0*/  LOP3.LUT R27, R27, 0xff0000, R48, 0xf8, !PT ;  /* 0x00ff00001b1b7812 */ /* 0x000fe400078ef830 */
[----:B------:R-:W-:-:S02]  /*eae0*/  F2FP.F16.E4M3.UNPACK_B R47, R54 ;  /* 0x00000036ff2f723e */ /* 0x000fc400020006ff */
[----:B------:R-:W-:Y:S02]  /*eaf0*/  SHF.L.U32 R61, R61, 0x10, RZ ;  /* 0x000000103d3d7819 */ /* 0x000fe400000006ff */
[----:B------:R-:W-:Y:S02]  /*eb00*/  LOP3.LUT R15, R15, 0xff0000, R46, 0xf8, !PT ;  /* 0x00ff00000f0f7812 */ /* 0x000fe400078ef82e */
[----:B------:R-:W-:Y:S02]  /*eb10*/  LOP3.LUT R53, R13, 0xff000000, R44, 0xf8, !PT ;  /* 0xff0000000d357812 */ /* 0x000fe400078ef82c */
[----:B------:R-:W-:Y:S01]  /*eb20*/  LOP3.LUT R60, R3, 0xff000000, R50, 0xf8, !PT ;  /* 0xff000000033c7812 */ /* 0x000fe200078ef832 */
[----:B------:R-:W-:Y:S01]  /*eb30*/  HADD2.F32 R50, -RZ, R49.H0_H0 ;  /* 0x20000031ff327230 */ /* 0x000fe20000004100 */
[-C--:B--2---:R-:W-:Y:S02]  /*eb40*/  F2FP.F16.E4M3.UNPACK_B R13, R5.reuse ;  /* 0x00000005ff0d723e */ /* 0x084fe400020006ff */
[----:B------:R-:W-:Y:S01]  /*eb50*/  F2FP.F16.E4M3.UNPACK_B R14, R5.H1 ;  /* 0x00000005ff0e723e */ /* 0x000fe200030006ff */
[----:B------:R-:W-:Y:S01]  /*eb60*/  HADD2.F32 R5, -RZ, R25.H0_H0 ;  /* 0x20000019ff057230 */ /* 0x000fe20000004100 */
[----:B------:R-:W-:Y:S01]  /*eb70*/  LOP3.LUT R58, R27, 0xff000000, R48, 0xf8, !PT ;  /* 0xff0000001b3a7812 */ /* 0x000fe200078ef830 */
[----:B------:R-:W-:Y:S01]  /*eb80*/  HADD2.F32 R48, -RZ, R47.H0_H0 ;  /* 0x2000002fff307230 */ /* 0x000fe20000004100 */
[----:B------:R-:W-:Y:S01]  /*eb90*/  LOP3.LUT R61, R26, 0xff0000, R61, 0xf8, !PT ;  /* 0x00ff00001a3d7812 */ /* 0x000fe200078ef83d */
[----:B------:R-:W-:Y:S01]  /*eba0*/  HADD2.F32 R25, -RZ, R25.H1_H1 ;  /* 0x30000019ff197230 */ /* 0x000fe20000004100 */
[----:B------:R-:W-:-:S02]  /*ebb0*/  LOP3.LUT R12, R15, 0xff000000, R46, 0xf8, !PT ;  /* 0xff0000000f0c7812 */ /* 0x000fc400078ef82e */
[-C--:B------:R-:W-:Y:S02]  /*ebc0*/  F2FP.F16.E4M3.UNPACK_B R3, R6.reuse ;  /* 0x00000006ff03723e */ /* 0x080fe400020006ff */
[----:B------:R-:W-:Y:S01]  /*ebd0*/  F2FP.F16.E4M3.UNPACK_B R15, R6.H1 ;  /* 0x00000006ff0f723e */ /* 0x000fe200030006ff */
[----:B------:R-:W-:Y:S01]  /*ebe0*/  HADD2.F32 R6, -RZ, R13.H0_H0 ;  /* 0x2000000dff067230 */ /* 0x000fe20000004100 */
[----:B------:R-:W-:Y:S01]  /*ebf0*/  F2FP.F16.E4M3.UNPACK_B R26, R9.H1 ;  /* 0x00000009ff1a723e */ /* 0x000fe200030006ff */
[----:B------:R-:W-:Y:S01]  /*ec00*/  FMUL.FTZ R9, R5, R50 ;  /* 0x0000003205097220 */ /* 0x000fe20000410000 */
[----:B------:R-:W-:Y:S01]  /*ec10*/  LOP3.LUT R61, R61, 0xff000000, R51, 0xf8, !PT ;  /* 0xff0000003d3d7812 */ /* 0x000fe200078ef833 */
[-C--:B------:R-:W-:Y:S01]  /*ec20*/  FMUL.FTZ R51, R5, R48.reuse ;  /* 0x0000003005337220 */ /* 0x080fe20000410000 */
[----:B------:R-:W-:Y:S01]  /*ec30*/  F2FP.F16.E4M3.UNPACK_B R59, R59.H1 ;  /* 0x0000003bff3b723e */ /* 0x000fe200030006ff */
[C---:B------:R-:W-:Y:S01]  /*ec40*/  FFMA.FTZ R5, R6.reuse, R48, -R9 ;  /* 0x0000003006057223 */ /* 0x040fe20000010809 */
[----:B------:R-:W-:Y:S01]  /*ec50*/  F2FP.F16.E4M3.UNPACK_B R54, R54.H1 ;  /* 0x00000036ff36723e */ /* 0x000fe200030006ff */
[----:B------:R-:W-:Y:S01]  /*ec60*/  FFMA.FTZ R9, R6, R50, R51 ;  /* 0x0000003206097223 */ /* 0x000fe20000010033 */
[----:B------:R-:W-:Y:S01]  /*ec70*/  HADD2.F32 R50, -RZ, R49.H1_H1 ;  /* 0x30000031ff327230 */ /* 0x000fe20000004100 */
[-C--:B------:R-:W-:Y:S01]  /*ec80*/  F2FP.F16.E4M3.UNPACK_B R27, R10.reuse ;  /* 0x0000000aff1b723e */ /* 0x080fe200020006ff */
[----:B------:R-:W-:Y:S01]  /*ec90*/  HADD2.F32 R48, -RZ, R47.H1_H1 ;  /* 0x3000002fff307230 */ /* 0x000fe20000004100 */
[----:B------:R-:W-:Y:S01]  /*eca0*/  F2FP.F16.E4M3.UNPACK_B R44, R10.H1 ;  /* 0x0000000aff2c723e */ /* 0x000fe200030006ff */
[----:B------:R-:W-:-:S02]  /*ecb0*/  HADD2.F32 R13, -RZ, R13.H1_H1 ;  /* 0x3000000dff0d7230 */ /* 0x000fc40000004100 */
[C---:B------:R-:W-:Y:S01]  /*ecc0*/  FMUL.FTZ R62, R25.reuse, R50 ;  /* 0x00000032193e7220 */ /* 0x040fe20000410000 */
[----:B------:R-:W-:Y:S02]  /*ecd0*/  HADD2.F32 R49, -RZ, R59.H0_H0 ;  /* 0x2000003bff317230 */ /* 0x000fe40000004100 */
[-C--:B------:R-:W-:Y:S01]  /*ece0*/  FMUL.FTZ R25, R25, R48.reuse ;  /* 0x0000003019197220 */ /* 0x080fe20000410000 */
[----:B------:R-:W-:Y:S02]  /*ecf0*/  HADD2.F32 R10, -RZ, R26.H0_H0 ;  /* 0x2000001aff0a7230 */ /* 0x000fe40000004100 */
[C---:B------:R-:W-:Y:S01]  /*ed00*/  FFMA.FTZ R62, R13.reuse, R48, -R62 ;  /* 0x000000300d3e7223 */ /* 0x040fe2000001083e */
[----:B------:R-:W-:Y:S01]  /*ed10*/  HADD2.F32 R47, -RZ, R54.H0_H0 ;  /* 0x20000036ff2f7230 */ /* 0x000fe20000004100 */
[----:B------:R-:W-:Y:S01]  /*ed20*/  F2FP.F16.E4M3.UNPACK_B R45, R11 ;  /* 0x0000000bff2d723e */ /* 0x000fe200020006ff */
[----:B------:R-:W-:Y:S02]  /*ed30*/  HADD2.F32 R6, -RZ, R14.H0_H0 ;  /* 0x2000000eff067230 */ /* 0x000fe40000004100 */
[C---:B------:R-:W-:Y:S01]  /*ed40*/  FMUL.FTZ R51, R10.reuse, R49 ;  /* 0x000000310a337220 */ /* 0x040fe20000410000 */
[----:B------:R-:W-:Y:S01]  /*ed50*/  FFMA.FTZ R50, R13, R50, R25 ;  /* 0x000000320d327223 */ /* 0x000fe20000010019 */
[----:B------:R-:W-:Y:S01]  /*ed60*/  FMUL.FTZ R10, R10, R47 ;  /* 0x0000002f0a0a7220 */ /* 0x000fe20000410000 */
[----:B------:R-:W-:Y:S01]  /*ed70*/  F2FP.F16.E4M3.UNPACK_B R48, R61 ;  /* 0x0000003dff30723e */ /* 0x000fe200020006ff */
[C---:B------:R-:W-:Y:S01]  /*ed80*/  FFMA.FTZ R63, R6.reuse, R47, -R51 ;  /* 0x0000002f063f7223 */ /* 0x040fe20000010833 */
[----:B------:R-:W-:Y:S01]  /*ed90*/  F2FP.F16.E4M3.UNPACK_B R25, R55 ;  /* 0x00000037ff19723e */ /* 0x000fe200020006ff */
[----:B------:R-:W-:Y:S01]  /*eda0*/  FFMA.FTZ R64, R6, R49, R10 ;  /* 0x0000003106407223 */ /* 0x000fe2000001000a */
[----:B------:R-:W-:Y:S01]  /*edb0*/  F2FP.F16.E4M3.UNPACK_B R20, R7 ;  /* 0x00000007ff14723e */ /* 0x000fe200020006ff */
[----:B------:R-:W-:Y:S01]  /*edc0*/  HADD2.F32 R13, -RZ, R54.H1_H1 ;  /* 0x30000036ff0d7230 */ /* 0x000fe20000004100 */
[----:B------:R-:W-:Y:S01]  /*edd0*/  F2FP.F16.E4M3.UNPACK_B R46, R11.H1 ;  /* 0x0000000bff2e723e */ /* 0x000fe200030006ff */
[----:B------:R-:W-:Y:S01]  /*ede0*/  HADD2.F32 R26, -RZ, R26.H1_H1 ;  /* 0x3000001aff1a7230 */ /* 0x000fe20000004100 */
[----:B------:R-:W-:Y:S01]  /*edf0*/  F2FP.F16.E4M3.UNPACK_B R61, R61.H1 ;  /* 0x0000003dff3d723e */ /* 0x000fe200030006ff */
[----:B------:R-:W-:Y:S01]  /*ee00*/  HADD2.F32 R49, -RZ, R48.H0_H0 ;  /* 0x20000030ff317230 */ /* 0x000fe20000004100 */
[----:B------:R-:W-:Y:S01]  /*ee10*/  F2FP.F16.E4M3.UNPACK_B R24, R7.H1 ;  /* 0x00000007ff18723e */ /* 0x000fe200030006ff */
[----:B------:R-:W-:-:S02]  /*ee20*/  HADD2.F32 R10, -RZ, R45.H0_H0 ;  /* 0x2000002dff0a7230 */ /* 0x000fc40000004100 */
[----:B------:R-:W-:Y:S01]  /*ee30*/  FMUL.FTZ R54, R26, R13 ;  /* 0x0000000d1a367220 */ /* 0x000fe20000410000 */
[----:B------:R-:W-:Y:S01]  /*ee40*/  HADD2.F32 R47, -RZ, R25.H0_H0 ;  /* 0x20000019ff2f7230 */ /* 0x000fe20000004100 */
[----:B------:R-:W-:Y:S01]  /*ee50*/  F2FP.F16.E4M3.UNPACK_B R55, R55.H1 ;  /* 0x00000037ff37723e */ /* 0x000fe200030006ff */
[----:B------:R-:W-:Y:S02]  /*ee60*/  HADD2.F32 R59, -RZ, R59.H1_H1 ;  /* 0x3000003bff3b7230 */ /* 0x000fe40000004100 */
[C---:B------:R-:W-:Y:S01]  /*ee70*/  FMUL.FTZ R65, R10.reuse, R49 ;  /* 0x000000310a417220 */ /* 0x040fe20000410000 */
[----:B------:R-:W-:Y:S02]  /*ee80*/  HADD2.F32 R14, -RZ, R14.H1_H1 ;  /* 0x3000000eff0e7230 */ /* 0x000fe40000004100 */
[----:B------:R-:W-:Y:S01]  /*ee90*/  FMUL.FTZ R10, R10, R47 ;  /* 0x0000002f0a0a7220 */ /* 0x000fe20000410000 */
[----:B------:R-:W-:Y:S02]  /*eea0*/  HADD2.F32 R6, -RZ, R20.H0_H0 ;  /* 0x20000014ff067230 */ /* 0x000fe40000004100 */
[----:B------:R-:W-:Y:S01]  /*eeb0*/  FMUL.FTZ R51, R26, R59 ;  /* 0x0000003b1a337220 */ /* 0x000fe20000410000 */
[----:B------:R-:W-:-:S02]  /*eec0*/  HADD2.F32 R48, -RZ, R48.H1_H1 ;  /* 0x30000030ff307230 */ /* 0x000fc40000004100 */
[----:B------:R-:W-:Y:S01]  /*eed0*/  FFMA.FTZ R59, R14, R59, R54 ;  /* 0x0000003b0e3b7223 */ /* 0x000fe20000010036 */
[----:B------:R-:W-:Y:S02]  /*eee0*/  HADD2.F32 R45, -RZ, R45.H1_H1 ;  /* 0x3000002dff2d7230 */ /* 0x000fe40000004100 */
[C---:B------:R-:W-:Y:S01]  /*eef0*/  FFMA.FTZ R65, R6.reuse, R47, -R65 ;  /* 0x0000002f06417223 */ /* 0x040fe20000010841 */
[----:B------:R-:W-:Y:S01]  /*ef00*/  FFMA.FTZ R54, R6, R49, R10 ;  /* 0x0000003106367223 */ /* 0x000fe2000001000a */
[----:B------:R-:W-:Y:S02]  /*ef10*/  HADD2.F32 R47, -RZ, R61.H0_H0 ;  /* 0x2000003dff2f7230 */ /* 0x000fe40000004100 */
[----:B------:R-:W-:Y:S01]  /*ef20*/  FFMA.FTZ R26, R14, R13, -R51 ;  /* 0x0000000d0e1a7223 */ /* 0x000fe20000010833 */
[----:B------:R-:W-:Y:S01]  /*ef30*/  HADD2.F32 R10, -RZ, R46.H0_H0 ;  /* 0x2000002eff0a7230 */ /* 0x000fe20000004100 */
[----:B------:R-:W-:Y:S01]  /*ef40*/  F2FP.F16.E4M3.UNPACK_B R11, R8 ;  /* 0x00000008ff0b723e */ /* 0x000fe200020006ff */
[----:B------:R-:W-:-:S02]  /*ef50*/  HADD2.F32 R25, -RZ, R25.H1_H1 ;  /* 0x30000019ff197230 */ /* 0x000fc40000004100 */
[C---:B------:R-:W-:Y:S01]  /*ef60*/  FMUL.FTZ R49, R45.reuse, R48 ;  /* 0x000000302d317220 */ /* 0x040fe20000410000 */
[----:B------:R-:W-:Y:S02]  /*ef70*/  HADD2.F32 R13, -RZ, R55.H0_H0 ;  /* 0x20000037ff0d7230 */ /* 0x000fe40000004100 */
[C---:B------:R-:W-:Y:S01]  /*ef80*/  FMUL.FTZ R51, R10.reuse, R47 ;  /* 0x0000002f0a337220 */ /* 0x040fe20000410000 */
[----:B------:R-:W-:Y:S01]  /*ef90*/  HADD2.F32 R6, -RZ, R24.H0_H0 ;  /* 0x20000018ff067230 */ /* 0x000fe20000004100 */
[----:B------:R-:W-:Y:S01]  /*efa0*/  F2FP.F16.E4M3.UNPACK_B R8, R8.H1 ;  /* 0x00000008ff08723e */ /* 0x000fe200030006ff */
[----:B------:R-:W-:Y:S02]  /*efb0*/  HADD2.F32 R20, -RZ, R20.H1_H1 ;  /* 0x30000014ff147230 */ /* 0x000fe40000004100 */
[----:B------:R-:W-:Y:S01]  /*efc0*/  FMUL.FTZ R45, R45, R25 ;  /* 0x000000192d2d7220 */ /* 0x000fe20000410000 */
[-C--:B------:R-:W-:Y:S01]  /*efd0*/  FMUL.FTZ R10, R10, R13.reuse ;  /* 0x0000000d0a0a7220 */ /* 0x080fe20000410000 */
[----:B------:R-:W-:Y:S01]  /*efe0*/  FFMA.FTZ R68, R6, R13, -R51 ;  /* 0x0000000d06447223 */ /* 0x000fe20000010833 */
[----:B------:R-:W-:Y:S01]  /*eff0*/  F2FP.F16.E4M3.UNPACK_B R14, R58.H1 ;  /* 0x0000003aff0e723e */ /* 0x000fe200030006ff */
[----:B------:R-:W-:Y:S01]  /*f000*/  FFMA.FTZ R67, R20, R48, R45 ;  /* 0x0000003014437223 */ /* 0x000fe2000001002d */
[----:B------:R-:W-:Y:S01]  /*f010*/  F2FP.F16.E4M3.UNPACK_B R13, R53.H1 ;  /* 0x00000035ff0d723e */ /* 0x000fe200030006ff */
[----:B------:R-:W-:Y:S01]  /*f020*/  FFMA.FTZ R69, R6, R47, R10 ;  /* 0x0000002f06457223 */ /* 0x000fe2000001000a */
[-C--:B------:R-:W-:Y:S01]  /*f030*/  F2FP.F16.E4M3.UNPACK_B R7, R4.reuse ;  /* 0x00000004ff07723e */ /* 0x080fe200020006ff */
[----:B------:R-:W-:Y:S01]  /*f040*/  HADD2.F32 R61, -RZ, R61.H1_H1 ;  /* 0x3000003dff3d7230 */ /* 0x000fe20000004100 */
[----:B------:R-:W-:Y:S01]  /*f050*/  F2FP.F16.E4M3.UNPACK_B R4, R4.H1 ;  /* 0x00000004ff04723e */ /* 0x000fe200030006ff */
[----:B------:R-:W-:-:S02]  /*f060*/  HADD2.F32 R46, -RZ, R46.H1_H1 ;  /* 0x3000002eff2e7230 */ /* 0x000fc40000004100 */
        /* <DEDUP_REMOVED lines=8> */
[----:B------:R-:W-:Y:S01]  /*f0f0*/  F2FP.F16.E4M3.UNPACK_B R53, R53 ;  /* 0x00000035ff35723e */ /* 0x000fe200020006ff */
[----:B------:R-:W-:-:S02]  /*f100*/  HADD2.F32 R24, -RZ, R24.H1_H1 ;  /* 0x30000018ff187230 */ /* 0x000fc40000004100 */
[C---:B------:R-:W-:Y:S01]  /*f110*/  FMUL.FTZ R47, R10.reuse, R45 ;  /* 0x0000002d0a2f7220 */ /* 0x040fe20000410000 */
[----:B------:R-:W-:Y:S02]  /*f120*/  HADD2.F32 R6, -RZ, R4.H0_H0 ;  /* 0x20000004ff067230 */ /* 0x000fe40000004100 */
[----:B------:R-:W-:Y:S01]  /*f130*/  FMUL.FTZ R10, R10, R25 ;  /* 0x000000190a0a7220 */ /* 0x000fe20000410000 */
[----:B------:R-:W-:Y:S02]  /*f140*/  HADD2.F32 R8, -RZ, R8.H1_H1 ;  /* 0x30000008ff087230 */ /* 0x000fe40000004100 */
[C---:B------:R-:W-:Y:S01]  /*f150*/  FFMA.FTZ R55, R24.reuse, R55, -R49 ;  /* 0x0000003718377223 */ /* 0x040fe20000010831 */
[----:B------:R-:W-:Y:S01]  /*f160*/  FFMA.FTZ R70, R24, R61, R46 ;  /* 0x0000003d18467223 */ /* 0x000fe2000001002e */
[C---:B------:R-:W-:Y:S01]  /*f170*/  FFMA.FTZ R24, R6.reuse, R45, R10 ;  /* 0x0000002d06187223 */ /* 0x040fe2000001000a */
[----:B------:R-:W-:Y:S02]  /*f180*/  HADD2.F32 R45, -RZ, R14.H1_H1 ;  /* 0x3000000eff2d7230 */ /* 0x000fe40000004100 */
[----:B------:R-:W-:Y:S01]  /*f190*/  FFMA.FTZ R20, R6, R25, -R47 ;  /* 0x0000001906147223 */ /* 0x000fe2000001082f */
[----:B------:R-:W-:Y:S01]  /*f1a0*/  HADD2.F32 R13, -RZ, R13.H1_H1 ;  /* 0x3000000dff0d7230 */ /* 0x000fe20000004100 */
[----:B------:R-:W-:Y:S01]  /*f1b0*/  F2FP.F16.E4M3.UNPACK_B R10, R60.H1 ;  /* 0x0000003cff0a723e */ /* 0x000fe200030006ff */
[----:B------:R-:W-:-:S02]  /*f1c0*/  HADD2.F32 R4, -RZ, R4.H1_H1 ;  /* 0x30000004ff047230 */ /* 0x000fc40000004100 */
[C---:B------:R-:W-:Y:S01]  /*f1d0*/  FMUL.FTZ R47, R8.reuse, R45 ;  /* 0x0000002d082f7220 */ /* 0x040fe20000410000 */
[--C-:B------:R-:W-:Y:S02]  /*f1e0*/  HADD2.F32 R25, -RZ, R58.reuse.H0_H0 ;  /* 0x2000003aff197230 */ /* 0x100fe40000004100 */
[-C--:B------:R-:W-:Y:S01]  /*f1f0*/  FMUL.FTZ R8, R8, R13.reuse ;  /* 0x0000000d08087220 */ /* 0x080fe20000410000 */
[----:B------:R-:W-:Y:S02]  /*f200*/  HADD2.F32 R6, -RZ, R11.H0_H0 ;  /* 0x2000000bff067230 */ /* 0x000fe40000004100 */
[C---:B------:R-:W-:Y:S01]  /*f210*/  FFMA.FTZ R49, R4.reuse, R13, -R47 ;  /* 0x0000000d04317223 */ /* 0x040fe2000001082f */
[----:B------:R-:W-:Y:S02]  /*f220*/  HADD2.F32 R13, -RZ, R53.H0_H0 ;  /* 0x20000035ff0d7230 */ /* 0x000fe40000004100 */
[----:B------:R-:W-:Y:S01]  /*f230*/  FFMA.FTZ R51, R4, R45, R8 ;  /* 0x0000002d04337223 */ /* 0x000fe20000010008 */
[----:B------:R-:W-:-:S02]  /*f240*/  HADD2.F32 R58, -RZ, R58.H1_H1 ;  /* 0x3000003aff3a7230 */ /* 0x000fc40000004100 */
[C---:B------:R-:W-:Y:S01]  /*f250*/  FMUL.FTZ R45, R6.reuse, R25 ;  /* 0x00000019062d7220 */ /* 0x040fe20000410000 */
[----:B------:R-:W-:Y:S02]  /*f260*/  HADD2.F32 R11, -RZ, R11.H1_H1 ;  /* 0x3000000bff0b7230 */ /* 0x000fe40000004100 */
[-C--:B------:R-:W-:Y:S01]  /*f270*/  FMUL.FTZ R47, R6, R13.reuse ;  /* 0x0000000d062f7220 */ /* 0x080fe20000410000 */
[----:B------:R-:W-:Y:S01]  /*f280*/  HADD2.F32 R4, -RZ, R7.H0_H0 ;  /* 0x20000007ff047230 */ /* 0x000fe20000004100 */
[----:B------:R-:W-:Y:S01]  /*f290*/  F2FP.F16.E4M3.UNPACK_B R60, R60 ;  /* 0x0000003cff3c723e */ /* 0x000fe200020006ff */
[----:B------:R-:W-:Y:S02]  /*f2a0*/  HADD2.F32 R6, -RZ, R53.H1_H1 ;  /* 0x30000035ff067230 */ /* 0x000fe40000004100 */
[C---:B------:R-:W-:Y:S01]  /*f2b0*/  FMUL.FTZ R8, R11.reuse, R58 ;  /* 0x0000003a0b087220 */ /* 0x040fe20000410000 */
[----:B------:R-:W-:Y:S02]  /*f2c0*/  HADD2.F32 R7, -RZ, R7.H1_H1 ;  /* 0x30000007ff077230 */ /* 0x000fe40000004100 */
[C---:B------:R-:W-:Y:S01]  /*f2d0*/  FFMA.FTZ R45, R4.reuse, R13, -R45 ;  /* 0x0000000d042d7223 */ /* 0x040fe2000001082d */
[----:B------:R-:W-:Y:S01]  /*f2e0*/  FFMA.FTZ R47, R4, R25, R47 ;  /* 0x00000019042f7223 */ /* 0x000fe2000001002f */
[----:B------:R-:W-:Y:S01]  /*f2f0*/  F2FP.F16.E4M3.UNPACK_B R4, R12.H1 ;  /* 0x0000000cff04723e */ /* 0x000fe200030006ff */
[-C--:B------:R-:W-:Y:S01]  /*f300*/  FMUL.FTZ R13, R11, R6.reuse ;  /* 0x000000060b0d7220 */ /* 0x080fe20000410000 */
[----:B------:R-:W-:Y:S01]  /*f310*/  FFMA.FTZ R14, R7, R6, -R8 ;  /* 0x00000006070e7223 */ /* 0x000fe20000010808 */
[----:B------:R-:W-:Y:S01]  /*f320*/  HADD2.F32 R11, -RZ, R10.H0_H0 ;  /* 0x2000000aff0b7230 */ /* 0x000fe20000004100 */
[----:B------:R-:W-:Y:S01]  /*f330*/  F2FP.F16.E4M3.UNPACK_B R12, R12 ;  /* 0x0000000cff0c723e */ /* 0x000fe200020006ff */
[----:B------:R-:W-:-:S02]  /*f340*/  HADD2.F32 R6, -RZ, R44.H0_H0 ;  /* 0x2000002cff067230 */ /* 0x000fc40000004100 */
[----:B------:R-:W-:Y:S01]  /*f350*/  FFMA.FTZ R58, R7, R58, R13 ;  /* 0x0000003a073a7223 */ /* 0x000fe2000001000d */
[--C-:B------:R-:W-:Y:S01]  /*f360*/  HADD2.F32 R7, -RZ, R4.reuse.H0_H0 ;  /* 0x20000004ff077230 */ /* 0x100fe20000004100 */
[----:B------:R-:W-:Y:S01]  /*f370*/  F2FP.SATFINITE.E4M3.F32.PACK_AB_MERGE_C R26, R26, R63, RZ ;  /* 0x0000003f1a1a723e */ /* 0x000fe200048070ff */
[----:B------:R-:W-:Y:S02]  /*f380*/  HADD2.F32 R8, -RZ, R4.H1_H1 ;  /* 0x30000004ff087230 */ /* 0x000fe40000004100 */
[C---:B------:R-:W-:Y:S01]  /*f390*/  FMUL.FTZ R13, R6.reuse, R11 ;  /* 0x0000000b060d7220 */ /* 0x040fe20000410000 */
[----:B------:R-:W-:Y:S02]  /*f3a0*/  HADD2.F32 R4, -RZ, R15.H0_H0 ;  /* 0x2000000fff047230 */ /* 0x000fe40000004100 */
[----:B------:R-:W-:Y:S01]  /*f3b0*/  FMUL.FTZ R53, R6, R7 ;  /* 0x0000000706357220 */ /* 0x000fe20000410000 */
[----:B------:R-:W-:Y:S01]  /*f3c0*/  HADD2.F32 R10, -RZ, R10.H1_H1 ;  /* 0x3000000aff0a7230 */ /* 0x000fe20000004100 */
[----:B------:R-:W-:Y:S01]  /*f3d0*/  F2FP.SATFINITE.E4M3.F32.PACK_AB_MERGE_C R59, R59, R64, RZ ;  /* 0x000000403b3b723e */ /* 0x000fe200048070ff */
[----:B------:R-:W-:-:S02]  /*f3e0*/  HADD2.F32 R44, -RZ, R44.H1_H1 ;  /* 0x3000002cff2c7230 */ /* 0x000fc40000004100 */
[C---:B------:R-:W-:Y:S01]  /*f3f0*/  FFMA.FTZ R25, R4.reuse, R7, -R13 ;  /* 0x0000000704197223 */ /* 0x040fe2000001080d */
[----:B------:R-:W-:Y:S02]  /*f400*/  HADD2.F32 R15, -RZ, R15.H1_H1 ;  /* 0x3000000fff0f7230 */ /* 0x000fe40000004100 */
[----:B------:R-:W-:Y:S01]  /*f410*/  FFMA.FTZ R53, R4, R11, R53 ;  /* 0x0000000b04357223 */ /* 0x000fe20000010035 */
[--C-:B------:R-:W-:Y:S02]  /*f420*/  HADD2.F32 R11, -RZ, R60.reuse.H0_H0 ;  /* 0x2000003cff0b7230 */ /* 0x100fe40000004100 */
[C---:B------:R-:W-:Y:S01]  /*f430*/  FMUL.FTZ R6, R44.reuse, R10 ;  /* 0x0000000a2c067220 */ /* 0x040fe20000410000 */
[-C--:B------:R-:W-:Y:S01]  /*f440*/  FMUL.FTZ R7, R44, R8.reuse ;  /* 0x000000082c077220 */ /* 0x080fe20000410000 */
[----:B------:R-:W-:Y:S01]  /*f450*/  HADD2.F32 R60, -RZ, R60.H1_H1 ;  /* 0x3000003cff3c7230 */ /* 0x000fe20000004100 */
[----:B------:R-:W-:Y:S01]  /*f460*/  F2FP.SATFINITE.E4M3.F32.PACK_AB_MERGE_C R5, R62, R5, R26 ;  /* 0x000000053e05723e */ /* 0x000fe2000480701a */
[C---:B------:R-:W-:Y:S01]  /*f470*/  FFMA.FTZ R46, R15.reuse, R8, -R6 ;  /* 0x000000080f2e7223 */ /* 0x040fe20000010806 */
[----:B------:R-:W-:Y:S01]  /*f480*/  FFMA.FTZ R48, R15, R10, R7 ;  /* 0x0000000a0f307223 */ /* 0x000fe20000010007 */
[--C-:B------:R-:W-:Y:S01]  /*f490*/  HADD2.F32 R6, -RZ, R27.reuse.H0_H0 ;  /* 0x2000001bff067230 */ /* 0x100fe20000004100 */
[----:B------:R-:W-:Y:S01]  /*f4a0*/  F2FP.SATFINITE.E4M3.F32.PACK_AB_MERGE_C R9, R50, R9, R59 ;  /* 0x000000093209723e */ /* 0x000fe2000480703b */
[----:B------:R-:W-:Y:S01]  /*f4b0*/  HADD2.F32 R7, -RZ, R12.H0_H0 ;  /* 0x2000000cff077230 */ /* 0x000fe20000004100 */
[----:B------:R-:W-:Y:S01]  /*f4c0*/  F2FP.SATFINITE.E4M3.F32.PACK_AB_MERGE_C R25, R46, R25, RZ ;  /* 0x000000192e19723e */ /* 0x000fe200048070ff */
[----:B------:R-:W-:-:S02]  /*f4d0*/  HADD2.F32 R27, -RZ, R27.H1_H1 ;  /* 0x3000001bff1b7230 */ /* 0x000fc40000004100 */
[C---:B------:R-:W-:Y:S01]  /*f4e0*/  FMUL.FTZ R13, R6.reuse, R11 ;  /* 0x0000000b060d7220 */ /* 0x040fe20000410000 */
[----:B------:R-:W-:Y:S02]  /*f4f0*/  HADD2.F32 R12, -RZ, R12.H1_H1 ;  /* 0x3000000cff0c7230 */ /* 0x000fe40000004100 */
[----:B------:R-:W-:Y:S01]  /*f500*/  FMUL.FTZ R8, R6, R7 ;  /* 0x0000000706087220 */ /* 0x000fe20000410000 */
[--C-:B------:R-:W-:Y:S02]  /*f510*/  HADD2.F32 R4, -RZ, R3.reuse.H0_H0 ;  /* 0x20000003ff047230 */ /* 0x100fe40000004100 */
[C---:B------:R-:W-:Y:S01]  /*f520*/  FMUL.FTZ R44, R27.reuse, R60 ;  /* 0x0000003c1b2c7220 */ /* 0x040fe20000410000 */
[----:B------:R-:W-:Y:S02]  /*f530*/  HADD2.F32 R3, -RZ, R3.H1_H1 ;  /* 0x30000003ff037230 */ /* 0x000fe40000004100 */
[-C--:B------:R-:W-:Y:S01]  /*f540*/  FMUL.FTZ R27, R27, R12.reuse ;  /* 0x0000000c1b1b7220 */ /* 0x080fe20000410000 */
[----:B------:R-:W-:Y:S01]  /*f550*/  F2FP.SATFINITE.E4M3.F32.PACK_AB_MERGE_C R48, R48, R53, RZ ;  /* 0x000000353030723e */ /* 0x000fe200048070ff */
        /* <DEDUP_REMOVED lines=16> */
.L_x_1357:
[----:B------:R-:W-:Y:S05]  /*f660*/  BSYNC B1 ;  /* 0x0000000000017941 */ /* 0x000fea0003800000 */
.L_x_1356:
[----:B------:R-:W-:Y:S04]  /*f670*/  BSSY B1, `(.L_x_1358) ;  /* 0x0000100000017945 */ /* 0x000fe80003800000 */
[----:B------:R-:W-:Y:S05]  /*f680*/  @P1 BRA `(.L_x_1359) ;  /* 0x0000000c00f81947 */ /* 0x000fea0003800000 */
[----:B-1---5:R-:W-:Y:S02]  /*f690*/  SHF.R.U32.HI R3, RZ, 0x8, R28 ;  /* 0x00000008ff037819 */ /* 0x022fe4000001161c */
[----:B--23--:R-:W-:Y:S02]  /*f6a0*/  LOP3.LUT R0, R28, 0xff, RZ, 0xc0, !PT ;  /* 0x000000ff1c007812 */ /* 0x00cfe400078ec0ff */
[----:B------:R-:W-:Y:S02]  /*f6b0*/  LOP3.LUT R3, R3, 0xff, RZ, 0xc0, !PT ;  /* 0x000000ff03037812 */ /* 0x000fe400078ec0ff */
[----:B------:R-:W-:Y:S02]  /*f6c0*/  LEA.HI R8, R21, R218, RZ, 0x1c ;  /* 0x000000da15087211 */ /* 0x000fe400078fe0ff */
[----:B------:R-:W-:Y:S02]  /*f6d0*/  SHF.R.U32.HI R5, RZ, 0x8, R29 ;  /* 0x00000008ff057819 */ /* 0x000fe4000001161d */
[----:B------:R-:W-:Y:S01]  /*f6e0*/  PRMT R12, R3, 0x7604, R0 ;  /* 0x00007604030c7816 */ /* 0x000fe20000000000 */
[----:B------:R-:W-:Y:S01]  /*f6f0*/  IMAD.SHL.U32 R10, R8, 0x10, RZ ;  /* 0x00000010080a7824 */ /* 0x000fe200078e00ff */
[----:B------:R-:W-:-:S02]  /*f700*/  SHF.R.S32.HI R3, RZ, 0x1f, R8 ;  /* 0x0000001fff037819 */ /* 0x000fc40000011408 */
[----:B------:R-:W-:Y:S02]  /*f710*/  LOP3.LUT R4, R29, 0xff, RZ, 0xc0, !PT ;  /* 0x000000ff1d047812 */ /* 0x000fe400078ec0ff */
[----:B------:R-:W-:Y:S02]  /*f720*/  LOP3.LUT R5, R5, 0xff, RZ, 0xc0, !PT ;  /* 0x000000ff05057812 */ /* 0x000fe400078ec0ff */
[----:B------:R-:W-:Y:S02]  /*f730*/  SHF.R.U32.HI R0, RZ, 0x8, R30 ;  /* 0x00000008ff007819 */ /* 0x000fe4000001161e */
[----:B------:R-:W-:Y:S02]  /*f740*/  LEA.HI R9, R3, R8, RZ, 0x3 ;  /* 0x0000000803097211 */ /* 0x000fe400078f18ff */
[----:B------:R-:W-:Y:S02]  /*f750*/  PRMT R14, R5, 0x7604, R4 ;  /* 0x00007604050e7816 */ /* 0x000fe40000000004 */
[----:B------:R-:W-:-:S02]  /*f760*/  SHF.R.U32.HI R3, RZ, 0x8, R36 ;  /* 0x00000008ff037819 */ /* 0x000fc40000011624 */
[----:B------:R-:W-:Y:S02]  /*f770*/  LOP3.LUT R5, R0, 0xff, RZ, 0xc0, !PT ;  /* 0x000000ff00057812 */ /* 0x000fe400078ec0ff */
[----:B------:R-:W-:Y:S01]  /*f780*/  LOP3.LUT R0, R229, 0x70, R10, 0xf8, !PT ;  /* 0x00000070e5007812 */ /* 0x000fe200078ef80a */
[----:B------:R-:W-:Y:S01]  /*f790*/  IMAD.SHL.U32 R10, R9, 0x800, RZ ;  /* 0x00000800090a7824 */ /* 0x000fe200078e00ff */
[----:B------:R-:W-:Y:S02]  /*f7a0*/  LOP3.LUT R8, R36, 0xff, RZ, 0xc0, !PT ;  /* 0x000000ff24087812 */ /* 0x000fe400078ec0ff */
[----:B------:R-:W-:Y:S02]  /*f7b0*/  LOP3.LUT R9, R3, 0xff, RZ, 0xc0, !PT ;  /* 0x000000ff03097812 */ /* 0x000fe400078ec0ff */
[----:B------:R-:W-:Y:S02]  /*f7c0*/  LOP3.LUT R3, R0, R233, RZ, 0x3c, !PT ;  /* 0x000000e900037212 */ /* 0x000fe400078e3cff */
[----:B------:R-:W-:-:S02]  /*f7d0*/  LOP3.LUT R10, R10, 0xffffc000, RZ, 0xc0, !PT ;  /* 0xffffc0000a0a7812 */ /* 0x000fc400078ec0ff */
[----:B------:R-:W-:Y:S02]  /*f7e0*/  PRMT R27, R9, 0x7604, R8 ;  /* 0x00007604091b7816 */ /* 0x000fe40000000008 */
[----:B------:R-:W-:Y:S02]  /*f7f0*/  SHF.R.U32.HI R9, RZ, 0x8, R37 ;  /* 0x00000008ff097819 */ /* 0x000fe40000011625 */
[----:B------:R-:W-:Y:S02]  /*f800*/  IADD3 R3, R3, R10, R234 ;  /* 0x0000000a03037210 */ /* 0x000fe40007ffe0ea */
[----:B------:R-:W-:Y:S02]  /*f810*/  SHF.R.U32.HI R10, RZ, 0x8, R38 ;  /* 0x00000008ff0a7819 */ /* 0x000fe40000011626 */
[----:B------:R-:W-:Y:S02]  /*f820*/  LOP3.LUT R0, R37, 0xff, RZ, 0xc0, !PT ;  /* 0x000000ff25007812 */ /* 0x000fe400078ec0ff */
[----:B------:R-:W-:-:S02]  /*f830*/  LOP3.LUT R9, R9, 0xff, RZ, 0xc0, !PT ;  /* 0x000000ff09097812 */ /* 0x000fc400078ec0ff */
[----:B------:R-:W-:Y:S02]  /*f840*/  SHF.R.U32.HI R13, RZ, 0x8, R39 ;  /* 0x00000008ff0d7819 */ /* 0x000fe40000011627 */
[----:B------:R-:W-:Y:S02]  /*f850*/  LOP3.LUT R11, R10, 0xff, RZ, 0xc0, !PT ;  /* 0x000000ff0a0b7812 */ /* 0x000fe400078ec0ff */
[----:B------:R-:W-:Y:S02]  /*f860*/  SHF.R.U32.HI R7, RZ, 0x8, R31 ;  /* 0x00000008ff077819 */ /* 0x000fe4000001161f */
[----:B------:R-:W-:Y:S02]  /*f870*/  LOP3.LUT R8, R38, 0xff, RZ, 0xc0, !PT ;  /* 0x000000ff26087812 */ /* 0x000fe400078ec0ff */
[----:B------:R-:W-:Y:S02]  /*f880*/  LOP3.LUT R10, R39, 0xff, RZ, 0xc0, !PT ;  /* 0x000000ff270a7812 */ /* 0x000fe400078ec0ff */
[----:B------:R-:W-:Y:S01]  /*f890*/  PRMT R45, R9, 0x7604, R0 ;  /* 0x00007604092d7816 */ /* 0x000fe20000000000 */
[----:B------:R-:W-:Y:S01]  /*f8a0*/  IMAD.IADD R0, R16, 0x1, R3 ;  /* 0x0000000110007824 */ /* 0x000fe200078e0203 */
[----:B------:R-:W-:-:S02]  /*f8b0*/  LOP3.LUT R13, R13, 0xff, RZ, 0xc0, !PT ;  /* 0x000000ff0d0d7812 */ /* 0x000fc400078ec0ff */
[----:B------:R-:W-:Y:S02]  /*f8c0*/  LOP3.LUT R4, R30, 0xff, RZ, 0xc0, !PT ;  /* 0x000000ff1e047812 */ /* 0x000fe400078ec0ff */
[----:B------:R-:W-:Y:S02]  /*f8d0*/  LOP3.LUT R6, R31, 0xff, RZ, 0xc0, !PT ;  /* 0x000000ff1f067812 */ /* 0x000fe400078ec0ff */
[----:B------:R-:W-:Y:S02]  /*f8e0*/  LOP3.LUT R7, R7, 0xff, RZ, 0xc0, !PT ;  /* 0x000000ff07077812 */ /* 0x000fe400078ec0ff */
[----:B------:R-:W-:Y:S02]  /*f8f0*/  PRMT R47, R11, 0x7604, R8 ;  /* 0x000076040b2f7816 */ /* 0x000fe40000000008 */
[----:B------:R-:W-:Y:S02]  /*f900*/  PRMT R53, R13, 0x7604, R10 ;  /* 0x000076040d357816 */ /* 0x000fe4000000000a */
[----:B------:R-:W1:Y:S01]  /*f910*/  LDS.128 R8, [R0+0x18000] ;  /* 0x0180000000087984 */ /* 0x000e620000000c00 */
[----:B------:R-:W-:-:S02]  /*f920*/  PRMT R20, R5, 0x7604, R4 ;  /* 0x0000760405147816 */ /* 0x000fc40000000004 */
[----:B------:R-:W-:Y:S02]  /*f930*/  PRMT R25, R7, 0x7604, R6 ;  /* 0x0000760407197816 */ /* 0x000fe40000000006 */
[----:B------:R-:W2:Y:S01]  /*f940*/  LDS.128 R4, [R225+0x18000] ;  /* 0x01800000e1047984 */ /* 0x000ea20000000c00 */
[----:B------:R-:W-:Y:S02]  /*f950*/  SHF.R.U32.HI R13, RZ, 0x10, R29 ;  /* 0x00000010ff0d7819 */ /* 0x000fe4000001161d */
[----:B------:R-:W-:Y:S02]  /*f960*/  SHF.R.U32.HI R24, RZ, 0x10, R31 ;  /* 0x00000010ff187819 */ /* 0x000fe4000001161f */
[----:B------:R-:W-:Y:S02]  /*f970*/  LOP3.LUT R13, R13, 0xff, RZ, 0xc0, !PT ;  /* 0x000000ff0d0d7812 */ /* 0x000fe400078ec0ff */
[----:B------:R-:W-:Y:S02]  /*f980*/  SHF.R.U32.HI R15, RZ, 0x10, R30 ;  /* 0x00000010ff0f7819 */ /* 0x000fe4000001161e */
        /* <DEDUP_REMOVED lines=14> */
[----:B------:R-:W-:Y:S02]  /*fa70*/  LOP3.LUT R24, R24, 0xff, RZ, 0xc0, !PT ;  /* 0x000000ff18187812 */ /* 0x000fe400078ec0ff */
[----:B------:R-:W-:Y:S02]  /*fa80*/  LOP3.LUT R20, R20, 0xff, RZ, 0xc0, !PT ;  /* 0x000000ff14147812 */ /* 0x000fe400078ec0ff */
[----:B------:R-:W-:Y:S02]  /*fa90*/  LOP3.LUT R49, R49, 0xff000000, R37, 0xf8, !PT ;  /* 0xff00000031317812 */ /* 0x000fe400078ef825 */
[----:B------:R-:W-:Y:S02]  /*faa0*/  LOP3.LUT R45, R13, 0xff000000, R29, 0xf8, !PT ;  /* 0xff0000000d2d7812 */ /* 0x000fe400078ef81d */
[----:B------:R-:W-:-:S02]  /*fab0*/  LOP3.LUT R12, R12, 0xff, RZ, 0xc0, !PT ;  /* 0x000000ff0c0c7812 */ /* 0x000fc400078ec0ff */
[----:B------:R-:W-:Y:S02]  /*fac0*/  PRMT R53, R24, 0x7054, R53 ;  /* 0x0000705418357816 */ /* 0x000fe40000000035 */
[----:B------:R-:W-:Y:S02]  /*fad0*/  PRMT R51, R20, 0x7054, R47 ;  /* 0x0000705414337816 */ /* 0x000fe4000000002f */
[----:B------:R-:W-:Y:S02]  /*fae0*/  LOP3.LUT R46, R15, 0xff000000, R30, 0xf8, !PT ;  /* 0xff0000000f2e7812 */ /* 0x000fe400078ef81e */
[----:B------:R-:W-:Y:S02]  /*faf0*/  F2FP.F16.E4M3.UNPACK_B R37, R49 ;  /* 0x00000031ff25723e */ /* 0x000fe400020006ff */
[----:B-1----:R-:W-:Y:S02]  /*fb00*/  F2FP.F16.E4M3.UNPACK_B R24, R9 ;  /* 0x00000009ff18723e */ /* 0x002fe400020006ff */
[----:B------:R-:W-:-:S02]  /*fb10*/  F2FP.F16.E4M3.UNPACK_B R30, R45 ;  /* 0x0000002dff1e723e */ /* 0x000fc400020006ff */
[----:B------:R-:W-:Y:S02]  /*fb20*/  PRMT R27, R12, 0x7054, R27 ;  /* 0x000070540c1b7816 */ /* 0x000fe4000000001b */
[----:B------:R-:W-:Y:S01]  /*fb30*/  LOP3.LUT R48, R51, 0xff000000, R38, 0xf8, !PT ;  /* 0xff00000033307812 */ /* 0x000fe200078ef826 */
[----:B------:R-:W-:Y:S01]  /*fb40*/  HADD2.F32 R38, -RZ, R37.H0_H0 ;  /* 0x20000025ff267230 */ /* 0x000fe20000004100 */
[-C--:B--2---:R-:W-:Y:S02]  /*fb50*/  F2FP.F16.E4M3.UNPACK_B R12, R5.reuse ;  /* 0x00000005ff0c723e */ /* 0x084fe400020006ff */
[----:B------:R-:W-:Y:S01]  /*fb60*/  F2FP.F16.E4M3.UNPACK_B R13, R5.H1 ;  /* 0x00000005ff0d723e */ /* 0x000fe200030006ff */
[----:B------:R-:W-:Y:S01]  /*fb70*/  HADD2.F32 R5, -RZ, R24.H0_H0 ;  /* 0x20000018ff057230 */ /* 0x000fe20000004100 */
[----:B------:R-:W-:Y:S01]  /*fb80*/  LOP3.LUT R47, R25, 0xff000000, R31, 0xf8, !PT ;  /* 0xff000000192f7812 */ /* 0x000fe200078ef81f */
[----:B------:R-:W-:Y:S01]  /*fb90*/  HADD2.F32 R31, -RZ, R30.H0_H0 ;  /* 0x2000001eff1f7230 */ /* 0x000fe20000004100 */
[-C--:B------:R-:W-:Y:S01]  /*fba0*/  F2FP.F16.E4M3.UNPACK_B R15, R7.reuse ;  /* 0x00000007ff0f723e */ /* 0x080fe200020006ff */
[----:B------:R-:W-:Y:S01]  /*fbb0*/  HADD2.F32 R24, -RZ, R24.H1_H1 ;  /* 0x30000018ff187230 */ /* 0x000fe20000004100 */
[----:B------:R-:W-:-:S02]  /*fbc0*/  F2FP.F16.E4M3.UNPACK_B R20, R7.H1 ;  /* 0x00000007ff14723e */ /* 0x000fc400030006ff */
[-C--:B------:R-:W-:Y:S02]  /*fbd0*/  F2FP.F16.E4M3.UNPACK_B R7, R6.reuse ;  /* 0x00000006ff07723e */ /* 0x080fe400020006ff */
[----:B------:R-:W-:Y:S01]  /*fbe0*/  F2FP.F16.E4M3.UNPACK_B R14, R6.H1 ;  /* 0x00000006ff0e723e */ /* 0x000fe200030006ff */
[----:B------:R-:W-:Y:S01]  /*fbf0*/  HADD2.F32 R6, -RZ, R12.H0_H0 ;  /* 0x2000000cff067230 */ /* 0x000fe20000004100 */
[----:B------:R-:W-:Y:S01]  /*fc00*/  F2FP.F16.E4M3.UNPACK_B R25, R9.H1 ;  /* 0x00000009ff19723e */ /* 0x000fe200030006ff */
[-C--:B------:R-:W-:Y:S01]  /*fc10*/  FMUL.FTZ R9, R5, R38.reuse ;  /* 0x0000002605097220 */ /* 0x080fe20000410000 */
[----:B------:R-:W-:Y:S01]  /*fc20*/  LOP3.LUT R53, R53, 0xff000000, R39, 0xf8, !PT ;  /* 0xff00000035357812 */ /* 0x000fe200078ef827 */
[----:B------:R-:W-:Y:S01]  /*fc30*/  FMUL.FTZ R39, R5, R31 ;  /* 0x0000001f05277220 */ /* 0x000fe20000410000 */
[----:B------:R-:W-:Y:S01]  /*fc40*/  F2FP.F16.E4M3.UNPACK_B R49, R49.H1 ;  /* 0x00000031ff31723e */ /* 0x000fe200030006ff */
[C---:B------:R-:W-:Y:S01]  /*fc50*/  FFMA.FTZ R5, R6.reuse, R31, -R9 ;  /* 0x0000001f06057223 */ /* 0x040fe20000010809 */
[----:B------:R-:W-:Y:S01]  /*fc60*/  LOP3.LUT R36, R27, 0xff000000, R36, 0xf8, !PT ;  /* 0xff0000001b247812 */ /* 0x000fe200078ef824 */
[----:B------:R-:W-:Y:S01]  /*fc70*/  FFMA.FTZ R9, R6, R38, R39 ;  /* 0x0000002606097223 */ /* 0x000fe20000010027 */
[-C--:B------:R-:W-:Y:S01]  /*fc80*/  F2FP.F16.E4M3.UNPACK_B R26, R10.reuse ;  /* 0x0000000aff1a723e */ /* 0x080fe200020006ff */
[----:B------:R-:W-:Y:S01]  /*fc90*/  HADD2.F32 R39, -RZ, R37.H1_H1 ;  /* 0x30000025ff277230 */ /* 0x000fe20000004100 */
[----:B------:R-:W-:Y:S01]  /*fca0*/  F2FP.F16.E4M3.UNPACK_B R27, R10.H1 ;  /* 0x0000000aff1b723e */ /* 0x000fe200030006ff */
[----:B------:R-:W-:Y:S01]  /*fcb0*/  HADD2.F32 R51, -RZ, R49.H0_H0 ;  /* 0x20000031ff337230 */ /* 0x000fe20000004100 */
[----:B------:R-:W-:Y:S01]  /*fcc0*/  F2FP.F16.E4M3.UNPACK_B R45, R45.H1 ;  /* 0x0000002dff2d723e */ /* 0x000fe200030006ff */
[----:B------:R-:W-:-:S02]  /*fcd0*/  HADD2.F32 R10, -RZ, R25.H0_H0 ;  /* 0x20000019ff0a7230 */ /* 0x000fc40000004100 */
[----:B------:R-:W-:Y:S01]  /*fce0*/  FMUL.FTZ R55, R24, R39 ;  /* 0x0000002718377220 */ /* 0x000fe20000410000 */
[----:B------:R-:W-:Y:S01]  /*fcf0*/  HADD2.F32 R31, -RZ, R30.H1_H1 ;  /* 0x3000001eff1f7230 */ /* 0x000fe20000004100 */
[----:B------:R-:W-:Y:S01]  /*fd00*/  LOP3.LUT R44, R3, 0xff000000, R28, 0xf8, !PT ;  /* 0xff000000032c7812 */ /* 0x000fe200078ef81c */
[----:B------:R-:W-:Y:S02]  /*fd10*/  HADD2.F32 R37, -RZ, R45.H0_H0 ;  /* 0x2000002dff257230 */ /* 0x000fe40000004100 */
[----:B------:R-:W-:Y:S01]  /*fd20*/  FMUL.FTZ R59, R10, R51 ;  /* 0x000000330a3b7220 */ /* 0x000fe20000410000 */
[----:B------:R-:W-:Y:S02]  /*fd30*/  HADD2.F32 R6, -RZ, R13.H0_H0 ;  /* 0x2000000dff067230 */ /* 0x000fe40000004100 */
[----:B------:R-:W-:Y:S01]  /*fd40*/  FMUL.FTZ R24, R24, R31 ;  /* 0x0000001f18187220 */ /* 0x000fe20000410000 */
[----:B------:R-:W-:Y:S02]  /*fd50*/  HADD2.F32 R12, -RZ, R12.H1_H1 ;  /* 0x3000000cff0c7230 */ /* 0x000fe40000004100 */
[----:B------:R-:W-:Y:S01]  /*fd60*/  FMUL.FTZ R10, R10, R37 ;  /* 0x000000250a0a7220 */ /* 0x000fe20000410000 */
[----:B------:R-:W-:Y:S01]  /*fd70*/  F2FP.F16.E4M3.UNPACK_B R28, R11 ;  /* 0x0000000bff1c723e */ /* 0x000fe200020006ff */
[----:B------:R-:W-:Y:S01]  /*fd80*/  FFMA.FTZ R59, R6, R37, -R59 ;  /* 0x00000025063b7223 */ /* 0x000fe2000001083b */
[----:B------:R-:W-:Y:S01]  /*fd90*/  F2FP.F16.E4M3.UNPACK_B R37, R53 ;  /* 0x00000035ff25723e */ /* 0x000fe200020006ff */
[----:B------:R-:W-:Y:S01]  /*fda0*/  FFMA.FTZ R50, R12, R39, R24 ;  /* 0x000000270c327223 */ /* 0x000fe20000010018 */
[----:B------:R-:W-:Y:S01]  /*fdb0*/  F2FP.F16.E4M3.UNPACK_B R24, R47 ;  /* 0x0000002fff18723e */ /* 0x000fe200020006ff */
[----:B------:R-:W-:Y:S01]  /*fdc0*/  FFMA.FTZ R51, R6, R51, R10 ;  /* 0x0000003306337223 */ /* 0x000fe2000001000a */
[----:B------:R-:W-:Y:S01]  /*fdd0*/  FFMA.FTZ R38, R12, R31, -R55 ;  /* 0x0000001f0c267223 */ /* 0x000fe20000010837 */
[----:B------:R-:W-:Y:S01]  /*fde0*/  HADD2.F32 R30, -RZ, R49.H1_H1 ;  /* 0x30000031ff1e7230 */ /* 0x000fe20000004100 */
[----:B------:R-:W-:Y:S01]  /*fdf0*/  F2FP.F16.E4M3.UNPACK_B R29, R11.H1 ;  /* 0x0000000bff1d723e */ /* 0x000fe200030006ff */
[----:B------:R-:W-:Y:S01]  /*fe00*/  HADD2.F32 R25, -RZ, R25.H1_H1 ;  /* 0x30000019ff197230 */ /* 0x000fe20000004100 */
[----:B------:R-:W-:Y:S01]  /*fe10*/  F2FP.F16.E4M3.UNPACK_B R53, R53.H1 ;  /* 0x00000035ff35723e */ /* 0x000fe200030006ff */
[----:B------:R-:W-:Y:S01]  /*fe20*/  HADD2.F32 R39, -RZ, R37.H0_H0 ;  /* 0x20000025ff277230 */ /* 0x000fe20000004100 */
[----:B------:R-:W-:Y:S01]  /*fe30*/  F2FP.F16.E4M3.UNPACK_B R47, R47.H1 ;  /* 0x0000002fff2f723e */ /* 0x000fe200030006ff */
[----:B------:R-:W-:-:S02]  /*fe40*/  HADD2.F32 R10, -RZ, R28.H0_H0 ;  /* 0x2000001cff0a7230 */ /* 0x000fc40000004100 */
[C---:B------:R-:W-:Y:S01]  /*fe50*/  FMUL.FTZ R54, R25.reuse, R30 ;  /* 0x0000001e19367220 */ /* 0x040fe20000410000 */
[----:B------:R-:W-:Y:S01]  /*fe60*/  HADD2.F32 R12, -RZ, R45.H1_H1 ;  /* 0x3000002dff0c7230 */ /* 0x000fe20000004100 */
[----:B------:R-:W-:Y:S01]  /*fe70*/  F2FP.F16.E4M3.UNPACK_B R11, R8 ;  /* 0x00000008ff0b723e */ /* 0x000fe200020006ff */
[--C-:B------:R-:W-:Y:S02]  /*fe80*/  HADD2.F32 R31, -RZ, R24.reuse.H0_H0 ;  /* 0x20000018ff1f7230 */ /* 0x100fe40000004100 */
[C---:B------:R-:W-:Y:S01]  /*fe90*/  FMUL.FTZ R45, R10.reuse, R39 ;  /* 0x000000270a2d7220 */ /* 0x040fe20000410000 */
[----:B------:R-:W-:Y:S02]  /*fea0*/  HADD2.F32 R13, -RZ, R13.H1_H1 ;  /* 0x3000000dff0d7230 */ /* 0x000fe40000004100 */
[----:B------:R-:W-:Y:S01]  /*feb0*/  FMUL.FTZ R25, R25, R12 ;  /* 0x0000000c19197220 */ /* 0x000fe20000410000 */
[----:B------:R-:W-:Y:S02]  /*fec0*/  HADD2.F32 R6, -RZ, R15.H0_H0 ;  /* 0x2000000fff067230 */ /* 0x000fe40000004100 */
[----:B------:R-:W-:Y:S01]  /*fed0*/  FMUL.FTZ R10, R10, R31 ;  /* 0x0000001f0a0a7220 */ /* 0x000fe20000410000 */
[----:B------:R-:W-:-:S02]  /*fee0*/  HADD2.F32 R24, -RZ, R24.H1_H1 ;  /* 0x30000018ff187230 */ /* 0x000fc40000004100 */
[C---:B------:R-:W-:Y:S01]  /*fef0*/  FFMA.FTZ R30, R13.reuse, R30, R25 ;  /* 0x0000001e0d1e7223 */ /* 0x040fe20000010019 */
[----:B------:R-:W-:Y:S02]  /*ff00*/  HADD2.F32 R37, -RZ, R37.H1_H1 ;  /* 0x30000025ff257230 */ /* 0x000fe40000004100 */
[C---:B------:R-:W-:Y:S01]  /*ff10*/  FFMA.FTZ R49, R6.reuse, R39, R10 ;  /* 0x0000002706317223 */ /* 0x040fe2000001000a */
[----:B------:R-:W-:Y:S02]  /*ff20*/  HADD2.F32 R28, -RZ, R28.H1_H1 ;  /* 0x3000001cff1c7230 */ /* 0x000fe40000004100 */
[----:B------:R-:W-:Y:S01]  /*ff30*/  FFMA.FTZ R54, R13, R12, -R54 ;  /* 0x0000000c0d367223 */ /* 0x000fe20000010836 */
[----:B------:R-:W-:Y:S02]  /*ff40*/  HADD2.F32 R15, -RZ, R15.H1_H1 ;  /* 0x3000000fff0f7230 */ /* 0x000fe40000004100 */
[----:B------:R-:W-:Y:S01]  /*ff50*/  FFMA.FTZ R45, R6, R31, -R45 ;  /* 0x0000001f062d7223 */ /* 0x000fe2000001082d */
[----:B------:R-:W-:-:S02]  /*ff60*/  HADD2.F32 R25, -RZ, R53.H0_H0 ;  /* 0x20000035ff197230 */ /* 0x000fc40000004100 */
[C---:B------:R-:W-:Y:S01]  /*ff70*/  FMUL.FTZ R12, R28.reuse, R37 ;  /* 0x000000251c0c7220 */ /* 0x040fe20000410000 */
[----:B------:R-:W-:Y:S02]  /*ff80*/  HADD2.F32 R10, -RZ, R29.H0_H0 ;  /* 0x2000001dff0a7230 */ /* 0x000fe40000004100 */
[-C--:B------:R-:W-:Y:S01]  /*ff90*/  FMUL.FTZ R58, R28, R24.reuse ;  /* 0x000000181c3a7220 */ /* 0x080fe20000410000 */
[--C-:B------:R-:W-:Y:S02]  /*ffa0*/  HADD2.F32 R13, -RZ, R47.reuse.H0_H0 ;  /* 0x2000002fff0d7230 */ /* 0x100fe40000004100 */
[C---:B------:R-:W-:Y:S01]  /*ffb0*/  FFMA.FTZ R28, R15.reuse, R24, -R12 ;  /* 0x000000180f1c7223 */ /* 0x040fe2000001080c */
[----:B------:R-:W-:Y:S02]  /*ffc0*/  HADD2.F32 R6, -RZ, R20.H0_H0 ;  /* 0x20000014ff067230 */ /* 0x000fe40000004100 */
[C---:B------:R-:W-:Y:S01]  /*ffd0*/  FMUL.FTZ R31, R10.reuse, R25 ;  /* 0x000000190a1f7220 */ /* 0x040fe20000410000 */
[----:B------:R-:W-:Y:S01]  /*ffe0*/  FFMA.FTZ R58, R15, R37, R58 ;  /* 0x000000250f3a7223 */ /* 0x000fe2000001003a */
[----:B------:R-:W-:Y:S01]  /*fff0*/  F2FP.F16.E4M3.UNPACK_B R8, R8.H1 ;  /* 0x00000008ff08723e */ /* 0x000fe200030006ff */
[----:B------:R-:W-:Y:S01]  /*10000*/  FMUL.FTZ R10, R10, R13 ;  /* 0x0000000d0a0a7220 */ /* 0x000fe20000410000 */
[----:B------:R-:W-:Y:S01]  /*10010*/  F2FP.F16.E4M3.UNPACK_B R15, R36.H1 ;  /* 0x00000024ff0f723e */ /* 0x000fe200030006ff */
[----:B------:R-:W-:Y:S01]  /*10020*/  HADD2.F32 R47, -RZ, R47.H1_H1 ;  /* 0x3000002fff2f7230 */ /* 0x000fe20000004100 */
[----:B------:R-:W-:Y:S01]  /*10030*/  F2FP.F16.E4M3.UNPACK_B R12, R44.H1 ;  /* 0x0000002cff0c723e */ /* 0x000fe200030006ff */
[----:B------:R-:W-:Y:S01]  /*10040*/  FFMA.FTZ R60, R6, R25, R10 ;  /* 0x00000019063c7223 */ /* 0x000fe2000001000a */
[-C--:B------:R-:W-:Y:S01]  /*10050*/  F2FP.F16.E4M3.UNPACK_B R3, R4.reuse ;  /* 0x00000004ff03723e */ /* 0x080fe200020006ff */
[----:B------:R-:W-:Y:S01]  /*10060*/  HADD2.F32 R53, -RZ, R53.H1_H1 ;  /* 0x30000035ff357230 */ /* 0x000fe20000004100 */
[----:B------:R-:W-:Y:S01]  /*10070*/  F2FP.F16.E4M3.UNPACK_B R4, R4.H1 ;  /* 0x00000004ff04723e */ /* 0x000fe200030006ff */
[----:B------:R-:W-:-:S02]  /*10080*/  HADD2.F32 R29, -RZ, R29.H1_H1 ;  /* 0x3000001dff1d7230 */ /* 0x000fc40000004100 */
[----:B------:R-:W-:Y:S01]  /*10090*/  FFMA.FTZ R55, R6, R13, -R31 ;  /* 0x0000000d06377223 */ /* 0x000fe2000001081f */
[----:B------:R-:W-:Y:S01]  /*100a0*/  HADD2.F32 R25, -RZ, R15.H0_H0 ;  /* 0x2000000fff197230 */ /* 0x000fe20000004100 */
[----:B------:R-:W-:Y:S01]  /*100b0*/  F2FP.F16.E4M3.UNPACK_B R36, R36 ;  /* 0x00000024ff24723e */ /* 0x000fe200020006ff */
[----:B------:R-:W-:Y:S02]  /*100c0*/  HADD2.F32 R10, -RZ, R8.H0_H0 ;  /* 0x20000008ff0a7230 */ /* 0x000fe40000004100 */
[C---:B------:R-:W-:Y:S01]  /*100d0*/  FMUL.FTZ R31, R29.reuse, R53 ;  /* 0x000000351d1f7220 */ /* 0x040fe20000410000 */
[----:B------:R-:W-:Y:S02]  /*100e0*/  HADD2.F32 R13, -RZ, R12.H0_H0 ;  /* 0x2000000cff0d7230 */ /* 0x000fe40000004100 */
[----:B------:R-:W-:Y:S01]  /*100f0*/  FMUL.FTZ R24, R29, R47 ;  /* 0x0000002f1d187220 */ /* 0x000fe20000410000 */
[----:B------:R-:W-:Y:S02]  /*10100*/  HADD2.F32 R20, -RZ, R20.H1_H1 ;  /* 0x30000014ff147230 */ /* 0x000fe40000004100 */
[----:B------:R-:W-:Y:S01]  /*10110*/  FMUL.FTZ R29, R10, R25 ;  /* 0x000000190a1d7220 */ /* 0x000fe20000410000 */
[----:B------:R-:W-:-:S02]  /*10120*/  HADD2.F32 R6, -RZ, R4.H0_H0 ;  /* 0x20000004ff067230 */ /* 0x000fc40000004100 */
[----:B------:R-:W-:Y:S01]  /*10130*/  FMUL.FTZ R10, R10, R13 ;  /* 0x0000000d0a0a7220 */ /* 0x000fe20000410000 */
[----:B------:R-:W-:Y:S02]  /*10140*/  HADD2.F32 R8, -RZ, R8.H1_H1 ;  /* 0x30000008ff087230 */ /* 0x000fe40000004100 */
[C---:B------:R-:W-:Y:S01]  /*10150*/  FFMA.FTZ R53, R20.reuse, R53, R24 ;  /* 0x0000003514357223 */ /* 0x040fe20000010018 */
[----:B------:R-:W-:Y:S01]  /*10160*/  FFMA.FTZ R62, R20, R47, -R31 ;  /* 0x0000002f143e7223 */ /* 0x000fe2000001081f */
[C---:B------:R-:W-:Y:S01]  /*10170*/  FFMA.FTZ R24, R6.reuse, R25, R10 ;  /* 0x0000001906187223 */ /* 0x040fe2000001000a */
[----:B------:R-:W-:Y:S02]  /*10180*/  HADD2.F32 R25, -RZ, R15.H1_H1 ;  /* 0x3000000fff197230 */ /* 0x000fe40000004100 */
[----:B------:R-:W-:Y:S01]  /*10190*/  FFMA.FTZ R20, R6, R13, -R29 ;  /* 0x0000000d06147223 */ /* 0x000fe2000001081d */
[----:B------:R-:W-:Y:S01]  /*101a0*/  HADD2.F32 R13, -RZ, R12.H1_H1 ;  /* 0x3000000cff0d7230 */ /* 0x000fe20000004100 */
[----:B------:R-:W-:Y:S01]  /*101b0*/  F2FP.F16.E4M3.UNPACK_B R44, R44 ;  /* 0x0000002cff2c723e */ /* 0x000fe200020006ff */
[----:B------:R-:W-:-:S02]  /*101c0*/  HADD2.F32 R4, -RZ, R4.H1_H1 ;  /* 0x30000004ff047230 */ /* 0x000fc40000004100 */
[C---:B------:R-:W-:Y:S01]  /*101d0*/  FMUL.FTZ R29, R8.reuse, R25 ;  /* 0x00000019081d7220 */ /* 0x040fe20000410000 */
[----:B------:R-:W-:Y:S02]  /*101e0*/  HADD2.F32 R15, -RZ, R36.H0_H0 ;  /* 0x20000024ff0f7230 */ /* 0x000fe40000004100 */
        /* <DEDUP_REMOVED lines=9> */
[--C-:B------:R-:W-:Y:S01]  /*10280*/  HADD2.F32 R4, -RZ, R3.reuse.H0_H0 ;  /* 0x20000003ff047230 */ /* 0x100fe20000004100 */
[----:B------:R-:W-:Y:S01]  /*10290*/  F2FP.F16.E4M3.UNPACK_B R10, R48.H1 ;  /* 0x00000030ff0a723e */ /* 0x000fe200030006ff */
[----:B------:R-:W-:Y:S02]  /*102a0*/  HADD2.F32 R44, -RZ, R44.H1_H1 ;  /* 0x3000002cff2c7230 */ /* 0x000fe40000004100 */
[C---:B------:R-:W-:Y:S01]  /*102b0*/  FMUL.FTZ R8, R11.reuse, R36 ;  /* 0x000000240b087220 */ /* 0x040fe20000410000 */
[----:B------:R-:W-:Y:S01]  /*102c0*/  HADD2.F32 R3, -RZ, R3.H1_H1 ;  /* 0x30000003ff037230 */ /* 0x000fe20000004100 */
[----:B------:R-:W-:Y:S01]  /*102d0*/  F2FP.F16.E4M3.UNPACK_B R6, R46.H1 ;  /* 0x0000002eff06723e */ /* 0x000fe200030006ff */
[C---:B------:R-:W-:Y:S01]  /*102e0*/  FFMA.FTZ R25, R4.reuse, R13, -R25 ;  /* 0x0000000d04197223 */ /* 0x040fe20000010819 */
[----:B------:R-:W-:Y:S01]  /*102f0*/  FFMA.FTZ R29, R4, R15, R29 ;  /* 0x0000000f041d7223 */ /* 0x000fe2000001001d */
[-C--:B------:R-:W-:Y:S01]  /*10300*/  FMUL.FTZ R13, R11, R44.reuse ;  /* 0x0000002c0b0d7220 */ /* 0x080fe20000410000 */
[----:B------:R-:W-:Y:S01]  /*10310*/  FFMA.FTZ R44, R3, R44, -R8 ;  /* 0x0000002c032c7223 */ /* 0x000fe20000010808 */
[----:B------:R-:W-:Y:S01]  /*10320*/  HADD2.F32 R11, -RZ, R10.H0_H0 ;  /* 0x2000000aff0b7230 */ /* 0x000fe20000004100 */
[----:B------:R-:W-:Y:S01]  /*10330*/  F2FP.F16.E4M3.UNPACK_B R48, R48 ;  /* 0x00000030ff30723e */ /* 0x000fe200020006ff */
[----:B------:R-:W-:-:S02]  /*10340*/  HADD2.F32 R4, -RZ, R27.H0_H0 ;  /* 0x2000001bff047230 */ /* 0x000fc40000004100 */
[----:B------:R-:W-:Y:S01]  /*10350*/  FFMA.FTZ R36, R3, R36, R13 ;  /* 0x0000002403247223 */ /* 0x000fe2000001000d */
[----:B------:R-:W-:Y:S01]  /*10360*/  HADD2.F32 R8, -RZ, R6.H0_H0 ;  /* 0x20000006ff087230 */ /* 0x000fe20000004100 */
[----:B------:R-:W-:Y:S01]  /*10370*/  F2FP.F16.E4M3.UNPACK_B R46, R46 ;  /* 0x0000002eff2e723e */ /* 0x000fe200020006ff */
[----:B------:R-:W-:Y:S02]  /*10380*/  HADD2.F32 R10, -RZ, R10.H1_H1 ;  /* 0x3000000aff0a7230 */ /* 0x000fe40000004100 */
[C---:B------:R-:W-:Y:S01]  /*10390*/  FMUL.FTZ R12, R4.reuse, R11 ;  /* 0x0000000b040c7220 */ /* 0x040fe20000410000 */
[----:B------:R-:W-:Y:S02]  /*103a0*/  HADD2.F32 R27, -RZ, R27.H1_H1 ;  /* 0x3000001bff1b7230 */ /* 0x000fe40000004100 */
[----:B------:R-:W-:Y:S01]  /*103b0*/  FMUL.FTZ R4, R4, R8 ;  /* 0x0000000804047220 */ /* 0x000fe20000410000 */
[----:B------:R-:W-:Y:S01]  /*103c0*/  HADD2.F32 R6, -RZ, R6.H1_H1 ;  /* 0x30000006ff067230 */ /* 0x000fe20000004100 */
[----:B------:R-:W-:Y:S01]  /*103d0*/  F2FP.SATFINITE.E4M3.F32.PACK_AB_MERGE_C R54, R54, R59, RZ ;  /* 0x0000003b3636723e */ /* 0x000fe200048070ff */
[----:B------:R-:W-:-:S02]  /*103e0*/  HADD2.F32 R3, -RZ, R14.H0_H0 ;  /* 0x2000000eff037230 */ /* 0x000fc40000004100 */
[C---:B------:R-:W-:Y:S01]  /*103f0*/  FMUL.FTZ R13, R27.reuse, R10 ;  /* 0x0000000a1b0d7220 */ /* 0x040fe20000410000 */
[----:B------:R-:W-:Y:S02]  /*10400*/  HADD2.F32 R14, -RZ, R14.H1_H1 ;  /* 0x3000000eff0e7230 */ /* 0x000fe40000004100 */
[----:B------:R-:W-:Y:S01]  /*10410*/  FMUL.FTZ R39, R27, R6 ;  /* 0x000000061b277220 */ /* 0x000fe20000410000 */
[----:B------:R-:W-:Y:S01]  /*10420*/  F2FP.SATFINITE.E4M3.F32.PACK_AB_MERGE_C R30, R30, R51, RZ ;  /* 0x000000331e1e723e */ /* 0x000fe200048070ff */
[C---:B------:R-:W-:Y:S01]  /*10430*/  FFMA.FTZ R12, R3.reuse, R8, -R12 ;  /* 0x00000008030c7223 */ /* 0x040fe2000001080c */
[----:B------:R-:W-:Y:S01]  /*10440*/  FFMA.FTZ R15, R3, R11, R4 ;  /* 0x0000000b030f7223 */ /* 0x000fe20000010004 */
[C---:B------:R-:W-:Y:S01]  /*10450*/  FFMA.FTZ R27, R14.reuse, R6, -R13 ;  /* 0x000000060e1b7223 */ /* 0x040fe2000001080d */
[----:B------:R-:W-:Y:S02]  /*10460*/  HADD2.F32 R8, -RZ, R48.H0_H0 ;  /* 0x20000030ff087230 */ /* 0x000fe40000004100 */
[----:B------:R-:W-:Y:S01]  /*10470*/  FFMA.FTZ R14, R14, R10, R39 ;  /* 0x0000000a0e0e7223 */ /* 0x000fe20000010027 */
[----:B------:R-:W-:Y:S01]  /*10480*/  HADD2.F32 R4, -RZ, R26.H0_H0 ;  /* 0x2000001aff047230 */ /* 0x000fe20000004100 */
[----:B------:R-:W-:Y:S01]  /*10490*/  F2FP.SATFINITE.E4M3.F32.PACK_AB_MERGE_C R5, R38, R5, R54 ;  /* 0x000000052605723e */ /* 0x000fe20004807036 */
[--C-:B------:R-:W-:Y:S01]  /*104a0*/  HADD2.F32 R6, -RZ, R46.reuse.H0_H0 ;  /* 0x2000002eff067230 */ /* 0x100fe20000004100 */
[----:B------:R-:W-:Y:S01]  /*104b0*/  F2FP.SATFINITE.E4M3.F32.PACK_AB_MERGE_C R12, R27, R12, RZ ;  /* 0x0000000c1b0c723e */ /* 0x000fe200048070ff */
[----:B------:R-:W-:-:S02]  /*104c0*/  HADD2.F32 R46, -RZ, R46.H1_H1 ;  /* 0x3000002eff2e7230 */ /* 0x000fc40000004100 */
[C---:B------:R-:W-:Y:S01]  /*104d0*/  FMUL.FTZ R10, R4.reuse, R8 ;  /* 0x00000008040a7220 */ /* 0x040fe20000410000 */
[----:B------:R-:W-:Y:S02]  /*104e0*/  HADD2.F32 R48, -RZ, R48.H1_H1 ;  /* 0x30000030ff307230 */ /* 0x000fe40000004100 */
[----:B------:R-:W-:Y:S01]  /*104f0*/  FMUL.FTZ R11, R4, R6 ;  /* 0x00000006040b7220 */ /* 0x000fe20000410000 */
[----:B------:R-:W-:Y:S01]  /*10500*/  HADD2.F32 R26, -RZ, R26.H1_H1 ;  /* 0x3000001aff1a7230 */ /* 0x000fe20000004100 */
[----:B------:R-:W-:Y:S01]  /*10510*/  F2FP.SATFINITE.E4M3.F32.PACK_AB_MERGE_C R14, R14, R15, RZ ;  /* 0x0000000f0e0e723e */ /* 0x000fe200048070ff */
[--C-:B------:R-:W-:Y:S01]  /*10520*/  HADD2.F32 R3, -RZ, R7.reuse.H0_H0 ;  /* 0x20000007ff037230 */ /* 0x100fe20000004100 */
[----:B------:R-:W-:Y:S01]  /*10530*/  F2FP.SATFINITE.E4M3.F32.PACK_AB_MERGE_C R9, R50, R9, R30 ;  /* 0x000000093209723e */ /* 0x000fe2000480701e */
[----:B------:R-:W-:Y:S02]  /*10540*/  HADD2.F32 R7, -RZ, R7.H1_H1 ;  /* 0x30000007ff077230 */ /* 0x000fe40000004100 */
[C---:B------:R-:W-:Y:S01]  /*10550*/  FMUL.FTZ R4, R26.reuse, R48 ;  /* 0x000000301a047220 */ /* 0x040fe20000410000 */
[----:B------:R-:W-:Y:S01]  /*10560*/  FMUL.FTZ R13, R26, R46 ;  /* 0x0000002e1a0d7220 */ /* 0x000fe20000410000 */
        /* <DEDUP_REMOVED lines=16> */
.L_x_1359:
[----:B------:R-:W-:Y:S05]  /*10670*/  BSYNC B1 ;  /* 0x0000000000017941 */ /* 0x000fea0003800000 */
.L_x_1358:
[----:B------:R-:W-:Y:S05]  /*10680*/  @P0 BRA `(.L_x_1333) ;  /* 0x0000000c00d80947 */ /* 0x000fea0003800000 */
[----:B--2345:R-:W-:Y:S02]  /*10690*/  SHF.R.U32.HI R0, RZ, 0x8, R32 ;  /* 0x00000008ff007819 */ /* 0x03cfe40000011620 */
        /* <DEDUP_REMOVED lines=34> */
[----:B------:R-:W-:Y:S02]  /*108c0*/  LOP3.LUT R20, R41, 0xff, RZ, 0xc0, !PT ;  /* 0x000000ff29147812 */ /* 0x000fe400078ec0ff */
[----:B------:R-:W-:Y:S02]  /*108d0*/  LOP3.LUT R27, R43, 0xff, RZ, 0xc0, !PT ;  /* 0x000000ff2b1b7812 */ /* 0x000fe400078ec0ff */
[----:B------:R-:W-:Y:S02]  /*108e0*/  LOP3.LUT R26, R26, 0xff, RZ, 0xc0, !PT ;  /* 0x000000ff1a1a7812 */ /* 0x000fe400078ec0ff */
[----:B------:R-:W-:Y:S02]  /*108f0*/  PRMT R20, R3, 0x7604, R20 ;  /* 0x0000760403147816 */ /* 0x000fe40000000014 */
[----:B------:R-:W-:Y:S02]  /*10900*/  SHF.R.U32.HI R3, RZ, 0x10, R33 ;  /* 0x00000010ff037819 */ /* 0x000fe40000011621 */
[----:B------:R-:W-:-:S02]  /*10910*/  SHF.R.U32.HI R21, RZ, 0x8, R42 ;  /* 0x00000008ff157819 */ /* 0x000fc4000001162a */
[----:B------:R-:W-:Y:S01]  /*10920*/  PRMT R26, R26, 0x7604, R27 ;  /* 0x000076041a1a7816 */ /* 0x000fe2000000001b */
[----:B------:R-:W-:Y:S01]  /*10930*/  IMAD.U32 R3, R3, 0x10000, RZ ;  /* 0x0001000003037824 */ /* 0x000fe200078e00ff */
[----:B------:R-:W-:Y:S02]  /*10940*/  SHF.R.U32.HI R27, RZ, 0x10, R41 ;  /* 0x00000010ff1b7819 */ /* 0x000fe40000011629 */
[----:B------:R-:W-:Y:S02]  /*10950*/  LOP3.LUT R24, R42, 0xff, RZ, 0xc0, !PT ;  /* 0x000000ff2a187812 */ /* 0x000fe400078ec0ff */
[----:B------:R-:W-:Y:S01]  /*10960*/  LOP3.LUT R21, R21, 0xff, RZ, 0xc0, !PT ;  /* 0x000000ff15157812 */ /* 0x000fe200078ec0ff */
[----:B------:R-:W-:Y:S01]  /*10970*/  IMAD.U32 R27, R27, 0x10000, RZ ;  /* 0x000100001b1b7824 */ /* 0x000fe200078e00ff */
[----:B------:R-:W-:Y:S02]  /*10980*/  LOP3.LUT R13, R13, 0xff0000, R32, 0xf8, !PT ;  /* 0x00ff00000d0d7812 */ /* 0x000fe400078ef820 */
[----:B------:R-:W-:-:S02]  /*10990*/  PRMT R31, R21, 0x7604, R24 ;  /* 0x00007604151f7816 */ /* 0x000fc40000000018 */
[----:B------:R-:W-:Y:S02]  /*109a0*/  SHF.R.U32.HI R21, RZ, 0x10, R35 ;  /* 0x00000010ff157819 */ /* 0x000fe40000011623 */
[----:B------:R-:W-:Y:S02]  /*109b0*/  LOP3.LUT R3, R12, 0xff0000, R3, 0xf8, !PT ;  /* 0x00ff00000c037812 */ /* 0x000fe400078ef803 */
[----:B------:R-:W-:Y:S01]  /*109c0*/  LOP3.LUT R25, R25, 0xff0000, R40, 0xf8, !PT ;  /* 0x00ff000019197812 */ /* 0x000fe200078ef828 */
[----:B------:R-:W-:Y:S01]  /*109d0*/  IMAD.U32 R21, R21, 0x10000, RZ ;  /* 0x0001000015157824 */ /* 0x000fe200078e00ff */
[----:B------:R-:W-:Y:S02]  /*109e0*/  LOP3.LUT R29, R20, 0xff0000, R27, 0xf8, !PT ;  /* 0x00ff0000141d7812 */ /* 0x000fe400078ef81b */
[----:B------:R-:W-:Y:S02]  /*109f0*/  LOP3.LUT R27, R13, 0xff000000, R32, 0xf8, !PT ;  /* 0xff0000000d1b7812 */ /* 0x000fe400078ef820 */
[----:B------:R-:W-:-:S02]  /*10a00*/  LOP3.LUT R32, R3, 0xff000000, R33, 0xf8, !PT ;  /* 0xff00000003207812 */ /* 0x000fc400078ef821 */
[----:B------:R-:W-:Y:S02]  /*10a10*/  SHF.R.U32.HI R37, RZ, 0x10, R43 ;  /* 0x00000010ff257819 */ /* 0x000fe4000001162b */
[----:B------:R-:W-:Y:S02]  /*10a20*/  LOP3.LUT R31, R31, 0xff0000, R42, 0xf8, !PT ;  /* 0x00ff00001f1f7812 */ /* 0x000fe400078ef82a */
[----:B------:R-:W-:Y:S01]  /*10a30*/  LOP3.LUT R33, R25, 0xff000000, R40, 0xf8, !PT ;  /* 0xff00000019217812 */ /* 0x000fe200078ef828 */
[----:B------:R-:W-:Y:S01]  /*10a40*/  IMAD.U32 R37, R37, 0x10000, RZ ;  /* 0x0001000025257824 */ /* 0x000fe200078e00ff */
[----:B------:R-:W-:Y:S02]  /*10a50*/  LOP3.LUT R40, R29, 0xff000000, R41, 0xf8, !PT ;  /* 0xff0000001d287812 */ /* 0x000fe400078ef829 */
[----:B------:R-:W-:Y:S02]  /*10a60*/  LOP3.LUT R15, R15, 0xff0000, R34, 0xf8, !PT ;  /* 0x00ff00000f0f7812 */ /* 0x000fe400078ef822 */
[----:B------:R-:W-:-:S02]  /*10a70*/  LOP3.LUT R36, R31, 0xff000000, R42, 0xf8, !PT ;  /* 0xff0000001f247812 */ /* 0x000fc400078ef82a */
[----:B------:R-:W-:Y:S02]  /*10a80*/  F2FP.F16.E4M3.UNPACK_B R28, R32 ;  /* 0x00000020ff1c723e */ /* 0x000fe400020006ff */
[----:B-1----:R-:W-:Y:S02]  /*10a90*/  F2FP.F16.E4M3.UNPACK_B R20, R9 ;  /* 0x00000009ff14723e */ /* 0x002fe400020006ff */
[----:B------:R-:W-:Y:S01]  /*10aa0*/  LOP3.LUT R21, R14, 0xff0000, R21, 0xf8, !PT ;  /* 0x00ff00000e157812 */ /* 0x000fe200078ef815 */
[----:B------:R-:W-:Y:S01]  /*10ab0*/  HADD2.F32 R29, -RZ, R28.H0_H0 ;  /* 0x2000001cff1d7230 */ /* 0x000fe20000004100 */
[----:B------:R-:W-:Y:S01]  /*10ac0*/  F2FP.F16.E4M3.UNPACK_B R31, R40 ;  /* 0x00000028ff1f723e */ /* 0x000fe200020006ff */
[--C-:B------:R-:W-:Y:S01]  /*10ad0*/  HADD2.F32 R24, -RZ, R20.reuse.H0_H0 ;  /* 0x20000014ff187230 */ /* 0x100fe20000004100 */
[----:B------:R-:W-:Y:S01]  /*10ae0*/  LOP3.LUT R30, R15, 0xff000000, R34, 0xf8, !PT ;  /* 0xff0000000f1e7812 */ /* 0x000fe200078ef822 */
[----:B------:R-:W-:Y:S01]  /*10af0*/  HADD2.F32 R20, -RZ, R20.H1_H1 ;  /* 0x30000014ff147230 */ /* 0x000fe20000004100 */
[----:B--2---:R-:W-:-:S02]  /*10b00*/  F2FP.F16.E4M3.UNPACK_B R12, R5 ;  /* 0x00000005ff0c723e */ /* 0x004fc400020006ff */
[----:B------:R-:W-:Y:S01]  /*10b10*/  LOP3.LUT R34, R21, 0xff000000, R35, 0xf8, !PT ;  /* 0xff00000015227812 */ /* 0x000fe200078ef823 */
[----:B------:R-:W-:Y:S01]  /*10b20*/  HADD2.F32 R35, -RZ, R31.H0_H0 ;  /* 0x2000001fff237230 */ /* 0x000fe20000004100 */
[----:B------:R-:W-:Y:S01]  /*10b30*/  LOP3.LUT R37, R26, 0xff0000, R37, 0xf8, !PT ;  /* 0x00ff00001a257812 */ /* 0x000fe200078ef825 */
[C---:B------:R-:W-:Y:S01]  /*10b40*/  FMUL.FTZ R44, R24.reuse, R29 ;  /* 0x0000001d182c7220 */ /* 0x040fe20000410000 */
[-C--:B------:R-:W-:Y:S02]  /*10b50*/  F2FP.F16.E4M3.UNPACK_B R14, R7.reuse ;  /* 0x00000007ff0e723e */ /* 0x080fe400020006ff */
[----:B------:R-:W-:Y:S02]  /*10b60*/  F2FP.F16.E4M3.UNPACK_B R15, R7.H1 ;  /* 0x00000007ff0f723e */ /* 0x000fe400030006ff */
[-C--:B------:R-:W-:Y:S02]  /*10b70*/  F2FP.F16.E4M3.UNPACK_B R7, R6.reuse ;  /* 0x00000006ff07723e */ /* 0x080fe400020006ff */
[----:B------:R-:W-:Y:S01]  /*10b80*/  F2FP.F16.E4M3.UNPACK_B R13, R6.H1 ;  /* 0x00000006ff0d723e */ /* 0x000fe200030006ff */
[--C-:B------:R-:W-:Y:S01]  /*10b90*/  HADD2.F32 R6, -RZ, R12.reuse.H0_H0 ;  /* 0x2000000cff067230 */ /* 0x100fe20000004100 */
[----:B------:R-:W-:Y:S01]  /*10ba0*/  LOP3.LUT R42, R37, 0xff000000, R43, 0xf8, !PT ;  /* 0xff000000252a7812 */ /* 0x000fe200078ef82b */
[----:B------:R-:W-:Y:S01]  /*10bb0*/  FMUL.FTZ R37, R24, R35 ;  /* 0x0000002318257220 */ /* 0x000fe20000410000 */
[----:B------:R-:W-:Y:S01]  /*10bc0*/  F2FP.F16.E4M3.UNPACK_B R21, R9.H1 ;  /* 0x00000009ff15723e */ /* 0x000fe200030006ff */
[----:B------:R-:W-:-:S02]  /*10bd0*/  HADD2.F32 R12, -RZ, R12.H1_H1 ;  /* 0x3000000cff0c7230 */ /* 0x000fc40000004100 */
[C---:B------:R-:W-:Y:S01]  /*10be0*/  FFMA.FTZ R44, R6.reuse, R35, R44 ;  /* 0x00000023062c7223 */ /* 0x040fe2000001002c */
[----:B------:R-:W-:Y:S01]  /*10bf0*/  FFMA.FTZ R38, R6, R29, -R37 ;  /* 0x0000001d06267223 */ /* 0x000fe20000010825 */
[----:B------:R-:W-:Y:S01]  /*10c00*/  F2FP.F16.E4M3.UNPACK_B R40, R40.H1 ;  /* 0x00000028ff28723e */ /* 0x000fe200030006ff */
[----:B------:R-:W-:Y:S01]  /*10c10*/  HADD2.F32 R35, -RZ, R31.H1_H1 ;  /* 0x3000001fff237230 */ /* 0x000fe20000004100 */
[----:B------:R-:W-:Y:S01]  /*10c20*/  F2FP.F16.E4M3.UNPACK_B R32, R32.H1 ;  /* 0x00000020ff20723e */ /* 0x000fe200030006ff */
[----:B------:R-:W-:Y:S01]  /*10c30*/  HADD2.F32 R29, -RZ, R28.H1_H1 ;  /* 0x3000001cff1d7230 */ /* 0x000fe20000004100 */
[-C--:B------:R-:W-:Y:S01]  /*10c40*/  F2FP.F16.E4M3.UNPACK_B R25, R11.reuse ;  /* 0x0000000bff19723e */ /* 0x080fe200020006ff */
[----:B------:R-:W-:Y:S01]  /*10c50*/  HADD2.F32 R37, -RZ, R40.H0_H0 ;  /* 0x20000028ff257230 */ /* 0x000fe20000004100 */
[----:B------:R-:W-:Y:S01]  /*10c60*/  F2FP.F16.E4M3.UNPACK_B R26, R11.H1 ;  /* 0x0000000bff1a723e */ /* 0x000fe200030006ff */
[C---:B------:R-:W-:Y:S01]  /*10c70*/  FMUL.FTZ R39, R20.reuse, R35 ;  /* 0x0000002314277220 */ /* 0x040fe20000410000 */
[-C--:B------:R-:W-:Y:S01]  /*10c80*/  F2FP.F16.E4M3.UNPACK_B R11, R10.reuse ;  /* 0x0000000aff0b723e */ /* 0x080fe200020006ff */
[----:B------:R-:W-:Y:S01]  /*10c90*/  HADD2.F32 R31, -RZ, R32.H0_H0 ;  /* 0x20000020ff1f7230 */ /* 0x000fe20000004100 */
[----:B------:R-:W-:Y:S01]  /*10ca0*/  F2FP.F16.E4M3.UNPACK_B R24, R10.H1 ;  /* 0x0000000aff18723e */ /* 0x000fe200030006ff */
[----:B------:R-:W-:Y:S01]  /*10cb0*/  HADD2.F32 R10, -RZ, R21.H0_H0 ;  /* 0x20000015ff0a7230 */ /* 0x000fe20000004100 */
[----:B------:R-:W-:Y:S01]  /*10cc0*/  F2FP.F16.E4M3.UNPACK_B R5, R5.H1 ;  /* 0x00000005ff05723e */ /* 0x000fe200030006ff */
[-C--:B------:R-:W-:Y:S01]  /*10cd0*/  FMUL.FTZ R20, R20, R29.reuse ;  /* 0x0000001d14147220 */ /* 0x080fe20000410000 */
[----:B------:R-:W-:Y:S01]  /*10ce0*/  FFMA.FTZ R39, R12, R29, -R39 ;  /* 0x0000001d0c277223 */ /* 0x000fe20000010827 */
[----:B------:R-:W-:-:S02]  /*10cf0*/  HADD2.F32 R40, -RZ, R40.H1_H1 ;  /* 0x30000028ff287230 */ /* 0x000fc40000004100 */
[----:B------:R-:W-:Y:S01]  /*10d00*/  FMUL.FTZ R41, R10, R37 ;  /* 0x000000250a297220 */ /* 0x000fe20000410000 */
[----:B------:R-:W-:Y:S02]  /*10d10*/  HADD2.F32 R6, -RZ, R5.H0_H0 ;  /* 0x20000005ff067230 */ /* 0x000fe40000004100 */
[----:B------:R-:W-:Y:S01]  /*10d20*/  FFMA.FTZ R35, R12, R35, R20 ;  /* 0x000000230c237223 */ /* 0x000fe20000010014 */
[-C--:B------:R-:W-:Y:S01]  /*10d30*/  FMUL.FTZ R10, R10, R31.reuse ;  /* 0x0000001f0a0a7220 */ /* 0x080fe20000410000 */
[----:B------:R-:W-:Y:S01]  /*10d40*/  F2FP.F16.E4M3.UNPACK_B R20, R42 ;  /* 0x0000002aff14723e */ /* 0x000fe200020006ff */
[----:B------:R-:W-:Y:S01]  /*10d50*/  HADD2.F32 R21, -RZ, R21.H1_H1 ;  /* 0x30000015ff157230 */ /* 0x000fe20000004100 */
[----:B------:R-:W-:Y:S01]  /*10d60*/  F2FP.F16.E4M3.UNPACK_B R12, R34 ;  /* 0x00000022ff0c723e */ /* 0x000fe200020006ff */
[C---:B------:R-:W-:Y:S01]  /*10d70*/  FFMA.FTZ R41, R6.reuse, R31, -R41 ;  /* 0x0000001f06297223 */ /* 0x040fe20000010829 */
[----:B------:R-:W-:Y:S01]  /*10d80*/  FFMA.FTZ R37, R6, R37, R10 ;  /* 0x0000002506257223 */ /* 0x000fe2000001000a */
[----:B------:R-:W-:-:S02]  /*10d90*/  HADD2.F32 R31, -RZ, R20.H0_H0 ;  /* 0x20000014ff1f7230 */ /* 0x000fc40000004100 */
[C---:B------:R-:W-:Y:S01]  /*10da0*/  FMUL.FTZ R28, R21.reuse, R40 ;  /* 0x00000028151c7220 */ /* 0x040fe20000410000 */
[----:B------:R-:W-:Y:S01]  /*10db0*/  HADD2.F32 R10, -RZ, R25.H0_H0 ;  /* 0x20000019ff0a7230 */ /* 0x000fe20000004100 */
[----:B------:R-:W-:Y:S01]  /*10dc0*/  F2FP.F16.E4M3.UNPACK_B R42, R42.H1 ;  /* 0x0000002aff2a723e */ /* 0x000fe200030006ff */
[----:B------:R-:W-:Y:S01]  /*10dd0*/  HADD2.F32 R32, -RZ, R32.H1_H1 ;  /* 0x30000020ff207230 */ /* 0x000fe20000004100 */
[----:B------:R-:W-:Y:S01]  /*10de0*/  F2FP.F16.E4M3.UNPACK_B R34, R34.H1 ;  /* 0x00000022ff22723e */ /* 0x000fe200030006ff */
[----:B------:R-:W-:Y:S02]  /*10df0*/  HADD2.F32 R29, -RZ, R12.H0_H0 ;  /* 0x2000000cff1d7230 */ /* 0x000fe40000004100 */
[----:B------:R-:W-:Y:S01]  /*10e00*/  FMUL.FTZ R43, R10, R31 ;  /* 0x0000001f0a2b7220 */ /* 0x000fe20000410000 */
[----:B------:R-:W-:Y:S02]  /*10e10*/  HADD2.F32 R5, -RZ, R5.H1_H1 ;  /* 0x30000005ff057230 */ /* 0x000fe40000004100 */
[----:B------:R-:W-:Y:S01]  /*10e20*/  FMUL.FTZ R21, R21, R32 ;  /* 0x0000002015157220 */ /* 0x000fe20000410000 */
[----:B------:R-:W-:-:S02]  /*10e30*/  HADD2.F32 R6, -RZ, R14.H0_H0 ;  /* 0x2000000eff067230 */ /* 0x000fc40000004100 */
[-C--:B------:R-:W-:Y:S01]  /*10e40*/  FMUL.FTZ R10, R10, R29.reuse ;  /* 0x0000001d0a0a7220 */ /* 0x080fe20000410000 */
[----:B------:R-:W-:Y:S02]  /*10e50*/  HADD2.F32 R20, -RZ, R20.H1_H1 ;  /* 0x30000014ff147230 */ /* 0x000fe40000004100 */
[C---:B------:R-:W-:Y:S01]  /*10e60*/  FFMA.FTZ R40, R5.reuse, R40, R21 ;  /* 0x0000002805287223 */ /* 0x040fe20000010015 */
[----:B------:R-:W-:Y:S02]  /*10e70*/  HADD2.F32 R21, -RZ, R42.H0_H0 ;  /* 0x2000002aff157230 */ /* 0x000fe40000004100 */
[C---:B------:R-:W-:Y:S01]  /*10e80*/  FFMA.FTZ R43, R6.reuse, R29, -R43 ;  /* 0x0000001d062b7223 */ /* 0x040fe2000001082b */
[----:B------:R-:W-:Y:S01]  /*10e90*/  FFMA.FTZ R45, R6, R31, R10 ;  /* 0x0000001f062d7223 */ /* 0x000fe2000001000a */
[----:B------:R-:W-:Y:S02]  /*10ea0*/  HADD2.F32 R6, -RZ, R26.H0_H0 ;  /* 0x2000001aff067230 */ /* 0x000fe40000004100 */
[----:B------:R-:W-:Y:S01]  /*10eb0*/  FFMA.FTZ R32, R5, R32, -R28 ;  /* 0x0000002005207223 */ /* 0x000fe2000001081c */
[----:B------:R-:W-:Y:S01]  /*10ec0*/  HADD2.F32 R25, -RZ, R25.H1_H1 ;  /* 0x30000019ff197230 */ /* 0x000fe20000004100 */
[----:B------:R-:W-:Y:S01]  /*10ed0*/  F2FP.F16.E4M3.UNPACK_B R9, R8 ;  /* 0x00000008ff09723e */ /* 0x000fe200020006ff */
[----:B------:R-:W-:-:S02]  /*10ee0*/  HADD2.F32 R12, -RZ, R12.H1_H1 ;  /* 0x3000000cff0c7230 */ /* 0x000fc40000004100 */
[C---:B------:R-:W-:Y:S01]  /*10ef0*/  FMUL.FTZ R28, R6.reuse, R21 ;  /* 0x00000015061c7220 */ /* 0x040fe20000410000 */
[----:B------:R-:W-:Y:S02]  /*10f00*/  HADD2.F32 R10, -RZ, R34.H0_H0 ;  /* 0x20000022ff0a7230 */ /* 0x000fe40000004100 */
[C---:B------:R-:W-:Y:S01]  /*10f10*/  FMUL.FTZ R29, R25.reuse, R20 ;  /* 0x00000014191d7220 */ /* 0x040fe20000410000 */
[----:B------:R-:W-:Y:S02]  /*10f20*/  HADD2.F32 R5, -RZ, R15.H0_H0 ;  /* 0x2000000fff057230 */ /* 0x000fe40000004100 */
[----:B------:R-:W-:Y:S01]  /*10f30*/  FMUL.FTZ R25, R25, R12 ;  /* 0x0000000c19197220 */ /* 0x000fe20000410000 */
[----:B------:R-:W-:Y:S02]  /*10f40*/  HADD2.F32 R14, -RZ, R14.H1_H1 ;  /* 0x3000000eff0e7230 */ /* 0x000fe40000004100 */
[----:B------:R-:W-:Y:S01]  /*10f50*/  FMUL.FTZ R6, R6, R10 ;  /* 0x0000000a06067220 */ /* 0x000fe20000410000 */
[----:B------:R-:W-:Y:S01]  /*10f60*/  F2FP.F16.E4M3.UNPACK_B R8, R8.H1 ;  /* 0x00000008ff08723e */ /* 0x000fe200030006ff */
[C---:B------:R-:W-:Y:S01]  /*10f70*/  FFMA.FTZ R47, R5.reuse, R10, -R28 ;  /* 0x0000000a052f7223 */ /* 0x040fe2000001081c */
[----:B------:R-:W-:Y:S01]  /*10f80*/  F2FP.F16.E4M3.UNPACK_B R10, R27.H1 ;  /* 0x0000001bff0a723e */ /* 0x000fe200030006ff */
[C---:B------:R-:W-:Y:S01]  /*10f90*/  FFMA.FTZ R46, R14.reuse, R12, -R29 ;  /* 0x0000000c0e2e7223 */ /* 0x040fe2000001081d */
[----:B------:R-:W-:Y:S01]  /*10fa0*/  F2FP.F16.E4M3.UNPACK_B R3, R4 ;  /* 0x00000004ff03723e */ /* 0x000fe200020006ff */
[----:B------:R-:W-:Y:S01]  /*10fb0*/  FFMA.FTZ R48, R14, R20, R25 ;  /* 0x000000140e307223 */ /* 0x000fe20000010019 */
[----:B------:R-:W-:Y:S01]  /*10fc0*/  F2FP.F16.E4M3.UNPACK_B R4, R4.H1 ;  /* 0x00000004ff04723e */ /* 0x000fe200030006ff */
[----:B------:R-:W-:Y:S01]  /*10fd0*/  FFMA.FTZ R49, R5, R21, R6 ;  /* 0x0000001505317223 */ /* 0x000fe20000010006 */
[----:B------:R-:W-:Y:S01]  /*10fe0*/  HADD2.F32 R34, -RZ, R34.H1_H1 ;  /* 0x30000022ff227230 */ /* 0x000fe20000004100 */
[-C--:B------:R-:W-:Y:S01]  /*10ff0*/  F2FP.F16.E4M3.UNPACK_B R14, R33.reuse.H1 ;  /* 0x00000021ff0e723e */ /* 0x080fe200030006ff */
[----:B------:R-:W-:Y:S01]  /*11000*/  HADD2.F32 R26, -RZ, R26.H1_H1 ;  /* 0x3000001aff1a7230 */ /* 0x000fe20000004100 */
[----:B------:R-:W-:Y:S01]  /*11010*/  F2FP.F16.E4M3.UNPACK_B R33, R33 ;  /* 0x00000021ff21723e */ /* 0x000fe200020006ff */
[----:B------:R-:W-:Y:S01]  /*11020*/  HADD2.F32 R42, -RZ, R42.H1_H1 ;  /* 0x3000002aff2a7230 */ /* 0x000fe20000004100 */
[----:B------:R-:W-:Y:S01]  /*11030*/  F2FP.F16.E4M3.UNPACK_B R27, R27 ;  /* 0x0000001bff1b723e */ /* 0x000fe200020006ff */
[----:B------:R-:W-:-:S02]  /*11040*/  HADD2.F32 R6, -RZ, R8.H0_H0 ;  /* 0x20000008ff067230 */ /* 0x000fc40000004100 */
[C---:B------:R-:W-:Y:S01]  /*11050*/  FMUL.FTZ R25, R26.reuse, R34 ;  /* 0x000000221a197220 */ /* 0x040fe20000410000 */
[----:B------:R-:W-:Y:S02]  /*11060*/  HADD2.F32 R12, -RZ, R10.H0_H0 ;  /* 0x2000000aff0c7230 */ /* 0x000fe40000004100 */
[----:B------:R-:W-:Y:S01]  /*11070*/  FMUL.FTZ R28, R26, R42 ;  /* 0x0000002a1a1c7220 */ /* 0x000fe20000410000 */
[----:B------:R-:W-:Y:S02]  /*11080*/  HADD2.F32 R15, -RZ, R15.H1_H1 ;  /* 0x3000000fff0f7230 */ /* 0x000fe40000004100 */
[----:B------:R-:W-:Y:S02]  /*11090*/  HADD2.F32 R20, -RZ, R14.H0_H0 ;  /* 0x2000000eff147230 */ /* 0x000fe40000004100 */
[----:B------:R-:W-:Y:S01]  /*110a0*/  FMUL.FTZ R21, R6, R12 ;  /* 0x0000000c06157220 */ /* 0x000fe20000410000 */
[----:B------:R-:W-:Y:S02]  /*110b0*/  HADD2.F32 R5, -RZ, R4.H0_H0 ;  /* 0x20000004ff057230 */ /* 0x000fe40000004100 */
[C---:B------:R-:W-:Y:S01]  /*110c0*/  FFMA.FTZ R42, R15.reuse, R42, R25 ;  /* 0x0000002a0f2a7223 */ /* 0x040fe20000010019 */
[----:B------:R-:W-:Y:S01]  /*110d0*/  FFMA.FTZ R50, R15, R34, -R28 ;  /* 0x000000220f327223 */ /* 0x000fe2000001081c */
[----:B------:R-:W-:-:S02]  /*110e0*/  HADD2.F32 R8, -RZ, R8.H1_H1 ;  /* 0x30000008ff087230 */ /* 0x000fc40000004100 */
[-C--:B------:R-:W-:Y:S01]  /*110f0*/  FMUL.FTZ R26, R6, R20.reuse ;  /* 0x00000014061a7220 */ /* 0x080fe20000410000 */
[C---:B------:R-:W-:Y:S01]  /*11100*/  FFMA.FTZ R25, R5.reuse, R20, R21 ;  /* 0x0000001405197223 */ /* 0x040fe20000010015 */
[----:B------:R-:W-:Y:S02]  /*11110*/  HADD2.F32 R21, -RZ, R14.H1_H1 ;  /* 0x3000000eff157230 */ /* 0x000fe40000004100 */
[----:B------:R-:W-:Y:S02]  /*11120*/  HADD2.F32 R15, -RZ, R10.H1_H1 ;  /* 0x3000000aff0f7230 */ /* 0x000fe40000004100 */
[----:B------:R-:W-:Y:S01]  /*11130*/  FFMA.FTZ R26, R5, R12, -R26 ;  /* 0x0000000c051a7223 */ /* 0x000fe2000001081a */
[----:B------:R-:W-:Y:S02]  /*11140*/  HADD2.F32 R4, -RZ, R4.H1_H1 ;  /* 0x30000004ff047230 */ /* 0x000fe40000004100 */
[----:B------:R-:W-:Y:S01]  /*11150*/  FMUL.FTZ R29, R8, R21 ;  /* 0x00000015081d7220 */ /* 0x000fe20000410000 */
[----:B------:R-:W-:-:S02]  /*11160*/  HADD2.F32 R5, -RZ, R9.H0_H0 ;  /* 0x20000009ff057230 */ /* 0x000fc40000004100 */
[-C--:B------:R-:W-:Y:S01]  /*11170*/  FMUL.FTZ R6, R8, R15.reuse ;  /* 0x0000000f08067220 */ /* 0x080fe20000410000 */
[--C-:B------:R-:W-:Y:S02]  /*11180*/  HADD2.F32 R8, -RZ, R33.reuse.H0_H0 ;  /* 0x20000021ff087230 */ /* 0x100fe40000004100 */
[C---:B------:R-:W-:Y:S01]  /*11190*/  FFMA.FTZ R29, R4.reuse, R15, -R29 ;  /* 0x0000000f041d7223 */ /* 0x040fe2000001081d */
[----:B------:R-:W-:Y:S02]  /*111a0*/  HADD2.F32 R10, -RZ, R33.H1_H1 ;  /* 0x30000021ff0a7230 */ /* 0x000fe40000004100 */
[----:B------:R-:W-:Y:S01]  /*111b0*/  FFMA.FTZ R28, R4, R21, R6 ;  /* 0x00000015041c7223 */ /* 0x000fe20000010006 */
[----:B------:R-:W-:Y:S02]  /*111c0*/  HADD2.F32 R6, -RZ, R27.H0_H0 ;  /* 0x2000001bff067230 */ /* 0x000fe40000004100 */
[----:B------:R-:W-:Y:S01]  /*111d0*/  FMUL.FTZ R15, R5, R8 ;  /* 0x00000008050f7220 */ /* 0x000fe20000410000 */
[----:B------:R-:W-:Y:S01]  /*111e0*/  HADD2.F32 R4, -RZ, R3.H0_H0 ;  /* 0x20000003ff047230 */ /* 0x000fe20000004100 */
[----:B------:R-:W-:Y:S01]  /*111f0*/  F2FP.F16.E4M3.UNPACK_B R12, R36.H1 ;  /* 0x00000024ff0c723e */ /* 0x000fe200030006ff */
[----:B------:R-:W-:-:S02]  /*11200*/  HADD2.F32 R9, -RZ, R9.H1_H1 ;  /* 0x30000009ff097230 */ /* 0x000fc40000004100 */
[-C--:B------:R-:W-:Y:S01]  /*11210*/  FMUL.FTZ R5, R5, R6.reuse ;  /* 0x0000000605057220 */ /* 0x080fe20000410000 */
[----:B------:R-:W-:Y:S02]  /*11220*/  HADD2.F32 R3, -RZ, R3.H1_H1 ;  /* 0x30000003ff037230 */ /* 0x000fe40000004100 */
[C---:B------:R-:W-:Y:S01]  /*11230*/  FFMA.FTZ R15, R4.reuse, R6, -R15 ;  /* 0x00000006040f7223 */ /* 0x040fe2000001080f */
[----:B------:R-:W-:Y:S02]  /*11240*/  HADD2.F32 R6, -RZ, R27.H1_H1 ;  /* 0x3000001bff067230 */ /* 0x000fe40000004100 */
[C---:B------:R-:W-:Y:S01]  /*11250*/  FMUL.FTZ R20, R9.reuse, R10 ;  /* 0x0000000a09147220 */ /* 0x040fe20000410000 */
[----:B------:R-:W-:Y:S01]  /*11260*/  FFMA.FTZ R14, R4, R8, R5 ;  /* 0x00000008040e7223 */ /* 0x000fe20000010005 */
[----:B------:R-:W-:Y:S01]  /*11270*/  F2FP.F16.E4M3.UNPACK_B R5, R30.H1 ;  /* 0x0000001eff05723e */ /* 0x000fe200030006ff */
[----:B------:R-:W-:Y:S02]  /*11280*/  HADD2.F32 R8, -RZ, R12.H0_H0 ;  /* 0x2000000cff087230 */ /* 0x000fe40000004100 */
[----:B------:R-:W-:Y:S01]  /*11290*/  FMUL.FTZ R9, R9, R6 ;  /* 0x0000000609097220 */ /* 0x000fe20000410000 */
[----:B------:R-:W-:-:S02]  /*112a0*/  HADD2.F32 R4, -RZ, R24.H0_H0 ;  /* 0x20000018ff047230 */ /* 0x000fc40000004100 */
[C---:B------:R-:W-:Y:S01]  /*112b0*/  FFMA.FTZ R20, R3.reuse, R6, -R20 ;  /* 0x0000000603147223 */ /* 0x040fe20000010814 */
[----:B------:R-:W-:Y:S02]  /*112c0*/  HADD2.F32 R6, -RZ, R5.H0_H0 ;  /* 0x20000005ff067230 */ /* 0x000fe40000004100 */
[----:B------:R-:W-:Y:S01]  /*112d0*/  FFMA.FTZ R21, R3, R10, R9 ;  /* 0x0000000a03157223 */ /* 0x000fe20000010009 */
[----:B------:R-:W-:Y:S02]  /*112e0*/  HADD2.F32 R3, -RZ, R13.H0_H0 ;  /* 0x2000000dff037230 */ /* 0x000fe40000004100 */
[C---:B------:R-:W-:Y:S01]  /*112f0*/  FMUL.FTZ R10, R4.reuse, R8 ;  /* 0x00000008040a7220 */ /* 0x040fe20000410000 */
[----:B------:R-:W-:Y:S02]  /*11300*/  HADD2.F32 R12, -RZ, R12.H1_H1 ;  /* 0x3000000cff0c7230 */ /* 0x000fe40000004100 */
[----:B------:R-:W-:Y:S01]  /*11310*/  FMUL.FTZ R4, R4, R6 ;  /* 0x0000000604047220 */ /* 0x000fe20000410000 */
[----:B------:R-:W-:-:S02]  /*11320*/  HADD2.F32 R24, -RZ, R24.H1_H1 ;  /* 0x30000018ff187230 */ /* 0x000fc40000004100 */
[C---:B------:R-:W-:Y:S01]  /*11330*/  FFMA.FTZ R27, R3.reuse, R6, -R10 ;  /* 0x00000006031b7223 */ /* 0x040fe2000001080a */
[----:B------:R-:W-:Y:S01]  /*11340*/  HADD2.F32 R5, -RZ, R5.H1_H1 ;  /* 0x30000005ff057230 */ /* 0x000fe20000004100 */
[----:B------:R-:W-:Y:S01]  /*11350*/  F2FP.F16.E4M3.UNPACK_B R30, R30 ;  /* 0x0000001eff1e723e */ /* 0x000fe200020006ff */
[----:B------:R-:W-:Y:S02]  /*11360*/  HADD2.F32 R13, -RZ, R13.H1_H1 ;  /* 0x3000000dff0d7230 */ /* 0x000fe40000004100 */
[C---:B------:R-:W-:Y:S01]  /*11370*/  FMUL.FTZ R6, R24.reuse, R12 ;  /* 0x0000000c18067220 */ /* 0x040fe20000410000 */
[----:B------:R-:W-:Y:S01]  /*11380*/  F2FP.F16.E4M3.UNPACK_B R36, R36 ;  /* 0x00000024ff24723e */ /* 0x000fe200020006ff */
[-C--:B------:R-:W-:Y:S01]  /*11390*/  FMUL.FTZ R9, R24, R5.reuse ;  /* 0x0000000518097220 */ /* 0x080fe20000410000 */
[----:B------:R-:W-:Y:S01]  /*113a0*/  FFMA.FTZ R24, R3, R8, R4 ;  /* 0x0000000803187223 */ /* 0x000fe20000010004 */
[----:B------:R-:W-:Y:S01]  /*113b0*/  FFMA.FTZ R34, R13, R5, -R6 ;  /* 0x000000050d227223 */ /* 0x000fe20000010806 */
[----:B------:R-:W-:-:S02]  /*113c0*/  HADD2.F32 R5, -RZ, R30.H0_H0 ;  /* 0x2000001eff057230 */ /* 0x000fc40000004100 */
[----:B------:R-:W-:Y:S01]  /*113d0*/  FFMA.FTZ R31, R13, R12, R9 ;  /* 0x0000000c0d1f7223 */ /* 0x000fe20000010009 */
[--C-:B------:R-:W-:Y:S02]  /*113e0*/  HADD2.F32 R6, -RZ, R36.reuse.H0_H0 ;  /* 0x20000024ff067230 */ /* 0x100fe40000004100 */
[--C-:B------:R-:W-:Y:S02]  /*113f0*/  HADD2.F32 R4, -RZ, R11.reuse.H0_H0 ;  /* 0x2000000bff047230 */ /* 0x100fe40000004100 */
[----:B------:R-:W-:Y:S01]  /*11400*/  HADD2.F32 R36, -RZ, R36.H1_H1 ;  /* 0x30000024ff247230 */ /* 0x000fe20000004100 */
[----:B------:R-:W-:Y:S01]  /*11410*/  F2FP.SATFINITE.E4M3.F32.PACK_AB_MERGE_C R24, R31, R24, RZ ;  /* 0x000000181f18723e */ /* 0x000fe200048070ff */
[----:B------:R-:W-:Y:S02]  /*11420*/  HADD2.F32 R11, -RZ, R11.H1_H1 ;  /* 0x3000000bff0b7230 */ /* 0x000fe40000004100 */
[----:B------:R-:W-:Y:S01]  /*11430*/  FMUL.FTZ R8, R4, R6 ;  /* 0x0000000604087220 */ /* 0x000fe20000410000 */
[----:B------:R-:W-:-:S02]  /*11440*/  HADD2.F32 R30, -RZ, R30.H1_H1 ;  /* 0x3000001eff1e7230 */ /* 0x000fc40000004100 */
[-C--:B------:R-:W-:Y:S01]  /*11450*/  FMUL.FTZ R9, R4, R5.reuse ;  /* 0x0000000504097220 */ /* 0x080fe20000410000 */
[--C-:B------:R-:W-:Y:S02]  /*11460*/  HADD2.F32 R3, -RZ, R7.reuse.H0_H0 ;  /* 0x20000007ff037230 */ /* 0x100fe40000004100 */
[C---:B------:R-:W-:Y:S01]  /*11470*/  FMUL.FTZ R4, R11.reuse, R36 ;  /* 0x000000240b047220 */ /* 0x040fe20000410000 */
[----:B------:R-:W-:Y:S02]  /*11480*/  HADD2.F32 R7, -RZ, R7.H1_H1 ;  /* 0x30000007ff077230 */ /* 0x000fe40000004100 */
        /* <DEDUP_REMOVED lines=9> */
[----:B------:R-:W-:Y:S02]  /*11520*/  F2FP.SATFINITE.E4M3.F32.PACK_AB_MERGE_C R9, R40, R37, RZ ;  /* 0x000000252809723e */ /* 0x000fe400048070ff */
[----:B------:R-:W-:Y:S02]  /*11530*/  F2FP.SATFINITE.E4M3.F32.PACK_AB_MERGE_C R11, R42, R49, RZ ;  /* 0x000000312a0b723e */ /* 0x000fe400048070ff */
[----:B------:R-:W-:-:S02]  /*11540*/  F2FP.SATFINITE.E4M3.F32.PACK_AB_MERGE_C R8, R28, R25, RZ ;  /* 0x000000191c08723e */ /* 0x000fc400048070ff */
[----:B------:R-:W-:Y:S02]  /*11550*/  F2FP.SATFINITE.E4M3.F32.PACK_AB_MERGE_C R5, R39, R38, R5 ;  /* 0x000000262705723e */ /* 0x000fe40004807005 */
        /* <DEDUP_REMOVED lines=9> */
.L_x_1333:
[----:B------:R-:W-:Y:S05]  /*115f0*/  BSYNC B0 ;  /* 0x0000000000007941 */ /* 0x000fea0003800000 */
.L_x_1293:
[----:B------:R-:W-:Y:S01]  /*11600*/  @!PT LDS RZ, [RZ] ;  /* 0x00000000fffff984 */ /* 0x000fe20000000800 */
[----:B------:R-:W-:Y:S01]  /*11610*/  @!PT LDS RZ, [RZ] ;  /* 0x00000000fffff984 */ /* 0x000fe20000000800 */
[----:B------:R-:W-:Y:S01]  /*11620*/  @!PT LDS RZ, [RZ] ;  /* 0x00000000fffff984 */ /* 0x000fe20000000800 */
[----:B------:R-:W-:Y:S01]  /*11630*/  @!PT LDS RZ, [RZ] ;  /* 0x00000000fffff984 */ /* 0x000fe20000000800 */
[----:B------:R2:W-:Y:S06]  /*11640*/  MEMBAR.ALL.CTA ;  /* 0x0000000000007992 */ /* 0x0005ec0000008000 */
[----:B--2---:R-:W2:Y:S01]  /*11650*/  FENCE.VIEW.ASYNC.S ;  /* 0x00000000000073c6 */ /* 0x004ea20000000000 */
[----:B------:R-:W-:Y:S05]  /*11660*/  WARPSYNC.ALL ;  /* 0x0000000000007948 */ /* 0x000fea0003800000 */
[----:B--2---:R-:W-:Y:S06]  /*11670*/  BAR.SYNC.DEFER_BLOCKING 0xd, 0x100 ;  /* 0x0344000000007b1d */ /* 0x004fec0000010000 */
.L_x_1291:
[----:B-1-34-:R-:W-:-:S05]  /*11680*/  IMAD.U32 R0, RZ, RZ, UR45 ;  /* 0x0000002dff007e24 */ /* 0x01afca000f8e00ff */
[----:B------:R-:W-:-:S13]  /*11690*/  ISETP.NE.AND P0, PT, R0, 0x3, PT ;  /* 0x000000030000780c */ /* 0x000fda0003f05270 */
[----:B------:R-:W-:Y:S05]  /*116a0*/  @!P0 BRA `(.L_x_1360) ;  /* 0x0000000000048947 */ /* 0x000fea0003800000 */
[----:B------:R-:W-:Y:S01]  /*116b0*/  BPT.TRAP 0x1 ;  /* 0x000000040000795c */ /* 0x000fe20000300000 */
.L_x_1360:
[----:B-----5:R-:W-:Y:S01]  /*116c0*/  IMAD R9, R200, 0x8, R16 ;  /* 0x00000008c8097824 */ /* 0x020fe200078e0210 */
[----:B------:R-:W-:-:S04]  /*116d0*/  SHF.L.U32 R0, R194, 0x1f, RZ ;  /* 0x0000001fc2007819 */ /* 0x000fc800000006ff */
[----:B------:R1:W3:Y:S01]  /*116e0*/  SYNCS.PHASECHK.TRANS64.TRYWAIT P2, [R9+URZ+0x28430], R0 ;  /* 0x02843000090075a7 */ /* 0x0002e2000804017f */
[----:B------:R-:W-:Y:S05]  /*116f0*/  @!P0 BRA `(.L_x_1361) ;  /* 0x0000000000048947 */ /* 0x000fea0003800000 */
[----:B------:R-:W-:Y:S01]  /*11700*/  BPT.TRAP 0x1 ;  /* 0x000000040000795c */ /* 0x000fe20000300000 */
.L_x_1361:
[----:B--2---:R-:W2:Y:S02]  /*11710*/  S2R R3, SR_TID.X ;  /* 0x0000000000037919 */ /* 0x004ea40000002100 */
[----:B--2---:R-:W-:-:S04]  /*11720*/  LOP3.LUT R3, R3, 0x7f, RZ, 0xc0, !PT ;  /* 0x0000007f03037812 */ /* 0x004fc800078ec0ff */
[----:B------:R-:W-:Y:S01]  /*11730*/  ISETP.NE.AND P1, PT, R3, RZ, PT ;  /* 0x000000ff0300720c */ /* 0x000fe20003f25270 */
[----:B---3--:R-:W-:-:S12]  /*11740*/  @P2 BRA `(.L_x_1362) ;  /* 0x0000000000082947 */ /* 0x008fd80003800000 */
[----:B------:R-:W2:Y:S02]  /*11750*/  SYNCS.PHASECHK.TRANS64.TRYWAIT P2, [R9+URZ+0x28430], R0 ;  /* 0x02843000090075a7 */ /* 0x000ea4000804017f */
[----:B--2---:R-:W-:Y:S05]  /*11760*/  @!P2 BRA `(.L_x_1363) ;  /* 0x0000014c0050a947 */ /* 0x004fea0003800000 */
.L_x_1362:
[----:B------:R-:W-:Y:S05]  /*11770*/  WARPSYNC.ALL ;  /* 0x0000000000007948 */ /* 0x000fea0003800000 */
[----:B-12---:R-:W-:Y:S01]  /*11780*/  VIADD R0, R16, 0x20000 ;  /* 0x0002000010007836 */ /* 0x006fe20000000000 */
[----:B------:R-:W-:Y:S01]  /*11790*/  R2UR UR12, R52 ;  /* 0x00000000340c72ca */ /* 0x000fe200000e0000 */
[----:B0-----:R-:W-:Y:S01]  /*117a0*/  IMAD.MOV.U32 R7, RZ, RZ, 0x40000040 ;  /* 0x40000040ff077424 */ /* 0x001fe200078e00ff */
[----:B------:R-:W-:Y:S01]  /*117b0*/  WARPGROUP.ARRIVE ;  /* 0x00000000000079c5 */ /* 0x000fe20000000000 */
        /* <DEDUP_REMOVED lines=9> */
[----:B------:R-:W-:Y:S01]  /*11850*/  LOP3.LUT R5, R0, 0x10000, RZ, 0xfc, !PT ;  /* 0x0001000000057812 */ /* 0x000fe200078efcff */
[----:B------:R-:W-:Y:S01]  /*11860*/  ULOP3.LUT UR12, UR12, 0x10000, URZ, 0xfc, !UPT ;  /* 0x000100000c0c7892 */ /* 0x000fe2000f8efc3f */
[----:B------:R-:W-:Y:S01]  /*11870*/  IMAD.MOV.U32 R7, RZ, RZ, 0x40000040 ;  /* 0x40000040ff077424 */ /* 0x000fe200078e00ff */
[----:B------:R-:W-:Y:S01]  /*11880*/  UMOV UR17, 0x40000040 ;  /* 0x4000004000117882 */ /* 0x000fe20000000000 */
[----:B------:R-:W-:Y:S01]  /*11890*/  R2UR UR7, R11 ;  /* 0x000000000b0772ca */ /* 0x000fe200000e0000 */
[----:B------:R-:W-:Y:S01]  /*118a0*/  IMAD R6, R200, 0x400, R5 ;  /* 0x00000400c8067824 */ /* 0x000fe200078e0205 */
[----:B------:R-:W-:Y:S01]  /*118b0*/  UIADD3 UR8, UR12, 0x2, URZ ;  /* 0x000000020c087890 */ /* 0x000fe2000fffe03f */
[----:B------:R-:W-:Y:S01]  /*118c0*/  IMAD.MOV.U32 R11, RZ, RZ, 0x40000040 ;  /* 0x40000040ff0b7424 */ /* 0x000fe200078e00ff */
[----:B------:R-:W-:Y:S01]  /*118d0*/  UIADD3 UR4, UR12, 0x4, URZ ;  /* 0x000000040c047890 */ /* 0x000fe2000fffe03f */
[C---:B------:R-:W-:Y:S01]  /*118e0*/  VIADD R10, R6.reuse, 0x2 ;  /* 0x00000002060a7836 */ /* 0x040fe20000000000 */
[----:B------:R-:W-:Y:S01]  /*118f0*/  R2UR UR14, R6 ;  /* 0x00000000060e72ca */ /* 0x000fe200000e0000 */
[----:B------:R-:W-:Y:S01]  /*11900*/  UIADD3 UR16, UR12, 0x6, URZ ;  /* 0x000000060c107890 */ /* 0x000fe2000fffe03f */
[----:B------:R-:W-:Y:S01]  /*11910*/  R2UR UR19, R11 ;  /* 0x000000000b1372ca */ /* 0x000fe200000e0000 */
[----:B------:R-:W-:Y:S01]  /*11920*/  IMAD.MOV.U32 R11, RZ, RZ, 0x40000040 ;  /* 0x40000040ff0b7424 */ /* 0x000fe200078e00ff */
        /* <DEDUP_REMOVED lines=8> */
[----:B------:R-:W-:-:S02]  /*119b0*/  UIADD3 UR24, UR12, 0x402, URZ ;  /* 0x000004020c187890 */ /* 0x000fc4000fffe03f */
[----:B------:R-:W-:Y:S01]  /*119c0*/  QGMMA.64x64x32.F32.E4M3.E4M3 R24, gdesc[UR12], RZ, !UPT, gsb0 ;  /* 0x00e000000c1879f3 */ /* 0x000fe2000c0008ff */
[----:B------:R-:W-:Y:S01]  /*119d0*/  R2UR UR27, R11 ;  /* 0x000000000b1b72ca */ /* 0x000fe200000e0000 */
[----:B------:R-:W-:Y:S01]  /*119e0*/  UMOV UR25, 0x40000040 ;  /* 0x4000004000197882 */ /* 0x000fe20000000000 */
[----:B------:R-:W-:Y:S01]  /*119f0*/  R2UR UR18, R10 ;  /* 0x000000000a1272ca */ /* 0x000fe200000e0000 */
[----:B------:R-:W-:Y:S01]  /*11a00*/  VIADD R10, R6, 0x200 ;  /* 0x00000200060a7836 */ /* 0x000fe20000000000 */
[----:B------:R-:W-:Y:S01]  /*11a10*/  UIADD3 UR28, UR12, 0x404, URZ ;  /* 0x000004040c1c7890 */ /* 0x000fe2000fffe03f */
[----:B------:R-:W-:Y:S01]  /*11a20*/  IMAD.MOV.U32 R11, RZ, RZ, 0x40000040 ;  /* 0x40000040ff0b7424 */ /* 0x000fe200078e00ff */
[----:B------:R-:W-:Y:S01]  /*11a30*/  UMOV UR29, 0x40000040 ;  /* 0x40000040001d7882 */ /* 0x000fe20000000000 */
[----:B------:R-:W-:Y:S01]  /*11a40*/  R2UR UR35, R7 ;  /* 0x00000000072372ca */ /* 0x000fe200000e0000 */
[----:B------:R-:W-:Y:S01]  /*11a50*/  UIADD3 UR32, UR12, 0x406, URZ ;  /* 0x000004060c207890 */ /* 0x000fe2000fffe03f */
[----:B------:R-:W-:Y:S01]  /*11a60*/  R2UR UR22, R10 ;  /* 0x000000000a1672ca */ /* 0x000fe200000e0000 */
[----:B------:R-:W-:Y:S01]  /*11a70*/  VIADD R10, R6, 0x202 ;  /* 0x00000202060a7836 */ /* 0x000fe20000000000 */
[----:B------:R-:W-:Y:S01]  /*11a80*/  R2UR UR31, R11 ;  /* 0x000000000b1f72ca */ /* 0x000fe200000e0000 */
[----:B------:R-:W-:Y:S01]  /*11a90*/  UMOV UR33, 0x40000040 ;  /* 0x4000004000217882 */ /* 0x000fe20000000000 */
[----:B------:R-:W-:Y:S01]  /*11aa0*/  IMAD.MOV.U32 R3, RZ, RZ, -0x40 ;  /* 0xffffffc0ff037424 */ /* 0x000fe200078e00ff */
[----:B------:R-:W-:Y:S01]  /*11ab0*/  LEA R12, R56, 0xffffffc0, 0x6 ;  /* 0xffffffc0380c7811 */ /* 0x000fe200078e30ff */
[----:B------:R-:W-:Y:S01]  /*11ac0*/  @!P1 VIADD R0, R9, 0x28440 ;  /* 0x0002844009009836 */ /* 0x000fe20000000000 */
[----:B------:R-:W-:Y:S01]  /*11ad0*/  R2UR UR26, R10 ;  /* 0x000000000a1a72ca */ /* 0x000fe200000e0000 */
[----:B------:R-:W-:-:S02]  /*11ae0*/  VIADD R10, R6, 0x204 ;  /* 0x00000204060a7836 */ /* 0x000fc40000000000 */
[----:B------:R-:W-:Y:S01]  /*11af0*/  VIADD R6, R6, 0x206 ;  /* 0x0000020606067836 */ /* 0x000fe20000000000 */
[----:B------:R-:W-:Y:S01]  /*11b00*/  @!P1 PRMT R0, RZ, 0x654, R0 ;  /* 0x00000654ff009816 */ /* 0x000fe20000000000 */
[----:B------:R-:W-:Y:S01]  /*11b10*/  IMAD R14, R56, R3, 0x40 ;  /* 0x00000040380e7424 */ /* 0x000fe200078e0203 */
[----:B------:R-:W-:Y:S02]  /*11b20*/  R2UR UR30, R10 ;  /* 0x000000000a1e72ca */ /* 0x000fe400000e0000 */
[----:B------:R-:W-:Y:S01]  /*11b30*/  R2UR UR34, R6 ;  /* 0x00000000062272ca */ /* 0x000fe200000e0000 */
[----:B------:R-:W0:Y:S01]  /*11b40*/  LDC.64 R10, c[0x0][0x9e0] ;  /* 0x00027800ff0a7b82 */ /* 0x000e220000000a00 */
[----:B------:R-:W-:-:S04]  /*11b50*/  IMAD.IADD R3, R197, 0x1, R14 ;  /* 0x00000001c5037824 */ /* 0x000fc800078e020e */
[--C-:B------:R-:W-:Y:S01]  /*11b60*/  IMAD R13, R196, -0x2, R3.reuse ;  /* 0xfffffffec40d7824 */ /* 0x100fe200078e0203 */
[----:B------:R-:W-:-:S05]  /*11b70*/  IADD3 R9, -R198, 0x1, R3 ;  /* 0x00000001c6097810 */ /* 0x000fca0007ffe103 */
[----:B------:R-:W-:Y:S01]  /*11b80*/  IMAD R9, R196, -0x2, R9 ;  /* 0xfffffffec4097824 */ /* 0x000fe200078e0209 */
[----:B0-----:R-:W-:-:S04]  /*11b90*/  ISETP.GE.AND P2, PT, R11, 0x1, PT ;  /* 0x000000010b00780c */ /* 0x001fc80003f46270 */
[----:B------:R-:W-:Y:S01]  /*11ba0*/  IADD3 R20, R9, R10, RZ ;  /* 0x0000000a09147210 */ /* 0x000fe20007ffe0ff */
[----:B------:R-:W-:Y:S02]  /*11bb0*/  WARPGROUP.DEPBAR.LE gsb0, 0x0 ;  /* 0x00008000000079c5 */ /* 0x000fe40000010000 */
[----:B------:R-:W-:-:S06]  /*11bc0*/  WARPGROUP.ARRIVE ;  /* 0x00000000000079c5 */ /* 0x000fcc0000000000 */
[----:B------:R-:W-:Y:S03]  /*11bd0*/  QGMMA.64x64x32.F32.E4M3.E4M3 R24, gdesc[UR8], R24, gsb0 ;  /* 0x00e00000081879f3 */ /* 0x000fe60008000818 */
[----:B------:R-:W-:Y:S02]  /*11be0*/  WARPGROUP.DEPBAR.LE gsb0, 0x0 ;  /* 0x00008000000079c5 */ /* 0x000fe40000010000 */
[----:B------:R-:W-:-:S06]  /*11bf0*/  WARPGROUP.ARRIVE ;  /* 0x00000000000079c5 */ /* 0x000fcc0000000000 */
[----:B------:R-:W-:Y:S01]  /*11c00*/  QGMMA.64x64x32.F32.E4M3.E4M3 R24, gdesc[UR4], R24, gsb0 ;  /* 0x00e00000041879f3 */ /* 0x000fe20008000818 */
[----:B------:R-:W-:Y:S02]  /*11c10*/  ULDC UR6, c[0x0][0x9dc] ;  /* 0x0002770000067ab9 */ /* 0x000fe40000000800 */
[----:B------:R-:W-:-:S05]  /*11c20*/  IMAD.U32 R7, RZ, RZ, UR6 ;  /* 0x00000006ff077e24 */ /* 0x000fca000f8e00ff */
[----:B------:R-:W-:-:S05]  /*11c30*/  LOP3.LUT R4, RZ, R7, RZ, 0x33, !PT ;  /* 0x00000007ff047212 */ /* 0x000fca00078e33ff */
        /* <DEDUP_REMOVED lines=21> */
[----:B------:R-:W-:Y:S06]  /*11d90*/  @!P2 BRA `(.L_x_1364) ;  /* 0x000000000050a947 */ /* 0x000fec0003800000 */
[----:B------:R-:W-:Y:S01]  /*11da0*/  IADD3 R6, -R198, R197, R0 ;  /* 0x000000c5c6067210 */ /* 0x000fe20007ffe100 */
[----:B------:R-:W-:Y:S03]  /*11db0*/  BSSY B0, `(.L_x_1365) ;  /* 0x000000e000007945 */ /* 0x000fe60003800000 */
        /* <DEDUP_REMOVED lines=9> */
.L_x_1366:
[----:B------:R-:W-:-:S13]  /*11e50*/  ISETP.NE.AND P3, PT, R11, 0x1, PT ;  /* 0x000000010b00780c */ /* 0x000fda0003f65270 */
[----:B------:R-:W0:Y:S02]  /*11e60*/  @P3 LDC.64 R8, c[0x0][0x9e8] ;  /* 0x00027a00ff083b82 */ /* 0x000e240000000a00 */
[----:B0-----:R-:W-:-:S05]  /*11e70*/  @P3 IMAD.HI.U32 R8, R6, R8, RZ ;  /* 0x0000000806083227 */ /* 0x001fca00078e00ff */
[----:B------:R-:W-:-:S07]  /*11e80*/  @P3 SHF.R.U32.HI R6, RZ, R9, R8 ;  /* 0x00000009ff063219 */ /* 0x000fce0000011608 */
.L_x_1367:
[----:B------:R-:W-:Y:S05]  /*11e90*/  BSYNC B0 ;  /* 0x0000000000007941 */ /* 0x000fea0003800000 */
.L_x_1365:
[----:B------:R-:W-:-:S04]  /*11ea0*/  IMAD R9, R6, R11, -R12 ;  /* 0x0000000b06097224 */ /* 0x000fc800078e0a0c */
[----:B------:R-:W-:-:S05]  /*11eb0*/  IMAD R6, R196, -0x2, R9 ;  /* 0xfffffffec4067824 */ /* 0x000fca00078e0209 */
[----:B------:R-:W-:Y:S02]  /*11ec0*/  VIMNMX R3, R3, R6, !PT ;  /* 0x0000000603037248 */ /* 0x000fe40007fe0100 */
[----:B------:R-:W-:-:S07]  /*11ed0*/  VIADDMNMX R4, R6, R11, R4, PT ;  /* 0x0000000b06047246 */ /* 0x000fce0003800104 */
.L_x_1364:
[C---:B------:R-:W-:Y:S02]  /*11ee0*/  ISETP.GE.AND P3, PT, R14.reuse, 0x2, PT ;  /* 0x000000020e00780c */ /* 0x040fe40003f66270 */
[----:B------:R-:W-:Y:S02]  /*11ef0*/  ISETP.GE.AND P6, PT, R14, 0xa, PT ;  /* 0x0000000a0e00780c */ /* 0x000fe40003fc6270 */
[----:B------:R-:W-:Y:S02]  /*11f00*/  ISETP.GT.AND P4, PT, R3, 0x1, !P3 ;  /* 0x000000010300780c */ /* 0x000fe40005f84270 */
[----:B------:R-:W-:Y:S02]  /*11f10*/  P2R R21, PR, RZ, 0x40 ;  /* 0x00000040ff157803 */ /* 0x000fe40000000000 */
[----:B------:R-:W-:Y:S02]  /*11f20*/  ISETP.LT.OR P5, PT, R4, 0x2, P4 ;  /* 0x000000020400780c */ /* 0x000fe400027a1670 */
[----:B------:R-:W-:-:S02]  /*11f30*/  ISETP.GE.AND P4, PT, R14, 0x9, PT ;  /* 0x000000090e00780c */ /* 0x000fc40003f86270 */
[----:B------:R-:W-:Y:S02]  /*11f40*/  FSEL R59, R25, -INF , !P5 ;  /* 0xff800000193b7808 */ /* 0x000fe40006800000 */
[----:B------:R-:W-:-:S04]  /*11f50*/  ISETP.GT.AND P5, PT, R3, 0x8, !P4 ;  /* 0x000000080300780c */ /* 0x000fc800067a4270 */
[----:B------:R-:W-:-:S04]  /*11f60*/  ISETP.LT.OR P5, PT, R4, 0x9, P5 ;  /* 0x000000090400780c */ /* 0x000fc80002fa1670 */
[----:B------:R-:W-:Y:S02]  /*11f70*/  FSEL R61, R28, -INF , !P5 ;  /* 0xff8000001c3d7808 */ /* 0x000fe40006800000 */
[----:B------:R-:W-:Y:S02]  /*11f80*/  ISETP.GT.AND P5, PT, R3, 0x9, !P6 ;  /* 0x000000090300780c */ /* 0x000fe400077a4270 */
[----:B------:R-:W-:Y:S02]  /*11f90*/  ISETP.GE.AND P6, PT, R14, 0x11, PT ;  /* 0x000000110e00780c */ /* 0x000fe40003fc6270 */
[----:B------:R-:W-:Y:S02]  /*11fa0*/  ISETP.LT.OR P5, PT, R4, 0xa, P5 ;  /* 0x0000000a0400780c */ /* 0x000fe40002fa1670 */
[----:B------:R-:W-:Y:S02]  /*11fb0*/  P2R R25, PR, RZ, 0x40 ;  /* 0x00000040ff197803 */ /* 0x000fe40000000000 */
[----:B------:R-:W-:-:S02]  /*11fc0*/  FSEL R63, R29, -INF , !P5 ;  /* 0xff8000001d3f7808 */ /* 0x000fc40006800000 */
[C---:B------:R-:W-:Y:S02]  /*11fd0*/  ISETP.GT.AND P5, PT, R3.reuse, 0x10, !P6 ;  /* 0x000000100300780c */ /* 0x040fe400077a4270 */
[----:B------:R-:W-:Y:S02]  /*11fe0*/  ISETP.GE.AND P6, PT, R14, 0x12, PT ;  /* 0x000000120e00780c */ /* 0x000fe40003fc6270 */
[----:B------:R-:W-:Y:S02]  /*11ff0*/  ISETP.LT.OR P5, PT, R4, 0x11, P5 ;  /* 0x000000110400780c */ /* 0x000fe40002fa1670 */
[----:B------:R-:W-:Y:S02]  /*12000*/  P2R R29, PR, RZ, 0x40 ;  /* 0x00000040ff1d7803 */ /* 0x000fe40000000000 */
[----:B------:R-:W-:Y:S02]  /*12010*/  FSEL R32, R32, -INF , !P5 ;  /* 0xff80000020207808 */ /* 0x000fe40006800000 */
[----:B------:R-:W-:-:S02]  /*12020*/  ISETP.GT.AND P5, PT, R3, 0x11, !P6 ;  /* 0x000000110300780c */ /* 0x000fc400077a4270 */
[----:B------:R-:W-:Y:S02]  /*12030*/  ISETP.GE.AND P6, PT, R14, 0x19, PT ;  /* 0x000000190e00780c */ /* 0x000fe40003fc6270 */
[----:B------:R-:W-:-:S04]  /*12040*/  ISETP.LT.OR P5, PT, R4, 0x12, P5 ;  /* 0x000000120400780c */ /* 0x000fc80002fa1670 */
        /* <DEDUP_REMOVED lines=51> */
[----:B------:R-:W-:Y:S01]  /*12380*/  ISETP.GT.AND P6, PT, R3, 0x39, !P6 ;  /* 0x000000390300780c */ /* 0x000fe200077c4270 */
[----:B------:R-:W-:-:S03]  /*12390*/  VIADD R3, R0, 0x8 ;  /* 0x0000000800037836 */ /* 0x000fc60000000000 */
[----:B------:R-:W-:Y:S02]  /*123a0*/  ISETP.LT.OR P6, PT, R4, 0x3a, P6 ;  /* 0x0000003a0400780c */ /* 0x000fe400037c1670 */
[----:B------:R-:W-:Y:S02]  /*123b0*/  VIADDMNMX R4, R3, R20, R13, PT ;  /* 0x0000001403047246 */ /* 0x000fe4000380010d */
[----:B------:R-:W-:Y:S02]  /*123c0*/  FSEL R66, R53, -INF , !P6 ;  /* 0xff80000035427808 */ /* 0x000fe40007000000 */
[----:B------:R-:W-:Y:S01]  /*123d0*/  IADD3 R3, R15, 0x8, R0 ;  /* 0x000000080f037810 */ /* 0x000fe20007ffe000 */
[----:B------:R-:W-:Y:S06]  /*123e0*/  @!P2 BRA `(.L_x_1368) ;  /* 0x000000000054a947 */ /* 0x000fec0003800000 */
[----:B------:R-:W-:Y:S01]  /*123f0*/  IADD3 R9, R197, 0x8, R0 ;  /* 0x00000008c5097810 */ /* 0x000fe20007ffe000 */
[----:B------:R-:W-:Y:S04]  /*12400*/  BSSY B0, `(.L_x_1369) ;  /* 0x000000f000007945 */ /* 0x000fe80003800000 */
[----:B------:R-:W-:-:S05]  /*12410*/  IMAD.IADD R9, R9, 0x1, -R198 ;  /* 0x0000000109097824 */ /* 0x000fca00078e0ac6 */
        /* <DEDUP_REMOVED lines=9> */
.L_x_1370:
[----:B------:R-:W-:-:S13]  /*124b0*/  ISETP.NE.AND P6, PT, R11, 0x1, PT ;  /* 0x000000010b00780c */ /* 0x000fda0003fc5270 */
[----:B------:R-:W0:Y:S02]  /*124c0*/  @P6 LDC.64 R14, c[0x0][0x9e8] ;  /* 0x00027a00ff0e6b82 */ /* 0x000e240000000a00 */
[----:B0-----:R-:W-:-:S05]  /*124d0*/  @P6 IMAD.HI.U32 R6, R9, R14, RZ ;  /* 0x0000000e09066227 */ /* 0x001fca00078e00ff */
[----:B------:R-:W-:-:S07]  /*124e0*/  @P6 SHF.R.U32.HI R9, RZ, R15, R6 ;  /* 0x0000000fff096219 */ /* 0x000fce0000011606 */
.L_x_1371:
[----:B------:R-:W-:Y:S05]  /*124f0*/  BSYNC B0 ;  /* 0x0000000000007941 */ /* 0x000fea0003800000 */
.L_x_1369:
[----:B------:R-:W-:-:S04]  /*12500*/  IMAD R9, R9, R11, -R12 ;  /* 0x0000000b09097224 */ /* 0x000fc800078e0a0c */
[----:B------:R-:W-:-:S05]  /*12510*/  IMAD R6, R196, -0x2, R9 ;  /* 0xfffffffec4067824 */ /* 0x000fca00078e0209 */
[----:B------:R-:W-:Y:S02]  /*12520*/  VIMNMX R3, R3, R6, !PT ;  /* 0x0000000603037248 */ /* 0x000fe40007fe0100 */
[----:B------:R-:W-:-:S07]  /*12530*/  VIADDMNMX R4, R6, R11, R4, PT ;  /* 0x0000000b06047246 */ /* 0x000fce0003800104 */
.L_x_1368:
[----:B------:R-:W-:Y:S01]  /*12540*/  ISETP.GT.AND P3, PT, R3, 0x1, !P3 ;  /* 0x000000010300780c */ /* 0x000fe20005f64270 */
[----:B------:R-:W-:Y:S01]  /*12550*/  IMAD.IADD R10, R57, 0x1, R10 ;  /* 0x00000001390a7824 */ /* 0x000fe200078e020a */
        /* <DEDUP_REMOVED lines=33> */
[----:B------:R-:W-:Y:S02]  /*12770*/  FMNMX.FTZ R12, R66, R6, !PT ;  /* 0x00000006420c7209 */ /* 0x000fe40007810000 */
[----:B------:R-:W-:-:S02]  /*12780*/  ISETP.GT.AND P3, PT, R3, 0x19, !P3 ;  /* 0x000000190300780c */ /* 0x000fc40005f64270 */
[----:B------:R-:W-:Y:S02]  /*12790*/  ISETP.GT.AND P4, PT, R3, 0x8, !P4 ;  /* 0x000000080300780c */ /* 0x000fe40006784270 */
[C---:B------:R-:W-:Y:S02]  /*127a0*/  ISETP.LT.OR P3, PT, R4.reuse, 0x1a, P3 ;  /* 0x0000001a0400780c */ /* 0x040fe40001f61670 */
[----:B------:R-:W-:Y:S02]  /*127b0*/  ISETP.LT.OR P4, PT, R4, 0x9, P4 ;  /* 0x000000090400780c */ /* 0x000fe40002781670 */
[----:B------:R-:W-:Y:S02]  /*127c0*/  FSEL R39, R39, -INF , !P3 ;  /* 0xff80000027277808 */ /* 0x000fe40005800000 */
[----:B------:R-:W-:Y:S02]  /*127d0*/  ISETP.NE.AND P3, PT, R37, RZ, PT ;  /* 0x000000ff2500720c */ /* 0x000fe40003f65270 */
[----:B------:R-:W0:Y:S01]  /*127e0*/  SHFL.BFLY PT, R37, R12, 0x2, 0x1f ;  /* 0x0c401f000c257f89 */ /* 0x000e2200000e0000 */
[----:B------:R-:W-:-:S02]  /*127f0*/  FSEL R13, R30, -INF , !P4 ;  /* 0xff8000001e0d7808 */ /* 0x000fc40006000000 */
[----:B------:R-:W-:Y:S02]  /*12800*/  ISETP.GT.AND P3, PT, R3, 0x20, !P3 ;  /* 0x000000200300780c */ /* 0x000fe40005f64270 */
[----:B------:R-:W-:Y:S02]  /*12810*/  ISETP.NE.AND P4, PT, R45, RZ, PT ;  /* 0x000000ff2d00720c */ /* 0x000fe40003f85270 */
[----:B------:R-:W-:Y:S02]  /*12820*/  ISETP.LT.OR P3, PT, R4, 0x21, P3 ;  /* 0x000000210400780c */ /* 0x000fe40001f61670 */
[----:B------:R-:W-:Y:S02]  /*12830*/  ISETP.NE.AND P6, PT, R8, RZ, PT ;  /* 0x000000ff0800720c */ /* 0x000fe40003fc5270 */
[----:B------:R-:W-:Y:S02]  /*12840*/  FSEL R25, R42, -INF , !P3 ;  /* 0xff8000002a197808 */ /* 0x000fe40005800000 */
[----:B------:R-:W-:-:S02]  /*12850*/  ISETP.NE.AND P3, PT, R67, RZ, PT ;  /* 0x000000ff4300720c */ /* 0x000fc40003f65270 */
[C---:B------:R-:W-:Y:S02]  /*12860*/  ISETP.GT.AND P5, PT, R3.reuse, 0x38, !P5 ;  /* 0x000000380300780c */ /* 0x040fe40006fa4270 */
[----:B------:R-:W-:Y:S02]  /*12870*/  ISETP.GT.AND P3, PT, R3, 0x21, !P3 ;  /* 0x000000210300780c */ /* 0x000fe40005f64270 */
[C---:B------:R-:W-:Y:S02]  /*12880*/  ISETP.LT.OR P5, PT, R4.reuse, 0x39, P5 ;  /* 0x000000390400780c */ /* 0x040fe40002fa1670 */
[----:B------:R-:W-:Y:S02]  /*12890*/  ISETP.LT.OR P3, PT, R4, 0x22, P3 ;  /* 0x000000220400780c */ /* 0x000fe40001f61670 */
[----:B0-----:R-:W-:Y:S02]  /*128a0*/  FMNMX.FTZ R37, R12, R37, !PT ;  /* 0x000000250c257209 */ /* 0x001fe40007810000 */
[----:B------:R-:W-:-:S02]  /*128b0*/  FSEL R43, R43, -INF , !P3 ;  /* 0xff8000002b2b7808 */ /* 0x000fc40005800000 */
[----:B------:R-:W-:Y:S01]  /*128c0*/  ISETP.NE.AND P3, PT, R41, RZ, PT ;  /* 0x000000ff2900720c */ /* 0x000fe20003f65270 */
[----:B------:R-:W0:Y:S03]  /*128d0*/  SHFL.BFLY PT, R6, R37, 0x1, 0x1f ;  /* 0x0c201f0025067f89 */ /* 0x000e2600000e0000 */
[----:B------:R-:W-:-:S04]  /*128e0*/  ISETP.GT.AND P3, PT, R3, 0x28, !P3 ;  /* 0x000000280300780c */ /* 0x000fc80005f64270 */
[----:B------:R-:W-:-:S04]  /*128f0*/  ISETP.LT.OR P3, PT, R4, 0x29, P3 ;  /* 0x000000290400780c */ /* 0x000fc80001f61670 */
[----:B------:R-:W-:Y:S02]  /*12900*/  FSEL R29, R46, -INF , !P3 ;  /* 0xff8000002e1d7808 */ /* 0x000fe40005800000 */
[----:B------:R-:W-:-:S04]  /*12910*/  ISETP.NE.AND P3, PT, R68, RZ, PT ;  /* 0x000000ff4400720c */ /* 0x000fc80003f65270 */
[----:B------:R-:W-:-:S04]  /*12920*/  ISETP.GT.AND P3, PT, R3, 0x29, !P3 ;  /* 0x000000290300780c */ /* 0x000fc80005f64270 */
[----:B------:R-:W-:Y:S02]  /*12930*/  ISETP.LT.OR P3, PT, R4, 0x2a, P3 ;  /* 0x0000002a0400780c */ /* 0x000fe40001f61670 */
[----:B0-----:R-:W-:Y:S02]  /*12940*/  FMNMX.FTZ R6, R37, R6, !PT ;  /* 0x0000000625067209 */ /* 0x001fe40007810000 */
[----:B------:R-:W-:Y:S02]  /*12950*/  FSEL R47, R47, -INF , !P3 ;  /* 0xff8000002f2f7808 */ /* 0x000fe40005800000 */
[----:B------:R-:W-:Y:S01]  /*12960*/  ISETP.GT.AND P3, PT, R3, 0x30, !P4 ;  /* 0x000000300300780c */ /* 0x000fe20006764270 */
[----:B------:R-:W-:-:S01]  /*12970*/  FFMA.FTZ R8, R2, R6, -8 ;  /* 0xc100000002087423 */ /* 0x000fc20000010006 */
[----:B------:R-:W-:Y:S02]  /*12980*/  ISETP.NE.AND P4, PT, R69, RZ, PT ;  /* 0x000000ff4500720c */ /* 0x000fe40003f85270 */
[----:B------:R-:W-:-:S04]  /*12990*/  ISETP.LT.OR P3, PT, R4, 0x31, P3 ;  /* 0x000000310400780c */ /* 0x000fc80001f61670 */
[----:B------:R-:W-:Y:S02]  /*129a0*/  FSEL R33, R50, -INF , !P3 ;  /* 0xff80000032217808 */ /* 0x000fe40005800000 */
[----:B------:R-:W-:Y:S02]  /*129b0*/  ISETP.GT.AND P3, PT, R3, RZ, !P6 ;  /* 0x000000ff0300720c */ /* 0x000fe40007764270 */
[----:B------:R-:W-:Y:S02]  /*129c0*/  ISETP.NE.AND P6, PT, R49, RZ, PT ;  /* 0x000000ff3100720c */ /* 0x000fe40003fc5270 */
[----:B------:R-:W-:-:S04]  /*129d0*/  ISETP.LT.OR P3, PT, R4, 0x1, P3 ;  /* 0x000000010400780c */ /* 0x000fc80001f61670 */
[----:B------:R-:W-:Y:S02]  /*129e0*/  FSEL R9, R26, -INF , !P3 ;  /* 0xff8000001a097808 */ /* 0x000fe40005800000 */
[----:B------:R-:W-:-:S04]  /*129f0*/  FSETP.NEU.FTZ.AND P3, PT, R6, -INF , PT ;  /* 0xff8000000600780b */ /* 0x000fc80003f7d000 */
[----:B------:R-:W-:Y:S02]  /*12a00*/  FSEL R41, R8, RZ, P3 ;  /* 0x000000ff08297208 */ /* 0x000fe40001800000 */
[----:B------:R-:W-:Y:S02]  /*12a10*/  FMNMX.FTZ R8, R9, R27, !PT ;  /* 0x0000001b09087209 */ /* 0x000fe40007810000 */
[----:B------:R-:W-:Y:S01]  /*12a20*/  ISETP.GT.AND P3, PT, R3, 0x31, !P4 ;  /* 0x000000310300780c */ /* 0x000fe20006764270 */
[----:B------:R-:W-:-:S01]  /*12a30*/  FFMA.FTZ R20, R2, R63, -R41 ;  /* 0x0000003f02147223 */ /* 0x000fc20000010829 */
[----:B------:R-:W-:Y:S01]  /*12a40*/  FMNMX.FTZ R8, R13, R8, !PT ;  /* 0x000000080d087209 */ /* 0x000fe20007810000 */
[----:B------:R-:W-:-:S01]  /*12a50*/  FFMA.FTZ R12, R2, R24, -R41 ;  /* 0x00000018020c7223 */ /* 0x000fc20000010829 */
[----:B------:R-:W-:Y:S01]  /*12a60*/  ISETP.LT.OR P3, PT, R4, 0x32, P3 ;  /* 0x000000320400780c */ /* 0x000fe20001f61670 */
[----:B------:R0:W-:Y:S01]  /*12a70*/  MUFU.EX2 R49, R20 ;  /* 0x0000001400317308 */ /* 0x0001e20000000800 */
[----:B------:R-:W-:Y:S01]  /*12a80*/  FMNMX.FTZ R8, R31, R8, !PT ;  /* 0x000000081f087209 */ /* 0x000fe20007810000 */
[C-C-:B------:R-:W-:Y:S01]  /*12a90*/  FFMA.FTZ R24, R2.reuse, R32, -R41.reuse ;  /* 0x0000002002187223 */ /* 0x140fe20000010829 */
[----:B------:R-:W-:Y:S01]  /*12aa0*/  ISETP.GT.AND P4, PT, R3, 0x39, !P6 ;  /* 0x000000390300780c */ /* 0x000fe20007784270 */
[C-C-:B------:R-:W-:Y:S01]  /*12ab0*/  FFMA.FTZ R32, R2.reuse, R62, -R41.reuse ;  /* 0x0000003e02207223 */ /* 0x140fe20000010829 */
[----:B------:R-:W-:Y:S01]  /*12ac0*/  FMNMX.FTZ R8, R15, R8, !PT ;  /* 0x000000080f087209 */ /* 0x000fe20007810000 */
[C-C-:B------:R-:W-:Y:S01]  /*12ad0*/  FFMA.FTZ R14, R2.reuse, R59, -R41.reuse ;  /* 0x0000003b020e7223 */ /* 0x140fe20000010829 */
[----:B------:R-:W-:Y:S01]  /*12ae0*/  FSEL R51, R51, -INF , !P3 ;  /* 0xff80000033337808 */ /* 0x000fe20005800000 */
[----:B------:R-:W-:Y:S01]  /*12af0*/  MUFU.EX2 R12, R12 ;  /* 0x0000000c000c7308 */ /* 0x000fe20000000800 */
[----:B------:R-:W-:Y:S01]  /*12b00*/  FMNMX.FTZ R8, R35, R8, !PT ;  /* 0x0000000823087209 */ /* 0x000fe20007810000 */
[--C-:B0-----:R-:W-:Y:S01]  /*12b10*/  FFMA.FTZ R20, R2, R60, -R41.reuse ;  /* 0x0000003c02147223 */ /* 0x101fe20000010829 */
[----:B------:R-:W-:Y:S01]  /*12b20*/  ISETP.LT.OR P4, PT, R4, 0x3a, P4 ;  /* 0x0000003a0400780c */ /* 0x000fe20002781670 */
[C-C-:B------:R-:W-:Y:S01]  /*12b30*/  FFMA.FTZ R4, R2.reuse, R61, -R41.reuse ;  /* 0x0000003d02047223 */ /* 0x140fe20000010829 */
[----:B------:R-:W-:Y:S01]  /*12b40*/  FMNMX.FTZ R8, R21, R8, !PT ;  /* 0x0000000815087209 */ /* 0x000fe20007810000 */
[--C-:B------:R-:W-:Y:S01]  /*12b50*/  FFMA.FTZ R34, R2, R64, -R41.reuse ;  /* 0x0000004002227223 */ /* 0x100fe20000010829 */
[----:B------:R-:W-:Y:S01]  /*12b60*/  FSEL R3, R54, -INF , !P5 ;  /* 0xff80000036037808 */ /* 0x000fe20006800000 */
[----:B------:R-:W-:Y:S01]  /*12b70*/  MUFU.EX2 R61, R20 ;  /* 0x00000014003d7308 */ /* 0x000fe20000000800 */
[----:B------:R-:W-:Y:S01]  /*12b80*/  FMNMX.FTZ R8, R39, R8, !PT ;  /* 0x0000000827087209 */ /* 0x000fe20007810000 */
[C-C-:B------:R-:W-:Y:S01]  /*12b90*/  FFMA.FTZ R26, R2.reuse, R36, -R41.reuse ;  /* 0x00000024021a7223 */ /* 0x140fe20000010829 */
[----:B------:R-:W-:Y:S01]  /*12ba0*/  FSEL R55, R55, -INF , !P4 ;  /* 0xff80000037377808 */ /* 0x000fe20006000000 */
[C-C-:B------:R-:W-:Y:S01]  /*12bb0*/  FFMA.FTZ R30, R2.reuse, R40, -R41.reuse ;  /* 0x00000028021e7223 */ /* 0x140fe20000010829 */
[----:B------:R-:W-:Y:S01]  /*12bc0*/  FMNMX.FTZ R8, R25, R8, !PT ;  /* 0x0000000819087209 */ /* 0x000fe20007810000 */
[----:B------:R-:W-:-:S02]  /*12bd0*/  FFMA.FTZ R36, R2, R52, -R41 ;  /* 0x0000003402247223 */ /* 0x000fc40000010829 */
[----:B------:R0:W1:Y:S01]  /*12be0*/  MUFU.EX2 R45, R14 ;  /* 0x0000000e002d7308 */ /* 0x0000620000000800 */
[----:B------:R-:W-:-:S04]  /*12bf0*/  FMNMX.FTZ R8, R43, R8, !PT ;  /* 0x000000082b087209 */ /* 0x000fc80007810000 */
[----:B------:R-:W-:-:S03]  /*12c00*/  FMNMX.FTZ R8, R29, R8, !PT ;  /* 0x000000081d087209 */ /* 0x000fc60007810000 */
[----:B------:R-:W-:Y:S01]  /*12c10*/  MUFU.EX2 R63, R32 ;  /* 0x00000020003f7308 */ /* 0x000fe20000000800 */
[----:B------:R-:W-:Y:S01]  /*12c20*/  FMNMX.FTZ R8, R47, R8, !PT ;  /* 0x000000082f087209 */ /* 0x000fe20007810000 */
[C-C-:B0-----:R-:W-:Y:S01]  /*12c30*/  FFMA.FTZ R14, R2.reuse, R28, -R41.reuse ;  /* 0x0000001c020e7223 */ /* 0x141fe20000010829 */
[----:B------:R-:W-:-:S02]  /*12c40*/  FFMA.FTZ R28, R2, R58, -R41 ;  /* 0x0000003a021c7223 */ /* 0x000fc40000010829 */
[----:B------:R-:W-:-:S03]  /*12c50*/  FMNMX.FTZ R8, R33, R8, !PT ;  /* 0x0000000821087209 */ /* 0x000fc60007810000 */
[----:B------:R-:W0:Y:S01]  /*12c60*/  MUFU.EX2 R4, R4 ;  /* 0x0000000400047308 */ /* 0x000e220000000800 */
[----:B------:R-:W-:-:S04]  /*12c70*/  FMNMX.FTZ R8, R51, R8, !PT ;  /* 0x0000000833087209 */ /* 0x000fc80007810000 */
[----:B------:R-:W-:-:S03]  /*12c80*/  FMNMX.FTZ R8, R3, R8, !PT ;  /* 0x0000000803087209 */ /* 0x000fc60007810000 */
[----:B------:R-:W-:Y:S01]  /*12c90*/  MUFU.EX2 R65, R34 ;  /* 0x0000002200417308 */ /* 0x000fe20000000800 */
[----:B------:R-:W-:-:S05]  /*12ca0*/  FMNMX.FTZ R8, R55, R8, !PT ;  /* 0x0000000837087209 */ /* 0x000fca0007810000 */
[----:B------:R-:W2:Y:S02]  /*12cb0*/  SHFL.BFLY PT, R37, R8, 0x2, 0x1f ;  /* 0x0c401f0008257f89 */ /* 0x000ea400000e0000 */
[----:B------:R-:W-:Y:S08]  /*12cc0*/  MUFU.EX2 R24, R24 ;  /* 0x0000001800187308 */ /* 0x000ff00000000800 */
[----:B------:R3:W-:Y:S08]  /*12cd0*/  MUFU.EX2 R53, R14 ;  /* 0x0000000e00357308 */ /* 0x0007f00000000800 */
[----:B------:R4:W-:Y:S01]  /*12ce0*/  MUFU.EX2 R59, R28 ;  /* 0x0000001c003b7308 */ /* 0x0009e20000000800 */
[----:B---3--:R-:W-:-:S01]  /*12cf0*/  FFMA.FTZ R14, R2, R44, -R41 ;  /* 0x0000002c020e7223 */ /* 0x008fc20000010829 */
[----:B--2---:R-:W-:-:S06]  /*12d00*/  FMNMX.FTZ R37, R8, R37, !PT ;  /* 0x0000002508257209 */ /* 0x004fcc0007810000 */
[----:B------:R-:W-:Y:S01]  /*12d10*/  MUFU.EX2 R26, R26 ;  /* 0x0000001a001a7308 */ /* 0x000fe20000000800 */
[----:B----4-:R-:W-:-:S01]  /*12d20*/  FFMA.FTZ R28, R2, R48, -R41 ;  /* 0x00000030021c7223 */ /* 0x010fc20000010829 */
[----:B------:R-:W-:Y:S01]  /*12d30*/  FFMA.FTZ R41, R2, R66, -R41 ;  /* 0x0000004202297223 */ /* 0x000fe20000010829 */
[----:B------:R-:W2:Y:S05]  /*12d40*/  SHFL.BFLY PT, R8, R37, 0x1, 0x1f ;  /* 0x0c201f0025087f89 */ /* 0x000eaa00000e0000 */
[----:B------:R-:W-:Y:S08]  /*12d50*/  MUFU.EX2 R30, R30 ;  /* 0x0000001e001e7308 */ /* 0x000ff00000000800 */
[----:B------:R-:W-:Y:S08]  /*12d60*/  MUFU.EX2 R14, R14 ;  /* 0x0000000e000e7308 */ /* 0x000ff00000000800 */
[----:B------:R-:W-:Y:S01]  /*12d70*/  MUFU.EX2 R36, R36 ;  /* 0x0000002400247308 */ /* 0x000fe20000000800 */
[----:B--2---:R-:W-:-:S04]  /*12d80*/  FMNMX.FTZ R8, R37, R8, !PT ;  /* 0x0000000825087209 */ /* 0x004fc80007810000 */
[----:B------:R-:W-:Y:S01]  /*12d90*/  FSETP.NEU.FTZ.AND P3, PT, R8, -INF , PT ;  /* 0xff8000000800780b */ /* 0x000fe20003f7d000 */
[----:B------:R-:W-:-:S02]  /*12da0*/  FFMA.FTZ R20, R2, R8, -8 ;  /* 0xc100000002147423 */ /* 0x000fc40000010008 */
[----:B------:R-:W-:Y:S03]  /*12db0*/  MUFU.EX2 R41, R41 ;  /* 0x0000002900297308 */ /* 0x000fe60000000800 */
[----:B------:R-:W-:-:S05]  /*12dc0*/  FSEL R20, R20, RZ, P3 ;  /* 0x000000ff14147208 */ /* 0x000fca0001800000 */
[----:B------:R-:W-:Y:S01]  /*12dd0*/  MUFU.EX2 R28, R28 ;  /* 0x0000001c001c7308 */ /* 0x000fe20000000800 */
[----:B------:R-:W-:-:S01]  /*12de0*/  FFMA.FTZ R9, R2, R9, -R20 ;  /* 0x0000000902097223 */ /* 0x000fc20000010814 */
[C-C-:B------:R-:W-:Y:S01]  /*12df0*/  FFMA.FTZ R27, R2.reuse, R27, -R20.reuse ;  /* 0x0000001b021b7223 */ /* 0x140fe20000010814 */
        /* <DEDUP_REMOVED lines=13> */
[----:B------:R1:W2:Y:S01]  /*12ed0*/  MUFU.EX2 R32, R27 ;  /* 0x0000001b00207308 */ /* 0x0002a20000000800 */
[----:B------:R-:W-:-:S01]  /*12ee0*/  FFMA.FTZ R3, R2, R3, -R20 ;  /* 0x0000000302037223 */ /* 0x000fc20000010814 */
[----:B------:R-:W-:-:S06]  /*12ef0*/  FFMA.FTZ R20, R2, R55, -R20 ;  /* 0x0000003702147223 */ /* 0x000fcc0000010814 */
[----:B------:R-:W3:Y:S01]  /*12f00*/  MUFU.EX2 R13, R13 ;  /* 0x0000000d000d7308 */ /* 0x000ee20000000800 */
[----:B-1----:R-:W-:-:S04]  /*12f10*/  FADD.FTZ R27, R12, R45 ;  /* 0x0000002d0c1b7221 */ /* 0x002fc80000010000 */
[----:B0-----:R-:W-:-:S03]  /*12f20*/  FADD.FTZ R48, R4, R27 ;  /* 0x0000001b04307221 */ /* 0x001fc60000010000 */
[----:B------:R0:W1:Y:S01]  /*12f30*/  MUFU.EX2 R34, R31 ;  /* 0x0000001f00227308 */ /* 0x0000620000000800 */
[----:B--2---:R-:W-:-:S07]  /*12f40*/  FADD.FTZ R46, R9, R32 ;  /* 0x00000020092e7221 */ /* 0x004fce0000010000 */
[----:B------:R-:W2:Y:S01]  /*12f50*/  MUFU.EX2 R15, R15 ;  /* 0x0000000f000f7308 */ /* 0x000ea20000000800 */
[----:B---3--:R-:W-:-:S01]  /*12f60*/  FADD.FTZ R27, R13, R46 ;  /* 0x0000002e0d1b7221 */ /* 0x008fc20000010000 */
[C---:B0-----:R-:W-:Y:S01]  /*12f70*/  FADD.FTZ R31, R49.reuse, R48 ;  /* 0x00000030311f7221 */ /* 0x041fe20000010000 */
[----:B------:R-:W-:-:S03]  /*12f80*/  F2FP.SATFINITE.E4M3.F32.PACK_AB_MERGE_C R49, R49, R4, RZ ;  /* 0x000000043131723e */ /* 0x000fc600048070ff */
[----:B------:R-:W-:Y:S01]  /*12f90*/  FADD.FTZ R48, R24, R31 ;  /* 0x0000001f18307221 */ /* 0x000fe20000010000 */
[----:B------:R-:W-:Y:S01]  /*12fa0*/  F2FP.SATFINITE.E4M3.F32.PACK_AB_MERGE_C R188, R45, R12, R49 ;  /* 0x0000000c2dbc723e */ /* 0x000fe20004807031 */
[----:B------:R-:W0:Y:S01]  /*12fb0*/  MUFU.EX2 R38, R35 ;  /* 0x0000002300267308 */ /* 0x000e220000000800 */
[----:B-1----:R-:W-:-:S01]  /*12fc0*/  FADD.FTZ R46, R34, R27 ;  /* 0x0000001b222e7221 */ /* 0x002fc20000010000 */
[----:B------:R-:W-:Y:S01]  /*12fd0*/  FADD.FTZ R31, R53, R48 ;  /* 0x00000030351f7221 */ /* 0x000fe20000010000 */
[----:B------:R-:W-:Y:S02]  /*12fe0*/  F2FP.SATFINITE.E4M3.F32.PACK_AB_MERGE_C R34, R34, R13, RZ ;  /* 0x0000000d2222723e */ /* 0x000fe400048070ff */
[----:B------:R-:W-:Y:S01]  /*12ff0*/  F2FP.SATFINITE.E4M3.F32.PACK_AB_MERGE_C R13, R41, R36, RZ ;  /* 0x00000024290d723e */ /* 0x000fe200048070ff */
[----:B------:R-:W-:-:S01]  /*13000*/  FADD.FTZ R12, R26, R31 ;  /* 0x0000001f1a0c7221 */ /* 0x000fc20000010000 */
[----:B------:R-:W-:Y:S01]  /*13010*/  F2FP.SATFINITE.E4M3.F32.PACK_AB_MERGE_C R26, R59, R26, RZ ;  /* 0x0000001a3b1a723e */ /* 0x000fe200048070ff */
[----:B------:R-:W1:Y:S01]  /*13020*/  MUFU.EX2 R21, R21 ;  /* 0x0000001500157308 */ /* 0x000e620000000800 */
[----:B--2---:R-:W-:-:S01]  /*13030*/  FADD.FTZ R27, R15, R46 ;  /* 0x0000002e0f1b7221 */ /* 0x004fc20000010000 */
[----:B------:R-:W-:Y:S01]  /*13040*/  FADD.FTZ R59, R59, R12 ;  /* 0x0000000c3b3b7221 */ /* 0x000fe20000010000 */
[----:B------:R-:W-:-:S02]  /*13050*/  F2FP.SATFINITE.E4M3.F32.PACK_AB_MERGE_C R190, R53, R24, R26 ;  /* 0x0000001835be723e */ /* 0x000fc4000480701a */
[----:B------:R-:W-:Y:S01]  /*13060*/  F2FP.SATFINITE.E4M3.F32.PACK_AB_MERGE_C R26, R63, R14, RZ ;  /* 0x0000000e3f1a723e */ /* 0x000fe200048070ff */
[----:B------:R-:W-:-:S01]  /*13070*/  FADD.FTZ R24, R30, R59 ;  /* 0x0000003b1e187221 */ /* 0x000fc20000010000 */
[----:B------:R-:W-:Y:S01]  /*13080*/  F2FP.SATFINITE.E4M3.F32.PACK_AB_MERGE_C R186, R65, R28, R13 ;  /* 0x0000001c41ba723e */ /* 0x000fe2000480700d */
[----:B------:R-:W2:Y:S01]  /*13090*/  MUFU.EX2 R40, R39 ;  /* 0x0000002700287308 */ /* 0x000ea20000000800 */
[----:B0-----:R-:W-:-:S01]  /*130a0*/  FADD.FTZ R46, R38, R27 ;  /* 0x0000001b262e7221 */ /* 0x001fc20000010000 */
[C---:B------:R-:W-:Y:S01]  /*130b0*/  FADD.FTZ R31, R61.reuse, R24 ;  /* 0x000000183d1f7221 */ /* 0x040fe20000010000 */
[----:B------:R-:W-:Y:S02]  /*130c0*/  F2FP.SATFINITE.E4M3.F32.PACK_AB_MERGE_C R189, R32, R9, R34 ;  /* 0x0000000920bd723e */ /* 0x000fe40004807022 */
[----:B------:R-:W-:Y:S01]  /*130d0*/  F2FP.SATFINITE.E4M3.F32.PACK_AB_MERGE_C R184, R61, R30, R26 ;  /* 0x0000001e3db8723e */ /* 0x000fe2000480701a */
[----:B------:R-:W-:-:S02]  /*130e0*/  FADD.FTZ R14, R14, R31 ;  /* 0x0000001f0e0e7221 */ /* 0x000fc40000010000 */
[----:B------:R-:W0:Y:S01]  /*130f0*/  MUFU.EX2 R25, R25 ;  /* 0x0000001900197308 */ /* 0x000e220000000800 */
[----:B-1----:R-:W-:-:S01]  /*13100*/  FADD.FTZ R27, R21, R46 ;  /* 0x0000002e151b7221 */ /* 0x002fc20000010000 */
[----:B------:R-:W-:-:S04]  /*13110*/  FADD.FTZ R63, R63, R14 ;  /* 0x0000000e3f3f7221 */ /* 0x000fc80000010000 */
[----:B------:R-:W-:Y:S02]  /*13120*/  FADD.FTZ R28, R28, R63 ;  /* 0x0000003f1c1c7221 */ /* 0x000fe40000010000 */
[----:B------:R-:W1:Y:S01]  /*13130*/  MUFU.EX2 R42, R43 ;  /* 0x0000002b002a7308 */ /* 0x000e620000000800 */
[----:B--2---:R-:W-:-:S01]  /*13140*/  FADD.FTZ R12, R40, R27 ;  /* 0x0000001b280c7221 */ /* 0x004fc20000010000 */
[----:B------:R-:W-:Y:S01]  /*13150*/  FADD.FTZ R65, R65, R28 ;  /* 0x0000001c41417221 */ /* 0x000fe20000010000 */
[----:B------:R-:W-:-:S03]  /*13160*/  F2FP.SATFINITE.E4M3.F32.PACK_AB_MERGE_C R21, R40, R21, RZ ;  /* 0x000000152815723e */ /* 0x000fc600048070ff */
[----:B------:R-:W-:Y:S01]  /*13170*/  FADD.FTZ R36, R36, R65 ;  /* 0x0000004124247221 */ /* 0x000fe20000010000 */
[----:B------:R-:W-:Y:S01]  /*13180*/  F2FP.SATFINITE.E4M3.F32.PACK_AB_MERGE_C R191, R38, R15, R21 ;  /* 0x0000000f26bf723e */ /* 0x000fe20004807015 */
        /* <DEDUP_REMOVED lines=8> */
[----:B------:R-:W-:-:S04]  /*13210*/  F2FP.SATFINITE.E4M3.F32.PACK_AB_MERGE_C R29, R44, R29, RZ ;  /* 0x0000001d2c1d723e */ /* 0x000fc800048070ff */
[----:B------:R-:W-:Y:S02]  /*13220*/  F2FP.SATFINITE.E4M3.F32.PACK_AB_MERGE_C R185, R42, R25, R29 ;  /* 0x000000192ab9723e */ /* 0x000fe4000480701d */
[----:B------:R-:W-:Y:S01]  /*13230*/  MUFU.EX2 R3, R3 ;  /* 0x0000000300037308 */ /* 0x000fe20000000800 */
[----:B-1----:R-:W-:-:S07]  /*13240*/  FADD.FTZ R13, R33, R12 ;  /* 0x0000000c210d7221 */ /* 0x002fce0000010000 */
[----:B------:R-:W0:Y:S01]  /*13250*/  MUFU.EX2 R20, R20 ;  /* 0x0000001400147308 */ /* 0x000e220000000800 */
[----:B--2---:R-:W-:-:S01]  /*13260*/  FADD.FTZ R12, R4, R13 ;  /* 0x0000000d040c7221 */ /* 0x004fc20000010000 */
[----:B0-----:R-:W-:-:S03]  /*13270*/  F2FP.SATFINITE.E4M3.F32.PACK_AB_MERGE_C R9, R20, R3, RZ ;  /* 0x000000031409723e */ /* 0x001fc600048070ff */
[----:B------:R-:W-:Y:S01]  /*13280*/  FADD.FTZ R3, R3, R12 ;  /* 0x0000000c03037221 */ /* 0x000fe20000010000 */
[----:B------:R-:W-:Y:S01]  /*13290*/  F2FP.SATFINITE.E4M3.F32.PACK_AB_MERGE_C R187, R4, R33, R9 ;  /* 0x0000002104bb723e */ /* 0x000fe20004807009 */
[----:B------:R-:W-:Y:S02]  /*132a0*/  FADD.FTZ R4, R41, R36 ;  /* 0x0000002429047221 */ /* 0x000fe40000010000 */
[----:B------:R-:W-:-:S01]  /*132b0*/  FADD.FTZ R3, R20, R3 ;  /* 0x0000000314037221 */ /* 0x000fc20000010000 */
[----:B------:R-:W-:Y:S01]  /*132c0*/  VIADD R9, R56, 0xfffffffe ;  /* 0xfffffffe38097836 */ /* 0x000fe20000000000 */
        /* <DEDUP_REMOVED lines=12> */
.L_x_1374:
[----:B------:R-:W-:-:S13]  /*13390*/  ISETP.NE.AND P3, PT, R11, 0x1, PT ;  /* 0x000000010b00780c */ /* 0x000fda0003f65270 */
[----:B------:R-:W0:Y:S02]  /*133a0*/  @P3 LDC.64 R14, c[0x0][0x9e8] ;  /* 0x00027a00ff0e3b82 */ /* 0x000e240000000a00 */
[----:B0-----:R-:W-:-:S05]  /*133b0*/  @P3 IMAD.HI.U32 R14, R12, R14, RZ ;  /* 0x0000000e0c0e3227 */ /* 0x001fca00078e00ff */
[----:B------:R-:W-:-:S07]  /*133c0*/  @P3 SHF.R.U32.HI R12, RZ, R15, R14 ;  /* 0x0000000fff0c3219 */ /* 0x000fce000001160e */
.L_x_1375:
[----:B------:R-:W-:Y:S05]  /*133d0*/  BSYNC B0 ;  /* 0x0000000000007941 */ /* 0x000fea0003800000 */
.L_x_1373:
[----:B------:R-:W-:-:S05]  /*133e0*/  IMAD R11, R12, R11, R11 ;  /* 0x0000000b0c0b7224 */ /* 0x000fca00078e020b */
[----:B------:R-:W-:-:S07]  /*133f0*/  VIMNMX R10, R10, R11, PT ;  /* 0x0000000b0a0a7248 */ /* 0x000fce0003fe0100 */
.L_x_1372:
[----:B------:R-:W-:Y:S01]  /*13400*/  SHF.R.S32.HI R11, RZ, 0x1f, R10 ;  /* 0x0000001fff0b7819 */ /* 0x000fe2000001140a */
[----:B------:R-:W-:Y:S01]  /*13410*/  ULDC UR49, c[0x0][0x9e4] ;  /* 0x0002790000317ab9 */ /* 0x000fe20000000800 */
[----:B------:R-:W-:Y:S01]  /*13420*/  ULDC UR48, c[0x0][0x9e4] ;  /* 0x0002790000307ab9 */ /* 0x000fe20000000800 */
[----:B------:R-:W-:Y:S01]  /*13430*/  ULDC UR50, c[0x0][0x9dc] ;  /* 0x0002770000327ab9 */ /* 0x000fe20000000800 */
[----:B------:R-:W-:Y:S01]  /*13440*/  LEA.HI R11, R11, R10, RZ, 0x6 ;  /* 0x0000000a0b0b7211 */ /* 0x000fe200078f30ff */
[----:B------:R-:W-:Y:S01]  /*13450*/  ULDC UR52, c[0x0][0x9dc] ;  /* 0x0002770000347ab9 */ /* 0x000fe20000000800 */
[----:B------:R-:W-:Y:S01]  /*13460*/  ULDC UR53, c[0x0][0x9e0] ;  /* 0x0002780000357ab9 */ /* 0x000fe20000000800 */
[----:B------:R-:W-:Y:S01]  /*13470*/  ULDC UR51, c[0x0][0x9e0] ;  /* 0x0002780000337ab9 */ /* 0x000fe20000000800 */
[----:B------:R-:W-:Y:S02]  /*13480*/  SHF.R.S32.HI R12, RZ, 0x6, R11 ;  /* 0x00000006ff0c7819 */ /* 0x000fe4000001140b */
[----:B------:R-:W-:-:S02]  /*13490*/  CS2R R150, SRZ ;  /* 0x0000000000967805 */ /* 0x000fc4000001ff00 */
[----:B------:R-:W-:Y:S02]  /*134a0*/  CS2R R148, SRZ ;  /* 0x0000000000947805 */ /* 0x000fe4000001ff00 */
[----:B------:R-:W-:Y:S02]  /*134b0*/  CS2R R146, SRZ ;  /* 0x0000000000927805 */ /* 0x000fe4000001ff00 */
[----:B------:R-:W-:Y:S02]  /*134c0*/  VIMNMX R12, R203, R12, !PT ;  /* 0x0000000ccb0c7248 */ /* 0x000fe40007fe0100 */
[----:B------:R-:W-:Y:S02]  /*134d0*/  CS2R R144, SRZ ;  /* 0x0000000000907805 */ /* 0x000fe4000001ff00 */
[----:B------:R-:W-:Y:S02]  /*134e0*/  CS2R R142, SRZ ;  /* 0x00000000008e7805 */ /* 0x000fe4000001ff00 */
[----:B------:R-:W-:-:S02]  /*134f0*/  CS2R R140, SRZ ;  /* 0x00000000008c7805 */ /* 0x000fc4000001ff00 */
[----:B------:R-:W-:Y:S02]  /*13500*/  ISETP.GE.AND P3, PT, R9, R12, PT ;  /* 0x0000000c0900720c */ /* 0x000fe40003f66270 */
        /* <DEDUP_REMOVED lines=57> */
[----:B------:R-:W-:Y:S01]  /*138a0*/  CS2R R24, SRZ ;  /* 0x0000000000187805 */ /* 0x000fe2000001ff00 */
[----:B------:R-:W-:Y:S06]  /*138b0*/  @!P3 BRA `(.L_x_1376) ;  /* 0x000000240030b947 */ /* 0x000fec0003800000 */
[----:B------:R-:W-:Y:S02]  /*138c0*/  IMAD.IADD R13, R152, 0x1, R0 ;  /* 0x00000001980d7824 */ /* 0x000fe400078e0200 */
[----:B------:R-:W-:Y:S02]  /*138d0*/  IMAD.MOV.U32 R151, RZ, RZ, RZ ;  /* 0x000000ffff977224 */ /* 0x000fe400078e00ff */
[----:B------:R-:W-:-:S07]  /*138e0*/  VIADD R14, R13, 0x8 ;  /* 0x000000080d0e7836 */ /* 0x000fce0000000000 */
.L_x_1395:
[----:B------:R-:W-:Y:S01]  /*138f0*/  ISETP.NE.AND P3, PT, R202, RZ, PT ;  /* 0x000000ffca00720c */ /* 0x000fe20003f65270 */
[----:B------:R-:W-:Y:S01]  /*13900*/  VIADD R15, R200, 0x1 ;  /* 0x00000001c80f7836 */ /* 0x000fe20000000000 */
[----:B------:R-:W-:Y:S05]  /*13910*/  YIELD ;  /* 0x0000000000007946 */ /* 0x000fea0003800000 */
[----:B------:R-:W-:-:S04]  /*13920*/  ISETP.NE.AND P4, PT, R15, 0x2, PT ;  /* 0x000000020f00780c */ /* 0x000fc80003f85270 */
[----:B------:R-:W-:Y:S02]  /*13930*/  SEL R7, RZ, 0x1, P4 ;  /* 0x00000001ff077807 */ /* 0x000fe40002000000 */
[----:B------:R-:W-:Y:S02]  /*13940*/  SEL R15, R15, RZ, P4 ;  /* 0x000000ff0f0f7207 */ /* 0x000fe40002000000 */
[----:B------:R-:W-:Y:S01]  /*13950*/  LOP3.LUT R20, R194, R7, RZ, 0x3c, !PT ;  /* 0x00000007c2147212 */ /* 0x000fe200078e3cff */
[----:B------:R-:W-:Y:S06]  /*13960*/  @P3 BRA `(.L_x_1377) ;  /* 0x0000000000303947 */ /* 0x000fec0003800000 */
[----:B------:R-:W-:Y:S05]  /*13970*/  @!P0 BRA `(.L_x_1378) ;  /* 0x0000000000048947 */ /* 0x000fea0003800000 */
[----:B------:R-:W-:Y:S01]  /*13980*/  BPT.TRAP 0x1 ;  /* 0x000000040000795c */ /* 0x000fe20000300000 */
.L_x_1378:
[----:B------:R-:W-:Y:S01]  /*13990*/  IMAD R10, R15, 0x8, R16 ;  /* 0x000000080f0a7824 */ /* 0x000fe200078e0210 */
[----:B------:R-:W-:-:S04]  /*139a0*/  SHF.L.U32 R7, R20, 0x1f, RZ ;  /* 0x0000001f14077819 */ /* 0x000fc800000006ff */
[----:B------:R0:W1:Y:S01]  /*139b0*/  SYNCS.PHASECHK.TRANS64.TRYWAIT P4, [R10+URZ+0x28430], R7 ;  /* 0x028430070a0075a7 */ /* 0x000062000808017f */
[----:B------:R-:W-:Y:S05]  /*139c0*/  @!P0 BRA `(.L_x_1379) ;  /* 0x0000000000048947 */ /* 0x000fea0003800000 */
[----:B------:R-:W-:Y:S01]  /*139d0*/  BPT.TRAP 0x1 ;  /* 0x000000040000795c */ /* 0x000fe20000300000 */
.L_x_1379:
[----:B------:R-:W-:Y:S04]  /*139e0*/  BSSY B0, `(.L_x_1377) ;  /* 0x0000004000007945 */ /* 0x000fe80003800000 */
[----:B-1----:R-:W-:Y:S05]  /*139f0*/  @P4 BRA `(.L_x_1380) ;  /* 0x0000000000084947 */ /* 0x002fea0003800000 */
[----:B------:R-:W1:Y:S02]  /*13a00*/  SYNCS.PHASECHK.TRANS64.TRYWAIT P4, [R10+URZ+0x28430], R7 ;  /* 0x028430070a0075a7 */ /* 0x000e64000808017f */
[----:B-1----:R-:W-:Y:S05]  /*13a10*/  @!P4 BRA `(.L_x_1381) ;  /* 0x0000012800b8c947 */ /* 0x002fea0003800000 */
.L_x_1380:
[----:B------:R-:W-:Y:S05]  /*13a20*/  BSYNC B0 ;  /* 0x0000000000007941 */ /* 0x000fea0003800000 */
.L_x_1377:
[----:B01----:R-:W0:Y:S01]  /*13a30*/  S2R R7, SR_TID.X ;  /* 0x0000000000077919 */ /* 0x003e220000002100 */
[----:B------:R-:W-:Y:S05]  /*13a40*/  WARPSYNC.ALL ;  /* 0x0000000000007948 */ /* 0x000fea0003800000 */
[----:B------:R-:W-:Y:S02]  /*13a50*/  IMAD R10, R15, 0x400, R5 ;  /* 0x000004000f0a7824 */ /* 0x000fe400078e0205 */
[----:B------:R-:W-:Y:S02]  /*13a60*/  IMAD.MOV.U32 R11, RZ, RZ, 0x40000040 ;  /* 0x40000040ff0b7424 */ /* 0x000fe400078e00ff */
[C---:B------:R-:W-:Y:S01]  /*13a70*/  VIADD R154, R10.reuse, 0x2 ;  /* 0x000000020a9a7836 */ /* 0x040fe20000000000 */
[C---:B------:R-:W-:Y:S01]  /*13a80*/  IADD3 R152, R10.reuse, 0x6, RZ ;  /* 0x000000060a987810 */ /* 0x040fe20007ffe0ff */
[C---:B------:R-:W-:Y:S01]  /*13a90*/  VIADD R156, R10.reuse, 0x4 ;  /* 0x000000040a9c7836 */ /* 0x040fe20000000000 */
[----:B------:R-:W-:Y:S01]  /*13aa0*/  R2UR UR14, R10 ;  /* 0x000000000a0e72ca */ /* 0x000fe200000e0000 */
[----:B------:R-:W-:Y:S01]  /*13ab0*/  IMAD.MOV.U32 R155, RZ, RZ, 0x40000040 ;  /* 0x40000040ff9b7424 */ /* 0x000fe200078e00ff */
[----:B------:R-:W-:Y:S01]  /*13ac0*/  R2UR UR15, R11 ;  /* 0x000000000b0f72ca */ /* 0x000fe200000e0000 */
[----:B------:R-:W-:Y:S01]  /*13ad0*/  IMAD.MOV.U32 R157, RZ, RZ, 0x40000040 ;  /* 0x40000040ff9d7424 */ /* 0x000fe200078e00ff */
[----:B------:R-:W-:Y:S01]  /*13ae0*/  R2UR UR10, R154 ;  /* 0x000000009a0a72ca */ /* 0x000fe200000e0000 */
[----:B------:R-:W-:Y:S01]  /*13af0*/  VIADD R154, R10, 0x200 ;  /* 0x000002000a9a7836 */ /* 0x000fe20000000000 */
[----:B------:R-:W-:Y:S01]  /*13b00*/  R2UR UR6, R156 ;  /* 0x000000009c0672ca */ /* 0x000fe200000e0000 */
[----:B------:R-:W-:Y:S01]  /*13b10*/  IMAD.MOV.U32 R153, RZ, RZ, 0x40000040 ;  /* 0x40000040ff997424 */ /* 0x000fe200078e00ff */
[----:B------:R-:W-:Y:S01]  /*13b20*/  R2UR UR18, R152 ;  /* 0x00000000981272ca */ /* 0x000fe200000e0000 */
[C---:B------:R-:W-:Y:S01]  /*13b30*/  VIADD R152, R10.reuse, 0x202 ;  /* 0x000002020a987836 */ /* 0x040fe20000000000 */
[----:B------:R-:W-:Y:S01]  /*13b40*/  R2UR UR11, R155 ;  /* 0x000000009b0b72ca */ /* 0x000fe200000e0000 */
[C---:B------:R-:W-:Y:S01]  /*13b50*/  VIADD R156, R10.reuse, 0x204 ;  /* 0x000002040a9c7836 */ /* 0x040fe20000000000 */
[----:B------:R-:W-:Y:S01]  /*13b60*/  R2UR UR7, R157 ;  /* 0x000000009d0772ca */ /* 0x000fe200000e0000 */
[----:B------:R-:W-:Y:S01]  /*13b70*/  VIADD R10, R10, 0x206 ;  /* 0x000002060a0a7836 */ /* 0x000fe20000000000 */
[----:B------:R-:W-:-:S02]  /*13b80*/  R2UR UR19, R153 ;  /* 0x00000000991372ca */ /* 0x000fc400000e0000 */
[----:B------:R-:W-:Y:S02]  /*13b90*/  R2UR UR22, R154 ;  /* 0x000000009a1672ca */ /* 0x000fe400000e0000 */
[----:B------:R-:W-:Y:S02]  /*13ba0*/  R2UR UR23, R155 ;  /* 0x000000009b1772ca */ /* 0x000fe400000e0000 */
[----:B0-----:R-:W-:Y:S02]  /*13bb0*/  SHF.R.U32.HI R7, RZ, 0x7, R7 ;  /* 0x00000007ff077819 */ /* 0x001fe40000011607 */
[----:B------:R-:W-:Y:S02]  /*13bc0*/  R2UR UR26, R152 ;  /* 0x00000000981a72ca */ /* 0x000fe400000e0000 */
[----:B------:R-:W-:Y:S01]  /*13bd0*/  R2UR UR27, R153 ;  /* 0x00000000991b72ca */ /* 0x000fe200000e0000 */
[----:B------:R-:W-:Y:S01]  /*13be0*/  VIADD R7, R7, 0x8 ;  /* 0x0000000807077836 */ /* 0x000fe20000000000 */
[----:B------:R-:W-:-:S02]  /*13bf0*/  R2UR UR30, R156 ;  /* 0x000000009c1e72ca */ /* 0x000fc400000e0000 */
[----:B------:R-:W-:Y:S02]  /*13c00*/  R2UR UR31, R157 ;  /* 0x000000009d1f72ca */ /* 0x000fe400000e0000 */
[----:B------:R0:W-:Y:S01]  /*13c10*/  BAR.SYNC.DEFER_BLOCKING R7, 0x100 ;  /* 0x000400070000751d */ /* 0x0001e20000010000 */
[----:B------:R-:W-:Y:S02]  /*13c20*/  R2UR UR34, R10 ;  /* 0x000000000a2272ca */ /* 0x000fe400000e0000 */
[----:B------:R-:W-:-:S03]  /*13c30*/  R2UR UR35, R11 ;  /* 0x000000000b2372ca */ /* 0x000fc600000e0000 */
        /* <DEDUP_REMOVED lines=27> */
.L_x_1383:
[----:B------:R-:W-:Y:S01]  /*13df0*/  SHF.L.U32 R7, R194, 0x1f, RZ ;  /* 0x0000001fc2077819 */ /* 0x000fe200000006ff */
[----:B------:R-:W-:-:S04]  /*13e00*/  IMAD R10, R200, 0x8, R16 ;  /* 0x00000008c80a7824 */ /* 0x000fc800078e0210 */
[----:B------:R0:W1:Y:S01]  /*13e10*/  SYNCS.PHASECHK.TRANS64.TRYWAIT P3, [R10+URZ+0x28450], R7 ;  /* 0x028450070a0075a7 */ /* 0x000062000806017f */
[----:B------:R-:W-:Y:S05]  /*13e20*/  @!P0 BRA `(.L_x_1384) ;  /* 0x0000000000048947 */ /* 0x000fea0003800000 */
[----:B------:R-:W-:Y:S01]  /*13e30*/  BPT.TRAP 0x1 ;  /* 0x000000040000795c */ /* 0x000fe20000300000 */
.L_x_1384:
[----:B-1----:R-:W-:Y:S05]  /*13e40*/  @P3 BRA `(.L_x_1382) ;  /* 0x0000000000083947 */ /* 0x002fea0003800000 */
[----:B------:R-:W1:Y:S02]  /*13e50*/  SYNCS.PHASECHK.TRANS64.TRYWAIT P3, [R10+URZ+0x28450], R7 ;  /* 0x028450070a0075a7 */ /* 0x000e64000806017f */
[----:B-1----:R-:W-:Y:S05]  /*13e60*/  @!P3 BRA `(.L_x_1385) ;  /* 0x0000012400b8b947 */ /* 0x002fea0003800000 */
.L_x_1382:
[----:B01----:R-:W-:Y:S01]  /*13e70*/  VIADD R7, R16, 0x8000 ;  /* 0x0000800010077836 */ /* 0x003fe20000000000 */
[----:B------:R-:W-:Y:S05]  /*13e80*/  WARPSYNC.ALL ;  /* 0x0000000000007948 */ /* 0x000fea0003800000 */
[----:B------:R-:W-:Y:S01]  /*13e90*/  SHF.R.U32.HI R7, RZ, 0x4, R7 ;  /* 0x00000004ff077819 */ /* 0x000fe20000011607 */
[----:B------:R-:W-:Y:S01]  /*13ea0*/  IMAD.MOV.U32 R11, RZ, RZ, -0x7fffffe0 ;  /* 0x80000020ff0b7424 */ /* 0x000fe200078e00ff */
[----:B------:R-:W-:-:S06]  /*13eb0*/  WARPGROUP.ARRIVE ;  /* 0x00000000000079c5 */ /* 0x000fcc0000000000 */
[----:B------:R-:W0:Y:S01]  /*13ec0*/  S2R R21, SR_TID.X ;  /* 0x0000000000157919 */ /* 0x000e220000002100 */
[----:B------:R-:W-:Y:S02]  /*13ed0*/  LOP3.LUT R7, R7, 0x3fff, RZ, 0xc0, !PT ;  /* 0x00003fff07077812 */ /* 0x000fe400078ec0ff */
[----:B------:R-:W-:Y:S01]  /*13ee0*/  R2UR UR7, R11 ;  /* 0x000000000b0772ca */ /* 0x000fe200000e0000 */
[----:B------:R-:W-:Y:S01]  /*13ef0*/  IMAD.MOV.U32 R11, RZ, RZ, -0x7fffffe0 ;  /* 0x80000020ff0b7424 */ /* 0x000fe200078e00ff */
[----:B------:R-:W-:-:S05]  /*13f00*/  LOP3.LUT R7, R7, 0x10000, RZ, 0xfc, !PT ;  /* 0x0001000007077812 */ /* 0x000fca00078efcff */
[----:B------:R-:W-:Y:S02]  /*13f10*/  IMAD R10, R200, 0x400, R7 ;  /* 0x00000400c80a7824 */ /* 0x000fe400078e0207 */
[----:B------:R-:W-:-:S03]  /*13f20*/  @!P1 IMAD R7, R15, 0x8, R16 ;  /* 0x000000080f079824 */ /* 0x000fc600078e0210 */
[C---:B------:R-:W-:Y:S01]  /*13f30*/  R2UR UR6, R10.reuse ;  /* 0x000000000a0672ca */ /* 0x040fe200000e0000 */
[----:B------:R-:W-:Y:S02]  /*13f40*/  VIADD R10, R10, 0x2 ;  /* 0x000000020a0a7836 */ /* 0x000fe40000000000 */
[----:B------:R-:W-:-:S05]  /*13f50*/  @!P1 VIADD R7, R7, 0x28440 ;  /* 0x0002844007079836 */ /* 0x000fca0000000000 */
[----:B------:R-:W-:-:S05]  /*13f60*/  @!P1 PRMT R7, RZ, 0x654, R7 ;  /* 0x00000654ff079816 */ /* 0x000fca0000000007 */
[----:B------:R-:W-:Y:S01]  /*13f70*/  QGMMA.64x256x32.F32.E4M3.E4M3 R24, R188, gdesc[UR4], R24, gsb0 ;  /* 0x03e00004bc187df3 */ /* 0x000fe20008000818 */
[----:B------:R-:W-:Y:S02]  /*13f80*/  R2UR UR6, R10 ;  /* 0x000000000a0672ca */ /* 0x000fe400000e0000 */
[----:B------:R-:W-:Y:S02]  /*13f90*/  R2UR UR7, R11 ;  /* 0x000000000b0772ca */ /* 0x000fe400000e0000 */
[----:B0-----:R-:W-:-:S04]  /*13fa0*/  SHF.R.U32.HI R21, RZ, 0x7, R21 ;  /* 0x00000007ff157819 */ /* 0x001fc80000011615 */
[----:B------:R-:W-:Y:S01]  /*13fb0*/  IADD3 R10, -R21, 0xb, RZ ;  /* 0x0000000b150a7810 */ /* 0x000fe20007ffe1ff */
[----:B------:R-:W-:Y:S02]  /*13fc0*/  WARPGROUP.DEPBAR.LE gsb0, 0x0 ;  /* 0x00008000000079c5 */ /* 0x000fe40000010000 */
[----:B------:R-:W-:-:S15]  /*13fd0*/  WARPGROUP.ARRIVE ;  /* 0x00000000000079c5 */ /* 0x000fde0000000000 */
[----:B------:R-:W-:-:S01]  /*13fe0*/  NOP ;  /* 0x0000000000007918 */ /* 0x000fc20000000000 */
[----:B------:R-:W-:Y:S03]  /*13ff0*/  QGMMA.64x256x32.F32.E4M3.E4M3 R24, R184, gdesc[UR4], R24, gsb0 ;  /* 0x03e00004b8187df3 */ /* 0x000fe60008000818 */
[----:B------:R-:W-:Y:S02]  /*14000*/  WARPGROUP.DEPBAR.LE gsb0, 0x0 ;  /* 0x00008000000079c5 */ /* 0x000fe40000010000 */
[----:B------:R-:W-:Y:S01]  /*14010*/  IMAD.SHL.U32 R184, R9, 0x40, RZ ;  /* 0x0000004009b87824 */ /* 0x000fe200078e00ff */
[----:B------:R0:W-:Y:S06]  /*14020*/  BAR.ARV R10, 0x100 ;  /* 0x0004000a0000751d */ /* 0x0001ec0000002000 */
[----:B------:R1:W-:Y:S02]  /*14030*/  @!P1 SYNCS.ARRIVE.TRANS64.RED.A1T0 RZ, [R7+URZ], RZ ;  /* 0x000000ff07ff99a7 */ /* 0x0003e4000810043f */
[----:B-1----:R-:W-:-:S05]  /*14040*/  IADD3 R7, R197, 0x1, -R184 ;  /* 0x00000001c5077810 */ /* 0x002fca0007ffe8b8 */
[----:B------:R-:W-:Y:S01]  /*14050*/  IMAD.IADD R11, R7, 0x1, -R198 ;  /* 0x00000001070b7824 */ /* 0x000fe200078e0ac6 */
[----:B------:R-:W-:-:S03]  /*14060*/  MOV R7, UR50 ;  /* 0x0000003200077c02 */ /* 0x000fc60008000f00 */
[----:B------:R-:W-:Y:S01]  /*14070*/  IMAD R11, R196, -0x2, R11 ;  /* 0xfffffffec40b7824 */ /* 0x000fe200078e020b */
[----:B------:R-:W-:-:S03]  /*14080*/  LOP3.LUT R186, RZ, R7, RZ, 0x33, !PT ;  /* 0x00000007ffba7212 */ /* 0x000fc600078e33ff */
[----:B------:R-:W-:Y:S02]  /*14090*/  VIADD R187, R11, UR53 ;  /* 0x000000350bbb7c36 */ /* 0x000fe40008000000 */
[----:B------:R-:W-:Y:S02]  /*140a0*/  IMAD.IADD R189, R186, 0x1, R11 ;  /* 0x00000001babd7824 */ /* 0x000fe400078e020b */
[C---:B------:R-:W-:Y:S02]  /*140b0*/  IMAD.IADD R185, R0.reuse, 0x1, R187 ;  /* 0x0000000100b97824 */ /* 0x040fe400078e02bb */
[----:B------:R-:W-:Y:S01]  /*140c0*/  IMAD.IADD R21, R0, 0x1, R189 ;  /* 0x0000000100157824 */ /* 0x000fe200078e02bd */
[----:B0-----:R-:W-:Y:S06]  /*140d0*/  @!P2 BRA `(.L_x_1386) ;  /* 0x000000000058a947 */ /* 0x001fec0003800000 */
[----:B------:R-:W-:Y:S01]  /*140e0*/  IADD3 R191, R0, R197, -R198 ;  /* 0x000000c500bf7210 */ /* 0x000fe20007ffe8c6 */
[----:B------:R-:W-:Y:S03]  /*140f0*/  BSSY B0, `(.L_x_1387) ;  /* 0x0000010000007945 */ /* 0x000fe60003800000 */
[----:B------:R-:W-:-:S13]  /*14100*/  ISETP.GT.AND P3, PT, R191, -0x1, PT ;  /* 0xffffffffbf00780c */ /* 0x000fda0003f64270 */
[----:B------:R-:W-:Y:S05]  /*14110*/  @P3 BRA `(.L_x_1388) ;  /* 0x0000000000203947 */ /* 0x000fea0003800000 */
[----:B------:R-:W-:Y:S01]  /*14120*/  IMAD.U32 R186, RZ, RZ, UR49 ;  /* 0x00000031ffba7e24 */ /* 0x000fe2000f8e00ff */
[----:B------:R-:W-:-:S04]  /*14130*/  LOP3.LUT R191, RZ, R191, RZ, 0x33, !PT ;  /* 0x000000bfffbf7212 */ /* 0x000fc800078e33ff */
[----:B------:R-:W-:-:S13]  /*14140*/  ISETP.NE.AND P3, PT, R186, 0x1, PT ;  /* 0x00000001ba00780c */ /* 0x000fda0003f65270 */
[----:B------:R-:W0:Y:S02]  /*14150*/  @P3 LDC.64 R10, c[0x0][0x9e8] ;  /* 0x00027a00ff0a3b82 */ /* 0x000e240000000a00 */
[----:B0-----:R-:W-:-:S05]  /*14160*/  @P3 IMAD.HI.U32 R10, R191, R10, RZ ;  /* 0x0000000abf0a3227 */ /* 0x001fca00078e00ff */
[----:B------:R-:W-:-:S04]  /*14170*/  @P3 SHF.R.U32.HI R191, RZ, R11, R10 ;  /* 0x0000000bffbf3219 */ /* 0x000fc8000001160a */
[----:B------:R-:W-:Y:S01]  /*14180*/  LOP3.LUT R191, RZ, R191, RZ, 0x33, !PT ;  /* 0x000000bfffbf7212 */ /* 0x000fe200078e33ff */
[----:B------:R-:W-:Y:S06]  /*14190*/  BRA `(.L_x_1389) ;  /* 0x0000000000147947 */ /* 0x000fec0003800000 */
.L_x_1388:
[----:B------:R-:W-:-:S05]  /*141a0*/  IMAD.U32 R186, RZ, RZ, UR49 ;  /* 0x00000031ffba7e24 */ /* 0x000fca000f8e00ff */
[----:B------:R-:W-:-:S13]  /*141b0*/  ISETP.NE.AND P3, PT, R186, 0x1, PT ;  /* 0x00000001ba00780c */ /* 0x000fda0003f65270 */
[----:B------:R-:W0:Y:S02]  /*141c0*/  @P3 LDC.64 R10, c[0x0][0x9e8] ;  /* 0x00027a00ff0a3b82 */ /* 0x000e240000000a00 */
[----:B0-----:R-:W-:-:S05]  /*141d0*/  @P3 IMAD.HI.U32 R10, R191, R10, RZ ;  /* 0x0000000abf0a3227 */ /* 0x001fca00078e00ff */
[----:B------:R-:W-:-:S07]  /*141e0*/  @P3 SHF.R.U32.HI R191, RZ, R11, R10 ;  /* 0x0000000bffbf3219 */ /* 0x000fce000001160a */
.L_x_1389:
[----:B------:R-:W-:Y:S05]  /*141f0*/  BSYNC B0 ;  /* 0x0000000000007941 */ /* 0x000fea0003800000 */
.L_x_1387:
[----:B------:R-:W-:-:S04]  /*14200*/  IMAD R191, R191, R186, -R184 ;  /* 0x000000babfbf7224 */ /* 0x000fc800078e0ab8 */
[----:B------:R-:W-:-:S05]  /*14210*/  IMAD R10, R196, -0x2, R191 ;  /* 0xfffffffec40a7824 */ /* 0x000fca00078e02bf */
[----:B------:R-:W-:Y:S02]  /*14220*/  VIADDMNMX R185, R10, R186, R185, PT ;  /* 0x000000ba0ab97246 */ /* 0x000fe400038001b9 */
[----:B------:R-:W-:-:S07]  /*14230*/  VIMNMX R21, R21, R10, !PT ;  /* 0x0000000a15157248 */ /* 0x000fce0007fe0100 */
.L_x_1386:
[----:B------:R-:W-:Y:S02]  /*14240*/  ISETP.GT.AND P3, PT, R9, -0x1, PT ;  /* 0xffffffff0900780c */ /* 0x000fe40003f64270 */
[----:B------:R-:W-:Y:S02]  /*14250*/  IADD3 R187, R187, 0x8, R0 ;  /* 0x00000008bbbb7810 */ /* 0x000fe40007ffe000 */
[C---:B------:R-:W-:Y:S02]  /*14260*/  ISETP.GT.AND P5, PT, R21.reuse, RZ, P3 ;  /* 0x000000ff1500720c */ /* 0x040fe40001fa4270 */
[----:B------:R-:W-:Y:S02]  /*14270*/  ISETP.GT.AND P4, PT, R21, 0x1, P3 ;  /* 0x000000011500780c */ /* 0x000fe40001f84270 */
[C---:B------:R-:W-:Y:S02]  /*14280*/  ISETP.LT.OR P5, PT, R185.reuse, 0x1, P5 ;  /* 0x00000001b900780c */ /* 0x040fe40002fa1670 */
[----:B------:R-:W-:-:S02]  /*14290*/  ISETP.LT.OR P4, PT, R185, 0x2, P4 ;  /* 0x00000002b900780c */ /* 0x000fc40002781670 */
[----:B------:R-:W-:Y:S02]  /*142a0*/  FSEL R191, R152, -INF , !P5 ;  /* 0xff80000098bf7808 */ /* 0x000fe40006800000 */
[----:B------:R-:W-:Y:S02]  /*142b0*/  FSEL R153, R153, -INF , !P4 ;  /* 0xff80000099997808 */ /* 0x000fe40006000000 */
[C---:B------:R-:W-:Y:S02]  /*142c0*/  ISETP.GT.AND P5, PT, R21.reuse, 0x8, P3 ;  /* 0x000000081500780c */ /* 0x040fe40001fa4270 */
        /* <DEDUP_REMOVED lines=39> */
[----:B------:R-:W-:Y:S02]  /*14540*/  IADD3 R189, R189, 0x8, R0 ;  /* 0x00000008bdbd7810 */ /* 0x000fe40007ffe000 */
[----:B------:R-:W-:Y:S02]  /*14550*/  FSEL R21, R180, -INF , !P5 ;  /* 0xff800000b4157808 */ /* 0x000fe40006800000 */
[----:B------:R-:W-:Y:S01]  /*14560*/  FSEL R181, R181, -INF , !P4 ;  /* 0xff800000b5b57808 */ /* 0x000fe20006000000 */
[----:B------:R-:W-:Y:S06]  /*14570*/  @!P2 BRA `(.L_x_1390) ;  /* 0x00000000005ca947 */ /* 0x000fec0003800000 */
[----:B------:R-:W-:Y:S01]  /*14580*/  ISETP.GT.AND P4, PT, R14, -0x1, PT ;  /* 0xffffffff0e00780c */ /* 0x000fe20003f84270 */
[----:B------:R-:W-:-:S12]  /*14590*/  BSSY B0, `(.L_x_1391) ;  /* 0x0000011000007945 */ /* 0x000fd80003800000 */
[----:B------:R-:W-:Y:S05]  /*145a0*/  @P4 BRA `(.L_x_1392) ;  /* 0x0000000000244947 */ /* 0x000fea0003800000 */
[----:B------:R-:W-:Y:S02]  /*145b0*/  IMAD.U32 R152, RZ, RZ, UR49 ;  /* 0x00000031ff987e24 */ /* 0x000fe4000f8e00ff */
[----:B------:R-:W-:-:S03]  /*145c0*/  VIADD R185, R13, 0x8 ;  /* 0x000000080db97836 */ /* 0x000fc60000000000 */
[----:B------:R-:W-:Y:S02]  /*145d0*/  ISETP.NE.AND P4, PT, R152, 0x1, PT ;  /* 0x000000019800780c */ /* 0x000fe40003f85270 */
[----:B------:R-:W-:-:S11]  /*145e0*/  LOP3.LUT R185, RZ, R185, RZ, 0x33, !PT ;  /* 0x000000b9ffb97212 */ /* 0x000fd600078e33ff */
[----:B------:R-:W0:Y:S02]  /*145f0*/  @P4 LDC.64 R10, c[0x0][0x9e8] ;  /* 0x00027a00ff0a4b82 */ /* 0x000e240000000a00 */
[----:B0-----:R-:W-:-:S05]  /*14600*/  @P4 IMAD.HI.U32 R10, R185, R10, RZ ;  /* 0x0000000ab90a4227 */ /* 0x001fca00078e00ff */
[----:B------:R-:W-:-:S04]  /*14610*/  @P4 SHF.R.U32.HI R185, RZ, R11, R10 ;  /* 0x0000000bffb94219 */ /* 0x000fc8000001160a */
[----:B------:R-:W-:Y:S01]  /*14620*/  LOP3.LUT R185, RZ, R185, RZ, 0x33, !PT ;  /* 0x000000b9ffb97212 */ /* 0x000fe200078e33ff */
[----:B------:R-:W-:Y:S06]  /*14630*/  BRA `(.L_x_1393) ;  /* 0x0000000000187947 */ /* 0x000fec0003800000 */
.L_x_1392:
[----:B------:R-:W-:Y:S02]  /*14640*/  IMAD.U32 R152, RZ, RZ, UR49 ;  /* 0x00000031ff987e24 */ /* 0x000fe4000f8e00ff */
[----:B------:R-:W-:-:S03]  /*14650*/  IMAD.MOV.U32 R185, RZ, RZ, R14 ;  /* 0x000000ffffb97224 */ /* 0x000fc600078e000e */
[----:B------:R-:W-:-:S13]  /*14660*/  ISETP.NE.AND P4, PT, R152, 0x1, PT ;  /* 0x000000019800780c */ /* 0x000fda0003f85270 */
[----:B------:R-:W0:Y:S02]  /*14670*/  @P4 LDC.64 R10, c[0x0][0x9e8] ;  /* 0x00027a00ff0a4b82 */ /* 0x000e240000000a00 */
[----:B0-----:R-:W-:-:S05]  /*14680*/  @P4 IMAD.HI.U32 R10, R14, R10, RZ ;  /* 0x0000000a0e0a4227 */ /* 0x001fca00078e00ff */
[----:B------:R-:W-:-:S07]  /*14690*/  @P4 SHF.R.U32.HI R185, RZ, R11, R10 ;  /* 0x0000000bffb94219 */ /* 0x000fce000001160a */
.L_x_1393:
[----:B------:R-:W-:Y:S05]  /*146a0*/  BSYNC B0 ;  /* 0x0000000000007941 */ /* 0x000fea0003800000 */
.L_x_1391:
[----:B------:R-:W-:-:S04]  /*146b0*/  IMAD R11, R185, R152, -R184 ;  /* 0x00000098b90b7224 */ /* 0x000fc800078e0ab8 */
[----:B------:R-:W-:-:S05]  /*146c0*/  IMAD R10, R196, -0x2, R11 ;  /* 0xfffffffec40a7824 */ /* 0x000fca00078e020b */
[----:B------:R-:W-:Y:S02]  /*146d0*/  VIADDMNMX R187, R10, R152, R187, PT ;  /* 0x000000980abb7246 */ /* 0x000fe400038001bb */
[----:B------:R-:W-:-:S07]  /*146e0*/  VIMNMX R189, R189, R10, !PT ;  /* 0x0000000abdbd7248 */ /* 0x000fce0007fe0100 */
.L_x_1390:
[----:B------:R-:W-:Y:S02]  /*146f0*/  FMNMX.FTZ R10, R191, R6, !PT ;  /* 0x00000006bf0a7209 */ /* 0x000fe40007810000 */
[----:B------:R-:W-:Y:S02]  /*14700*/  ISETP.GT.AND P4, PT, R189, 0x1, P3 ;  /* 0x00000001bd00780c */ /* 0x000fe40001f84270 */
[----:B------:R-:W-:Y:S02]  /*14710*/  FMNMX.FTZ R10, R153, R10, !PT ;  /* 0x0000000a990a7209 */ /* 0x000fe40007810000 */
[----:B------:R-:W-:Y:S02]  /*14720*/  ISETP.LT.OR P5, PT, R187, 0x2, P4 ;  /* 0x00000002bb00780c */ /* 0x000fe400027a1670 */
[----:B------:R-:W-:Y:S02]  /*14730*/  FMNMX.FTZ R10, R205, R10, !PT ;  /* 0x0000000acd0a7209 */ /* 0x000fe40007810000 */
[----:B------:R-:W-:-:S02]  /*14740*/  FSEL R155, R155, -INF , !P5 ;  /* 0xff8000009b9b7808 */ /* 0x000fc40006800000 */
[----:B------:R-:W-:Y:S02]  /*14750*/  FMNMX.FTZ R10, R157, R10, !PT ;  /* 0x0000000a9d0a7209 */ /* 0x000fe40007810000 */
[----:B------:R-:W-:Y:S02]  /*14760*/  ISETP.GT.AND P5, PT, R189, 0x9, P3 ;  /* 0x00000009bd00780c */ /* 0x000fe40001fa4270 */
[----:B------:R-:W-:Y:S02]  /*14770*/  FMNMX.FTZ R10, R237, R10, !PT ;  /* 0x0000000aed0a7209 */ /* 0x000fe40007810000 */
[----:B------:R-:W-:Y:S02]  /*14780*/  ISETP.LT.OR P5, PT, R187, 0xa, P5 ;  /* 0x0000000abb00780c */ /* 0x000fe40002fa1670 */
        /* <DEDUP_REMOVED lines=27> */
[C---:B------:R-:W-:Y:S02]  /*14940*/  ISETP.LT.OR P4, PT, R187.reuse, 0x19, P4 ;  /* 0x00000019bb00780c */ /* 0x040fe40002781670 */
[----:B------:R-:W-:Y:S02]  /*14950*/  ISETP.LT.OR P5, PT, R187, 0x22, P5 ;  /* 0x00000022bb00780c */ /* 0x000fe40002fa1670 */
[----:B------:R-:W-:Y:S02]  /*14960*/  FSEL R166, R166, -INF , !P4 ;  /* 0xff800000a6a67808 */ /* 0x000fe40006000000 */
[----:B------:R-:W-:Y:S02]  /*14970*/  ISETP.GT.AND P4, PT, R189, 0x20, P3 ;  /* 0x00000020bd00780c */ /* 0x000fe40001f84270 */
[----:B------:R-:W-:Y:S02]  /*14980*/  FSEL R171, R171, -INF , !P5 ;  /* 0xff800000abab7808 */ /* 0x000fe40006800000 */
[----:B------:R-:W-:-:S02]  /*14990*/  ISETP.GT.AND P5, PT, R189, RZ, P3 ;  /* 0x000000ffbd00720c */ /* 0x000fc40001fa4270 */
[C---:B------:R-:W-:Y:S02]  /*149a0*/  ISETP.LT.OR P4, PT, R187.reuse, 0x21, P4 ;  /* 0x00000021bb00780c */ /* 0x040fe40002781670 */
[----:B------:R-:W-:Y:S02]  /*149b0*/  ISETP.LT.OR P5, PT, R187, 0x1, P5 ;  /* 0x00000001bb00780c */ /* 0x000fe40002fa1670 */
[----:B------:R-:W-:Y:S02]  /*149c0*/  FSEL R170, R170, -INF , !P4 ;  /* 0xff800000aaaa7808 */ /* 0x000fe40006000000 */
[----:B0-----:R-:W-:Y:S02]  /*149d0*/  FMNMX.FTZ R167, R152, R156, !PT ;  /* 0x0000009c98a77209 */ /* 0x001fe40007810000 */
[----:B------:R-:W-:Y:S02]  /*149e0*/  ISETP.GT.AND P4, PT, R189, 0x28, P3 ;  /* 0x00000028bd00780c */ /* 0x000fe40001f84270 */
[----:B------:R-:W-:Y:S01]  /*149f0*/  FSEL R154, R154, -INF , !P5 ;  /* 0xff8000009a9a7808 */ /* 0x000fe20006800000 */
[----:B------:R-:W0:Y:S01]  /*14a00*/  SHFL.BFLY PT, R156, R167, 0x1, 0x1f ;  /* 0x0c201f00a79c7f89 */ /* 0x000e2200000e0000 */
[----:B------:R-:W-:-:S02]  /*14a10*/  ISETP.LT.OR P4, PT, R187, 0x29, P4 ;  /* 0x00000029bb00780c */ /* 0x000fc40002781670 */
[----:B------:R-:W-:Y:S02]  /*14a20*/  FMNMX.FTZ R152, R154, R8, !PT ;  /* 0x000000089a987209 */ /* 0x000fe40007810000 */
[----:B------:R-:W-:Y:S02]  /*14a30*/  FSEL R174, R174, -INF , !P4 ;  /* 0xff800000aeae7808 */ /* 0x000fe40006000000 */
[----:B------:R-:W-:Y:S02]  /*14a40*/  FMNMX.FTZ R152, R155, R152, !PT ;  /* 0x000000989b987209 */ /* 0x000fe40007810000 */
[C---:B------:R-:W-:Y:S02]  /*14a50*/  ISETP.GT.AND P4, PT, R189.reuse, 0x29, P3 ;  /* 0x00000029bd00780c */ /* 0x040fe40001f84270 */
[----:B------:R-:W-:Y:S02]  /*14a60*/  ISETP.GT.AND P5, PT, R189, 0x30, P3 ;  /* 0x00000030bd00780c */ /* 0x000fe40001fa4270 */
[----:B------:R-:W-:-:S02]  /*14a70*/  FMNMX.FTZ R152, R11, R152, !PT ;  /* 0x000000980b987209 */ /* 0x000fc40007810000 */
[C---:B------:R-:W-:Y:S02]  /*14a80*/  ISETP.LT.OR P4, PT, R187.reuse, 0x2a, P4 ;  /* 0x0000002abb00780c */ /* 0x040fe40002781670 */
[----:B------:R-:W-:Y:S02]  /*14a90*/  ISETP.LT.OR P5, PT, R187, 0x31, P5 ;  /* 0x00000031bb00780c */ /* 0x000fe40002fa1670 */
[----:B------:R-:W-:Y:S02]  /*14aa0*/  FMNMX.FTZ R152, R159, R152, !PT ;  /* 0x000000989f987209 */ /* 0x000fe40007810000 */
[----:B------:R-:W-:Y:S02]  /*14ab0*/  FSEL R175, R175, -INF , !P4 ;  /* 0xff800000afaf7808 */ /* 0x000fe40006000000 */
[----:B------:R-:W-:Y:S02]  /*14ac0*/  FSEL R178, R178, -INF , !P5 ;  /* 0xff800000b2b27808 */ /* 0x000fe40006800000 */
[----:B------:R-:W-:-:S02]  /*14ad0*/  ISETP.GT.AND P4, PT, R189, 0x31, P3 ;  /* 0x00000031bd00780c */ /* 0x000fc40001f84270 */
[C---:B------:R-:W-:Y:S02]  /*14ae0*/  ISETP.GT.AND P5, PT, R189.reuse, 0x38, P3 ;  /* 0x00000038bd00780c */ /* 0x040fe40001fa4270 */
[----:B------:R-:W-:Y:S02]  /*14af0*/  ISETP.GT.AND P3, PT, R189, 0x39, P3 ;  /* 0x00000039bd00780c */ /* 0x000fe40001f64270 */
[----:B------:R-:W-:Y:S02]  /*14b00*/  FMNMX.FTZ R152, R185, R152, !PT ;  /* 0x00000098b9987209 */ /* 0x000fe40007810000 */
[C---:B------:R-:W-:Y:S02]  /*14b10*/  ISETP.LT.OR P4, PT, R187.reuse, 0x32, P4 ;  /* 0x00000032bb00780c */ /* 0x040fe40002781670 */
[C---:B------:R-:W-:Y:S02]  /*14b20*/  ISETP.LT.OR P5, PT, R187.reuse, 0x39, P5 ;  /* 0x00000039bb00780c */ /* 0x040fe40002fa1670 */
[----:B------:R-:W-:-:S02]  /*14b30*/  ISETP.LT.OR P3, PT, R187, 0x3a, P3 ;  /* 0x0000003abb00780c */ /* 0x000fc40001f61670 */
[----:B0-----:R-:W-:Y:S02]  /*14b40*/  FMNMX.FTZ R167, R167, R156, !PT ;  /* 0x0000009ca7a77209 */ /* 0x001fe40007810000 */
[----:B------:R-:W-:Y:S02]  /*14b50*/  FMNMX.FTZ R187, R163, R152, !PT ;  /* 0x00000098a3bb7209 */ /* 0x000fe40007810000 */
[----:B------:R-:W-:Y:S01]  /*14b60*/  FSEL R179, R179, -INF , !P4 ;  /* 0xff800000b3b37808 */ /* 0x000fe20006000000 */
[----:B------:R-:W-:-:S01]  /*14b70*/  FFMA.FTZ R189, R2, R167, -8 ;  /* 0xc100000002bd7423 */ /* 0x000fc200000100a7 */
[----:B------:R-:W-:Y:S02]  /*14b80*/  FMNMX.FTZ R187, R166, R187, !PT ;  /* 0x000000bba6bb7209 */ /* 0x000fe40007810000 */
[----:B------:R-:W-:Y:S02]  /*14b90*/  FSETP.NEU.FTZ.AND P4, PT, R167, -INF , PT ;  /* 0xff800000a700780b */ /* 0x000fe40003f9d000 */
[----:B------:R-:W-:-:S02]  /*14ba0*/  FMNMX.FTZ R187, R10, R187, !PT ;  /* 0x000000bb0abb7209 */ /* 0x000fc40007810000 */
[----:B------:R-:W-:Y:S02]  /*14bb0*/  FSEL R189, R189, RZ, P4 ;  /* 0x000000ffbdbd7208 */ /* 0x000fe40002000000 */
[----:B------:R-:W-:Y:S02]  /*14bc0*/  FMNMX.FTZ R152, R170, R187, !PT ;  /* 0x000000bbaa987209 */ /* 0x000fe40007810000 */
[----:B------:R-:W-:Y:S01]  /*14bd0*/  FSEL R183, R183, -INF , !P3 ;  /* 0xff800000b7b77808 */ /* 0x000fe20005800000 */
[C-C-:B------:R-:W-:Y:S01]  /*14be0*/  FFMA.FTZ R158, R2.reuse, R191, -R189.reuse ;  /* 0x000000bf029e7223 */ /* 0x140fe200000108bd */
[----:B------:R-:W-:Y:S01]  /*14bf0*/  FMNMX.FTZ R191, R171, R152, !PT ;  /* 0x00000098abbf7209 */ /* 0x000fe20007810000 */
[C-C-:B------:R-:W-:Y:S01]  /*14c00*/  FFMA.FTZ R152, R2.reuse, R153, -R189.reuse ;  /* 0x0000009902987223 */ /* 0x140fe200000108bd */
[----:B------:R-:W-:-:S01]  /*14c10*/  FFMA.FTZ R160, R2, R205, -R189 ;  /* 0x000000cd02a07223 */ /* 0x000fc200000108bd */
[--C-:B------:R-:W-:Y:S01]  /*14c20*/  FFMA.FTZ R162, R2, R157, -R189.reuse ;  /* 0x0000009d02a27223 */ /* 0x100fe200000108bd */
[----:B------:R-:W-:Y:S01]  /*14c30*/  FMNMX.FTZ R156, R174, R191, !PT ;  /* 0x000000bfae9c7209 */ /* 0x000fe20007810000 */
[----:B------:R0:W-:Y:S01]  /*14c40*/  MUFU.EX2 R187, R158 ;  /* 0x0000009e00bb7308 */ /* 0x0001e20000000800 */
[----:B------:R-:W-:Y:S01]  /*14c50*/  FSEL R191, R182, -INF , !P5 ;  /* 0xff800000b6bf7808 */ /* 0x000fe20006800000 */
[----:B------:R-:W-:Y:S01]  /*14c60*/  FFMA.FTZ R157, R2, R237, -R189 ;  /* 0x000000ed029d7223 */ /* 0x000fe200000108bd */
[----:B------:R-:W-:-:S04]  /*14c70*/  FMNMX.FTZ R153, R175, R156, !PT ;  /* 0x0000009caf997209 */ /* 0x000fc80007810000 */
[----:B------:R-:W-:Y:S01]  /*14c80*/  FMNMX.FTZ R156, R178, R153, !PT ;  /* 0x00000099b29c7209 */ /* 0x000fe20007810000 */
[----:B------:R-:W-:Y:S01]  /*14c90*/  MUFU.EX2 R152, R152 ;  /* 0x0000009800987308 */ /* 0x000fe20000000800 */
[----:B0-----:R-:W-:-:S01]  /*14ca0*/  FFMA.FTZ R158, R2, R161, -R189 ;  /* 0x000000a1029e7223 */ /* 0x001fc200000108bd */
[C-C-:B------:R-:W-:Y:S01]  /*14cb0*/  FFMA.FTZ R161, R2.reuse, R165, -R189.reuse ;  /* 0x000000a502a17223 */ /* 0x140fe200000108bd */
[----:B------:R-:W-:Y:S01]  /*14cc0*/  FMNMX.FTZ R156, R179, R156, !PT ;  /* 0x0000009cb39c7209 */ /* 0x000fe20007810000 */
[C-C-:B------:R-:W-:Y:S01]  /*14cd0*/  FFMA.FTZ R165, R2.reuse, R169, -R189.reuse ;  /* 0x000000a902a57223 */ /* 0x140fe200000108bd */
[----:B------:R-:W-:-:S01]  /*14ce0*/  FFMA.FTZ R169, R2, R173, -R189 ;  /* 0x000000ad02a97223 */ /* 0x000fc200000108bd */
[----:B------:R-:W-:Y:S01]  /*14cf0*/  FFMA.FTZ R173, R2, R177, -R189 ;  /* 0x000000b102ad7223 */ /* 0x000fe200000108bd */
[----:B------:R-:W-:Y:S01]  /*14d00*/  FMNMX.FTZ R180, R191, R156, !PT ;  /* 0x0000009cbfb47209 */ /* 0x000fe20007810000 */
[----:B------:R0:W-:Y:S01]  /*14d10*/  MUFU.EX2 R153, R160 ;  /* 0x000000a000997308 */ /* 0x0001e20000000800 */
[----:B------:R-:W-:-:S02]  /*14d20*/  FSEL R177, R167, RZ, P4 ;  /* 0x000000ffa7b17208 */ /* 0x000fc40002000000 */
[----:B------:R-:W-:-:S05]  /*14d30*/  FMNMX.FTZ R180, R183, R180, !PT ;  /* 0x000000b4b7b47209 */ /* 0x000fca0007810000 */
[----:B------:R-:W1:Y:S01]  /*14d40*/  SHFL.BFLY PT, R205, R180, 0x2, 0x1f ;  /* 0x0c401f00b4cd7f89 */ /* 0x000e6200000e0000 */
[----:B0-----:R-:W-:-:S01]  /*14d50*/  FFMA.FTZ R160, R2, R164, -R189 ;  /* 0x000000a402a07223 */ /* 0x001fc200000108bd */
[C-C-:B------:R-:W-:Y:S01]  /*14d60*/  FFMA.FTZ R164, R2.reuse, R172, -R189.reuse ;  /* 0x000000ac02a47223 */ /* 0x140fe200000108bd */
[----:B------:R0:W-:Y:S08]  /*14d70*/  MUFU.EX2 R156, R162 ;  /* 0x000000a2009c7308 */ /* 0x0001f00000000800 */
[----:B------:R-:W-:Y:S01]  /*14d80*/  MUFU.EX2 R157, R157 ;  /* 0x0000009d009d7308 */ /* 0x000fe20000000800 */
[----:B0-----:R-:W-:-:S01]  /*14d90*/  FFMA.FTZ R162, R2, R168, -R189 ;  /* 0x000000a802a27223 */ /* 0x001fc200000108bd */
[C-C-:B------:R-:W-:Y:S01]  /*14da0*/  FFMA.FTZ R168, R2.reuse, R176, -R189.reuse ;  /* 0x000000b002a87223 */ /* 0x140fe200000108bd */
[----:B------:R-:W-:-:S01]  /*14db0*/  FFMA.FTZ R176, R2, R21, -R189 ;  /* 0x0000001502b07223 */ /* 0x000fc200000108bd */
[----:B------:R-:W-:Y:S01]  /*14dc0*/  FFMA.FTZ R189, R2, R181, -R189 ;  /* 0x000000b502bd7223 */ /* 0x000fe200000108bd */
[----:B------:R-:W-:-:S03]  /*14dd0*/  FADD.FTZ R181, -R177, R6 ;  /* 0x00000006b1b57221 */ /* 0x000fc60000010100 */
[----:B------:R-:W-:Y:S01]  /*14de0*/  MUFU.EX2 R158, R158 ;  /* 0x0000009e009e7308 */ /* 0x000fe20000000800 */
[----:B------:R-:W-:Y:S01]  /*14df0*/  FMUL.FTZ R6, R2, R181 ;  /* 0x000000b502067220 */ /* 0x000fe20000410000 */
[----:B-1----:R-:W-:-:S06]  /*14e00*/  FMNMX.FTZ R205, R180, R205, !PT ;  /* 0x000000cdb4cd7209 */ /* 0x002fcc0007810000 */
[----:B------:R-:W0:Y:S01]  /*14e10*/  MUFU.EX2 R6, R6 ;  /* 0x0000000600067308 */ /* 0x000e220000000800 */
[----:B------:R-:W1:Y:S07]  /*14e20*/  SHFL.BFLY PT, R172, R205, 0x1, 0x1f ;  /* 0x0c201f00cdac7f89 */ /* 0x000e6e00000e0000 */
[----:B------:R-:W-:Y:S08]  /*14e30*/  MUFU.EX2 R160, R160 ;  /* 0x000000a000a07308 */ /* 0x000ff00000000800 */
[----:B------:R-:W-:Y:S08]  /*14e40*/  MUFU.EX2 R161, R161 ;  /* 0x000000a100a17308 */ /* 0x000ff00000000800 */
[----:B------:R-:W-:Y:S01]  /*14e50*/  MUFU.EX2 R162, R162 ;  /* 0x000000a200a27308 */ /* 0x000fe20000000800 */
[----:B-1----:R-:W-:-:S04]  /*14e60*/  FMNMX.FTZ R21, R205, R172, !PT ;  /* 0x000000accd157209 */ /* 0x002fc80007810000 */
[----:B------:R-:W-:Y:S01]  /*14e70*/  FSETP.NEU.FTZ.AND P3, PT, R21, -INF , PT ;  /* 0xff8000001500780b */ /* 0x000fe20003f7d000 */
[----:B------:R-:W-:-:S02]  /*14e80*/  FFMA.FTZ R180, R2, R21, -8 ;  /* 0xc100000002b47423 */ /* 0x000fc40000010015 */
[----:B------:R1:W-:Y:S03]  /*14e90*/  MUFU.EX2 R172, R176 ;  /* 0x000000b000ac7308 */ /* 0x0003e60000000800 */
[----:B------:R-:W-:-:S05]  /*14ea0*/  FSEL R181, R180, RZ, P3 ;  /* 0x000000ffb4b57208 */ /* 0x000fca0001800000 */
[----:B------:R-:W-:Y:S01]  /*14eb0*/  MUFU.EX2 R165, R165 ;  /* 0x000000a500a57308 */ /* 0x000fe20000000800 */
[----:B-1----:R-:W-:-:S01]  /*14ec0*/  FFMA.FTZ R176, R2, R159, -R181 ;  /* 0x0000009f02b07223 */ /* 0x002fc200000108b5 */
[C-C-:B------:R-:W-:Y:S01]  /*14ed0*/  FFMA.FTZ R159, R2.reuse, R185, -R181.reuse ;  /* 0x000000b9029f7223 */ /* 0x140fe200000108b5 */
[----:B------:R-:W-:Y:S01]  /*14ee0*/  FSEL R185, R21, RZ, P3 ;  /* 0x000000ff15b97208 */ /* 0x000fe20001800000 */
[C-C-:B------:R-:W-:Y:S01]  /*14ef0*/  FFMA.FTZ R154, R2.reuse, R154, -R181.reuse ;  /* 0x0000009a029a7223 */ /* 0x140fe200000108b5 */
[----:B------:R-:W-:-:S01]  /*14f00*/  FFMA.FTZ R155, R2, R155, -R181 ;  /* 0x0000009b029b7223 */ /* 0x000fc200000108b5 */
[C-C-:B------:R-:W-:Y:S01]  /*14f10*/  FFMA.FTZ R11, R2.reuse, R11, -R181.reuse ;  /* 0x0000000b020b7223 */ /* 0x140fe200000108b5 */
[----:B------:R-:W-:-:S01]  /*14f20*/  FFMA.FTZ R180, R2, R163, -R181 ;  /* 0x000000a302b47223 */ /* 0x000fc200000108b5 */
[----:B------:R-:W-:Y:S01]  /*14f30*/  FADD.FTZ R185, -R185, R8 ;  /* 0x00000008b9b97221 */ /* 0x000fe20000010100 */
[----:B------:R-:W-:Y:S01]  /*14f40*/  MUFU.EX2 R176, R176 ;  /* 0x000000b000b07308 */ /* 0x000fe20000000800 */
[----:B------:R-:W-:-:S01]  /*14f50*/  FFMA.FTZ R163, R2, R166, -R181 ;  /* 0x000000a602a37223 */ /* 0x000fc200000108b5 */
[C-C-:B------:R-:W-:Y:S01]  /*14f60*/  FFMA.FTZ R8, R2.reuse, R10, -R181.reuse ;  /* 0x0000000a02087223 */ /* 0x140fe200000108b5 */
[C---:B------:R-:W-:Y:S01]  /*14f70*/  FMUL.FTZ R185, R2.reuse, R185 ;  /* 0x000000b902b97220 */ /* 0x040fe20000410000 */
        /* <DEDUP_REMOVED lines=8> */
[----:B------:R-:W-:Y:S01]  /*15000*/  FFMA.FTZ R181, R2, R183, -R181 ;  /* 0x000000b702b57223 */ /* 0x000fe200000108b5 */
[----:B0-----:R-:W-:-:S03]  /*15010*/  FFMA.FTZ R183, R6, R4, R187 ;  /* 0x0000000406b77223 */ /* 0x001fc600000100bb */
[----:B------:R-:W0:Y:S01]  /*15020*/  MUFU.EX2 R185, R185 ;  /* 0x000000b900b97308 */ /* 0x000e220000000800 */
[----:B------:R-:W-:-:S07]  /*15030*/  FADD.FTZ R170, R152, R183 ;  /* 0x000000b798aa7221 */ /* 0x000fce0000010000 */
[----:B------:R-:W1:Y:S08]  /*15040*/  MUFU.EX2 R155, R155 ;  /* 0x0000009b009b7308 */ /* 0x000e700000000800 */
[----:B------:R-:W2:Y:S01]  /*15050*/  MUFU.EX2 R11, R11 ;  /* 0x0000000b000b7308 */ /* 0x000ea20000000800 */
[----:B0-----:R-:W-:-:S01]  /*15060*/  FFMA.FTZ R4, R185, R3, R154 ;  /* 0x00000003b9047223 */ /* 0x001fc2000001009a */
[----:B------:R-:W-:-:S06]  /*15070*/  FADD.FTZ R3, R153, R170 ;  /* 0x000000aa99037221 */ /* 0x000fcc0000010000 */
[----:B------:R-:W0:Y:S01]  /*15080*/  MUFU.EX2 R159, R159 ;  /* 0x0000009f009f7308 */ /* 0x000e220000000800 */
[----:B-1----:R-:W-:-:S07]  /*15090*/  FADD.FTZ R4, R155, R4 ;  /* 0x000000049b047221 */ /* 0x002fce0000010000 */
[----:B------:R-:W1:Y:S01]  /*150a0*/  MUFU.EX2 R180, R180 ;  /* 0x000000b400b47308 */ /* 0x000e620000000800 */
[----:B--2---:R-:W-:-:S01]  /*150b0*/  FADD.FTZ R183, R11, R4 ;  /* 0x000000040bb77221 */ /* 0x004fc20000010000 */
[----:B------:R-:W-:-:S03]  /*150c0*/  FADD.FTZ R4, R156, R3 ;  /* 0x000000039c047221 */ /* 0x000fc60000010000 */
[----:B------:R-:W-:Y:S01]  /*150d0*/  FADD.FTZ R170, R176, R183 ;  /* 0x000000b7b0aa7221 */ /* 0x000fe20000010000 */
[----:B------:R-:W-:-:S02]  /*150e0*/  FADD.FTZ R3, R157, R4 ;  /* 0x000000049d037221 */ /* 0x000fc40000010000 */
[----:B------:R-:W2:Y:S01]  /*150f0*/  MUFU.EX2 R163, R163 ;  /* 0x000000a300a37308 */ /* 0x000ea20000000800 */
[----:B0-----:R-:W-:-:S01]  /*15100*/  FADD.FTZ R183, R159, R170 ;  /* 0x000000aa9fb77221 */ /* 0x001fc20000010000 */
[----:B------:R-:W-:-:S04]  /*15110*/  FADD.FTZ R3, R158, R3 ;  /* 0x000000039e037221 */ /* 0x000fc80000010000 */
[----:B------:R-:W-:Y:S02]  /*15120*/  FADD.FTZ R170, R160, R3 ;  /* 0x00000003a0aa7221 */ /* 0x000fe40000010000 */
[----:B------:R-:W0:Y:S01]  /*15130*/  MUFU.EX2 R8, R8 ;  /* 0x0000000800087308 */ /* 0x000e220000000800 */
[----:B-1----:R-:W-:-:S01]  /*15140*/  FADD.FTZ R4, R180, R183 ;  /* 0x000000b7b4047221 */ /* 0x002fc20000010000 */
[----:B------:R-:W-:-:S06]  /*15150*/  FADD.FTZ R183, R161, R170 ;  /* 0x000000aaa1b77221 */ /* 0x000fcc0000010000 */
[----:B------:R-:W1:Y:S01]  /*15160*/  MUFU.EX2 R10, R10 ;  /* 0x0000000a000a7308 */ /* 0x000e620000000800 */
[----:B--2---:R-:W-:-:S01]  /*15170*/  FADD.FTZ R3, R163, R4 ;  /* 0x00000004a3037221 */ /* 0x004fc20000010000 */
[----:B------:R-:W-:-:S06]  /*15180*/  FADD.FTZ R4, R162, R183 ;  /* 0x000000b7a2047221 */ /* 0x000fcc0000010000 */
[----:B------:R-:W2:Y:S01]  /*15190*/  MUFU.EX2 R171, R171 ;  /* 0x000000ab00ab7308 */ /* 0x000ea20000000800 */
[----:B0-----:R-:W-:-:S07]  /*151a0*/  FADD.FTZ R3, R8, R3 ;  /* 0x0000000308037221 */ /* 0x001fce0000010000 */
        /* <DEDUP_REMOVED lines=18> */
[----:B0-----:R-:W-:-:S04]  /*152d0*/  FADD.FTZ R3, R173, R4 ;  /* 0x00000004ad037221 */ /* 0x001fc80000010000 */
[----:B------:R-:W-:-:S03]  /*152e0*/  FADD.FTZ R4, R172, R3 ;  /* 0x00000003ac047221 */ /* 0x000fc60000010000 */
[----:B------:R-:W0:Y:S01]  /*152f0*/  MUFU.EX2 R177, R189 ;  /* 0x000000bd00b17308 */ /* 0x000e220000000800 */
[----:B-1----:R-:W-:-:S07]  /*15300*/  FADD.FTZ R174, R179, R174 ;  /* 0x000000aeb3ae7221 */ /* 0x002fce0000010000 */
[----:B------:R-:W1:Y:S01]  /*15310*/  MUFU.EX2 R170, R181 ;  /* 0x000000b500aa7308 */ /* 0x000e620000000800 */
[----:B--2---:R-:W-:-:S01]  /*15320*/  FADD.FTZ R3, R191, R174 ;  /* 0x000000aebf037221 */ /* 0x004fc20000010000 */
[----:B0-----:R-:W-:-:S03]  /*15330*/  FADD.FTZ R4, R177, R4 ;  /* 0x00000004b1047221 */ /* 0x001fc60000010000 */
[----:B-1----:R-:W-:Y:S01]  /*15340*/  FADD.FTZ R3, R170, R3 ;  /* 0x00000003aa037221 */ /* 0x002fe20000010000 */
[----:B------:R-:W-:Y:S06]  /*15350*/  @!P0 BRA `(.L_x_1394) ;  /* 0x0000000000048947 */ /* 0x000fec0003800000 */
[----:B------:R-:W-:Y:S01]  /*15360*/  BPT.TRAP 0x1 ;  /* 0x000000040000795c */ /* 0x000fe20000300000 */
.L_x_1394:
[----:B------:R-:W-:Y:S01]  /*15370*/  F2FP.SATFINITE.E4M3.F32.PACK_AB_MERGE_C R11, R176, R11, RZ ;  /* 0x0000000bb00b723e */ /* 0x000fe200048070ff */
[----:B------:R-:W-:Y:S01]  /*15380*/  FMUL.FTZ R24, R24, R6 ;  /* 0x0000000618187220 */ /* 0x000fe20000410000 */
[----:B------:R-:W-:Y:S01]  /*15390*/  F2FP.SATFINITE.E4M3.F32.PACK_AB_MERGE_C R163, R8, R163, RZ ;  /* 0x000000a308a3723e */ /* 0x000fe200048070ff */
[----:B------:R-:W-:Y:S01]  /*153a0*/  IMAD R8, R200, 0x8, R16 ;  /* 0x00000008c8087824 */ /* 0x000fe200078e0210 */
[----:B------:R-:W-:Y:S01]  /*153b0*/  ISETP.GT.AND P3, PT, R9, R12, PT ;  /* 0x0000000c0900720c */ /* 0x000fe20003f64270 */
[----:B------:R-:W-:Y:S01]  /*153c0*/  FMUL.FTZ R25, R25, R6 ;  /* 0x0000000619197220 */ /* 0x000fe20000410000 */
[----:B------:R-:W-:Y:S01]  /*153d0*/  F2FP.SATFINITE.E4M3.F32.PACK_AB_MERGE_C R189, R155, R154, R11 ;  /* 0x0000009a9bbd723e */ /* 0x000fe2000480700b */
[----:B------:R-:W-:Y:S01]  /*153e0*/  IMAD.U32 R11, RZ, RZ, UR42 ;  /* 0x0000002aff0b7e24 */ /* 0x000fe2000f8e00ff */
[----:B------:R-:W-:Y:S01]  /*153f0*/  F2FP.SATFINITE.E4M3.F32.PACK_AB_MERGE_C R166, R175, R166, RZ ;  /* 0x000000a6afa6723e */ /* 0x000fe200048070ff */
[----:B------:R-:W-:Y:S01]  /*15400*/  VIADD R8, R8, 0x28460 ;  /* 0x0002846008087836 */ /* 0x000fe20000000000 */
[----:B------:R-:W-:Y:S01]  /*15410*/  F2FP.SATFINITE.E4M3.F32.PACK_AB_MERGE_C R188, R156, R153, RZ ;  /* 0x000000999cbc723e */ /* 0x000fe200048070ff */
[----:B------:R-:W-:Y:S01]  /*15420*/  FMUL.FTZ R28, R28, R6 ;  /* 0x000000061c1c7220 */ /* 0x000fe20000410000 */
[----:B------:R-:W-:Y:S01]  /*15430*/  F2FP.SATFINITE.E4M3.F32.PACK_AB_MERGE_C R166, R171, R10, R166 ;  /* 0x0000000aaba6723e */ /* 0x000fe200048070a6 */
        /* <DEDUP_REMOVED lines=135> */
[----:B0-----:R-:W-:Y:S01]  /*15cb0*/  IMAD.MOV.U32 R8, RZ, RZ, R21 ;  /* 0x000000ffff087224 */ /* 0x001fe200078e0015 */
[----:B------:R-:W-:Y:S01]  /*15cc0*/  F2FP.SATFINITE.E4M3.F32.PACK_AB_MERGE_C R184, R165, R162, R164 ;  /* 0x000000a2a5b8723e */ /* 0x000fe200048070a4 */
[----:B------:R-:W-:Y:S01]  /*15cd0*/  IMAD.MOV.U32 R6, RZ, RZ, R167 ;  /* 0x000000ffff067224 */ /* 0x000fe200078e00a7 */
[----:B------:R-:W-:Y:S01]  /*15ce0*/  F2FP.SATFINITE.E4M3.F32.PACK_AB_MERGE_C R186, R173, R168, R172 ;  /* 0x000000a8adba723e */ /* 0x000fe200048070ac */
[----:B------:R-:W-:Y:S01]  /*15cf0*/  IMAD.MOV.U32 R194, RZ, RZ, R20 ;  /* 0x000000ffffc27224 */ /* 0x000fe200078e0014 */
[----:B------:R-:W-:Y:S01]  /*15d00*/  F2FP.SATFINITE.E4M3.F32.PACK_AB_MERGE_C R187, R179, R178, R170 ;  /* 0x000000b2b3bb723e */ /* 0x000fe200048070aa */
[----:B------:R-:W-:Y:S01]  /*15d10*/  IMAD.MOV.U32 R185, RZ, RZ, R166 ;  /* 0x000000ffffb97224 */ /* 0x000fe200078e00a6 */
[----:B------:R-:W-:Y:S01]  /*15d20*/  MOV R200, R15 ;  /* 0x0000000f00c87202 */ /* 0x000fe20000000f00 */
[----:B------:R-:W-:Y:S06]  /*15d30*/  @P3 BRA `(.L_x_1395) ;  /* 0xffffffd800ec3947 */ /* 0x000fec000383ffff */
[----:B------:R-:W-:Y:S02]  /*15d40*/  IMAD.MOV.U32 R8, RZ, RZ, R21 ;  /* 0x000000ffff087224 */ /* 0x000fe400078e0015 */
[----:B------:R-:W-:Y:S02]  /*15d50*/  IMAD.MOV.U32 R6, RZ, RZ, R167 ;  /* 0x000000ffff067224 */ /* 0x000fe400078e00a7 */
[----:B------:R-:W-:Y:S02]  /*15d60*/  IMAD.MOV.U32 R200, RZ, RZ, R15 ;  /* 0x000000ffffc87224 */ /* 0x000fe400078e000f */
[----:B------:R-:W-:-:S07]  /*15d70*/  IMAD.MOV.U32 R194, RZ, RZ, R20 ;  /* 0x000000ffffc27224 */ /* 0x000fce00078e0014 */
.L_x_1376:
[----:B------:R-:W0:Y:S01]  /*15d80*/  LDC R15, c[0x0][0x9e4] ;  /* 0x00027900ff0f7b82 */ /* 0x000e220000000800 */
[----:B------:R-:W-:Y:S01]  /*15d90*/  IMAD.IADD R7, R204, 0x1, -R7 ;  /* 0x00000001cc077824 */ /* 0x000fe200078e0a07 */
[----:B0-----:R-:W-:-:S13]  /*15da0*/  ISETP.GE.AND P5, PT, R15, 0x1, PT ;  /* 0x000000010f00780c */ /* 0x001fda0003fa6270 */
[----:B------:R-:W-:Y:S05]  /*15db0*/  @!P5 BRA `(.L_x_1396) ;  /* 0x000000000044d947 */ /* 0x000fea0003800000 */
        /* <DEDUP_REMOVED lines=10> */
.L_x_1398:
[----:B------:R-:W-:-:S13]  /*15e60*/  ISETP.NE.AND P2, PT, R15, 0x1, PT ;  /* 0x000000010f00780c */ /* 0x000fda0003f45270 */
[----:B------:R-:W0:Y:S02]  /*15e70*/  @P2 LDC.64 R10, c[0x0][0x9e8] ;  /* 0x00027a00ff0a2b82 */ /* 0x000e240000000a00 */
[----:B0-----:R-:W-:-:S05]  /*15e80*/  @P2 IMAD.HI.U32 R10, R204, R10, RZ ;  /* 0x0000000acc0a2227 */ /* 0x001fca00078e00ff */
[----:B------:R-:W-:-:S07]  /*15e90*/  @P2 SHF.R.U32.HI R204, RZ, R11, R10 ;  /* 0x0000000bffcc2219 */ /* 0x000fce000001160a */
.L_x_1399:
[----:B------:R-:W-:Y:S05]  /*15ea0*/  BSYNC B0 ;  /* 0x0000000000007941 */ /* 0x000fea0003800000 */
.L_x_1397:
[----:B------:R-:W-:-:S05]  /*15eb0*/  IMAD R204, R204, R15, RZ ;  /* 0x0000000fcccc7224 */ /* 0x000fca00078e02ff */
[----:B------:R-:W-:-:S07]  /*15ec0*/  VIMNMX R7, R7, R204, !PT ;  /* 0x000000cc07077248 */ /* 0x000fce0007fe0100 */
.L_x_1396:
[----:B------:R-:W-:-:S05]  /*15ed0*/  VIADD R7, R7, 0x3f ;  /* 0x0000003f07077836 */ /* 0x000fca0000000000 */
[----:B------:R-:W-:-:S04]  /*15ee0*/  SHF.R.S32.HI R10, RZ, 0x1f, R7 ;  /* 0x0000001fff0a7819 */ /* 0x000fc80000011407 */
[----:B------:R-:W-:-:S04]  /*15ef0*/  LEA.HI R10, R10, R7, RZ, 0x6 ;  /* 0x000000070a0a7211 */ /* 0x000fc800078f30ff */
[----:B------:R-:W-:-:S04]  /*15f00*/  SHF.R.S32.HI R10, RZ, 0x6, R10 ;  /* 0x00000006ff0a7819 */ /* 0x000fc8000001140a */
[----:B------:R-:W-:-:S04]  /*15f10*/  VIMNMX R12, R203, R10, !PT ;  /* 0x0000000acb0c7248 */ /* 0x000fc80007fe0100 */
[----:B------:R-:W-:-:S13]  /*15f20*/  ISETP.GE.AND P2, PT, R9, R12, PT ;  /* 0x0000000c0900720c */ /* 0x000fda0003f46270 */
[----:B------:R-:W-:Y:S05]  /*15f30*/  @!P2 BRA `(.L_x_1400) ;  /* 0x0000001800bca947 */ /* 0x000fea0003800000 */
[----:B------:R-:W-:Y:S02]  /*15f40*/  IMAD.MOV.U32 R11, RZ, RZ, R8 ;  /* 0x000000ffff0b7224 */ /* 0x000fe400078e0008 */
[----:B------:R-:W-:Y:S02]  /*15f50*/  IMAD.MOV.U32 R10, RZ, RZ, R6 ;  /* 0x000000ffff0a7224 */ /* 0x000fe400078e0006 */
[----:B------:R-:W-:Y:S02]  /*15f60*/  IMAD.MOV.U32 R13, RZ, RZ, R9 ;  /* 0x000000ffff0d7224 */ /* 0x000fe400078e0009 */
[----:B------:R-:W-:-:S07]  /*15f70*/  IMAD.MOV.U32 R15, RZ, RZ, R194 ;  /* 0x000000ffff0f7224 */ /* 0x000fce00078e00c2 */
.L_x_1411:
[----:B------:R-:W-:Y:S01]  /*15f80*/  ISETP.NE.AND P2, PT, R200, 0x1, PT ;  /* 0x00000001c800780c */ /* 0x000fe20003f45270 */
[----:B------:R-:W-:Y:S05]  /*15f90*/  YIELD ;  /* 0x0000000000007946 */ /* 0x000fea0003800000 */
[----:B------:R-:W-:Y:S02]  /*15fa0*/  SEL R194, RZ, 0x1, P2 ;  /* 0x00000001ffc27807 */ /* 0x000fe40001000000 */
[----:B------:R-:W-:Y:S02]  /*15fb0*/  ISETP.NE.AND P2, PT, R202, RZ, PT ;  /* 0x000000ffca00720c */ /* 0x000fe40003f45270 */
[----:B------:R-:W-:-:S11]  /*15fc0*/  LOP3.LUT R194, R15, R194, RZ, 0x3c, !PT ;  /* 0x000000c20fc27212 */ /* 0x000fd600078e3cff */
[----:B------:R-:W-:Y:S05]  /*15fd0*/  @P2 BRA `(.L_x_1401) ;  /* 0x00000000003c2947 */ /* 0x000fea0003800000 */
[----:B------:R-:W-:Y:S05]  /*15fe0*/  @!P0 BRA `(.L_x_1402) ;  /* 0x0000000000048947 */ /* 0x000fea0003800000 */
[----:B------:R-:W-:Y:S01]  /*15ff0*/  BPT.TRAP 0x1 ;  /* 0x000000040000795c */ /* 0x000fe20000300000 */
.L_x_1402:
[----:B------:R-:W-:-:S05]  /*16000*/  VIADD R6, R200, 0x1 ;  /* 0x00000001c8067836 */ /* 0x000fca0000000000 */
[----:B------:R-:W-:-:S04]  /*16010*/  ISETP.NE.AND P3, PT, R6, 0x2, PT ;  /* 0x000000020600780c */ /* 0x000fc80003f65270 */
[----:B------:R-:W-:Y:S02]  /*16020*/  SEL R7, R6, RZ, P3 ;  /* 0x000000ff06077207 */ /* 0x000fe40001800000 */
[----:B------:R-:W-:-:S03]  /*16030*/  SHF.L.U32 R6, R194, 0x1f, RZ ;  /* 0x0000001fc2067819 */ /* 0x000fc600000006ff */
[----:B------:R-:W-:-:S04]  /*16040*/  IMAD R7, R7, 0x8, R16 ;  /* 0x0000000807077824 */ /* 0x000fc800078e0210 */
[----:B------:R0:W1:Y:S01]  /*16050*/  SYNCS.PHASECHK.TRANS64.TRYWAIT P3, [R7+URZ+0x28430], R6 ;  /* 0x02843006070075a7 */ /* 0x000062000806017f */
[----:B------:R-:W-:Y:S05]  /*16060*/  @!P0 BRA `(.L_x_1403) ;  /* 0x0000000000048947 */ /* 0x000fea0003800000 */
[----:B------:R-:W-:Y:S01]  /*16070*/  BPT.TRAP 0x1 ;  /* 0x000000040000795c */ /* 0x000fe20000300000 */
.L_x_1403:
[----:B------:R-:W-:Y:S04]  /*16080*/  BSSY B0, `(.L_x_1401) ;  /* 0x0000004000007945 */ /* 0x000fe80003800000 */
[----:B-1----:R-:W-:Y:S05]  /*16090*/  @P3 BRA `(.L_x_1404) ;  /* 0x0000000000083947 */ /* 0x002fea0003800000 */
[----:B------:R-:W1:Y:S02]  /*160a0*/  SYNCS.PHASECHK.TRANS64.TRYWAIT P3, [R7+URZ+0x28430], R6 ;  /* 0x02843006070075a7 */ /* 0x000e64000806017f */
[----:B-1----:R-:W-:Y:S05]  /*160b0*/  @!P3 BRA `(.L_x_1405) ;  /* 0x000001040038b947 */ /* 0x002fea0003800000 */
.L_x_1404:
[----:B------:R-:W-:Y:S05]  /*160c0*/  BSYNC B0 ;  /* 0x0000000000007941 */ /* 0x000fea0003800000 */
.L_x_1401:
[----:B------:R-:W2:Y:S01]  /*160d0*/  S2R R8, SR_TID.X ;  /* 0x0000000000087919 */ /* 0x000ea20000002100 */
[----:B01----:R-:W-:Y:S01]  /*160e0*/  IMAD.MOV.U32 R7, RZ, RZ, 0x40000040 ;  /* 0x40000040ff077424 */ /* 0x003fe200078e00ff */
[----:B------:R-:W-:Y:S05]  /*160f0*/  WARPSYNC.ALL ;  /* 0x0000000000007948 */ /* 0x000fea0003800000 */
[----:B------:R-:W-:Y:S01]  /*16100*/  R2UR UR15, R7 ;  /* 0x00000000070f72ca */ /* 0x000fe200000e0000 */
[----:B------:R-:W-:Y:S02]  /*16110*/  VIADD R14, R200, 0x1 ;  /* 0x00000001c80e7836 */ /* 0x000fe40000000000 */
[----:B------:R-:W-:-:S03]  /*16120*/  IMAD.MOV.U32 R9, RZ, RZ, 0x40000040 ;  /* 0x40000040ff097424 */ /* 0x000fc600078e00ff */
[C---:B------:R-:W-:Y:S02]  /*16130*/  ISETP.NE.AND P3, PT, R14.reuse, 0x2, PT ;  /* 0x000000020e00780c */ /* 0x040fe40003f65270 */
[----:B------:R-:W-:Y:S01]  /*16140*/  R2UR UR11, R9 ;  /* 0x00000000090b72ca */ /* 0x000fe200000e0000 */
[----:B------:R-:W-:Y:S01]  /*16150*/  IMAD.MOV.U32 R9, RZ, RZ, 0x40000040 ;  /* 0x40000040ff097424 */ /* 0x000fe200078e00ff */
[----:B------:R-:W-:-:S04]  /*16160*/  SEL R14, R14, RZ, P3 ;  /* 0x000000ff0e0e7207 */ /* 0x000fc80001800000 */
[----:B------:R-:W-:Y:S01]  /*16170*/  R2UR UR7, R9 ;  /* 0x00000000090772ca */ /* 0x000fe200000e0000 */
[----:B------:R-:W-:Y:S02]  /*16180*/  IMAD R6, R14, 0x400, R5 ;  /* 0x000004000e067824 */ /* 0x000fe400078e0205 */
[----:B------:R-:W-:-:S03]  /*16190*/  IMAD.MOV.U32 R9, RZ, RZ, 0x40000040 ;  /* 0x40000040ff097424 */ /* 0x000fc600078e00ff */
[----:B------:R-:W-:Y:S02]  /*161a0*/  R2UR UR14, R6 ;  /* 0x00000000060e72ca */ /* 0x000fe400000e0000 */
[----:B------:R-:W-:Y:S01]  /*161b0*/  R2UR UR19, R9 ;  /* 0x00000000091372ca */ /* 0x000fe200000e0000 */
[----:B------:R-:W-:Y:S01]  /*161c0*/  IMAD.MOV.U32 R9, RZ, RZ, 0x40000040 ;  /* 0x40000040ff097424 */ /* 0x000fe200078e00ff */
[----:B--2---:R-:W-:-:S04]  /*161d0*/  SHF.R.U32.HI R8, RZ, 0x7, R8 ;  /* 0x00000007ff087819 */ /* 0x004fc80000011608 */
[----:B------:R-:W-:Y:S01]  /*161e0*/  R2UR UR23, R9 ;  /* 0x00000000091772ca */ /* 0x000fe200000e0000 */
[----:B------:R-:W-:Y:S02]  /*161f0*/  IMAD.MOV.U32 R9, RZ, RZ, 0x40000040 ;  /* 0x40000040ff097424 */ /* 0x000fe400078e00ff */
[----:B------:R-:W-:Y:S01]  /*16200*/  VIADD R7, R8, 0x8 ;  /* 0x0000000808077836 */ /* 0x000fe20000000000 */
[----:B------:R-:W-:Y:S02]  /*16210*/  IADD3 R8, R6, 0x2, RZ ;  /* 0x0000000206087810 */ /* 0x000fe40007ffe0ff */
[----:B------:R-:W-:Y:S01]  /*16220*/  R2UR UR27, R9 ;  /* 0x00000000091b72ca */ /* 0x000fe200000e0000 */
[----:B------:R-:W-:Y:S01]  /*16230*/  IMAD.MOV.U32 R9, RZ, RZ, 0x40000040 ;  /* 0x40000040ff097424 */ /* 0x000fe200078e00ff */
[----:B------:R0:W-:Y:S01]  /*16240*/  BAR.SYNC.DEFER_BLOCKING R7, 0x100 ;  /* 0x000400070000751d */ /* 0x0001e20000010000 */
[----:B------:R-:W-:Y:S01]  /*16250*/  R2UR UR10, R8 ;  /* 0x00000000080a72ca */ /* 0x000fe200000e0000 */
[----:B------:R-:W-:-:S02]  /*16260*/  VIADD R8, R6, 0x4 ;  /* 0x0000000406087836 */ /* 0x000fc40000000000 */
[----:B------:R-:W-:-:S03]  /*16270*/  R2UR UR31, R9 ;  /* 0x00000000091f72ca */ /* 0x000fc600000e0000 */
[----:B------:R-:W-:Y:S01]  /*16280*/  R2UR UR6, R8 ;  /* 0x00000000080672ca */ /* 0x000fe200000e0000 */
[----:B------:R-:W-:Y:S02]  /*16290*/  VIADD R8, R6, 0x6 ;  /* 0x0000000606087836 */ /* 0x000fe40000000000 */
[----:B0-----:R-:W-:-:S03]  /*162a0*/  IMAD.MOV.U32 R7, RZ, RZ, 0x40000040 ;  /* 0x40000040ff077424 */ /* 0x001fc600078e00ff */
[----:B------:R-:W-:Y:S01]  /*162b0*/  R2UR UR18, R8 ;  /* 0x00000000081272ca */ /* 0x000fe200000e0000 */
[----:B------:R-:W-:Y:S01]  /*162c0*/  VIADD R8, R6, 0x200 ;  /* 0x0000020006087836 */ /* 0x000fe20000000000 */
[----:B------:R-:W-:-:S04]  /*162d0*/  R2UR UR35, R7 ;  /* 0x00000000072372ca */ /* 0x000fc800000e0000 */
[----:B------:R-:W-:Y:S01]  /*162e0*/  R2UR UR22, R8 ;  /* 0x00000000081672ca */ /* 0x000fe200000e0000 */
[----:B------:R-:W-:Y:S01]  /*162f0*/  VIADD R8, R6, 0x202 ;  /* 0x0000020206087836 */ /* 0x000fe20000000000 */
[----:B------:R-:W-:-:S04]  /*16300*/  WARPGROUP.ARRIVE ;  /* 0x00000000000079c5 */ /* 0x000fc80000000000 */
[----:B------:R-:W-:Y:S01]  /*16310*/  R2UR UR26, R8 ;  /* 0x00000000081a72ca */ /* 0x000fe200000e0000 */
[C---:B------:R-:W-:Y:S02]  /*16320*/  VIADD R8, R6.reuse, 0x204 ;  /* 0x0000020406087836 */ /* 0x040fe40000000000 */
[----:B------:R-:W-:Y:S01]  /*16330*/  VIADD R6, R6, 0x206 ;  /* 0x0000020606067836 */ /* 0x000fe20000000000 */
[----:B------:R-:W-:Y:S02]  /*16340*/  QGMMA.64x64x32.F32.E4M3.E4M3 R152, gdesc[UR12], RZ, !UPT, gsb0 ;  /* 0x00e000000c9879f3 */ /* 0x000fe4000c0008ff */
[----:B------:R-:W-:Y:S02]  /*16350*/  R2UR UR30, R8 ;  /* 0x00000000081e72ca */ /* 0x000fe400000e0000 */
[----:B------:R-:W-:Y:S01]  /*16360*/  R2UR UR34, R6 ;  /* 0x00000000062272ca */ /* 0x000fe200000e0000 */
        /* <DEDUP_REMOVED lines=22> */
[----:B------:R-:W-:Y:S05]  /*164d0*/  @P2 BRA `(.L_x_1406) ;  /* 0x0000000000282947 */ /* 0x000fea0003800000 */
[----:B------:R-:W-:Y:S05]  /*164e0*/  @!P0 BRA `(.L_x_1407) ;  /* 0x0000000000048947 */ /* 0x000fea0003800000 */
[----:B------:R-:W-:Y:S01]  /*164f0*/  BPT.TRAP 0x1 ;  /* 0x000000040000795c */ /* 0x000fe20000300000 */
.L_x_1407:
[----:B------:R-:W-:Y:S01]  /*16500*/  SHF.L.U32 R6, R15, 0x1f, RZ ;  /* 0x0000001f0f067819 */ /* 0x000fe200000006ff */
[----:B------:R-:W-:-:S04]  /*16510*/  IMAD R7, R200, 0x8, R16 ;  /* 0x00000008c8077824 */ /* 0x000fc800078e0210 */
[----:B------:R0:W1:Y:S01]  /*16520*/  SYNCS.PHASECHK.TRANS64.TRYWAIT P2, [R7+URZ+0x28450], R6 ;  /* 0x02845006070075a7 */ /* 0x000062000804017f */
[----:B------:R-:W-:Y:S05]  /*16530*/  @!P0 BRA `(.L_x_1408) ;  /* 0x0000000000048947 */ /* 0x000fea0003800000 */
[----:B------:R-:W-:Y:S01]  /*16540*/  BPT.TRAP 0x1 ;  /* 0x000000040000795c */ /* 0x000fe20000300000 */
.L_x_1408:
[----:B-1----:R-:W-:Y:S05]  /*16550*/  @P2 BRA `(.L_x_1406) ;  /* 0x0000000000082947 */ /* 0x002fea0003800000 */
[----:B------:R-:W1:Y:S02]  /*16560*/  SYNCS.PHASECHK.TRANS64.TRYWAIT P2, [R7+URZ+0x28450], R6 ;  /* 0x02845006070075a7 */ /* 0x000e64000804017f */
[----:B-1----:R-:W-:Y:S05]  /*16570*/  @!P2 BRA `(.L_x_1409) ;  /* 0x00000100001ca947 */ /* 0x002fea0003800000 */
.L_x_1406:
[----:B01----:R-:W-:Y:S01]  /*16580*/  VIADD R6, R16, 0x8000 ;  /* 0x0000800010067836 */ /* 0x003fe20000000000 */
[----:B------:R-:W-:Y:S05]  /*16590*/  WARPSYNC.ALL ;  /* 0x0000000000007948 */ /* 0x000fea0003800000 */
[----:B------:R-:W-:Y:S01]  /*165a0*/  SHF.R.U32.HI R6, RZ, 0x4, R6 ;  /* 0x00000004ff067819 */ /* 0x000fe20000011606 */
[----:B------:R-:W-:Y:S01]  /*165b0*/  WARPGROUP.ARRIVE ;  /* 0x00000000000079c5 */ /* 0x000fe20000000000 */
[----:B------:R-:W-:-:S05]  /*165c0*/  FMNMX.FTZ R8, R152, R10, !PT ;  /* 0x0000000a98087209 */ /* 0x000fca0007810000 */
[----:B------:R-:W0:Y:S01]  /*165d0*/  S2R R204, SR_TID.X ;  /* 0x0000000000cc7919 */ /* 0x000e220000002100 */
[----:B------:R-:W-:-:S04]  /*165e0*/  LOP3.LUT R6, R6, 0x3fff, RZ, 0xc0, !PT ;  /* 0x00003fff06067812 */ /* 0x000fc800078ec0ff */
[----:B------:R-:W-:-:S05]  /*165f0*/  LOP3.LUT R7, R6, 0x10000, RZ, 0xfc, !PT ;  /* 0x0001000006077812 */ /* 0x000fca00078efcff */
[----:B------:R-:W-:Y:S02]  /*16600*/  IMAD R6, R200, 0x400, R7 ;  /* 0x00000400c8067824 */ /* 0x000fe400078e0207 */
[----:B------:R-:W-:-:S03]  /*16610*/  IMAD.MOV.U32 R7, RZ, RZ, -0x7fffffe0 ;  /* 0x80000020ff077424 */ /* 0x000fc600078e00ff */
[----:B------:R-:W-:Y:S02]  /*16620*/  R2UR UR6, R6 ;  /* 0x00000000060672ca */ /* 0x000fe400000e0000 */
[----:B------:R-:W-:Y:S02]  /*16630*/  R2UR UR7, R7 ;  /* 0x00000000070772ca */ /* 0x000fe400000e0000 */
[----:B------:R-:W-:Y:S02]  /*16640*/  FMNMX.FTZ R7, R153, R8, !PT ;  /* 0x0000000899077209 */ /* 0x000fe40007810000 */
[----:B------:R-:W-:Y:S02]  /*16650*/  FMNMX.FTZ R8, R154, R11, !PT ;  /* 0x0000000b9a087209 */ /* 0x000fe40007810000 */
[----:B------:R-:W-:Y:S02]  /*16660*/  IADD3 R6, R6, 0x2, RZ ;  /* 0x0000000206067810 */ /* 0x000fe40007ffe0ff */
[----:B------:R-:W-:-:S02]  /*16670*/  FMNMX.FTZ R9, R155, R8, !PT ;  /* 0x000000089b097209 */ /* 0x000fc40007810000 */
[----:B------:R-:W-:Y:S02]  /*16680*/  FMNMX.FTZ R8, R156, R7, !PT ;  /* 0x000000079c087209 */ /* 0x000fe40007810000 */
[----:B------:R-:W-:Y:S01]  /*16690*/  FMNMX.FTZ R20, R158, R9, !PT ;  /* 0x000000099e147209 */ /* 0x000fe20007810000 */
[----:B------:R-:W-:Y:S01]  /*166a0*/  QGMMA.64x256x32.F32.E4M3.E4M3 R24, R188, gdesc[UR4], R24, gsb0 ;  /* 0x03e00004bc187df3 */ /* 0x000fe20008000818 */
        /* <DEDUP_REMOVED lines=25> */
[----:B------:R-:W-:Y:S02]  /*16840*/  R2UR UR6, R6 ;  /* 0x00000000060672ca */ /* 0x000fe400000e0000 */
[----:B------:R-:W-:Y:S01]  /*16850*/  FMNMX.FTZ R20, R183, R20, !PT ;  /* 0x00000014b7147209 */ /* 0x000fe20007810000 */
[----:B------:R-:W1:Y:S01]  /*16860*/  SHFL.BFLY PT, R7, R8, 0x2, 0x1f ;  /* 0x0c401f0008077f89 */ /* 0x000e6200000e0000 */
[----:B0-----:R-:W-:-:S03]  /*16870*/  SHF.R.U32.HI R204, RZ, 0x7, R204 ;  /* 0x00000007ffcc7819 */ /* 0x001fc600000116cc */
[----:B------:R-:W0:Y:S01]  /*16880*/  SHFL.BFLY PT, R15, R20, 0x2, 0x1f ;  /* 0x0c401f00140f7f89 */ /* 0x000e2200000e0000 */
[----:B-1----:R-:W-:Y:S01]  /*16890*/  FMNMX.FTZ R9, R8, R7, !PT ;  /* 0x0000000708097209 */ /* 0x002fe20007810000 */
[----:B------:R-:W-:Y:S01]  /*168a0*/  IMAD.MOV.U32 R7, RZ, RZ, -0x7fffffe0 ;  /* 0x80000020ff077424 */ /* 0x000fe200078e00ff */
[----:B0-----:R-:W-:-:S03]  /*168b0*/  FMNMX.FTZ R15, R20, R15, !PT ;  /* 0x0000000f140f7209 */ /* 0x001fc60007810000 */
[----:B------:R-:W0:Y:S01]  /*168c0*/  SHFL.BFLY PT, R6, R9, 0x1, 0x1f ;  /* 0x0c201f0009067f89 */ /* 0x000e2200000e0000 */
[----:B------:R-:W-:Y:S02]  /*168d0*/  R2UR UR7, R7 ;  /* 0x00000000070772ca */ /* 0x000fe400000e0000 */
[----:B0-----:R-:W-:-:S05]  /*168e0*/  FMNMX.FTZ R6, R9, R6, !PT ;  /* 0x0000000609067209 */ /* 0x001fca0007810000 */
[----:B------:R-:W-:Y:S01]  /*168f0*/  FFMA.FTZ R9, R2, R6, -8 ;  /* 0xc100000002097423 */ /* 0x000fe20000010006 */
[----:B------:R-:W-:-:S03]  /*16900*/  FADD.FTZ R7, -R6, R10 ;  /* 0x0000000a06077221 */ /* 0x000fc60000010100 */
[C-C-:B------:R-:W-:Y:S01]  /*16910*/  FFMA.FTZ R20, R2.reuse, R152, -R9.reuse ;  /* 0x0000009802147223 */ /* 0x140fe20000010809 */
[----:B------:R-:W-:-:S01]  /*16920*/  FFMA.FTZ R21, R2, R160, -R9 ;  /* 0x000000a002157223 */ /* 0x000fc20000010809 */
[C-C-:B------:R-:W-:Y:S01]  /*16930*/  FFMA.FTZ R152, R2.reuse, R157, -R9.reuse ;  /* 0x0000009d02987223 */ /* 0x140fe20000010809 */
[----:B------:R-:W-:-:S01]  /*16940*/  FFMA.FTZ R160, R2, R165, -R9 ;  /* 0x000000a502a07223 */ /* 0x000fc20000010809 */
[C-C-:B------:R-:W-:Y:S01]  /*16950*/  FFMA.FTZ R157, R2.reuse, R168, -R9.reuse ;  /* 0x000000a8029d7223 */ /* 0x140fe20000010809 */
[----:B------:R-:W-:-:S01]  /*16960*/  FFMA.FTZ R165, R2, R176, -R9 ;  /* 0x000000b002a57223 */ /* 0x000fc20000010809 */
[C-C-:B------:R-:W-:Y:S01]  /*16970*/  FFMA.FTZ R168, R2.reuse, R173, -R9.reuse ;  /* 0x000000ad02a87223 */ /* 0x140fe20000010809 */
[----:B------:R-:W-:-:S01]  /*16980*/  FFMA.FTZ R176, R2, R181, -R9 ;  /* 0x000000b502b07223 */ /* 0x000fc20000010809 */
[----:B------:R-:W-:Y:S01]  /*16990*/  FMUL.FTZ R7, R2, R7 ;  /* 0x0000000702077220 */ /* 0x000fe20000410000 */
[----:B------:R-:W-:Y:S08]  /*169a0*/  MUFU.EX2 R20, R20 ;  /* 0x0000001400147308 */ /* 0x000ff00000000800 */
[----:B------:R-:W0:Y:S08]  /*169b0*/  MUFU.EX2 R7, R7 ;  /* 0x0000000700077308 */ /* 0x000e300000000800 */
[----:B------:R-:W-:Y:S08]  /*169c0*/  MUFU.EX2 R152, R152 ;  /* 0x0000009800987308 */ /* 0x000ff00000000800 */
[----:B------:R-:W-:Y:S01]  /*169d0*/  MUFU.EX2 R21, R21 ;  /* 0x0000001500157308 */ /* 0x000fe20000000800 */
[----:B0-----:R-:W-:-:S07]  /*169e0*/  FFMA.FTZ R4, R7, R4, R20 ;  /* 0x0000000407047223 */ /* 0x001fce0000010014 */
[----:B------:R-:W-:Y:S08]  /*169f0*/  MUFU.EX2 R160, R160 ;  /* 0x000000a000a07308 */ /* 0x000ff00000000800 */
[----:B------:R-:W-:Y:S08]  /*16a00*/  MUFU.EX2 R157, R157 ;  /* 0x0000009d009d7308 */ /* 0x000ff00000000800 */
[----:B------:R-:W-:Y:S08]  /*16a10*/  MUFU.EX2 R168, R168 ;  /* 0x000000a800a87308 */ /* 0x000ff00000000800 */
[----:B------:R-:W-:Y:S08]  /*16a20*/  MUFU.EX2 R165, R165 ;  /* 0x000000a500a57308 */ /* 0x000ff00000000800 */
[----:B------:R-:W-:Y:S01]  /*16a30*/  MUFU.EX2 R176, R176 ;  /* 0x000000b000b07308 */ /* 0x000fe20000000800 */
[----:B------:R-:W-:-:S02]  /*16a40*/  WARPGROUP.DEPBAR.LE gsb0, 0x0 ;  /* 0x00008000000079c5 */ /* 0x000fc40000010000 */
[----:B------:R-:W-:Y:S01]  /*16a50*/  WARPGROUP.ARRIVE ;  /* 0x00000000000079c5 */ /* 0x000fe20000000000 */
[----:B------:R-:W0:Y:S05]  /*16a60*/  SHFL.BFLY PT, R188, R15, 0x1, 0x1f ;  /* 0x0c201f000fbc7f89 */ /* 0x000e2a00000e0000 */
[----:B------:R-:W-:Y:S01]  /*16a70*/  QGMMA.64x256x32.F32.E4M3.E4M3 R24, R184, gdesc[UR4], R24, gsb0 ;  /* 0x03e00004b8187df3 */ /* 0x000fe20008000818 */
[----:B0-----:R-:W-:Y:S01]  /*16a80*/  FMNMX.FTZ R8, R15, R188, !PT ;  /* 0x000000bc0f087209 */ /* 0x001fe20007810000 */
[C-C-:B------:R-:W-:Y:S01]  /*16a90*/  FFMA.FTZ R15, R2.reuse, R156, -R9.reuse ;  /* 0x0000009c020f7223 */ /* 0x140fe20000010809 */
[----:B------:R-:W-:-:S01]  /*16aa0*/  FFMA.FTZ R156, R2, R161, -R9 ;  /* 0x000000a1029c7223 */ /* 0x000fc20000010809 */
[C-C-:B------:R-:W-:Y:S01]  /*16ab0*/  FFMA.FTZ R161, R2.reuse, R172, -R9.reuse ;  /* 0x000000ac02a17223 */ /* 0x140fe20000010809 */
[----:B------:R-:W-:-:S01]  /*16ac0*/  FFMA.FTZ R172, R2, R177, -R9 ;  /* 0x000000b102ac7223 */ /* 0x000fc20000010809 */
[----:B------:R-:W-:-:S02]  /*16ad0*/  FADD.FTZ R11, -R8, R11 ;  /* 0x0000000b080b7221 */ /* 0x000fc40000010100 */
[----:B------:R-:W-:Y:S02]  /*16ae0*/  MUFU.EX2 R15, R15 ;  /* 0x0000000f000f7308 */ /* 0x000fe40000000800 */
[C---:B------:R-:W-:Y:S01]  /*16af0*/  FMUL.FTZ R10, R2.reuse, R11 ;  /* 0x0000000b020a7220 */ /* 0x040fe20000410000 */
[C-C-:B------:R-:W-:Y:S01]  /*16b00*/  FFMA.FTZ R11, R2.reuse, R153, -R9.reuse ;  /* 0x00000099020b7223 */ /* 0x140fe20000010809 */
[----:B------:R-:W-:-:S01]  /*16b10*/  FFMA.FTZ R153, R2, R164, -R9 ;  /* 0x000000a402997223 */ /* 0x000fc20000010809 */
[C-C-:B------:R-:W-:Y:S01]  /*16b20*/  FFMA.FTZ R164, R2.reuse, R169, -R9.reuse ;  /* 0x000000a902a47223 */ /* 0x140fe20000010809 */
[----:B------:R-:W-:-:S01]  /*16b30*/  FFMA.FTZ R169, R2, R180, -R9 ;  /* 0x000000b402a97223 */ /* 0x000fc20000010809 */
[----:B------:R-:W-:Y:S01]  /*16b40*/  FFMA.FTZ R9, R2, R8, -8 ;  /* 0xc100000002097423 */ /* 0x000fe20000010008 */
[----:B------:R-:W-:Y:S01]  /*16b50*/  MUFU.EX2 R10, R10 ;  /* 0x0000000a000a7308 */ /* 0x000fe20000000800 */
[----:B------:R-:W-:Y:S02]  /*16b60*/  IADD3 R180, -R204, 0xb, RZ ;  /* 0x0000000bccb47810 */ /* 0x000fe40007ffe1ff */
[C-C-:B------:R-:W-:Y:S01]  /*16b70*/  FFMA.FTZ R173, R2.reuse, R154, -R9.reuse ;  /* 0x0000009a02ad7223 */ /* 0x140fe20000010809 */
[----:B------:R-:W-:-:S01]  /*16b80*/  FFMA.FTZ R154, R2, R155, -R9 ;  /* 0x0000009b029a7223 */ /* 0x000fc20000010809 */
[C-C-:B------:R-:W-:Y:S01]  /*16b90*/  FFMA.FTZ R155, R2.reuse, R158, -R9.reuse ;  /* 0x0000009e029b7223 */ /* 0x140fe20000010809 */
[----:B------:R-:W-:-:S01]  /*16ba0*/  FFMA.FTZ R158, R2, R159, -R9 ;  /* 0x0000009f029e7223 */ /* 0x000fc20000010809 */
[C-C-:B------:R-:W-:Y:S01]  /*16bb0*/  FFMA.FTZ R159, R2.reuse, R162, -R9.reuse ;  /* 0x000000a2029f7223 */ /* 0x140fe20000010809 */
[----:B------:R-:W0:Y:S01]  /*16bc0*/  MUFU.EX2 R11, R11 ;  /* 0x0000000b000b7308 */ /* 0x000e220000000800 */
[----:B------:R-:W-:-:S01]  /*16bd0*/  FFMA.FTZ R162, R2, R163, -R9 ;  /* 0x000000a302a27223 */ /* 0x000fc20000010809 */
[C-C-:B------:R-:W-:Y:S01]  /*16be0*/  FFMA.FTZ R163, R2.reuse, R166, -R9.reuse ;  /* 0x000000a602a37223 */ /* 0x140fe20000010809 */
[----:B------:R-:W-:-:S01]  /*16bf0*/  FFMA.FTZ R166, R2, R167, -R9 ;  /* 0x000000a702a67223 */ /* 0x000fc20000010809 */
[----:B------:R-:W-:-:S02]  /*16c00*/  @!P1 IMAD R167, R14, 0x8, R16 ;  /* 0x000000080ea79824 */ /* 0x000fc400078e0210 */
[----:B------:R-:W-:-:S01]  /*16c10*/  FFMA.FTZ R177, R2, R170, -R9 ;  /* 0x000000aa02b17223 */ /* 0x000fc20000010809 */
[C-C-:B------:R-:W-:Y:S01]  /*16c20*/  FFMA.FTZ R178, R2.reuse, R178, -R9.reuse ;  /* 0x000000b202b27223 */ /* 0x140fe20000010809 */
[----:B------:R-:W-:-:S01]  /*16c30*/  FFMA.FTZ R179, R2, R179, -R9 ;  /* 0x000000b302b37223 */ /* 0x000fc20000010809 */
[----:B------:R-:W1:Y:S01]  /*16c40*/  MUFU.EX2 R173, R173 ;  /* 0x000000ad00ad7308 */ /* 0x000e620000000800 */
[----:B------:R-:W-:Y:S02]  /*16c50*/  @!P1 VIADD R167, R167, 0x28440 ;  /* 0x00028440a7a79836 */ /* 0x000fe40000000000 */
[----:B------:R-:W-:-:S03]  /*16c60*/  FFMA.FTZ R182, R2, R182, -R9 ;  /* 0x000000b602b67223 */ /* 0x000fc60000010809 */
[----:B------:R-:W-:Y:S02]  /*16c70*/  @!P1 PRMT R170, RZ, 0x654, R167 ;  /* 0x00000654ffaa9816 */ /* 0x000fe400000000a7 */
[----:B------:R-:W2:Y:S01]  /*16c80*/  MUFU.EX2 R154, R154 ;  /* 0x0000009a009a7308 */ /* 0x000ea20000000800 */
[----:B0-----:R-:W-:-:S07]  /*16c90*/  FADD.FTZ R4, R11, R4 ;  /* 0x000000040b047221 */ /* 0x001fce0000010000 */
[----:B------:R-:W0:Y:S01]  /*16ca0*/  MUFU.EX2 R155, R155 ;  /* 0x0000009b009b7308 */ /* 0x000e220000000800 */
[----:B-1----:R-:W-:-:S07]  /*16cb0*/  FFMA.FTZ R3, R10, R3, R173 ;  /* 0x000000030a037223 */ /* 0x002fce00000100ad */
[----:B------:R-:W1:Y:S08]  /*16cc0*/  MUFU.EX2 R158, R158 ;  /* 0x0000009e009e7308 */ /* 0x000e700000000800 */
[----:B------:R-:W-:Y:S08]  /*16cd0*/  MUFU.EX2 R159, R159 ;  /* 0x0000009f009f7308 */ /* 0x000ff00000000800 */
[----:B------:R-:W3:Y:S08]  /*16ce0*/  MUFU.EX2 R156, R156 ;  /* 0x0000009c009c7308 */ /* 0x000ef00000000800 */
[----:B------:R-:W-:Y:S08]  /*16cf0*/  MUFU.EX2 R162, R162 ;  /* 0x000000a200a27308 */ /* 0x000ff00000000800 */
[----:B------:R-:W4:Y:S08]  /*16d00*/  MUFU.EX2 R153, R153 ;  /* 0x0000009900997308 */ /* 0x000f300000000800 */
[----:B------:R-:W5:Y:S08]  /*16d10*/  MUFU.EX2 R163, R163 ;  /* 0x000000a300a37308 */ /* 0x000f700000000800 */
[----:B------:R-:W5:Y:S08]  /*16d20*/  MUFU.EX2 R166, R166 ;  /* 0x000000a600a67308 */ /* 0x000f700000000800 */
[----:B------:R-:W-:Y:S08]  /*16d30*/  MUFU.EX2 R167, R177 ;  /* 0x000000b100a77308 */ /* 0x000ff00000000800 */
[----:B------:R-:W5:Y:S08]  /*16d40*/  MUFU.EX2 R164, R164 ;  /* 0x000000a400a47308 */ /* 0x000f700000000800 */
[----:B------:R-:W5:Y:S08]  /*16d50*/  MUFU.EX2 R161, R161 ;  /* 0x000000a100a17308 */ /* 0x000f700000000800 */
[----:B------:R-:W-:Y:S08]  /*16d60*/  MUFU.EX2 R178, R178 ;  /* 0x000000b200b27308 */ /* 0x000ff00000000800 */
[----:B------:R-:W-:Y:S08]  /*16d70*/  MUFU.EX2 R172, R172 ;  /* 0x000000ac00ac7308 */ /* 0x000ff00000000800 */
[----:B------:R-:W-:Y:S08]  /*16d80*/  MUFU.EX2 R179, R179 ;  /* 0x000000b300b37308 */ /* 0x000ff00000000800 */
[----:B------:R-:W-:Y:S08]  /*16d90*/  MUFU.EX2 R169, R169 ;  /* 0x000000a900a97308 */ /* 0x000ff00000000800 */
[----:B------:R-:W-:Y:S01]  /*16da0*/  MUFU.EX2 R182, R182 ;  /* 0x000000b600b67308 */ /* 0x000fe20000000800 */
[----:B------:R-:W-:-:S02]  /*16db0*/  WARPGROUP.DEPBAR.LE gsb0, 0x0 ;  /* 0x00008000000079c5 */ /* 0x000fc40000010000 */
[----:B------:R2:W-:Y:S06]  /*16dc0*/  BAR.ARV R180, 0x100 ;  /* 0x000400b40000751d */ /* 0x0005ec0000002000 */
[----:B------:R0:W-:Y:S01]  /*16dd0*/  @!P1 SYNCS.ARRIVE.TRANS64.RED.A1T0 RZ, [R170+URZ], RZ ;  /* 0x000000ffaaff99a7 */ /* 0x0001e2000810043f */
[----:B--2---:R-:W-:-:S01]  /*16de0*/  FADD.FTZ R180, R154, R3 ;  /* 0x000000039ab47221 */ /* 0x004fc20000010000 */
[----:B------:R-:W-:-:S04]  /*16df0*/  FADD.FTZ R3, R15, R4 ;  /* 0x000000040f037221 */ /* 0x000fc80000010000 */
[----:B------:R-:W-:Y:S01]  /*16e00*/  FADD.FTZ R4, R152, R3 ;  /* 0x0000000398047221 */ /* 0x000fe20000010000 */
[----:B0-----:R-:W-:-:S01]  /*16e10*/  FFMA.FTZ R170, R2, R171, -R9 ;  /* 0x000000ab02aa7223 */ /* 0x001fc20000010809 */
[C-C-:B------:R-:W-:Y:S01]  /*16e20*/  FFMA.FTZ R171, R2.reuse, R174, -R9.reuse ;  /* 0x000000ae02ab7223 */ /* 0x140fe20000010809 */
[----:B------:R-:W-:-:S01]  /*16e30*/  FFMA.FTZ R174, R2, R175, -R9 ;  /* 0x000000af02ae7223 */ /* 0x000fc20000010809 */
[----:B------:R-:W-:Y:S01]  /*16e40*/  FADD.FTZ R175, R155, R180 ;  /* 0x000000b49baf7221 */ /* 0x000fe20000010000 */
[----:B------:R-:W-:-:S01]  /*16e50*/  FADD.FTZ R3, R21, R4 ;  /* 0x0000000415037221 */ /* 0x000fc20000010000 */
[----:B------:R-:W-:Y:S01]  /*16e60*/  FFMA.FTZ R9, R2, R183, -R9 ;  /* 0x000000b702097223 */ /* 0x000fe20000010809 */
[----:B------:R-:W0:Y:S01]  /*16e70*/  MUFU.EX2 R170, R170 ;  /* 0x000000aa00aa7308 */ /* 0x000e220000000800 */
[----:B-1----:R-:W-:-:S01]  /*16e80*/  FADD.FTZ R180, R158, R175 ;  /* 0x000000af9eb47221 */ /* 0x002fc20000010000 */
[----:B---3--:R-:W-:-:S03]  /*16e90*/  FADD.FTZ R4, R156, R3 ;  /* 0x000000039c047221 */ /* 0x008fc60000010000 */
[----:B------:R-:W-:Y:S01]  /*16ea0*/  FADD.FTZ R175, R159, R180 ;  /* 0x000000b49faf7221 */ /* 0x000fe20000010000 */
[----:B----4-:R-:W-:-:S02]  /*16eb0*/  FADD.FTZ R3, R153, R4 ;  /* 0x0000000499037221 */ /* 0x010fc40000010000 */
[----:B------:R-:W1:Y:S01]  /*16ec0*/  MUFU.EX2 R171, R171 ;  /* 0x000000ab00ab7308 */ /* 0x000e620000000800 */
[----:B------:R-:W-:-:S01]  /*16ed0*/  FADD.FTZ R180, R162, R175 ;  /* 0x000000afa2b47221 */ /* 0x000fc20000010000 */
[----:B------:R-:W-:-:S03]  /*16ee0*/  FADD.FTZ R4, R160, R3 ;  /* 0x00000003a0047221 */ /* 0x000fc60000010000 */
[----:B-----5:R-:W-:Y:S01]  /*16ef0*/  FADD.FTZ R175, R163, R180 ;  /* 0x000000b4a3af7221 */ /* 0x020fe20000010000 */
[----:B------:R-:W-:-:S02]  /*16f00*/  FADD.FTZ R3, R157, R4 ;  /* 0x000000049d037221 */ /* 0x000fc40000010000 */
[----:B------:R-:W2:Y:S01]  /*16f10*/  MUFU.EX2 R174, R174 ;  /* 0x000000ae00ae7308 */ /* 0x000ea20000000800 */
[----:B------:R-:W-:-:S01]  /*16f20*/  FADD.FTZ R180, R166, R175 ;  /* 0x000000afa6b47221 */ /* 0x000fc20000010000 */
[----:B------:R-:W-:-:S03]  /*16f30*/  FADD.FTZ R4, R164, R3 ;  /* 0x00000003a4047221 */ /* 0x000fc60000010000 */
[----:B------:R-:W-:Y:S01]  /*16f40*/  FADD.FTZ R175, R167, R180 ;  /* 0x000000b4a7af7221 */ /* 0x000fe20000010000 */
[----:B------:R-:W-:-:S02]  /*16f50*/  FADD.FTZ R3, R161, R4 ;  /* 0x00000004a1037221 */ /* 0x000fc40000010000 */
[----:B------:R-:W3:Y:S01]  /*16f60*/  MUFU.EX2 R9, R9 ;  /* 0x0000000900097308 */ /* 0x000ee20000000800 */
[----:B0-----:R-:W-:-:S01]  /*16f70*/  FADD.FTZ R180, R170, R175 ;  /* 0x000000afaab47221 */ /* 0x001fc20000010000 */
[----:B------:R-:W-:-:S03]  /*16f80*/  FADD.FTZ R4, R168, R3 ;  /* 0x00000003a8047221 */ /* 0x000fc60000010000 */
[----:B-1----:R-:W-:Y:S01]  /*16f90*/  FADD.FTZ R175, R171, R180 ;  /* 0x000000b4abaf7221 */ /* 0x002fe20000010000 */
[----:B------:R-:W-:-:S03]  /*16fa0*/  FADD.FTZ R3, R165, R4 ;  /* 0x00000004a5037221 */ /* 0x000fc60000010000 */
[----:B--2---:R-:W-:Y:S01]  /*16fb0*/  FADD.FTZ R175, R174, R175 ;  /* 0x000000afaeaf7221 */ /* 0x004fe20000010000 */
[----:B------:R-:W-:-:S03]  /*16fc0*/  FADD.FTZ R180, R172, R3 ;  /* 0x00000003acb47221 */ /* 0x000fc60000010000 */
[----:B------:R-:W-:Y:S01]  /*16fd0*/  FADD.FTZ R4, R178, R175 ;  /* 0x000000afb2047221 */ /* 0x000fe20000010000 */
[----:B------:R-:W-:-:S03]  /*16fe0*/  FADD.FTZ R175, R169, R180 ;  /* 0x000000b4a9af7221 */ /* 0x000fc60000010000 */
[----:B------:R-:W-:Y:S01]  /*16ff0*/  FADD.FTZ R3, R179, R4 ;  /* 0x00000004b3037221 */ /* 0x000fe20000010000 */
[----:B------:R-:W-:-:S03]  /*17000*/  FADD.FTZ R4, R176, R175 ;  /* 0x000000afb0047221 */ /* 0x000fc60000010000 */
[----:B------:R-:W-:-:S04]  /*17010*/  FADD.FTZ R180, R182, R3 ;  /* 0x00000003b6b47221 */ /* 0x000fc80000010000 */
[----:B---3--:R-:W-:Y:S01]  /*17020*/  FADD.FTZ R3, R9, R180 ;  /* 0x000000b409037221 */ /* 0x008fe20000010000 */
[----:B------:R-:W-:Y:S06]  /*17030*/  @!P0 BRA `(.L_x_1410) ;  /* 0x0000000000048947 */ /* 0x000fec0003800000 */
[----:B------:R-:W-:Y:S01]  /*17040*/  BPT.TRAP 0x1 ;  /* 0x000000040000795c */ /* 0x000fe20000300000 */
.L_x_1410:
[----:B------:R-:W-:Y:S01]  /*17050*/  F2FP.SATFINITE.E4M3.F32.PACK_AB_MERGE_C R15, R152, R15, RZ ;  /* 0x0000000f980f723e */ /* 0x000fe200048070ff */
[----:B------:R-:W-:Y:S01]  /*17060*/  FMUL.FTZ R26, R26, R10 ;  /* 0x0000000a1a1a7220 */ /* 0x000fe20000410000 */
[----:B------:R-:W-:Y:S01]  /*17070*/  F2FP.SATFINITE.E4M3.F32.PACK_AB_MERGE_C R182, R9, R182, RZ ;  /* 0x000000b609b6723e */ /* 0x000fe200048070ff */
[----:B------:R-:W-:Y:S01]  /*17080*/  IMAD R9, R200, 0x8, R16 ;  /* 0x00000008c8097824 */ /* 0x000fe200078e0210 */
[----:B------:R-:W-:Y:S01]  /*17090*/  F2FP.SATFINITE.E4M3.F32.PACK_AB_MERGE_C R188, R11, R20, R15 ;  /* 0x000000140bbc723e */ /* 0x000fe2000480700f */
[----:B------:R-:W-:Y:S01]  /*170a0*/  IMAD.U32 R20, RZ, RZ, UR42 ;  /* 0x0000002aff147e24 */ /* 0x000fe2000f8e00ff */
[----:B------:R-:W-:Y:S01]  /*170b0*/  ISETP.GT.AND P2, PT, R13, R12, PT ;  /* 0x0000000c0d00720c */ /* 0x000fe20003f44270 */
[----:B------:R-:W-:Y:S01]  /*170c0*/  VIADD R9, R9, 0x28460 ;  /* 0x0002846009097836 */ /* 0x000fe20000000000 */
[----:B------:R-:W-:Y:S01]  /*170d0*/  F2FP.SATFINITE.E4M3.F32.PACK_AB_MERGE_C R155, R158, R155, RZ ;  /* 0x0000009b9e9b723e */ /* 0x000fe200048070ff */
[-C--:B------:R-:W-:Y:S01]  /*170e0*/  FMUL.FTZ R27, R27, R10.reuse ;  /* 0x0000000a1b1b7220 */ /* 0x080fe20000410000 */
[----:B------:R-:W-:Y:S01]  /*170f0*/  F2FP.SATFINITE.E4M3.F32.PACK_AB_MERGE_C R153, R160, R153, RZ ;  /* 0x00000099a099723e */ /* 0x000fe200048070ff */
[-C--:B------:R-:W-:Y:S01]  /*17100*/  FMUL.FTZ R30, R30, R10.reuse ;  /* 0x0000000a1e1e7220 */ /* 0x080fe20000410000 */
[----:B------:R-:W-:Y:S01]  /*17110*/  PRMT R9, R20, 0x654, R9 ;  /* 0x0000065414097816 */ /* 0x000fe20000000009 */
[-C--:B------:R-:W-:Y:S01]  /*17120*/  FMUL.FTZ R31, R31, R10.reuse ;  /* 0x0000000a1f1f7220 */ /* 0x080fe20000410000 */
[----:B------:R-:W-:Y:S01]  /*17130*/  F2FP.SATFINITE.E4M3.F32.PACK_AB_MERGE_C R163, R166, R163, RZ ;  /* 0x000000a3a6a3723e */ /* 0x000fe200048070ff */
[-C--:B------:R-:W-:Y:S01]  /*17140*/  FMUL.FTZ R34, R34, R10.reuse ;  /* 0x0000000a22227220 */ /* 0x080fe20000410000 */
[----:B------:R0:W-:Y:S01]  /*17150*/  SYNCS.ARRIVE.TRANS64.RED.A1T0 RZ, [R9+URZ], RZ ;  /* 0x000000ff09ff79a7 */ /* 0x0001e2000810043f */
[----:B------:R-:W-:Y:S01]  /*17160*/  F2FP.SATFINITE.E4M3.F32.PACK_AB_MERGE_C R161, R168, R161, RZ ;  /* 0x000000a1a8a1723e */ /* 0x000fe200048070ff */
[-C--:B------:R-:W-:Y:S01]  /*17170*/  FMUL.FTZ R35, R35, R10.reuse ;  /* 0x0000000a23237220 */ /* 0x080fe20000410000 */
[----:B------:R-:W-:Y:S01]  /*17180*/  F2FP.SATFINITE.E4M3.F32.PACK_AB_MERGE_C R171, R174, R171, RZ ;  /* 0x000000abaeab723e */ /* 0x000fe200048070ff */
[-C--:B------:R-:W-:Y:S01]  /*17190*/  FMUL.FTZ R38, R38, R10.reuse ;  /* 0x0000000a26267220 */ /* 0x080fe20000410000 */
[----:B------:R-:W-:Y:S01]  /*171a0*/  F2FP.SATFINITE.E4M3.F32.PACK_AB_MERGE_C R169, R176, R169, RZ ;  /* 0x000000a9b0a9723e */ /* 0x000fe200048070ff */
[-C--:B------:R-:W-:Y:S01]  /*171b0*/  FMUL.FTZ R39, R39, R10.reuse ;  /* 0x0000000a27277220 */ /* 0x080fe20000410000 */
[----:B------:R-:W-:Y:S01]  /*171c0*/  FMUL.FTZ R42, R42, R10 ;  /* 0x0000000a2a2a7220 */ /* 0x000fe20000410000 */
[----:B0-----:R-:W-:-:S02]  /*171d0*/  VIADD R9, R13, 0xffffffff ;  /* 0xffffffff0d097836 */ /* 0x001fc40000000000 */
        /* <DEDUP_REMOVED lines=126> */
[----:B------:R-:W-:-:S02]  /*179c0*/  IMAD.MOV.U32 R11, RZ, RZ, R8 ;  /* 0x000000ffff0b7224 */ /* 0x000fc400078e0008 */
[----:B------:R-:W-:Y:S02]  /*179d0*/  IMAD.MOV.U32 R10, RZ, RZ, R6 ;  /* 0x000000ffff0a7224 */ /* 0x000fe400078e0006 */
[----:B------:R-:W-:Y:S02]  /*179e0*/  IMAD.MOV.U32 R15, RZ, RZ, R194 ;  /* 0x000000ffff0f7224 */ /* 0x000fe400078e00c2 */
[----:B------:R-:W-:Y:S02]  /*179f0*/  IMAD.MOV.U32 R13, RZ, RZ, R9 ;  /* 0x000000ffff0d7224 */ /* 0x000fe400078e0009 */
[----:B------:R-:W-:Y:S01]  /*17a00*/  IMAD.MOV.U32 R200, RZ, RZ, R14 ;  /* 0x000000ffffc87224 */ /* 0x000fe200078e000e */
[----:B------:R-:W-:Y:S06]  /*17a10*/  @P2 BRA `(.L_x_1411) ;  /* 0xffffffe400582947 */ /* 0x000fec000383ffff */
[----:B------:R-:W-:-:S07]  /*17a20*/  IMAD.MOV.U32 R200, RZ, RZ, R14 ;  /* 0x000000ffffc87224 */ /* 0x000fce00078e000e */
.L_x_1400:
[----:B------:R-:W-:-:S13]  /*17a30*/  ISETP.GE.AND P2, PT, R9, R203, PT ;  /* 0x000000cb0900720c */ /* 0x000fda0003f46270 */
[----:B------:R-:W-:Y:S05]  /*17a40*/  @!P2 BRA `(.L_x_1412) ;  /* 0x00000024004ca947 */ /* 0x000fea0003800000 */
[----:B------:R-:W-:Y:S02]  /*17a50*/  VIADD R14, R0, 0x8 ;  /* 0x00000008000e7836 */ /* 0x000fe40000000000 */
[----:B------:R-:W-:Y:S02]  /*17a60*/  IMAD.MOV.U32 R13, RZ, RZ, R8 ;  /* 0x000000ffff0d7224 */ /* 0x000fe400078e0008 */
[----:B------:R-:W-:Y:S01]  /*17a70*/  IMAD.MOV.U32 R12, RZ, RZ, R6 ;  /* 0x000000ffff0c7224 */ /* 0x000fe200078e0006 */
[----:B------:R-:W-:Y:S01]  /*17a80*/  IADD3 R14, R14, R197, -R198 ;  /* 0x000000c50e0e7210 */ /* 0x000fe20007ffe8c6 */
[----:B------:R-:W-:-:S07]  /*17a90*/  IMAD.MOV.U32 R20, RZ, RZ, R194 ;  /* 0x000000ffff147224 */ /* 0x000fce00078e00c2 */
.L_x_1431:
        /* <DEDUP_REMOVED lines=8> */
.L_x_1414:
[----:B------:R-:W-:-:S04]  /*17b20*/  IADD3 R6, R200, 0x1, RZ ;  /* 0x00000001c8067810 */ /* 0x000fc80007ffe0ff */
[----:B------:R-:W-:-:S04]  /*17b30*/  ISETP.NE.AND P3, PT, R6, 0x2, PT ;  /* 0x000000020600780c */ /* 0x000fc80003f65270 */
[----:B------:R-:W-:Y:S02]  /*17b40*/  SEL R7, R6, RZ, P3 ;  /* 0x000000ff06077207 */ /* 0x000fe40001800000 */
[----:B------:R-:W-:-:S03]  /*17b50*/  SHF.L.U32 R6, R194, 0x1f, RZ ;  /* 0x0000001fc2067819 */ /* 0x000fc600000006ff */
[----:B------:R-:W-:-:S04]  /*17b60*/  IMAD R7, R7, 0x8, R16 ;  /* 0x0000000807077824 */ /* 0x000fc800078e0210 */
[----:B------:R0:W1:Y:S01]  /*17b70*/  SYNCS.PHASECHK.TRANS64.TRYWAIT P3, [R7+URZ+0x28430], R6 ;  /* 0x02843006070075a7 */ /* 0x000062000806017f */
[----:B------:R-:W-:Y:S05]  /*17b80*/  @!P0 BRA `(.L_x_1415) ;  /* 0x0000000000048947 */ /* 0x000fea0003800000 */
[----:B------:R-:W-:Y:S01]  /*17b90*/  BPT.TRAP 0x1 ;  /* 0x000000040000795c */ /* 0x000fe20000300000 */
.L_x_1415:
[----:B------:R-:W-:Y:S04]  /*17ba0*/  BSSY B0, `(.L_x_1413) ;  /* 0x0000004000007945 */ /* 0x000fe80003800000 */
[----:B-1----:R-:W-:Y:S05]  /*17bb0*/  @P3 BRA `(.L_x_1416) ;  /* 0x0000000000083947 */ /* 0x002fea0003800000 */
[----:B------:R-:W1:Y:S02]  /*17bc0*/  SYNCS.PHASECHK.TRANS64.TRYWAIT P3, [R7+URZ+0x28430], R6 ;  /* 0x02843006070075a7 */ /* 0x000e64000806017f */
[----:B-1----:R-:W-:Y:S05]  /*17bd0*/  @!P3 BRA `(.L_x_1417) ;  /* 0x000000e80098b947 */ /* 0x002fea0003800000 */
.L_x_1416:
[----:B------:R-:W-:Y:S05]  /*17be0*/  BSYNC B0 ;  /* 0x0000000000007941 */ /* 0x000fea0003800000 */
.L_x_1413:
[----:B------:R-:W2:Y:S01]  /*17bf0*/  S2R R8, SR_TID.X ;  /* 0x0000000000087919 */ /* 0x000ea20000002100 */
[----:B01----:R-:W-:Y:S01]  /*17c00*/  IMAD.MOV.U32 R7, RZ, RZ, 0x40000040 ;  /* 0x40000040ff077424 */ /* 0x003fe200078e00ff */
[----:B------:R-:W-:Y:S05]  /*17c10*/  WARPSYNC.ALL ;  /* 0x0000000000007948 */ /* 0x000fea0003800000 */
[----:B------:R-:W-:Y:S01]  /*17c20*/  R2UR UR15, R7 ;  /* 0x00000000070f72ca */ /* 0x000fe200000e0000 */
[----:B------:R-:W-:Y:S02]  /*17c30*/  VIADD R15, R200, 0x1 ;  /* 0x00000001c80f7836 */ /* 0x000fe40000000000 */
[----:B------:R-:W-:-:S03]  /*17c40*/  IMAD.MOV.U32 R11, RZ, RZ, 0x40000040 ;  /* 0x40000040ff0b7424 */ /* 0x000fc600078e00ff */
[----:B------:R-:W-:Y:S02]  /*17c50*/  ISETP.NE.AND P3, PT, R15, 0x2, PT ;  /* 0x000000020f00780c */ /* 0x000fe40003f65270 */
[----:B------:R-:W-:Y:S01]  /*17c60*/  R2UR UR11, R11 ;  /* 0x000000000b0b72ca */ /* 0x000fe200000e0000 */
[----:B------:R-:W-:Y:S01]  /*17c70*/  IMAD.MOV.U32 R11, RZ, RZ, 0x40000040 ;  /* 0x40000040ff0b7424 */ /* 0x000fe200078e00ff */
[----:B------:R-:W-:-:S04]  /*17c80*/  SEL R15, R15, RZ, P3 ;  /* 0x000000ff0f0f7207 */ /* 0x000fc80001800000 */
[----:B------:R-:W-:Y:S01]  /*17c90*/  R2UR UR7, R11 ;  /* 0x000000000b0772ca */ /* 0x000fe200000e0000 */
[----:B------:R-:W-:Y:S02]  /*17ca0*/  IMAD R6, R15, 0x400, R5 ;  /* 0x000004000f067824 */ /* 0x000fe400078e0205 */
[----:B------:R-:W-:Y:S02]  /*17cb0*/  IMAD.MOV.U32 R11, RZ, RZ, 0x40000040 ;  /* 0x40000040ff0b7424 */ /* 0x000fe400078e00ff */
[C---:B------:R-:W-:Y:S01]  /*17cc0*/  VIADD R10, R6.reuse, 0x2 ;  /* 0x00000002060a7836 */ /* 0x040fe20000000000 */
[----:B------:R-:W-:Y:S02]  /*17cd0*/  R2UR UR14, R6 ;  /* 0x00000000060e72ca */ /* 0x000fe400000e0000 */
[----:B------:R-:W-:Y:S01]  /*17ce0*/  R2UR UR19, R11 ;  /* 0x000000000b1372ca */ /* 0x000fe200000e0000 */
[----:B------:R-:W-:Y:S01]  /*17cf0*/  IMAD.MOV.U32 R11, RZ, RZ, 0x40000040 ;  /* 0x40000040ff0b7424 */ /* 0x000fe200078e00ff */
[----:B------:R-:W-:Y:S01]  /*17d00*/  R2UR UR10, R10 ;  /* 0x000000000a0a72ca */ /* 0x000fe200000e0000 */
[----:B------:R-:W-:Y:S01]  /*17d10*/  VIADD R10, R6, 0x4 ;  /* 0x00000004060a7836 */ /* 0x000fe20000000000 */
[----:B--2---:R-:W-:-:S02]  /*17d20*/  SHF.R.U32.HI R8, RZ, 0x7, R8 ;  /* 0x00000007ff087819 */ /* 0x004fc40000011608 */
[----:B------:R-:W-:Y:S01]  /*17d30*/  R2UR UR23, R11 ;  /* 0x000000000b1772ca */ /* 0x000fe200000e0000 */
[----:B------:R-:W-:Y:S01]  /*17d40*/  IMAD.MOV.U32 R11, RZ, RZ, 0x40000040 ;  /* 0x40000040ff0b7424 */ /* 0x000fe200078e00ff */
[----:B------:R-:W-:Y:S01]  /*17d50*/  R2UR UR6, R10 ;  /* 0x000000000a0672ca */ /* 0x000fe200000e0000 */
[----:B------:R-:W-:Y:S02]  /*17d60*/  VIADD R7, R8, 0x8 ;  /* 0x0000000808077836 */ /* 0x000fe40000000000 */
[----:B------:R-:W-:Y:S01]  /*17d70*/  VIADD R10, R6, 0x6 ;  /* 0x00000006060a7836 */ /* 0x000fe20000000000 */
[----:B------:R-:W-:Y:S01]  /*17d80*/  R2UR UR27, R11 ;  /* 0x000000000b1b72ca */ /* 0x000fe200000e0000 */
[----:B------:R-:W-:Y:S01]  /*17d90*/  IMAD.MOV.U32 R11, RZ, RZ, 0x40000040 ;  /* 0x40000040ff0b7424 */ /* 0x000fe200078e00ff */
[----:B------:R0:W-:Y:S02]  /*17da0*/  BAR.SYNC.DEFER_BLOCKING R7, 0x100 ;  /* 0x000400070000751d */ /* 0x0001e40000010000 */
[----:B------:R-:W-:Y:S01]  /*17db0*/  R2UR UR18, R10 ;  /* 0x000000000a1272ca */ /* 0x000fe200000e0000 */
[----:B------:R-:W-:Y:S01]  /*17dc0*/  VIADD R10, R6, 0x200 ;  /* 0x00000200060a7836 */ /* 0x000fe20000000000 */
[----:B------:R-:W-:-:S04]  /*17dd0*/  R2UR UR31, R11 ;  /* 0x000000000b1f72ca */ /* 0x000fc800000e0000 */
[----:B------:R-:W-:Y:S01]  /*17de0*/  R2UR UR22, R10 ;  /* 0x000000000a1672ca */ /* 0x000fe200000e0000 */
[----:B------:R-:W-:Y:S02]  /*17df0*/  VIADD R10, R6, 0x202 ;  /* 0x00000202060a7836 */ /* 0x000fe40000000000 */
[----:B0-----:R-:W-:-:S03]  /*17e00*/  IMAD.MOV.U32 R7, RZ, RZ, 0x40000040 ;  /* 0x40000040ff077424 */ /* 0x001fc600078e00ff */
[----:B------:R-:W-:Y:S01]  /*17e10*/  R2UR UR26, R10 ;  /* 0x000000000a1a72ca */ /* 0x000fe200000e0000 */
[C---:B------:R-:W-:Y:S01]  /*17e20*/  VIADD R10, R6.reuse, 0x204 ;  /* 0x00000204060a7836 */ /* 0x040fe20000000000 */
[----:B------:R-:W-:Y:S02]  /*17e30*/  IADD3 R6, R6, 0x206, RZ ;  /* 0x0000020606067810 */ /* 0x000fe40007ffe0ff */
[----:B------:R-:W-:Y:S02]  /*17e40*/  R2UR UR35, R7 ;  /* 0x00000000072372ca */ /* 0x000fe400000e0000 */
[----:B------:R-:W-:Y:S02]  /*17e50*/  R2UR UR30, R10 ;  /* 0x000000000a1e72ca */ /* 0x000fe400000e0000 */
[----:B------:R-:W-:Y:S01]  /*17e60*/  R2UR UR34, R6 ;  /* 0x00000000062272ca */ /* 0x000fe200000e0000 */
        /* <DEDUP_REMOVED lines=27> */
.L_x_1419:
[----:B------:R-:W-:Y:S01]  /*18020*/  SHF.L.U32 R6, R20, 0x1f, RZ ;  /* 0x0000001f14067819 */ /* 0x000fe200000006ff */
[----:B------:R-:W-:-:S04]  /*18030*/  IMAD R7, R200, 0x8, R16 ;  /* 0x00000008c8077824 */ /* 0x000fc800078e0210 */
[----:B------:R0:W1:Y:S01]  /*18040*/  SYNCS.PHASECHK.TRANS64.TRYWAIT P2, [R7+URZ+0x28450], R6 ;  /* 0x02845006070075a7 */ /* 0x000062000804017f */
[----:B------:R-:W-:Y:S05]  /*18050*/  @!P0 BRA `(.L_x_1420) ;  /* 0x0000000000048947 */ /* 0x000fea0003800000 */
[----:B------:R-:W-:Y:S01]  /*18060*/  BPT.TRAP 0x1 ;  /* 0x000000040000795c */ /* 0x000fe20000300000 */
.L_x_1420:
[----:B-1----:R-:W-:Y:S05]  /*18070*/  @P2 BRA `(.L_x_1418) ;  /* 0x0000000000082947 */ /* 0x002fea0003800000 */
[----:B------:R-:W1:Y:S02]  /*18080*/  SYNCS.PHASECHK.TRANS64.TRYWAIT P2, [R7+URZ+0x28450], R6 ;  /* 0x02845006070075a7 */ /* 0x000e64000804017f */
[----:B-1----:R-:W-:Y:S05]  /*18090*/  @!P2 BRA `(.L_x_1421) ;  /* 0x000000e4007ca947 */ /* 0x002fea0003800000 */
.L_x_1418:
[----:B01----:R-:W-:Y:S01]  /*180a0*/  VIADD R6, R16, 0x8000 ;  /* 0x0000800010067836 */ /* 0x003fe20000000000 */
[----:B------:R-:W-:Y:S05]  /*180b0*/  WARPSYNC.ALL ;  /* 0x0000000000007948 */ /* 0x000fea0003800000 */
[----:B------:R-:W-:Y:S01]  /*180c0*/  SHF.R.U32.HI R6, RZ, 0x4, R6 ;  /* 0x00000004ff067819 */ /* 0x000fe20000011606 */
[----:B------:R-:W-:-:S06]  /*180d0*/  WARPGROUP.ARRIVE ;  /* 0x00000000000079c5 */ /* 0x000fcc0000000000 */
[----:B------:R-:W0:Y:S01]  /*180e0*/  S2R R8, SR_TID.X ;  /* 0x0000000000087919 */ /* 0x000e220000002100 */
[----:B------:R-:W-:-:S04]  /*180f0*/  LOP3.LUT R6, R6, 0x3fff, RZ, 0xc0, !PT ;  /* 0x00003fff06067812 */ /* 0x000fc800078ec0ff */
[----:B------:R-:W-:-:S05]  /*18100*/  LOP3.LUT R7, R6, 0x10000, RZ, 0xfc, !PT ;  /* 0x0001000006077812 */ /* 0x000fca00078efcff */
[----:B------:R-:W-:Y:S02]  /*18110*/  IMAD R6, R200, 0x400, R7 ;  /* 0x00000400c8067824 */ /* 0x000fe400078e0207 */
[----:B------:R-:W-:-:S03]  /*18120*/  IMAD.MOV.U32 R7, RZ, RZ, -0x7fffffe0 ;  /* 0x80000020ff077424 */ /* 0x000fc600078e00ff */
[C---:B------:R-:W-:Y:S01]  /*18130*/  R2UR UR6, R6.reuse ;  /* 0x00000000060672ca */ /* 0x040fe200000e0000 */
[----:B------:R-:W-:Y:S01]  /*18140*/  VIADD R6, R6, 0x2 ;  /* 0x0000000206067836 */ /* 0x000fe20000000000 */
[----:B------:R-:W-:Y:S01]  /*18150*/  R2UR UR7, R7 ;  /* 0x00000000070772ca */ /* 0x000fe200000e0000 */
[----:B------:R-:W-:-:S12]  /*18160*/  IMAD.MOV.U32 R7, RZ, RZ, -0x7fffffe0 ;  /* 0x80000020ff077424 */ /* 0x000fd800078e00ff */
[----:B------:R-:W-:Y:S01]  /*18170*/  QGMMA.64x256x32.F32.E4M3.E4M3 R24, R188, gdesc[UR4], R24, gsb0 ;  /* 0x03e00004bc187df3 */ /* 0x000fe20008000818 */
[----:B------:R-:W-:Y:S01]  /*18180*/  R2UR UR6, R6 ;  /* 0x00000000060672ca */ /* 0x000fe200000e0000 */
[----:B------:R-:W-:Y:S01]  /*18190*/  @!P1 IMAD R6, R15, 0x8, R16 ;  /* 0x000000080f069824 */ /* 0x000fe200078e0210 */
[----:B------:R-:W-:Y:S02]  /*181a0*/  R2UR UR7, R7 ;  /* 0x00000000070772ca */ /* 0x000fe400000e0000 */
[----:B0-----:R-:W-:Y:S01]  /*181b0*/  SHF.R.U32.HI R8, RZ, 0x7, R8 ;  /* 0x00000007ff087819 */ /* 0x001fe20000011608 */
[----:B------:R-:W-:-:S03]  /*181c0*/  @!P1 VIADD R6, R6, 0x28440 ;  /* 0x0002844006069836 */ /* 0x000fc60000000000 */
[----:B------:R-:W-:Y:S01]  /*181d0*/  IADD3 R11, -R8, 0xb, RZ ;  /* 0x0000000b080b7810 */ /* 0x000fe20007ffe1ff */
[----:B------:R-:W-:Y:S01]  /*181e0*/  IMAD.SHL.U32 R8, R9, 0x40, RZ ;  /* 0x0000004009087824 */ /* 0x000fe200078e00ff */
[----:B------:R-:W-:-:S04]  /*181f0*/  @!P1 PRMT R6, RZ, 0x654, R6 ;  /* 0x00000654ff069816 */ /* 0x000fc80000000006 */
[----:B------:R-:W-:-:S05]  /*18200*/  IADD3 R7, R197, 0x1, -R8 ;  /* 0x00000001c5077810 */ /* 0x000fca0007ffe808 */
[----:B------:R-:W-:-:S04]  /*18210*/  IMAD.IADD R7, R7, 0x1, -R198 ;  /* 0x0000000107077824 */ /* 0x000fc800078e0ac6 */
[----:B------:R-:W-:Y:S01]  /*18220*/  IMAD R7, R196, -0x2, R7 ;  /* 0xfffffffec4077824 */ /* 0x000fe200078e0207 */
[----:B------:R-:W-:Y:S02]  /*18230*/  WARPGROUP.DEPBAR.LE gsb0, 0x0 ;  /* 0x00008000000079c5 */ /* 0x000fe40000010000 */
[----:B------:R-:W-:-:S06]  /*18240*/  WARPGROUP.ARRIVE ;  /* 0x00000000000079c5 */ /* 0x000fcc0000000000 */
[----:B------:R-:W-:Y:S01]  /*18250*/  QGMMA.64x256x32.F32.E4M3.E4M3 R24, R184, gdesc[UR4], R24, gsb0 ;  /* 0x03e00004b8187df3 */ /* 0x000fe20008000818 */
[----:B------:R-:W-:-:S06]  /*18260*/  ULOP3.LUT UR6, URZ, UR52, URZ, 0x33, !UPT ;  /* 0x000000343f067292 */ /* 0x000fcc000f8e333f */
[----:B------:R-:W-:-:S04]  /*18270*/  VIADD R21, R7, UR6 ;  /* 0x0000000607157c36 */ /* 0x000fc80008000000 */
[C---:B------:R-:W-:Y:S01]  /*18280*/  IMAD.IADD R10, R0.reuse, 0x1, R21 ;  /* 0x00000001000a7824 */ /* 0x040fe200078e0215 */
[----:B------:R-:W-:Y:S02]  /*18290*/  WARPGROUP.DEPBAR.LE gsb0, 0x0 ;  /* 0x00008000000079c5 */ /* 0x000fe40000010000 */
[----:B------:R0:W-:Y:S06]  /*182a0*/  BAR.ARV R11, 0x100 ;  /* 0x0004000b0000751d */ /* 0x0001ec0000002000 */
[----:B------:R-:W-:Y:S01]  /*182b0*/  VIADD R185, R7, UR51 ;  /* 0x0000003307b97c36 */ /* 0x000fe20008000000 */
[----:B------:R0:W-:Y:S03]  /*182c0*/  @!P1 SYNCS.ARRIVE.TRANS64.RED.A1T0 RZ, [R6+URZ], RZ ;  /* 0x000000ff06ff99a7 */ /* 0x0001e6000810043f */
[----:B------:R-:W-:Y:S01]  /*182d0*/  IMAD.IADD R20, R0, 0x1, R185 ;  /* 0x0000000100147824 */ /* 0x000fe200078e02b9 */
[----:B------:R-:W-:Y:S06]  /*182e0*/  @!P5 BRA `(.L_x_1422) ;  /* 0x000000000060d947 */ /* 0x000fec0003800000 */
[----:B------:R-:W-:Y:S01]  /*182f0*/  IADD3 R187, R0, R197, -R198 ;  /* 0x000000c500bb7210 */ /* 0x000fe20007ffe8c6 */
[----:B------:R-:W-:Y:S03]  /*18300*/  BSSY B0, `(.L_x_1423) ;  /* 0x0000012000007945 */ /* 0x000fe60003800000 */
[----:B------:R-:W-:-:S13]  /*18310*/  ISETP.GT.AND P2, PT, R187, -0x1, PT ;  /* 0xffffffffbb00780c */ /* 0x000fda0003f44270 */
[----:B------:R-:W-:Y:S05]  /*18320*/  @P2 BRA `(.L_x_1424) ;  /* 0x0000000000242947 */ /* 0x000fea0003800000 */
[----:B0-----:R-:W-:Y:S01]  /*18330*/  IMAD.U32 R11, RZ, RZ, UR48 ;  /* 0x00000030ff0b7e24 */ /* 0x001fe2000f8e00ff */
[----:B------:R-:W-:-:S04]  /*18340*/  LOP3.LUT R187, RZ, R187, RZ, 0x33, !PT ;  /* 0x000000bbffbb7212 */ /* 0x000fc800078e33ff */
[----:B------:R-:W-:-:S13]  /*18350*/  ISETP.NE.AND P2, PT, R11, 0x1, PT ;  /* 0x000000010b00780c */ /* 0x000fda0003f45270 */
[----:B------:R-:W0:Y:S02]  /*18360*/  @P2 LDC.64 R6, c[0x0][0x9e8] ;  /* 0x00027a00ff062b82 */ /* 0x000e240000000a00 */
[----:B0-----:R-:W-:-:S04]  /*18370*/  @P2 IMAD.HI.U32 R184, R187, R6, RZ ;  /* 0x00000006bbb82227 */ /* 0x001fc800078e00ff */
[----:B------:R-:W-:Y:S01]  /*18380*/  IMAD.MOV.U32 R6, RZ, RZ, R187 ;  /* 0x000000ffff067224 */ /* 0x000fe200078e00bb */
[----:B------:R-:W-:-:S04]  /*18390*/  @P2 SHF.R.U32.HI R6, RZ, R7, R184 ;  /* 0x00000007ff062219 */ /* 0x000fc800000116b8 */
[----:B------:R-:W-:Y:S01]  /*183a0*/  LOP3.LUT R6, RZ, R6, RZ, 0x33, !PT ;  /* 0x00000006ff067212 */ /* 0x000fe200078e33ff */
[----:B------:R-:W-:Y:S06]  /*183b0*/  BRA `(.L_x_1425) ;  /* 0x0000000000187947 */ /* 0x000fec0003800000 */
.L_x_1424:
[----:B0-----:R-:W-:-:S04]  /*183c0*/  MOV R11, UR48 ;  /* 0x00000030000b7c02 */ /* 0x001fc80008000f00 */
[----:B------:R-:W-:-:S13]  /*183d0*/  ISETP.NE.AND P2, PT, R11, 0x1, PT ;  /* 0x000000010b00780c */ /* 0x000fda0003f45270 */
[----:B------:R-:W0:Y:S02]  /*183e0*/  @P2 LDC.64 R6, c[0x0][0x9e8] ;  /* 0x00027a00ff062b82 */ /* 0x000e240000000a00 */
[----:B0-----:R-:W-:-:S04]  /*183f0*/  @P2 IMAD.HI.U32 R184, R187, R6, RZ ;  /* 0x00000006bbb82227 */ /* 0x001fc800078e00ff */
[----:B------:R-:W-:Y:S01]  /*18400*/  IMAD.MOV.U32 R6, RZ, RZ, R187 ;  /* 0x000000ffff067224 */ /* 0x000fe200078e00bb */
[----:B------:R-:W-:-:S07]  /*18410*/  @P2 SHF.R.U32.HI R6, RZ, R7, R184 ;  /* 0x00000007ff062219 */ /* 0x000fce00000116b8 */
.L_x_1425:
[----:B------:R-:W-:Y:S05]  /*18420*/  BSYNC B0 ;  /* 0x0000000000007941 */ /* 0x000fea0003800000 */
.L_x_1423:
[----:B------:R-:W-:-:S04]  /*18430*/  IMAD R7, R6, R11, -R8 ;  /* 0x0000000b06077224 */ /* 0x000fc800078e0a08 */
[----:B------:R-:W-:-:S05]  /*18440*/  IMAD R7, R196, -0x2, R7 ;  /* 0xfffffffec4077824 */ /* 0x000fca00078e0207 */
[----:B------:R-:W-:Y:S02]  /*18450*/  VIADDMNMX R20, R7, R11, R20, PT ;  /* 0x0000000b07147246 */ /* 0x000fe40003800114 */
[----:B------:R-:W-:-:S07]  /*18460*/  VIMNMX R10, R10, R7, !PT ;  /* 0x000000070a0a7248 */ /* 0x000fce0007fe0100 */
.L_x_1422:
[----:B------:R-:W-:Y:S02]  /*18470*/  ISETP.GT.AND P2, PT, R9, -0x1, PT ;  /* 0xffffffff0900780c */ /* 0x000fe40003f44270 */
[----:B------:R-:W-:Y:S02]  /*18480*/  IADD3 R185, R185, 0x8, R0 ;  /* 0x00000008b9b97810 */ /* 0x000fe40007ffe000 */
[C---:B------:R-:W-:Y:S02]  /*18490*/  ISETP.GT.AND P4, PT, R10.reuse, RZ, P2 ;  /* 0x000000ff0a00720c */ /* 0x040fe40001784270 */
[----:B------:R-:W-:Y:S02]  /*184a0*/  ISETP.GT.AND P3, PT, R10, 0x1, P2 ;  /* 0x000000010a00780c */ /* 0x000fe40001764270 */
[C---:B------:R-:W-:Y:S02]  /*184b0*/  ISETP.LT.OR P4, PT, R20.reuse, 0x1, P4 ;  /* 0x000000011400780c */ /* 0x040fe40002781670 */
[----:B------:R-:W-:-:S02]  /*184c0*/  ISETP.LT.OR P3, PT, R20, 0x2, P3 ;  /* 0x000000021400780c */ /* 0x000fc40001f61670 */
[----:B0-----:R-:W-:Y:S02]  /*184d0*/  FSEL R11, R152, -INF , !P4 ;  /* 0xff800000980b7808 */ /* 0x001fe40006000000 */
        /* <DEDUP_REMOVED lines=51> */
[----:B------:R-:W-:-:S04]  /*18810*/  IADD3 R152, R152, R197, -R198 ;  /* 0x000000c598987210 */ /* 0x000fc80007ffe8c6 */
[----:B------:R-:W-:-:S07]  /*18820*/  LOP3.LUT R152, RZ, R152, RZ, 0x33, !PT ;  /* 0x00000098ff987212 */ /* 0x000fce00078e33ff */
[----:B------:R-:W0:Y:S02]  /*18830*/  @P3 LDC.64 R6, c[0x0][0x9e8] ;  /* 0x00027a00ff063b82 */ /* 0x000e240000000a00 */
[----:B0-----:R-:W-:-:S05]  /*18840*/  @P3 IMAD.HI.U32 R6, R152, R6, RZ ;  /* 0x0000000698063227 */ /* 0x001fca00078e00ff */
[----:B------:R-:W-:-:S04]  /*18850*/  @P3 SHF.R.U32.HI R152, RZ, R7, R6 ;  /* 0x00000007ff983219 */ /* 0x000fc80000011606 */
[----:B------:R-:W-:Y:S01]  /*18860*/  LOP3.LUT R6, RZ, R152, RZ, 0x33, !PT ;  /* 0x00000098ff067212 */ /* 0x000fe200078e33ff */
[----:B------:R-:W-:Y:S06]  /*18870*/  BRA `(.L_x_1429) ;  /* 0x0000000000187947 */ /* 0x000fec0003800000 */
.L_x_1428:
[----:B------:R-:W-:-:S05]  /*18880*/  IMAD.U32 R20, RZ, RZ, UR48 ;  /* 0x00000030ff147e24 */ /* 0x000fca000f8e00ff */
[----:B------:R-:W-:-:S13]  /*18890*/  ISETP.NE.AND P3, PT, R20, 0x1, PT ;  /* 0x000000011400780c */ /* 0x000fda0003f65270 */
[----:B------:R-:W0:Y:S02]  /*188a0*/  @P3 LDC.64 R6, c[0x0][0x9e8] ;  /* 0x00027a00ff063b82 */ /* 0x000e240000000a00 */
[----:B0-----:R-:W-:-:S04]  /*188b0*/  @P3 IMAD.HI.U32 R152, R14, R6, RZ ;  /* 0x000000060e983227 */ /* 0x001fc800078e00ff */
[----:B------:R-:W-:Y:S01]  /*188c0*/  IMAD.MOV.U32 R6, RZ, RZ, R14 ;  /* 0x000000ffff067224 */ /* 0x000fe200078e000e */
[----:B------:R-:W-:-:S07]  /*188d0*/  @P3 SHF.R.U32.HI R6, RZ, R7, R152 ;  /* 0x00000007ff063219 */ /* 0x000fce0000011698 */
.L_x_1429:
[----:B------:R-:W-:Y:S05]  /*188e0*/  BSYNC B0 ;  /* 0x0000000000007941 */ /* 0x000fea0003800000 */
.L_x_1427:
[----:B------:R-:W-:-:S04]  /*188f0*/  IMAD R7, R6, R20, -R8 ;  /* 0x0000001406077224 */ /* 0x000fc800078e0a08 */
[----:B------:R-:W-:-:S05]  /*18900*/  IMAD R7, R196, -0x2, R7 ;  /* 0xfffffffec4077824 */ /* 0x000fca00078e0207 */
[----:B------:R-:W-:Y:S02]  /*18910*/  VIADDMNMX R185, R7, R20, R185, PT ;  /* 0x0000001407b97246 */ /* 0x000fe400038001b9 */
[----:B------:R-:W-:-:S07]  /*18920*/  VIMNMX R10, R10, R7, !PT ;  /* 0x000000070a0a7248 */ /* 0x000fce0007fe0100 */
.L_x_1426:
[----:B------:R-:W-:Y:S02]  /*18930*/  FMNMX.FTZ R6, R11, R12, !PT ;  /* 0x0000000c0b067209 */ /* 0x000fe40007810000 */
[----:B------:R-:W-:Y:S02]  /*18940*/  ISETP.GT.AND P3, PT, R10, 0x1, P2 ;  /* 0x000000010a00780c */ /* 0x000fe40001764270 */
[----:B------:R-:W-:Y:S02]  /*18950*/  FMNMX.FTZ R6, R153, R6, !PT ;  /* 0x0000000699067209 */ /* 0x000fe40007810000 */
[----:B------:R-:W-:Y:S02]  /*18960*/  ISETP.LT.OR P4, PT, R185, 0x2, P3 ;  /* 0x00000002b900780c */ /* 0x000fe40001f81670 */
        /* <DEDUP_REMOVED lines=27> */
[----:B------:R-:W-:Y:S02]  /*18b20*/  FSEL R162, R162, -INF , !P3 ;  /* 0xff800000a2a27808 */ /* 0x000fe40005800000 */
[----:B------:R-:W-:Y:S01]  /*18b30*/  ISETP.GT.AND P3, PT, R10, 0x18, P2 ;  /* 0x000000180a00780c */ /* 0x000fe20001764270 */
[----:B------:R-:W0:Y:S01]  /*18b40*/  SHFL.BFLY PT, R8, R6, 0x2, 0x1f ;  /* 0x0c401f0006087f89 */ /* 0x000e2200000e0000 */
[C---:B------:R-:W-:Y:S02]  /*18b50*/  ISETP.LT.OR P4, PT, R185.reuse, 0x1a, P4 ;  /* 0x0000001ab900780c */ /* 0x040fe40002781670 */
[----:B------:R-:W-:Y:S02]  /*18b60*/  ISETP.LT.OR P3, PT, R185, 0x19, P3 ;  /* 0x00000019b900780c */ /* 0x000fe40001f61670 */
[----:B------:R-:W-:-:S02]  /*18b70*/  FSEL R167, R167, -INF , !P4 ;  /* 0xff800000a7a77808 */ /* 0x000fc40006000000 */
[----:B------:R-:W-:Y:S02]  /*18b80*/  FSEL R166, R166, -INF , !P3 ;  /* 0xff800000a6a67808 */ /* 0x000fe40005800000 */
[C---:B------:R-:W-:Y:S02]  /*18b90*/  ISETP.GT.AND P3, PT, R10.reuse, 0x20, P2 ;  /* 0x000000200a00780c */ /* 0x040fe40001764270 */
[----:B------:R-:W-:Y:S02]  /*18ba0*/  ISETP.GT.AND P4, PT, R10, 0x21, P2 ;  /* 0x000000210a00780c */ /* 0x000fe40001784270 */
[C---:B------:R-:W-:Y:S02]  /*18bb0*/  ISETP.LT.OR P3, PT, R185.reuse, 0x21, P3 ;  /* 0x00000021b900780c */ /* 0x040fe40001f61670 */
[----:B------:R-:W-:Y:S02]  /*18bc0*/  ISETP.LT.OR P4, PT, R185, 0x22, P4 ;  /* 0x00000022b900780c */ /* 0x000fe40002781670 */
[----:B------:R-:W-:-:S02]  /*18bd0*/  FSEL R170, R170, -INF , !P3 ;  /* 0xff800000aaaa7808 */ /* 0x000fc40005800000 */
[----:B------:R-:W-:Y:S02]  /*18be0*/  FSEL R171, R171, -INF , !P4 ;  /* 0xff800000abab7808 */ /* 0x000fe40006000000 */
[C---:B------:R-:W-:Y:S02]  /*18bf0*/  ISETP.GT.AND P3, PT, R10.reuse, 0x28, P2 ;  /* 0x000000280a00780c */ /* 0x040fe40001764270 */
[----:B------:R-:W-:Y:S02]  /*18c00*/  ISETP.GT.AND P4, PT, R10, RZ, P2 ;  /* 0x000000ff0a00720c */ /* 0x000fe40001784270 */
[----:B0-----:R-:W-:Y:S02]  /*18c10*/  FMNMX.FTZ R8, R6, R8, !PT ;  /* 0x0000000806087209 */ /* 0x001fe40007810000 */
[C---:B------:R-:W-:Y:S02]  /*18c20*/  ISETP.LT.OR P3, PT, R185.reuse, 0x29, P3 ;  /* 0x00000029b900780c */ /* 0x040fe40001f61670 */
[----:B------:R-:W-:Y:S01]  /*18c30*/  ISETP.LT.OR P4, PT, R185, 0x1, P4 ;  /* 0x00000001b900780c */ /* 0x000fe20002781670 */
[----:B------:R-:W0:Y:S01]  /*18c40*/  SHFL.BFLY PT, R20, R8, 0x1, 0x1f ;  /* 0x0c201f0008147f89 */ /* 0x000e2200000e0000 */
[----:B------:R-:W-:-:S02]  /*18c50*/  FSEL R174, R174, -INF , !P3 ;  /* 0xff800000aeae7808 */ /* 0x000fc40005800000 */
[----:B------:R-:W-:Y:S02]  /*18c60*/  FSEL R154, R154, -INF , !P4 ;  /* 0xff8000009a9a7808 */ /* 0x000fe40006000000 */
[C---:B------:R-:W-:Y:S02]  /*18c70*/  ISETP.GT.AND P3, PT, R10.reuse, 0x29, P2 ;  /* 0x000000290a00780c */ /* 0x040fe40001764270 */
[----:B------:R-:W-:Y:S02]  /*18c80*/  ISETP.GT.AND P4, PT, R10, 0x30, P2 ;  /* 0x000000300a00780c */ /* 0x000fe40001784270 */
[----:B------:R-:W-:Y:S02]  /*18c90*/  FMNMX.FTZ R6, R154, R13, !PT ;  /* 0x0000000d9a067209 */ /* 0x000fe40007810000 */
[C---:B------:R-:W-:Y:S02]  /*18ca0*/  ISETP.LT.OR P3, PT, R185.reuse, 0x2a, P3 ;  /* 0x0000002ab900780c */ /* 0x040fe40001f61670 */
[----:B------:R-:W-:-:S02]  /*18cb0*/  ISETP.LT.OR P4, PT, R185, 0x31, P4 ;  /* 0x00000031b900780c */ /* 0x000fc40002781670 */
[----:B------:R-:W-:Y:S02]  /*18cc0*/  FMNMX.FTZ R6, R155, R6, !PT ;  /* 0x000000069b067209 */ /* 0x000fe40007810000 */
[----:B------:R-:W-:Y:S02]  /*18cd0*/  FSEL R175, R175, -INF , !P3 ;  /* 0xff800000afaf7808 */ /* 0x000fe40005800000 */
[----:B------:R-:W-:Y:S02]  /*18ce0*/  FSEL R178, R178, -INF , !P4 ;  /* 0xff800000b2b27808 */ /* 0x000fe40006000000 */
[C---:B------:R-:W-:Y:S02]  /*18cf0*/  ISETP.GT.AND P3, PT, R10.reuse, 0x31, P2 ;  /* 0x000000310a00780c */ /* 0x040fe40001764270 */
[C---:B------:R-:W-:Y:S02]  /*18d00*/  ISETP.GT.AND P4, PT, R10.reuse, 0x38, P2 ;  /* 0x000000380a00780c */ /* 0x040fe40001784270 */
[----:B------:R-:W-:-:S02]  /*18d10*/  ISETP.GT.AND P2, PT, R10, 0x39, P2 ;  /* 0x000000390a00780c */ /* 0x000fc40001744270 */
[----:B------:R-:W-:Y:S02]  /*18d20*/  FMNMX.FTZ R6, R7, R6, !PT ;  /* 0x0000000607067209 */ /* 0x000fe40007810000 */
[C---:B------:R-:W-:Y:S02]  /*18d30*/  ISETP.LT.OR P3, PT, R185.reuse, 0x32, P3 ;  /* 0x00000032b900780c */ /* 0x040fe40001f61670 */
[C---:B------:R-:W-:Y:S02]  /*18d40*/  ISETP.LT.OR P4, PT, R185.reuse, 0x39, P4 ;  /* 0x00000039b900780c */ /* 0x040fe40002781670 */
[----:B------:R-:W-:Y:S02]  /*18d50*/  ISETP.LT.OR P2, PT, R185, 0x3a, P2 ;  /* 0x0000003ab900780c */ /* 0x000fe40001741670 */
[----:B------:R-:W-:Y:S02]  /*18d60*/  FMNMX.FTZ R185, R159, R6, !PT ;  /* 0x000000069fb97209 */ /* 0x000fe40007810000 */
[----:B0-----:R-:W-:-:S02]  /*18d70*/  FMNMX.FTZ R6, R8, R20, !PT ;  /* 0x0000001408067209 */ /* 0x001fc40007810000 */
[----:B------:R-:W-:Y:S02]  /*18d80*/  FMNMX.FTZ R8, R162, R185, !PT ;  /* 0x000000b9a2087209 */ /* 0x000fe40007810000 */
[----:B------:R-:W-:Y:S02]  /*18d90*/  FSEL R179, R179, -INF , !P3 ;  /* 0xff800000b3b37808 */ /* 0x000fe40005800000 */
[----:B------:R-:W-:Y:S01]  /*18da0*/  FMNMX.FTZ R185, R163, R8, !PT ;  /* 0x00000008a3b97209 */ /* 0x000fe20007810000 */
[----:B------:R-:W-:-:S01]  /*18db0*/  FFMA.FTZ R8, R2, R6, -8 ;  /* 0xc100000002087423 */ /* 0x000fc20000010006 */
[----:B------:R-:W-:Y:S02]  /*18dc0*/  FSETP.NEU.FTZ.AND P3, PT, R6, -INF , PT ;  /* 0xff8000000600780b */ /* 0x000fe40003f7d000 */
[----:B------:R-:W-:Y:S02]  /*18dd0*/  FMNMX.FTZ R10, R166, R185, !PT ;  /* 0x000000b9a60a7209 */ /* 0x000fe40007810000 */
[----:B------:R-:W-:-:S02]  /*18de0*/  FSEL R8, R8, RZ, P3 ;  /* 0x000000ff08087208 */ /* 0x000fc40001800000 */
[----:B------:R-:W-:Y:S02]  /*18df0*/  FMNMX.FTZ R185, R167, R10, !PT ;  /* 0x0000000aa7b97209 */ /* 0x000fe40007810000 */
[----:B------:R-:W-:Y:S01]  /*18e00*/  FSEL R183, R183, -INF , !P2 ;  /* 0xff800000b7b77808 */ /* 0x000fe20005000000 */
[----:B------:R-:W-:-:S01]  /*18e10*/  FFMA.FTZ R11, R2, R11, -R8 ;  /* 0x0000000b020b7223 */ /* 0x000fc20000010808 */
[----:B------:R-:W-:Y:S01]  /*18e20*/  FMNMX.FTZ R10, R170, R185, !PT ;  /* 0x000000b9aa0a7209 */ /* 0x000fe20007810000 */
[----:B------:R-:W-:-:S01]  /*18e30*/  FFMA.FTZ R157, R2, R157, -R8 ;  /* 0x0000009d029d7223 */ /* 0x000fc20000010808 */
[C-C-:B------:R-:W-:Y:S01]  /*18e40*/  FFMA.FTZ R161, R2.reuse, R161, -R8.reuse ;  /* 0x000000a102a17223 */ /* 0x140fe20000010808 */
        /* <DEDUP_REMOVED lines=15> */
[----:B------:R-:W-:Y:S01]  /*18f40*/  FSEL R153, R182, -INF , !P4 ;  /* 0xff800000b6997808 */ /* 0x000fe20006000000 */
[----:B------:R-:W-:Y:S01]  /*18f50*/  MUFU.EX2 R11, R11 ;  /* 0x0000000b000b7308 */ /* 0x000fe20000000800 */
[----:B------:R-:W-:-:S02]  /*18f60*/  FMNMX.FTZ R152, R179, R152, !PT ;  /* 0x00000098b3987209 */ /* 0x000fc40007810000 */
[----:B------:R-:W-:Y:S02]  /*18f70*/  FSEL R181, R6, RZ, P3 ;  /* 0x000000ff06b57208 */ /* 0x000fe40001800000 */
[----:B------:R-:W-:-:S03]  /*18f80*/  FMNMX.FTZ R152, R153, R152, !PT ;  /* 0x0000009899987209 */ /* 0x000fc60007810000 */
[----:B------:R-:W-:Y:S01]  /*18f90*/  FADD.FTZ R181, -R181, R12 ;  /* 0x0000000cb5b57221 */ /* 0x000fe20000010100 */
[----:B------:R-:W-:Y:S01]  /*18fa0*/  FMNMX.FTZ R160, R183, R152, !PT ;  /* 0x00000098b7a07209 */ /* 0x000fe20007810000 */
[--C-:B------:R-:W-:Y:S01]  /*18fb0*/  FFMA.FTZ R152, R2, R189, -R8.reuse ;  /* 0x000000bd02987223 */ /* 0x100fe20000010808 */
[----:B------:R0:W-:Y:S03]  /*18fc0*/  MUFU.EX2 R12, R172 ;  /* 0x000000ac000c7308 */ /* 0x0001e60000000800 */
[----:B------:R-:W1:Y:S05]  /*18fd0*/  SHFL.BFLY PT, R185, R160, 0x2, 0x1f ;  /* 0x0c401f00a0b97f89 */ /* 0x000e6a00000e0000 */
[----:B------:R-:W-:Y:S08]  /*18fe0*/  MUFU.EX2 R10, R10 ;  /* 0x0000000a000a7308 */ /* 0x000ff00000000800 */
[----:B------:R-:W-:Y:S08]  /*18ff0*/  MUFU.EX2 R20, R20 ;  /* 0x0000001400147308 */ /* 0x000ff00000000800 */
[----:B------:R-:W-:Y:S01]  /*19000*/  MUFU.EX2 R157, R157 ;  /* 0x0000009d009d7308 */ /* 0x000fe20000000800 */
[----:B-1----:R-:W-:Y:S01]  /*19010*/  FMNMX.FTZ R168, R160, R185, !PT ;  /* 0x000000b9a0a87209 */ /* 0x002fe20007810000 */
[----:B------:R-:W-:-:S04]  /*19020*/  FFMA.FTZ R160, R2, R237, -R8 ;  /* 0x000000ed02a07223 */ /* 0x000fc80000010808 */
[----:B------:R-:W1:Y:S02]  /*19030*/  SHFL.BFLY PT, R185, R168, 0x1, 0x1f ;  /* 0x0c201f00a8b97f89 */ /* 0x000e6400000e0000 */
[----:B------:R-:W-:Y:S08]  /*19040*/  MUFU.EX2 R152, R152 ;  /* 0x0000009800987308 */ /* 0x000ff00000000800 */
[----:B------:R-:W-:Y:S08]  /*19050*/  MUFU.EX2 R161, R161 ;  /* 0x000000a100a17308 */ /* 0x000ff00000000800 */
[----:B------:R-:W-:Y:S01]  /*19060*/  MUFU.EX2 R156, R156 ;  /* 0x0000009c009c7308 */ /* 0x000fe20000000800 */
[----:B-1----:R-:W-:Y:S01]  /*19070*/  FMNMX.FTZ R8, R168, R185, !PT ;  /* 0x000000b9a8087209 */ /* 0x002fe20007810000 */
[----:B------:R-:W-:-:S06]  /*19080*/  FMUL.FTZ R168, R2, R181 ;  /* 0x000000b502a87220 */ /* 0x000fcc0000410000 */
[----:B------:R-:W-:Y:S01]  /*19090*/  MUFU.EX2 R165, R165 ;  /* 0x000000a500a57308 */ /* 0x000fe20000000800 */
[----:B------:R-:W-:Y:S01]  /*190a0*/  FSETP.NEU.FTZ.AND P2, PT, R8, -INF , PT ;  /* 0xff8000000800780b */ /* 0x000fe20003f5d000 */
[----:B------:R-:W-:-:S05]  /*190b0*/  FFMA.FTZ R176, R2, R8, -8 ;  /* 0xc100000002b07423 */ /* 0x000fca0000010008 */
[----:B------:R-:W-:Y:S01]  /*190c0*/  FSEL R181, R176, RZ, P2 ;  /* 0x000000ffb0b57208 */ /* 0x000fe20001000000 */
[----:B------:R-:W1:Y:S04]  /*190d0*/  MUFU.EX2 R168, R168 ;  /* 0x000000a800a87308 */ /* 0x000e680000000800 */
[----:B0-----:R-:W-:-:S01]  /*190e0*/  FFMA.FTZ R172, R2, R159, -R181 ;  /* 0x0000009f02ac7223 */ /* 0x001fc200000108b5 */
[C-C-:B------:R-:W-:Y:S01]  /*190f0*/  FFMA.FTZ R159, R2.reuse, R162, -R181.reuse ;  /* 0x000000a2029f7223 */ /* 0x140fe200000108b5 */
[----:B------:R-:W-:-:S01]  /*19100*/  FFMA.FTZ R162, R2, R163, -R181 ;  /* 0x000000a302a27223 */ /* 0x000fc200000108b5 */
[--C-:B------:R-:W-:Y:S01]  /*19110*/  FFMA.FTZ R163, R2, R166, -R181.reuse ;  /* 0x000000a602a37223 */ /* 0x100fe200000108b5 */
[----:B------:R-:W-:Y:S01]  /*19120*/  FSEL R166, R8, RZ, P2 ;  /* 0x000000ff08a67208 */ /* 0x000fe20001000000 */
[C-C-:B------:R-:W-:Y:S01]  /*19130*/  FFMA.FTZ R154, R2.reuse, R154, -R181.reuse ;  /* 0x0000009a029a7223 */ /* 0x140fe200000108b5 */
[----:B------:R-:W-:-:S01]  /*19140*/  FFMA.FTZ R155, R2, R155, -R181 ;  /* 0x0000009b029b7223 */ /* 0x000fc200000108b5 */
[----:B------:R-:W-:Y:S01]  /*19150*/  FFMA.FTZ R7, R2, R7, -R181 ;  /* 0x0000000702077223 */ /* 0x000fe200000108b5 */
[----:B------:R-:W-:Y:S01]  /*19160*/  MUFU.EX2 R172, R172 ;  /* 0x000000ac00ac7308 */ /* 0x000fe20000000800 */
[----:B------:R-:W-:-:S01]  /*19170*/  FADD.FTZ R13, -R166, R13 ;  /* 0x0000000da60d7221 */ /* 0x000fc20000010100 */
[C-C-:B------:R-:W-:Y:S01]  /*19180*/  FFMA.FTZ R166, R2.reuse, R167, -R181.reuse ;  /* 0x000000a702a67223 */ /* 0x140fe200000108b5 */
[----:B------:R-:W-:-:S01]  /*19190*/  FFMA.FTZ R167, R2, R170, -R181 ;  /* 0x000000aa02a77223 */ /* 0x000fc200000108b5 */
[C-C-:B------:R-:W-:Y:S01]  /*191a0*/  FFMA.FTZ R170, R2.reuse, R171, -R181.reuse ;  /* 0x000000ab02aa7223 */ /* 0x140fe200000108b5 */
[C---:B------:R-:W-:Y:S01]  /*191b0*/  FMUL.FTZ R13, R2.reuse, R13 ;  /* 0x0000000d020d7220 */ /* 0x040fe20000410000 */
[C-C-:B------:R-:W-:Y:S01]  /*191c0*/  FFMA.FTZ R171, R2.reuse, R174, -R181.reuse ;  /* 0x000000ae02ab7223 */ /* 0x140fe200000108b5 */
[----:B------:R-:W-:-:S01]  /*191d0*/  FFMA.FTZ R174, R2, R175, -R181 ;  /* 0x000000af02ae7223 */ /* 0x000fc200000108b5 */
[----:B------:R-:W-:Y:S01]  /*191e0*/  MUFU.EX2 R154, R154 ;  /* 0x0000009a009a7308 */ /* 0x000fe20000000800 */
[----:B-1----:R-:W-:-:S01]  /*191f0*/  FFMA.FTZ R175, R168, R4, R11 ;  /* 0x00000004a8af7223 */ /* 0x002fc2000001000b */
[C-C-:B------:R-:W-:Y:S01]  /*19200*/  FFMA.FTZ R178, R2.reuse, R178, -R181.reuse ;  /* 0x000000b202b27223 */ /* 0x140fe200000108b5 */
[----:B------:R-:W-:-:S01]  /*19210*/  FFMA.FTZ R179, R2, R179, -R181 ;  /* 0x000000b302b37223 */ /* 0x000fc200000108b5 */
[----:B------:R-:W-:Y:S01]  /*19220*/  FFMA.FTZ R153, R2, R153, -R181 ;  /* 0x0000009902997223 */ /* 0x000fe200000108b5 */
[----:B------:R-:W-:-:S01]  /*19230*/  FADD.FTZ R175, R10, R175 ;  /* 0x000000af0aaf7221 */ /* 0x000fc20000010000 */
[----:B------:R-:W-:-:S02]  /*19240*/  FFMA.FTZ R181, R2, R183, -R181 ;  /* 0x000000b702b57223 */ /* 0x000fc400000108b5 */
[----:B------:R-:W0:Y:S01]  /*19250*/  MUFU.EX2 R13, R13 ;  /* 0x0000000d000d7308 */ /* 0x000e220000000800 */
[----:B------:R-:W-:-:S04]  /*19260*/  FADD.FTZ R176, R20, R175 ;  /* 0x000000af14b07221 */ /* 0x000fc80000010000 */
[----:B------:R-:W-:-:S03]  /*19270*/  FADD.FTZ R175, R157, R176 ;  /* 0x000000b09daf7221 */ /* 0x000fc60000010000 */
[----:B------:R-:W1:Y:S01]  /*19280*/  MUFU.EX2 R155, R155 ;  /* 0x0000009b009b7308 */ /* 0x000e620000000800 */
[----:B------:R-:W-:-:S04]  /*19290*/  FADD.FTZ R176, R152, R175 ;  /* 0x000000af98b07221 */ /* 0x000fc80000010000 */
[----:B------:R-:W-:-:S03]  /*192a0*/  FADD.FTZ R175, R161, R176 ;  /* 0x000000b0a1af7221 */ /* 0x000fc60000010000 */
[----:B------:R-:W2:Y:S01]  /*192b0*/  MUFU.EX2 R7, R7 ;  /* 0x0000000700077308 */ /* 0x000ea20000000800 */
[----:B0-----:R-:W-:-:S01]  /*192c0*/  FFMA.FTZ R4, R13, R3, R154 ;  /* 0x000000030d047223 */ /* 0x001fc2000001009a */
[----:B------:R-:W-:-:S04]  /*192d0*/  FADD.FTZ R176, R156, R175 ;  /* 0x000000af9cb07221 */ /* 0x000fc80000010000 */
[----:B------:R-:W-:Y:S02]  /*192e0*/  FADD.FTZ R175, R165, R176 ;  /* 0x000000b0a5af7221 */ /* 0x000fe40000010000 */
[----:B------:R-:W0:Y:S01]  /*192f0*/  MUFU.EX2 R159, R159 ;  /* 0x0000009f009f7308 */ /* 0x000e220000000800 */
[----:B-1----:R-:W-:-:S07]  /*19300*/  FADD.FTZ R4, R155, R4 ;  /* 0x000000049b047221 */ /* 0x002fce0000010000 */
[----:B------:R-:W1:Y:S01]  /*19310*/  MUFU.EX2 R162, R162 ;  /* 0x000000a200a27308 */ /* 0x000e620000000800 */
[----:B--2---:R-:W-:-:S04]  /*19320*/  FADD.FTZ R3, R7, R4 ;  /* 0x0000000407037221 */ /* 0x004fc80000010000 */
[----:B------:R-:W-:-:S03]  /*19330*/  FADD.FTZ R4, R172, R3 ;  /* 0x00000003ac047221 */ /* 0x000fc60000010000 */
        /* <DEDUP_REMOVED lines=33> */
[----:B-1----:R-:W-:-:S04]  /*19550*/  FADD.FTZ R3, R21, R4 ;  /* 0x0000000415037221 */ /* 0x002fc80000010000 */
[----:B------:R-:W-:Y:S01]  /*19560*/  FADD.FTZ R4, R12, R3 ;  /* 0x000000030c047221 */ /* 0x000fe20000010000 */
[----:B--2---:R-:W-:-:S04]  /*19570*/  FADD.FTZ R175, R153, R180 ;  /* 0x000000b499af7221 */ /* 0x004fc80000010000 */
[----:B0-----:R-:W-:Y:S01]  /*19580*/  FADD.FTZ R3, R176, R175 ;  /* 0x000000afb0037221 */ /* 0x001fe20000010000 */
[----:B------:R-:W-:Y:S06]  /*19590*/  @!P0 BRA `(.L_x_1430) ;  /* 0x0000000000048947 */ /* 0x000fec0003800000 */
[----:B------:R-:W-:Y:S01]  /*195a0*/  BPT.TRAP 0x1 ;  /* 0x000000040000795c */ /* 0x000fe20000300000 */
.L_x_1430:
[----:B------:R-:W-:Y:S01]  /*195b0*/  F2FP.SATFINITE.E4M3.F32.PACK_AB_MERGE_C R20, R157, R20, RZ ;  /* 0x000000149d14723e */ /* 0x000fe200048070ff */
[----:B------:R-:W-:Y:S01]  /*195c0*/  FMUL.FTZ R26, R26, R13 ;  /* 0x0000000d1a1a7220 */ /* 0x000fe20000410000 */
        /* <DEDUP_REMOVED lines=8> */
[----:B------:R-:W-:Y:S01]  /*19650*/  F2FP.SATFINITE.E4M3.F32.PACK_AB_MERGE_C R189, R155, R154, R7 ;  /* 0x0000009a9bbd723e */ /* 0x000fe20004807007 */
[----:B------:R-:W-:Y:S01]  /*19660*/  VIADD R7, R21, 0x28460 ;  /* 0x0002846015077836 */ /* 0x000fe20000000000 */
[----:B------:R-:W-:Y:S01]  /*19670*/  F2FP.SATFINITE.E4M3.F32.PACK_AB_MERGE_C R156, R165, R156, RZ ;  /* 0x0000009ca59c723e */ /* 0x000fe200048070ff */
[----:B------:R-:W-:Y:S01]  /*19680*/  FMUL.FTZ R31, R31, R13 ;  /* 0x0000000d1f1f7220 */ /* 0x000fe20000410000 */
[----:B------:R-:W-:Y:S01]  /*19690*/  F2FP.SATFINITE.E4M3.F32.PACK_AB_MERGE_C R163, R166, R163, RZ ;  /* 0x000000a3a6a3723e */ /* 0x000fe200048070ff */
[-C--:B------:R-:W-:Y:S01]  /*196a0*/  FMUL.FTZ R34, R34, R13.reuse ;  /* 0x0000000d22227220 */ /* 0x080fe20000410000 */
[----:B------:R-:W-:Y:S01]  /*196b0*/  PRMT R7, R10, 0x654, R7 ;  /* 0x000006540a077816 */ /* 0x000fe20000000007 */
[-C--:B------:R-:W-:Y:S01]  /*196c0*/  FMUL.FTZ R35, R35, R13.reuse ;  /* 0x0000000d23237220 */ /* 0x080fe20000410000 */
[----:B------:R-:W-:Y:S01]  /*196d0*/  F2FP.SATFINITE.E4M3.F32.PACK_AB_MERGE_C R160, R173, R160, RZ ;  /* 0x000000a0ada0723e */ /* 0x000fe200048070ff */
[----:B------:R-:W-:Y:S01]  /*196e0*/  FMUL.FTZ R38, R38, R13 ;  /* 0x0000000d26267220 */ /* 0x000fe20000410000 */
[----:B------:R-:W-:Y:S01]  /*196f0*/  F2FP.SATFINITE.E4M3.F32.PACK_AB_MERGE_C R171, R174, R171, RZ ;  /* 0x000000abaeab723e */ /* 0x000fe200048070ff */
[----:B------:R0:W-:Y:S01]  /*19700*/  SYNCS.ARRIVE.TRANS64.RED.A1T0 RZ, [R7+URZ], RZ ;  /* 0x000000ff07ff79a7 */ /* 0x0001e2000810043f */
        /* <DEDUP_REMOVED lines=130> */
[----:B------:R-:W-:Y:S02]  /*19f30*/  IMAD.MOV.U32 R12, RZ, RZ, R6 ;  /* 0x000000ffff0c7224 */ /* 0x000fe400078e0006 */
[----:B------:R-:W-:Y:S02]  /*19f40*/  IMAD.MOV.U32 R20, RZ, RZ, R194 ;  /* 0x000000ffff147224 */ /* 0x000fe400078e00c2 */
[----:B------:R-:W-:Y:S01]  /*19f50*/  IMAD.MOV.U32 R200, RZ, RZ, R15 ;  /* 0x000000ffffc87224 */ /* 0x000fe200078e000f */
[----:B0-----:R-:W-:Y:S06]  /*19f60*/  @P2 BRA `(.L_x_1431) ;  /* 0xffffffd800cc2947 */ /* 0x001fec000383ffff */
[----:B------:R-:W-:-:S07]  /*19f70*/  IMAD.MOV.U32 R200, RZ, RZ, R15 ;  /* 0x000000ffffc87224 */ /* 0x000fce00078e000f */
.L_x_1412:
[----:B------:R-:W-:Y:S05]  /*19f80*/  WARPSYNC.ALL ;  /* 0x0000000000007948 */ /* 0x000fea0003800000 */
[----:B------:R-:W-:Y:S06]  /*19f90*/  BAR.ARV 0x8, 0x120 ;  /* 0x0204800000007b1d */ /* 0x000fec0000002000 */
[----:B------:R-:W-:Y:S05]  /*19fa0*/  @!P0 BRA `(.L_x_1432) ;  /* 0x0000000000048947 */ /* 0x000fea0003800000 */
[----:B------:R-:W-:Y:S01]  /*19fb0*/  BPT.TRAP 0x1 ;  /* 0x000000040000795c */ /* 0x000fe20000300000 */
.L_x_1432:
[----:B------:R-:W-:Y:S01]  /*19fc0*/  IMAD R5, R200, 0x8, R16 ;  /* 0x00000008c8057824 */ /* 0x000fe200078e0210 */
[----:B------:R-:W-:-:S04]  /*19fd0*/  SHF.L.U32 R0, R194, 0x1f, RZ ;  /* 0x0000001fc2007819 */ /* 0x000fc800000006ff */
[----:B------:R0:W1:Y:S01]  /*19fe0*/  SYNCS.PHASECHK.TRANS64.TRYWAIT P1, [R5+URZ+0x28450], R0 ;  /* 0x02845000050075a7 */ /* 0x000062000802017f */
[----:B------:R-:W-:Y:S05]  /*19ff0*/  @!P0 BRA `(.L_x_1433) ;  /* 0x0000000000048947 */ /* 0x000fea0003800000 */
[----:B------:R-:W-:Y:S01]  /*1a000*/  BPT.TRAP 0x1 ;  /* 0x000000040000795c */ /* 0x000fe20000300000 */
.L_x_1433:
[----:B-1----:R-:W-:Y:S05]  /*1a010*/  @P1 BRA `(.L_x_1434) ;  /* 0x0000000000081947 */ /* 0x002fea0003800000 */
[----:B------:R-:W1:Y:S02]  /*1a020*/  SYNCS.PHASECHK.TRANS64.TRYWAIT P1, [R5+URZ+0x28450], R0 ;  /* 0x02845000050075a7 */ /* 0x000e64000802017f */
[----:B-1----:R-:W-:Y:S05]  /*1a030*/  @!P1 BRA `(.L_x_1435) ;  /* 0x000000c400a89947 */ /* 0x002fea0003800000 */
.L_x_1434:
[----:B------:R-:W-:Y:S05]  /*1a040*/  WARPSYNC.ALL ;  /* 0x0000000000007948 */ /* 0x000fea0003800000 */
[----:B------:R-:W-:Y:S01]  /*1a050*/  ULDC.64 UR4, c[0x0][0x9a0] ;  /* 0x0002680000047ab9 */ /* 0x000fe20000000a00 */
[----:B------:R-:W-:Y:S01]  /*1a060*/  VIADD R16, R16, 0x8000 ;  /* 0x0000800010107836 */ /* 0x000fe20000000000 */
[----:B------:R-:W-:Y:S01]  /*1a070*/  ISETP.NE.U32.AND P1, PT, RZ, UR4, PT ;  /* 0x00000004ff007c0c */ /* 0x000fe2000bf25070 */
[----:B------:R-:W-:-:S03]  /*1a080*/  WARPGROUP.ARRIVE ;  /* 0x00000000000079c5 */ /* 0x000fc60000000000 */
[----:B------:R-:W-:Y:S02]  /*1a090*/  ISETP.NE.AND.EX P1, PT, RZ, UR5, PT, P1 ;  /* 0x00000005ff007c0c */ /* 0x000fe4000bf25310 */
[----:B------:R-:W-:-:S04]  /*1a0a0*/  SHF.R.U32.HI R16, RZ, 0x4, R16 ;  /* 0x00000004ff107819 */ /* 0x000fc80000011610 */
[----:B------:R-:W-:-:S04]  /*1a0b0*/  LOP3.LUT R16, R16, 0x3fff, RZ, 0xc0, !PT ;  /* 0x00003fff10107812 */ /* 0x000fc800078ec0ff */
[----:B------:R-:W-:-:S03]  /*1a0c0*/  LOP3.LUT R15, R16, 0x10000, RZ, 0xfc, !PT ;  /* 0x00010000100f7812 */ /* 0x000fc600078efcff */
[----:B------:R-:W0:Y:S01]  /*1a0d0*/  @P1 LDC.64 R10, c[0x0][0x9c8] ;  /* 0x00027200ff0a1b82 */ /* 0x000e220000000a00 */
[----:B------:R-:W-:Y:S01]  /*1a0e0*/  @P1 SHF.R.S32.HI R7, RZ, 0x1f, R207 ;  /* 0x0000001fff071819 */ /* 0x000fe200000114cf */
[----:B------:R-:W-:Y:S01]  /*1a0f0*/  IMAD R14, R200, 0x400, R15 ;  /* 0x00000400c80e7824 */ /* 0x000fe200078e020f */
[----:B------:R-:W-:-:S04]  /*1a100*/  MOV R15, 0x80000020 ;  /* 0x80000020000f7802 */ /* 0x000fc80000000f00 */
[----:B------:R-:W-:Y:S01]  /*1a110*/  R2UR UR6, R14 ;  /* 0x000000000e0672ca */ /* 0x000fe200000e0000 */
[----:B------:R-:W2:Y:S01]  /*1a120*/  @P1 LDC.64 R12, c[0x0][0x9d0] ;  /* 0x00027400ff0c1b82 */ /* 0x000ea20000000a00 */
[----:B------:R-:W-:-:S13]  /*1a130*/  R2UR UR7, R15 ;  /* 0x000000000f0772ca */ /* 0x000fda00000e0000 */
[----:B------:R-:W-:Y:S01]  /*1a140*/  QGMMA.64x256x32.F32.E4M3.E4M3 R24, R188, gdesc[UR4], R24, gsb0 ;  /* 0x03e00004bc187df3 */ /* 0x000fe20008000818 */
[----:B01----:R-:W-:Y:S01]  /*1a150*/  @P1 IMAD R0, R7, R10, RZ ;  /* 0x0000000a07001224 */ /* 0x003fe200078e02ff */
[----:B------:R-:W-:-:S03]  /*1a160*/  @P1 SHF.R.S32.HI R7, RZ, 0x1f, R206 ;  /* 0x0000001fff071819 */ /* 0x000fc600000114ce */
[C---:B------:R-:W-:Y:S02]  /*1a170*/  @P1 IMAD R9, R207.reuse, R11, R0 ;  /* 0x0000000bcf091224 */ /* 0x040fe400078e0200 */
[----:B------:R-:W-:-:S04]  /*1a180*/  @P1 IMAD.WIDE.U32 R10, R207, R10, RZ ;  /* 0x0000000acf0a1225 */ /* 0x000fc800078e00ff */
[-C--:B--2---:R-:W-:Y:S02]  /*1a190*/  @P1 IMAD R7, R7, R12.reuse, RZ ;  /* 0x0000000c07071224 */ /* 0x084fe400078e02ff */
[----:B------:R-:W-:Y:S02]  /*1a1a0*/  @P1 IMAD.IADD R11, R11, 0x1, R9 ;  /* 0x000000010b0b1824 */ /* 0x000fe400078e0209 */
[C---:B------:R-:W-:Y:S02]  /*1a1b0*/  @P1 IMAD R7, R206.reuse, R13, R7 ;  /* 0x0000000dce071224 */ /* 0x040fe400078e0207 */
[----:B------:R-:W-:-:S04]  /*1a1c0*/  @P1 IMAD.WIDE.U32 R12, R206, R12, R10 ;  /* 0x0000000cce0c1225 */ /* 0x000fc800078e000a */
[----:B------:R-:W-:Y:S01]  /*1a1d0*/  @P1 IMAD.IADD R7, R13, 0x1, R7 ;  /* 0x000000010d071824 */ /* 0x000fe200078e0207 */
[----:B------:R-:W-:Y:S01]  /*1a1e0*/  @P1 LEA R10, P2, R12, UR4, 0x2 ;  /* 0x000000040c0a1c11 */ /* 0x000fe2000f8410ff */
[----:B------:R-:W-:-:S03]  /*1a1f0*/  IMAD.MOV.U32 R13, RZ, RZ, 0x3f800000 ;  /* 0x3f800000ff0d7424 */ /* 0x000fc600078e00ff */
[----:B------:R-:W-:-:S05]  /*1a200*/  @P1 LEA.HI.X R11, R12, UR5, R7, 0x2, P2 ;  /* 0x000000050c0b1c11 */ /* 0x000fca00090f1407 */
[----:B------:R0:W2:Y:S01]  /*1a210*/  @P1 LDG.E R13, desc[UR46][R10.64] ;  /* 0x0000002e0a0d1981 */ /* 0x0000a2000c1e1900 */
[----:B------:R-:W-:Y:S02]  /*1a220*/  VIADD R14, R14, 0x2 ;  /* 0x000000020e0e7836 */ /* 0x000fe40000000000 */
[----:B------:R-:W-:-:S03]  /*1a230*/  IMAD.MOV.U32 R15, RZ, RZ, -0x7fffffe0 ;  /* 0x80000020ff0f7424 */ /* 0x000fc600078e00ff */
[----:B------:R-:W-:Y:S02]  /*1a240*/  R2UR UR6, R14 ;  /* 0x000000000e0672ca */ /* 0x000fe400000e0000 */
[----:B------:R-:W-:Y:S01]  /*1a250*/  R2UR UR7, R15 ;  /* 0x000000000f0772ca */ /* 0x000fe200000e0000 */
[----:B------:R-:W1:Y:S04]  /*1a260*/  SHFL.BFLY PT, R7, R4, 0x2, 0x1f ;  /* 0x0c401f0004077f89 */ /* 0x000e6800000e0000 */
[----:B------:R-:W3:Y:S01]  /*1a270*/  SHFL.BFLY PT, R12, R3, 0x2, 0x1f ;  /* 0x0c401f00030c7f89 */ /* 0x000ee200000e0000 */
[----:B-1----:R-:W-:-:S01]  /*1a280*/  FADD.FTZ R7, R7, R4 ;  /* 0x0000000407077221 */ /* 0x002fc20000010000 */
[----:B---3--:R-:W-:-:S04]  /*1a290*/  FADD.FTZ R12, R12, R3 ;  /* 0x000000030c0c7221 */ /* 0x008fc80000010000 */
[----:B------:R-:W1:Y:S04]  /*1a2a0*/  SHFL.BFLY PT, R0, R7, 0x1, 0x1f ;  /* 0x0c201f0007007f89 */ /* 0x000e6800000e0000 */
[----:B------:R-:W3:Y:S01]  /*1a2b0*/  SHFL.BFLY PT, R9, R12, 0x1, 0x1f ;  /* 0x0c201f000c097f89 */ /* 0x000ee200000e0000 */
[----:B------:R-:W-:Y:S02]  /*1a2c0*/  IMAD.MOV.U32 R4, RZ, RZ, RZ ;  /* 0x000000ffff047224 */ /* 0x000fe400078e00ff */
[----:B-1----:R-:W-:Y:S01]  /*1a2d0*/  FADD.FTZ R14, R7, R0 ;  /* 0x00000000070e7221 */ /* 0x002fe20000010000 */
        /* <DEDUP_REMOVED lines=8> */
[----:B0-----:R-:W-:-:S06]  /*1a360*/  IMAD.MOV.U32 R10, RZ, RZ, RZ ;  /* 0x000000ffff0a7224 */ /* 0x001fcc00078e00ff */
[----:B------:R-:W0:Y:S01]  /*1a370*/  @P2 MUFU.LG2 R9, R16 ;  /* 0x0000001000092308 */ /* 0x000e220000000c00 */
[----:B------:R-:W-:Y:S02]  /*1a380*/  WARPGROUP.DEPBAR.LE gsb0, 0x0 ;  /* 0x00008000000079c5 */ /* 0x000fe40000010000 */
[----:B------:R-:W-:-:S06]  /*1a390*/  WARPGROUP.ARRIVE ;  /* 0x00000000000079c5 */ /* 0x000fcc0000000000 */
[----:B------:R-:W-:Y:S01]  /*1a3a0*/  QGMMA.64x256x32.F32.E4M3.E4M3 R24, R184, gdesc[UR4], R24, gsb0 ;  /* 0x03e00004b8187df3 */ /* 0x000fe20008000818 */
[----:B------:R-:W1:Y:S08]  /*1a3b0*/  @P3 MUFU.LG2 R11, R20 ;  /* 0x00000014000b3308 */ /* 0x000e700000000c00 */
[----:B------:R-:W3:Y:S01]  /*1a3c0*/  @P1 MUFU.RCP R10, R15 ;  /* 0x0000000f000a1308 */ /* 0x000ee20000001000 */
[C---:B------:R-:W-:Y:S01]  /*1a3d0*/  @P2 FMUL.FTZ R7, R2.reuse, 0.69314718246459960938 ;  /* 0x3f31721802072820 */ /* 0x040fe20000410000 */
[----:B------:R-:W-:Y:S01]  /*1a3e0*/  @P3 FMUL.FTZ R12, R2, 0.69314718246459960938 ;  /* 0x3f317218020c3820 */ /* 0x000fe20000410000 */
[----:B0-----:R-:W-:Y:S01]  /*1a3f0*/  @P2 FMUL.FTZ R2, R9, 0.69314718246459960938 ;  /* 0x3f31721809022820 */ /* 0x001fe20000410000 */
[----:B------:R-:W-:-:S02]  /*1a400*/  IMAD.MOV.U32 R0, RZ, RZ, -0x800000 ;  /* 0xff800000ff007424 */ /* 0x000fc400078e00ff */
[----:B------:R-:W-:Y:S02]  /*1a410*/  IMAD.MOV.U32 R3, RZ, RZ, -0x800000 ;  /* 0xff800000ff037424 */ /* 0x000fe400078e00ff */
[----:B------:R-:W-:Y:S01]  /*1a420*/  @P2 FFMA.FTZ R0, R7, R6, R2 ;  /* 0x0000000607002223 */ /* 0x000fe20000010002 */
[----:B-1----:R-:W-:-:S04]  /*1a430*/  @P3 FMUL.FTZ R11, R11, 0.69314718246459960938 ;  /* 0x3f3172180b0b3820 */ /* 0x002fc80000410000 */
[----:B------:R-:W-:Y:S01]  /*1a440*/  @P3 FFMA.FTZ R3, R12, R8, R11 ;  /* 0x000000080c033223 */ /* 0x000fe2000001000b */
[-C--:B--2---:R-:W-:Y:S01]  /*1a450*/  FMUL.FTZ R2, R4, R13.reuse ;  /* 0x0000000d04027220 */ /* 0x084fe20000410000 */
[----:B---3--:R-:W-:Y:S01]  /*1a460*/  FMUL.FTZ R13, R10, R13 ;  /* 0x0000000d0a0d7220 */ /* 0x008fe20000410000 */
[----:B------:R-:W-:Y:S02]  /*1a470*/  WARPGROUP.DEPBAR.LE gsb0, 0x0 ;  /* 0x00008000000079c5 */ /* 0x000fe40000010000 */
[----:B------:R-:W-:Y:S05]  /*1a480*/  @!P0 BRA `(.L_x_1436) ;  /* 0x0000000000048947 */ /* 0x000fea0003800000 */
[----:B------:R-:W-:Y:S01]  /*1a490*/  BPT.TRAP 0x1 ;  /* 0x000000040000795c */ /* 0x000fe20000300000 */
.L_x_1436:
[----:B------:R-:W-:Y:S02]  /*1a4a0*/  VIADD R16, R5, 0x28460 ;  /* 0x0002846005107836 */ /* 0x000fe40000000000 */
[-C--:B------:R-:W-:Y:S01]  /*1a4b0*/  FMUL.FTZ R4, R29, R2.reuse ;  /* 0x000000021d047220 */ /* 0x080fe20000410000 */
[----:B------:R-:W-:Y:S02]  /*1a4c0*/  IMAD.U32 R5, RZ, RZ, UR42 ;  /* 0x0000002aff057e24 */ /* 0x000fe4000f8e00ff */
[-C--:B------:R-:W-:Y:S01]  /*1a4d0*/  FMUL.FTZ R29, R76, R2.reuse ;  /* 0x000000024c1d7220 */ /* 0x080fe20000410000 */
[----:B------:R-:W-:Y:S01]  /*1a4e0*/  FMUL.FTZ R76, R125, R2 ;  /* 0x000000027d4c7220 */ /* 0x000fe20000410000 */
[-C--:B------:R-:W-:Y:S01]  /*1a4f0*/  FMUL.FTZ R125, R38, R13.reuse ;  /* 0x0000000d267d7220 */ /* 0x080fe20000410000 */
[-C--:B------:R-:W-:Y:S01]  /*1a500*/  FMUL.FTZ R38, R47, R13.reuse ;  /* 0x0000000d2f267220 */ /* 0x080fe20000410000 */
[----:B------:R-:W-:Y:S01]  /*1a510*/  PRMT R16, R5, 0x654, R16 ;  /* 0x0000065405107816 */ /* 0x000fe20000000010 */
[-C--:B------:R-:W-:Y:S01]  /*1a520*/  FMUL.FTZ R47, R54, R13.reuse ;  /* 0x0000000d362f7220 */ /* 0x080fe20000410000 */
[-C--:B------:R-:W-:Y:S01]  /*1a530*/  FMUL.FTZ R54, R63, R13.reuse ;  /* 0x0000000d3f367220 */ /* 0x080fe20000410000 */
[----:B------:R-:W-:Y:S01]  /*1a540*/  FMUL.FTZ R63, R70, R13 ;  /* 0x0000000d463f7220 */ /* 0x000fe20000410000 */
[----:B------:R0:W-:Y:S01]  /*1a550*/  SYNCS.ARRIVE.TRANS64.RED.A1T0 RZ, [R16+URZ], RZ ;  /* 0x000000ff10ff79a7 */ /* 0x0001e2000810043f */
[----:B------:R-:W-:-:S02]  /*1a560*/  VIADD R200, R200, 0x1 ;  /* 0x00000001c8c87836 */ /* 0x000fc40000000000 */
[-C--:B------:R-:W-:Y:S01]  /*1a570*/  FMUL.FTZ R70, R79, R13.reuse ;  /* 0x0000000d4f467220 */ /* 0x080fe20000410000 */
[-C--:B------:R-:W-:Y:S01]  /*1a580*/  FMUL.FTZ R79, R86, R13.reuse ;  /* 0x0000000d564f7220 */ /* 0x080fe20000410000 */
[-C--:B------:R-:W-:Y:S01]  /*1a590*/  FMUL.FTZ R86, R87, R13.reuse ;  /* 0x0000000d57567220 */ /* 0x080fe20000410000 */
[-C--:B------:R-:W-:Y:S01]  /*1a5a0*/  FMUL.FTZ R87, R94, R13.reuse ;  /* 0x0000000d5e577220 */ /* 0x080fe20000410000 */
[-C--:B------:R-:W-:Y:S01]  /*1a5b0*/  FMUL.FTZ R21, R68, R2.reuse ;  /* 0x0000000244157220 */ /* 0x080fe20000410000 */
[-C--:B------:R-:W-:Y:S01]  /*1a5c0*/  FMUL.FTZ R94, R95, R13.reuse ;  /* 0x0000000d5f5e7220 */ /* 0x080fe20000410000 */
[----:B------:R-:W-:Y:S01]  /*1a5d0*/  ISETP.NE.AND P1, PT, R200, 0x2, PT ;  /* 0x00000002c800780c */ /* 0x000fe20003f25270 */
        /* <DEDUP_REMOVED lines=13> */
[----:B------:R-:W-:Y:S01]  /*1a6b0*/  SEL R27, RZ, 0x1, P1 ;  /* 0x00000001ff1b7807 */ /* 0x000fe20000800000 */
        /* <DEDUP_REMOVED lines=102> */
[----:B------:R-:W-:Y:S01]  /*1ad20*/  LOP3.LUT R194, R194, R27, RZ, 0x3c, !PT ;  /* 0x0000001bc2c27212 */ /* 0x000fe200078e3cff */
[----:B------:R-:W-:Y:S01]  /*1ad30*/  UIADD3 UR43, UR43, 0x1, URZ ;  /* 0x000000012b2b7890 */ /* 0x000fe2000fffe03f */
[----:B0-----:R-:W-:-:S11]  /*1ad40*/  SEL R200, R200, RZ, P1 ;  /* 0x000000ffc8c87207 */ /* 0x001fd60000800000 */
.L_x_1284:
[----:B------:R-:W-:Y:S05]  /*1ad50*/  WARPSYNC.ALL ;  /* 0x0000000000007948 */ /* 0x000fea0003800000 */
[----:B------:R-:W0:Y:S08]  /*1ad60*/  S2UR UR42, SR_CgaCtaId ;  /* 0x00000000002a79c3 */ /* 0x000e300000008800 */
[----:B------:R-:W-:Y:S06]  /*1ad70*/  BAR.SYNC.DEFER_BLOCKING 0x5, 0x180 ;  /* 0x0146000000007b1d */ /* 0x000fec0000010000 */
[----:B------:R-:W-:Y:S01]  /*1ad80*/  UMOV UR4, 0x400 ;  /* 0x0000040000047882 */ /* 0x000fe20000000000 */
[----:B------:R-:W-:Y:S01]  /*1ad90*/  BSSY B0, `(.L_x_1437) ;  /* 0x000034c000007945 */ /* 0x000fe20003800000 */
[----:B0-----:R-:W-:-:S06]  /*1ada0*/  ULEA UR4, UR42, UR4, 0x18 ;  /* 0x000000042a047291 */ /* 0x001fcc000f8ec03f */
[----:B------:R-:W-:-:S05]  /*1adb0*/  IMAD.U32 R16, RZ, RZ, UR4 ;  /* 0x00000004ff107e24 */ /* 0x000fca000f8e00ff */
[----:B------:R0:W1:Y:S01]  /*1adc0*/  LDS.128 R204, [R16+0x284d0] ;  /* 0x0284d00010cc7984 */ /* 0x0000620000000c00 */
[----:B------:R-:W-:Y:S06]  /*1add0*/  BAR.ARV 0x4, 0x180 ;  /* 0x0106000000007b1d */ /* 0x000fec0000002000 */
[----:B------:R-:W-:Y:S05]  /*1ade0*/  @P0 BRA `(.L_x_1438) ;  /* 0x0000002800580947 */ /* 0x000fea0003800000 */
[----:B------:R-:W2:Y:S01]  /*1adf0*/  S2R R140, SR_TID.X ;  /* 0x00000000008c7919 */ /* 0x000ea20000002100 */
[----:B------:R-:W-:Y:S01]  /*1ae00*/  ULDC.64 UR4, c[0x4][0x38] ;  /* 0x01000e0000047ab9 */ /* 0x000fe20000000a00 */
[----:B------:R-:W3:Y:S01]  /*1ae10*/  S2R R13, SR_SWINHI ;  /* 0x00000000000d7919 */ /* 0x000ee20000002f00 */
[----:B------:R-:W-:Y:S02]  /*1ae20*/  F2FP.BF16.F32.PACK_AB R56, R77, R112 ;  /* 0x000000704d38723e */ /* 0x000fe400000010ff */
[----:B------:R-:W-:Y:S02]  /*1ae30*/  F2FP.BF16.F32.PACK_AB R121, R76, R121 ;  /* 0x000000794c79723e */ /* 0x000fe400000010ff */
[----:B------:R-:W-:Y:S02]  /*1ae40*/  F2FP.BF16.F32.PACK_AB R71, R71, R74 ;  /* 0x0000004a4747723e */ /* 0x000fe400000010ff */
[----:B------:R-:W-:Y:S02]  /*1ae50*/  F2FP.BF16.F32.PACK_AB R70, R70, R75 ;  /* 0x0000004b4646723e */ /* 0x000fe400000010ff */
[----:B------:R-:W-:Y:S01]  /*1ae60*/  F2FP.BF16.F32.PACK_AB R5, R5, R24 ;  /* 0x000000180505723e */ /* 0x000fe200000010ff */
[----:B--2---:R-:W-:-:S05]  /*1ae70*/  IMAD.SHL.U32 R2, R140, 0x4, RZ ;  /* 0x000000048c027824 */ /* 0x004fca00078e00ff */
[----:B------:R-:W-:Y:S02]  /*1ae80*/  LOP3.LUT R2, R2, 0xc, RZ, 0xc0, !PT ;  /* 0x0000000c02027812 */ /* 0x000fe400078ec0ff */
[----:B------:R-:W-:Y:S02]  /*1ae90*/  MOV R76, R16 ;  /* 0x00000010004c7202 */ /* 0x000fe40000000f00 */
[----:B---3--:R-:W-:Y:S02]  /*1aea0*/  MOV R77, R13 ;  /* 0x0000000d004d7202 */ /* 0x008fe40000000f00 */
[----:B------:R-:W-:Y:S01]  /*1aeb0*/  IADD3 R26, P0, R2, UR4, RZ ;  /* 0x00000004021a7c10 */ /* 0x000fe2000ff1e0ff */
[----:B------:R-:W-:-:S04]  /*1aec0*/  IMAD.WIDE R74, R235, 0x2, R76 ;  /* 0x00000002eb4a7825 */ /* 0x000fc800078e024c */
[----:B-----5:R-:W-:Y:S01]  /*1aed0*/  IMAD.X R27, RZ, RZ, UR5, P0 ;  /* 0x00000005ff1b7e24 */ /* 0x020fe200080e06ff */
[----:B------:R-:W-:Y:S02]  /*1aee0*/  F2FP.BF16.F32.PACK_AB R24, R11, R48 ;  /* 0x000000300b18723e */ /* 0x000fe400000010ff */
[----:B------:R-:W-:Y:S02]  /*1aef0*/  F2FP.BF16.F32.PACK_AB R78, R117, R116 ;  /* 0x00000074754e723e */ /* 0x000fe400000010ff */
[----:B------:R2:W5:Y:S01]  /*1af00*/  LDG.E.CONSTANT R2, desc[UR46][R26.64] ;  /* 0x0000002e1a027981 */ /* 0x000562000c1e9900 */
[----:B------:R-:W-:Y:S01]  /*1af10*/  F2FP.BF16.F32.PACK_AB R34, R125, R34 ;  /* 0x000000227d22723e */ /* 0x000fe200000010ff */
[----:B------:R-:W-:Y:S01]  /*1af20*/  UMOV UR4, 0xffffffff ;  /* 0xffffffff00047882 */ /* 0x000fe20000000000 */
[----:B------:R-:W-:Y:S02]  /*1af30*/  F2FP.BF16.F32.PACK_AB R11, R46, R51 ;  /* 0x000000332e0b723e */ /* 0x000fe400000010ff */
[----:B------:R-:W-:-:S02]  /*1af40*/  F2FP.BF16.F32.PACK_AB R105, R60, R105 ;  /* 0x000000693c69723e */ /* 0x000fc400000010ff */
[----:B------:R-:W-:Y:S02]  /*1af50*/  F2FP.BF16.F32.PACK_AB R117, R86, R83 ;  /* 0x000000535675723e */ /* 0x000fe400000010ff */
[----:B------:R-:W-:Y:S02]  /*1af60*/  F2FP.BF16.F32.PACK_AB R51, R44, R89 ;  /* 0x000000592c33723e */ /* 0x000fe400000010ff */
[----:B--2---:R-:W-:Y:S02]  /*1af70*/  F2FP.BF16.F32.PACK_AB R26, R87, R90 ;  /* 0x0000005a571a723e */ /* 0x004fe400000010ff */
[----:B------:R-:W-:Y:S02]  /*1af80*/  F2FP.BF16.F32.PACK_AB R125, R94, R91 ;  /* 0x0000005b5e7d723e */ /* 0x000fe400000010ff */
[----:B------:R-:W-:Y:S02]  /*1af90*/  F2FP.BF16.F32.PACK_AB R60, R85, R120 ;  /* 0x00000078553c723e */ /* 0x000fe400000010ff */
[----:B------:R-:W-:-:S02]  /*1afa0*/  IADD3 R85, P3, R74, 0xc060, RZ ;  /* 0x0000c0604a557810 */ /* 0x000fc40007f7e0ff */
[C---:B------:R-:W-:Y:S02]  /*1afb0*/  IADD3 R83, P2, R74.reuse, 0xc040, RZ ;  /* 0x0000c0404a537810 */ /* 0x040fe40007f5e0ff */
[C---:B------:R-:W-:Y:S02]  /*1afc0*/  IADD3 R91, P1, R74.reuse, 0xc020, RZ ;  /* 0x0000c0204a5b7810 */ /* 0x040fe40007f3e0ff */
[C---:B------:R-:W-:Y:S02]  /*1afd0*/  IADD3 R89, P5, R74.reuse, 0xc000, RZ ;  /* 0x0000c0004a597810 */ /* 0x040fe40007fbe0ff */
[----:B------:R-:W-:Y:S02]  /*1afe0*/  IADD3 R87, P4, R74, 0x8060, RZ ;  /* 0x000080604a577810 */ /* 0x000fe40007f9e0ff */
[----:B------:R-:W-:Y:S02]  /*1aff0*/  F2FP.BF16.F32.PACK_AB R33, R6, R33 ;  /* 0x000000210621723e */ /* 0x000fe400000010ff */
[----:B------:R-:W-:-:S02]  /*1b000*/  F2FP.BF16.F32.PACK_AB R49, R10, R49 ;  /* 0x000000310a31723e */ /* 0x000fc400000010ff */
[----:B------:R-:W-:Y:S02]  /*1b010*/  F2FP.BF16.F32.PACK_AB R10, R79, R82 ;  /* 0x000000524f0a723e */ /* 0x000fe400000010ff */
[----:B------:R-:W-:Y:S02]  /*1b020*/  F2FP.BF16.F32.PACK_AB R6, R45, R88 ;  /* 0x000000582d06723e */ /* 0x000fe400000010ff */
[----:B------:R-:W-:Y:S02]  /*1b030*/  F2FP.BF16.F32.PACK_AB R129, R84, R129 ;  /* 0x000000815481723e */ /* 0x000fe400000010ff */
[----:B------:R-:W-:Y:S02]  /*1b040*/  LOP3.LUT R84, R85, 0x380, RZ, 0xc0, !PT ;  /* 0x0000038055547812 */ /* 0x000fe400078ec0ff */
[----:B------:R-:W-:Y:S02]  /*1b050*/  LOP3.LUT R82, R83, 0x380, RZ, 0xc0, !PT ;  /* 0x0000038053527812 */ /* 0x000fe400078ec0ff */
[----:B------:R-:W-:-:S02]  /*1b060*/  LOP3.LUT R90, R91, 0x380, RZ, 0xc0, !PT ;  /* 0x000003805b5a7812 */ /* 0x000fc400078ec0ff */
[----:B------:R-:W-:Y:S02]  /*1b070*/  LOP3.LUT R88, R89, 0x380, RZ, 0xc0, !PT ;  /* 0x0000038059587812 */ /* 0x000fe400078ec0ff */
[----:B------:R-:W-:Y:S02]  /*1b080*/  LOP3.LUT R86, R87, 0x380, RZ, 0xc0, !PT ;  /* 0x0000038057567812 */ /* 0x000fe400078ec0ff */
[----:B------:R-:W-:Y:S02]  /*1b090*/  SHF.R.U64 R84, R84, 0x3, RZ ;  /* 0x0000000354547819 */ /* 0x000fe400000012ff */
[----:B------:R-:W-:Y:S02]  /*1b0a0*/  SHF.R.U64 R82, R82, 0x3, RZ ;  /* 0x0000000352527819 */ /* 0x000fe400000012ff */
[----:B------:R-:W-:Y:S02]  /*1b0b0*/  SHF.R.U64 R90, R90, 0x3, RZ ;  /* 0x000000035a5a7819 */ /* 0x000fe400000012ff */
[----:B------:R-:W-:-:S02]  /*1b0c0*/  SHF.R.U64 R88, R88, 0x3, RZ ;  /* 0x0000000358587819 */ /* 0x000fc400000012ff */
[----:B------:R-:W-:Y:S02]  /*1b0d0*/  SHF.R.U64 R86, R86, 0x3, RZ ;  /* 0x0000000356567819 */ /* 0x000fe400000012ff */
        /* <DEDUP_REMOVED lines=9> */
[----:B------:R-:W-:-:S02]  /*1b170*/  F2FP.BF16.F32.PACK_AB R50, R47, R50 ;  /* 0x000000322f32723e */ /* 0x000fc400000010ff */
[----:B------:R-:W-:Y:S02]  /*1b180*/  F2FP.BF16.F32.PACK_AB R58, R55, R58 ;  /* 0x0000003a373a723e */ /* 0x000fe400000010ff */
[----:B------:R-:W-:Y:S02]  /*1b190*/  F2FP.BF16.F32.PACK_AB R66, R63, R66 ;  /* 0x000000423f42723e */ /* 0x000fe400000010ff */
[----:B------:R-:W-:Y:S02]  /*1b1a0*/  F2FP.BF16.F32.PACK_AB R48, R53, R96 ;  /* 0x000000603530723e */ /* 0x000fe400000010ff */
[----:B------:R-:W-:Y:S02]  /*1b1b0*/  F2FP.BF16.F32.PACK_AB R104, R69, R104 ;  /* 0x000000684568723e */ /* 0x000fe400000010ff */
[----:B------:R-:W-:Y:S02]  /*1b1c0*/  IADD3.X R91, RZ, R75, RZ, P1, !PT ;  /* 0x0000004bff5b7210 */ /* 0x000fe40000ffe4ff */
        /* <DEDUP_REMOVED lines=20> */
[----:B------:R-:W-:Y:S02]  /*1b310*/  F2FP.BF16.F32.PACK_AB R41, R8, R41 ;  /* 0x000000290829723e */ /* 0x000fe400000010ff */
[----:B------:R-:W-:Y:S02]  /*1b320*/  LOP3.LUT P0, R8, R140, 0x3, RZ, 0xc0, !PT ;  /* 0x000000038c087812 */ /* 0x000fe4000780c0ff */
        /* <DEDUP_REMOVED lines=15> */
[----:B------:R-:W-:Y:S02]  /*1b420*/  ISETP.EQ.OR P0, PT, R8, 0x3, !P0 ;  /* 0x000000030800780c */ /* 0x000fe40004702670 */
        /* <DEDUP_REMOVED lines=10> */
[----:B------:R-:W-:Y:S02]  /*1b4d0*/  F2FP.BF16.F32.PACK_AB R35, R28, R73 ;  /* 0x000000491c23723e */ /* 0x000fe400000010ff */
[----:B------:R-:W-:Y:S02]  /*1b4e0*/  F2FP.BF16.F32.PACK_AB R43, R36, R81 ;  /* 0x00000051242b723e */ /* 0x000fe400000010ff */
[----:B------:R-:W-:-:S02]  /*1b4f0*/  SEL R13, R5, R4, P0 ;  /* 0x00000004050d7207 */ /* 0x000fc40000000000 */
[----:B------:R-:W-:Y:S02]  /*1b500*/  LOP3.LUT R44, R45, 0x380, RZ, 0xc0, !PT ;  /* 0x000003802d2c7812 */ /* 0x000fe400078ec0ff */
[----:B------:R-:W-:Y:S02]  /*1b510*/  LOP3.LUT R38, R39, 0x380, RZ, 0xc0, !PT ;  /* 0x0000038027267812 */ /* 0x000fe400078ec0ff */
[----:B------:R-:W-:Y:S02]  /*1b520*/  LOP3.LUT R36, R37, 0x380, RZ, 0xc0, !PT ;  /* 0x0000038025247812 */ /* 0x000fe400078ec0ff */
[----:B------:R-:W-:Y:S02]  /*1b530*/  LOP3.LUT R28, R29, 0x380, RZ, 0xc0, !PT ;  /* 0x000003801d1c7812 */ /* 0x000fe400078ec0ff */
[----:B------:R-:W-:Y:S02]  /*1b540*/  LOP3.LUT R20, R21, 0x380, RZ, 0xc0, !PT ;  /* 0x0000038015147812 */ /* 0x000fe400078ec0ff */
[----:B------:R-:W-:-:S02]  /*1b550*/  SEL R4, R4, R5, P0 ;  /* 0x0000000504047207 */ /* 0x000fc40000000000 */
[----:B------:R-:W-:Y:S02]  /*1b560*/  LOP3.LUT R5, R74, 0x380, RZ, 0xc0, !PT ;  /* 0x000003804a057812 */ /* 0x000fe400078ec0ff */
[----:B------:R-:W-:Y:S02]  /*1b570*/  SHF.R.U64 R44, R44, 0x3, RZ ;  /* 0x000000032c2c7819 */ /* 0x000fe400000012ff */
        /* <DEDUP_REMOVED lines=24> */
[----:B------:R-:W-:Y:S02]  /*1b700*/  MOV R81, R90 ;  /* 0x0000005a00517202 */ /* 0x000fe40000000f00 */
[----:B------:R-:W-:Y:S02]  /*1b710*/  MOV R79, R88 ;  /* 0x00000058004f7202 */ /* 0x000fe40000000f00 */
[----:B------:R-:W-:Y:S02]  /*1b720*/  MOV R99, R86 ;  /* 0x0000005600637202 */ /* 0x000fe40000000f00 */
        /* <DEDUP_REMOVED lines=25> */
[----:B------:R-:W-:Y:S01]  /*1b8c0*/  MOV R73, R20 ;  /* 0x0000001400497202 */ /* 0x000fe20000000f00 */
[----:B------:R-:W-:Y:S06]  /*1b8d0*/  BRA.DIV UR4, `(.L_x_1439) ;  /* 0x000000ae04947947 */ /* 0x000fec000b800000 */
[----:B------:R-:W-:Y:S02]  /*1b8e0*/  SEL R21, R32, R33, P0 ;  /* 0x0000002120157207 */ /* 0x000fe40000000000 */
[----:B------:R-:W-:Y:S02]  /*1b8f0*/  SEL R8, R33, R32, P0 ;  /* 0x0000002021087207 */ /* 0x000fe40000000000 */
[----:B------:R-:W-:Y:S02]  /*1b900*/  SEL R27, R24, R49, P0 ;  /* 0x00000031181b7207 */ /* 0x000fe40000000000 */
[----:B------:R-:W-:Y:S02]  /*1b910*/  SEL R25, R40, R41, P0 ;  /* 0x0000002928197207 */ /* 0x000fe40000000000 */
[----:B------:R-:W-:Y:S02]  /*1b920*/  SEL R20, R41, R40, P0 ;  /* 0x0000002829147207 */ /* 0x000fe40000000000 */
[----:B------:R-:W-:-:S02]  /*1b930*/  SEL R24, R49, R24, P0 ;  /* 0x0000001831187207 */ /* 0x000fc40000000000 */
[----:B------:R-:W-:Y:S01]  /*1b940*/  SEL R33, R72, R35, P0 ;  /* 0x0000002348217207 */ /* 0x000fe20000000000 */
[----:B-----5:R-:W-:Y:S01]  /*1b950*/  SHFL.IDX PT, R25, R25, R2, 0x1c1f ;  /* 0x001c1f0219197589 */ /* 0x020fe200000e0000 */
[----:B------:R-:W-:Y:S02]  /*1b960*/  SEL R36, R35, R72, P0 ;  /* 0x0000004823247207 */ /* 0x000fe40000000000 */
[----:B------:R-:W-:Y:S01]  /*1b970*/  SEL R35, R80, R43, P0 ;  /* 0x0000002b50237207 */ /* 0x000fe20000000000 */
[----:B------:R-:W-:Y:S01]  /*1b980*/  SHFL.IDX PT, R38, R33, R2, 0x1c1f ;  /* 0x001c1f0221267589 */ /* 0x000fe200000e0000 */
[----:B------:R-:W-:Y:S02]  /*1b990*/  SEL R40, R43, R80, P0 ;  /* 0x000000502b287207 */ /* 0x000fe40000000000 */
[----:B------:R-:W-:Y:S02]  /*1b9a0*/  SEL R37, R6, R51, P0 ;  /* 0x0000003306257207 */ /* 0x000fe40000000000 */
[----:B------:R-:W-:-:S02]  /*1b9b0*/  SEL R44, R51, R6, P0 ;  /* 0x00000006332c7207 */ /* 0x000fc40000000000 */
[----:B------:R-:W-:Y:S01]  /*1b9c0*/  SEL R49, R101, R92, P0 ;  /* 0x0000005c65317207 */ /* 0x000fe20000000000 */
[----:B------:R-:W-:Y:S01]  /*1b9d0*/  SHFL.IDX PT, R46, R37, R2, 0x1c1f ;  /* 0x001c1f02252e7589 */ /* 0x000fe200000e0000 */
[----:B------:R-:W-:Y:S02]  /*1b9e0*/  SEL R68, R92, R101, P0 ;  /* 0x000000655c447207 */ /* 0x000fe40000000000 */
[----:B------:R-:W-:Y:S01]  /*1b9f0*/  SEL R29, R12, R61, P0 ;  /* 0x0000003d0c1d7207 */ /* 0x000fe20000000000 */
[----:B------:R-:W-:Y:S01]  /*1ba00*/  SHFL.IDX PT, R6, R13, R2, 0x1c1f ;  /* 0x001c1f020d067589 */ /* 0x000fe200000e0000 */
[----:B------:R-:W-:Y:S02]  /*1ba10*/  SEL R31, R64, R65, P0 ;  /* 0x00000041401f7207 */ /* 0x000fe40000000000 */
[----:B------:R-:W-:Y:S02]  /*1ba20*/  SEL R32, R65, R64, P0 ;  /* 0x0000004041207207 */ /* 0x000fe40000000000 */
[----:B------:R-:W-:-:S02]  /*1ba30*/  SEL R39, R48, R59, P0 ;  /* 0x0000003b30277207 */ /* 0x000fc40000000000 */
[----:B------:R-:W-:Y:S02]  /*1ba40*/  SEL R41, R104, R105, P0 ;  /* 0x0000006968297207 */ /* 0x000fe40000000000 */
        /* <DEDUP_REMOVED lines=25> */
[----:B------:R-:W-:Y:S01]  /*1bbe0*/  SEL R65, R71, R70, P0 ;  /* 0x0000004647417207 */ /* 0x000fe20000000000 */
[----:B------:R-:W-:Y:S01]  /*1bbf0*/  SHFL.IDX PT, R66, R47, R2, 0x1c1f ;  /* 0x001c1f022f427589 */ /* 0x000fe200000e0000 */
[----:B------:R-:W-:Y:S02]  /*1bc00*/  SEL R90, R70, R71, P0 ;  /* 0x00000047465a7207 */ /* 0x000fe40000000000 */
[----:B------:R-:W-:Y:S01]  /*1bc10*/  SEL R106, R107, R106, P0 ;  /* 0x0000006a6b6a7207 */ /* 0x000fe20000000000 */
[----:B------:R-:W-:Y:S01]  /*1bc20*/  SHFL.IDX PT, R70, R49, R2, 0x1c1f ;  /* 0x001c1f0231467589 */ /* 0x000fe200000e0000 */
[----:B------:R-:W-:Y:S02]  /*1bc30*/  LOP3.LUT R7, R2, 0x2, RZ, 0x3c, !PT ;  /* 0x0000000202077812 */ /* 0x000fe400078e3cff */
        /* <DEDUP_REMOVED lines=13> */
[----:B------:R-:W2:Y:S01]  /*1bd10*/  SHFL.IDX PT, R9, R4, R7, 0x1c1f ;  /* 0x001c1f0704097589 */ /* 0x000ea200000e0000 */
        /* <DEDUP_REMOVED lines=8> */
[----:B------:R-:W3:Y:S01]  /*1bda0*/  SHFL.IDX PT, R27, R24, R7, 0x1c1f ;  /* 0x001c1f07181b7589 */ /* 0x000ee200000e0000 */
[----:B------:R-:W-:Y:S02]  /*1bdb0*/  SEL R109, R114, R139, P0 ;  /* 0x0000008b726d7207 */ /* 0x000fe40000000000 */
[----:B------:R-:W-:Y:S01]  /*1bdc0*/  SEL R108, R115, R108, P0 ;  /* 0x0000006c736c7207 */ /* 0x000fe20000000000 */
[----:B------:R-:W4:Y:S01]  /*1bdd0*/  SHFL.IDX PT, R29, R28, R7, 0x1c1f ;  /* 0x001c1f071c1d7589 */ /* 0x000f2200000e0000 */
[----:B------:R-:W-:Y:S02]  /*1bde0*/  SEL R110, R123, R110, P0 ;  /* 0x0000006e7b6e7207 */ /* 0x000fe40000000000 */
[----:B------:R-:W-:Y:S01]  /*1bdf0*/  SEL R112, R131, R112, P0 ;  /* 0x0000007083707207 */ /* 0x000fe20000000000 */
[----:B------:R-:W0:Y:S01]  /*1be00*/  SHFL.IDX PT, R31, R32, R7, 0x1c1f ;  /* 0x001c1f07201f7589 */ /* 0x000e2200000e0000 */
[----:B------:R-:W-:-:S02]  /*1be10*/  SEL R114, R139, R114, P0 ;  /* 0x000000728b727207 */ /* 0x000fc40000000000 */
[----:B------:R-:W-:Y:S01]  /*1be20*/  SEL R75, R141, R134, P0 ;  /* 0x000000868d4b7207 */ /* 0x000fe20000000000 */
[----:B------:R-:W1:Y:S01]  /*1be30*/  SHFL.IDX PT, R33, R36, R7, 0x1c1f ;  /* 0x001c1f0724217589 */ /* 0x000e6200000e0000 */
[----:B------:R-:W-:Y:S02]  /*1be40*/  SEL R5, R134, R141, P0 ;  /* 0x0000008d86057207 */ /* 0x000fe40000000000 */
[----:B--2---:R-:W-:Y:S01]  /*1be50*/  SEL R4, R6, R9, P0 ;  /* 0x0000000906047207 */ /* 0x004fe20000000000 */
[----:B------:R-:W2:Y:S01]  /*1be60*/  SHFL.IDX PT, R35, R40, R7, 0x1c1f ;  /* 0x001c1f0728237589 */ /* 0x000ea200000e0000 */
[----:B------:R-:W-:-:S03]  /*1be70*/  SEL R6, R9, R6, P0 ;  /* 0x0000000609067207 */ /* 0x000fc60000000000 */
[----:B------:R-:W2:Y:S04]  /*1be80*/  SHFL.IDX PT, R37, R44, R7, 0x1c1f ;  /* 0x001c1f072c257589 */ /* 0x000ea800000e0000 */
[----:B------:R-:W2:Y:S01]  /*1be90*/  SHFL.IDX PT, R39, R48, R7, 0x1c1f ;  /* 0x001c1f0730277589 */ /* 0x000ea200000e0000 */
[----:B---3--:R-:W-:Y:S02]  /*1bea0*/  SEL R24, R26, R27, P0 ;  /* 0x0000001b1a187207 */ /* 0x008fe40000000000 */
[----:B------:R-:W-:Y:S01]  /*1beb0*/  SEL R26, R27, R26, P0 ;  /* 0x0000001a1b1a7207 */ /* 0x000fe20000000000 */
[----:B------:R-:W3:Y:S01]  /*1bec0*/  SHFL.IDX PT, R41, R52, R7, 0x1c1f ;  /* 0x001c1f0734297589 */ /* 0x000ee200000e0000 */
[----:B----4-:R-:W-:Y:S02]  /*1bed0*/  SEL R28, R30, R29, P0 ;  /* 0x0000001d1e1c7207 */ /* 0x010fe40000000000 */
[----:B------:R-:W-:Y:S01]  /*1bee0*/  SEL R30, R29, R30, P0 ;  /* 0x0000001e1d1e7207 */ /* 0x000fe20000000000 */
[----:B------:R-:W4:Y:S01]  /*1bef0*/  SHFL.IDX PT, R43, R56, R7, 0x1c1f ;  /* 0x001c1f07382b7589 */ /* 0x000f2200000e0000 */
[----:B0-----:R-:W-:-:S02]  /*1bf00*/  SEL R32, R34, R31, P0 ;  /* 0x0000001f22207207 */ /* 0x001fc40000000000 */
[----:B------:R-:W-:Y:S01]  /*1bf10*/  SEL R34, R31, R34, P0 ;  /* 0x000000221f227207 */ /* 0x000fe20000000000 */
[----:B------:R-:W0:Y:S01]  /*1bf20*/  SHFL.IDX PT, R45, R60, R7, 0x1c1f ;  /* 0x001c1f073c2d7589 */ /* 0x000e2200000e0000 */
[----:B-1----:R-:W-:Y:S02]  /*1bf30*/  SEL R36, R38, R33, P0 ;  /* 0x0000002126247207 */ /* 0x002fe40000000000 */
[----:B------:R-:W-:Y:S01]  /*1bf40*/  SEL R38, R33, R38, P0 ;  /* 0x0000002621267207 */ /* 0x000fe20000000000 */
[----:B------:R-:W1:Y:S01]  /*1bf50*/  SHFL.IDX PT, R47, R64, R7, 0x1c1f ;  /* 0x001c1f07402f7589 */ /* 0x000e6200000e0000 */
[----:B--2---:R-:W-:Y:S02]  /*1bf60*/  SEL R40, R42, R35, P0 ;  /* 0x000000232a287207 */ /* 0x004fe40000000000 */
[----:B------:R-:W-:Y:S01]  /*1bf70*/  SEL R42, R35, R42, P0 ;  /* 0x0000002a232a7207 */ /* 0x000fe20000000000 */
[----:B------:R-:W2:Y:S01]  /*1bf80*/  SHFL.IDX PT, R49, R68, R7, 0x1c1f ;  /* 0x001c1f0744317589 */ /* 0x000ea200000e0000 */
[----:B------:R-:W-:-:S02]  /*1bf90*/  SEL R44, R46, R37, P0 ;  /* 0x000000252e2c7207 */ /* 0x000fc40000000000 */
[----:B------:R-:W-:Y:S01]  /*1bfa0*/  SEL R46, R37, R46, P0 ;  /* 0x0000002e252e7207 */ /* 0x000fe20000000000 */
[----:B------:R-:W2:Y:S01]  /*1bfb0*/  SHFL.IDX PT, R51, R72, R7, 0x1c1f ;  /* 0x001c1f0748337589 */ /* 0x000ea200000e0000 */
[----:B------:R-:W-:Y:S02]  /*1bfc0*/  SEL R48, R50, R39, P0 ;  /* 0x0000002732307207 */ /* 0x000fe40000000000 */
[----:B------:R-:W-:Y:S01]  /*1bfd0*/  SEL R50, R39, R50, P0 ;  /* 0x0000003227327207 */ /* 0x000fe20000000000 */
[----:B------:R-:W-:Y:S01]  /*1bfe0*/  SHFL.IDX PT, R10, R21, R2, 0x1c1f ;  /* 0x001c1f02150a7589 */ /* 0x000fe200000e0000 */
[----:B---3--:R-:W-:Y:S02]  /*1bff0*/  SEL R52, R54, R41, P0 ;  /* 0x0000002936347207 */ /* 0x008fe40000000000 */
[----:B------:R-:W-:Y:S01]  /*1c000*/  SEL R54, R41, R54, P0 ;  /* 0x0000003629367207 */ /* 0x000fe20000000000 */
[----:B------:R-:W3:Y:S01]  /*1c010*/  SHFL.IDX PT, R20, R20, R7, 0x1c1f ;  /* 0x001c1f0714147589 */ /* 0x000ee200000e0000 */
[----:B----4-:R-:W-:-:S02]  /*1c020*/  SEL R56, R58, R43, P0 ;  /* 0x0000002b3a387207 */ /* 0x010fc40000000000 */
[----:B------:R-:W-:Y:S01]  /*1c030*/  SEL R58, R43, R58, P0 ;  /* 0x0000003a2b3a7207 */ /* 0x000fe20000000000 */
[----:B------:R-:W-:Y:S01]  /*1c040*/  SHFL.IDX PT, R57, R57, R2, 0x1c1f ;  /* 0x001c1f0239397589 */ /* 0x000fe200000e0000 */
[----:B0-----:R-:W-:Y:S02]  /*1c050*/  SEL R60, R62, R45, P0 ;  /* 0x0000002d3e3c7207 */ /* 0x001fe40000000000 */
[----:B------:R-:W-:Y:S01]  /*1c060*/  SEL R62, R45, R62, P0 ;  /* 0x0000003e2d3e7207 */ /* 0x000fe20000000000 */
[----:B------:R-:W-:Y:S01]  /*1c070*/  SHFL.IDX PT, R59, R59, R2, 0x1c1f ;  /* 0x001c1f023b3b7589 */ /* 0x000fe200000e0000 */
[----:B-1----:R-:W-:Y:S02]  /*1c080*/  SEL R64, R66, R47, P0 ;  /* 0x0000002f42407207 */ /* 0x002fe40000000000 */
[----:B------:R-:W-:Y:S01]  /*1c090*/  SEL R66, R47, R66, P0 ;  /* 0x000000422f427207 */ /* 0x000fe20000000000 */
[----:B------:R-:W-:Y:S01]  /*1c0a0*/  SHFL.IDX PT, R61, R61, R2, 0x1c1f ;  /* 0x001c1f023d3d7589 */ /* 0x000fe200000e0000 */
[----:B--2---:R-:W-:-:S02]  /*1c0b0*/  SEL R68, R70, R49, P0 ;  /* 0x0000003146447207 */ /* 0x004fc40000000000 */
[----:B------:R-:W-:Y:S01]  /*1c0c0*/  SEL R70, R49, R70, P0 ;  /* 0x0000004631467207 */ /* 0x000fe20000000000 */
[----:B------:R-:W-:Y:S01]  /*1c0d0*/  SHFL.IDX PT, R65, R65, R2, 0x1c1f ;  /* 0x001c1f0241417589 */ /* 0x000fe200000e0000 */
[----:B------:R-:W-:Y:S02]  /*1c0e0*/  SEL R72, R74, R51, P0 ;  /* 0x000000334a487207 */ /* 0x000fe40000000000 */
[----:B------:R-:W-:Y:S01]  /*1c0f0*/  SEL R74, R51, R74, P0 ;  /* 0x0000004a334a7207 */ /* 0x000fe20000000000 */
[----:B------:R-:W-:Y:S04]  /*1c100*/  SHFL.IDX PT, R67, R67, R2, 0x1c1f ;  /* 0x001c1f0243437589 */ /* 0x000fe800000e0000 */
[----:B------:R-:W-:Y:S01]  /*1c110*/  SHFL.IDX PT, R69, R69, R2, 0x1c1f ;  /* 0x001c1f0245457589 */ /* 0x000fe200000e0000 */
[----:B---3--:R-:W-:-:S02]  /*1c120*/  SEL R12, R25, R20, P0 ;  /* 0x00000014190c7207 */ /* 0x008fc40000000000 */
[----:B------:R-:W-:Y:S01]  /*1c130*/  SEL R14, R20, R25, P0 ;  /* 0x00000019140e7207 */ /* 0x000fe20000000000 */
[----:B------:R-:W-:Y:S01]  /*1c140*/  SHFL.IDX PT, R71, R71, R2, 0x1c1f ;  /* 0x001c1f0247477589 */ /* 0x000fe200000e0000 */
[----:B------:R-:W-:-:S03]  /*1c150*/  IMAD.MOV.U32 R20, RZ, RZ, RZ ;  /* 0x000000ffff147224 */ /* 0x000fc600078e00ff */
[----:B------:R-:W0:Y:S04]  /*1c160*/  SHFL.IDX PT, R21, R8, R7, 0x1c1f ;  /* 0x001c1f0708157589 */ /* 0x000e2800000e0000 */
[----:B------:R-:W-:Y:S04]  /*1c170*/  SHFL.IDX PT, R78, R78, R7, 0x1c1f ;  /* 0x001c1f074e4e7589 */ /* 0x000fe800000e0000 */
[----:B------:R-:W1:Y:S04]  /*1c180*/  SHFL.IDX PT, R80, R80, R7, 0x1c1f ;  /* 0x001c1f0750507589 */ /* 0x000e6800000e0000 */
[----:B------:R-:W2:Y:S04]  /*1c190*/  SHFL.IDX PT, R82, R82, R7, 0x1c1f ;  /* 0x001c1f0752527589 */ /* 0x000ea800000e0000 */
[----:B------:R-:W3:Y:S04]  /*1c1a0*/  SHFL.IDX PT, R84, R84, R7, 0x1c1f ;  /* 0x001c1f0754547589 */ /* 0x000ee800000e0000 */
[----:B------:R-:W4:Y:S04]  /*1c1b0*/  SHFL.IDX PT, R86, R86, R7, 0x1c1f ;  /* 0x001c1f0756567589 */ /* 0x000f2800000e0000 */
[----:B------:R-:W4:Y:S01]  /*1c1c0*/  SHFL.IDX PT, R88, R88, R7, 0x1c1f ;  /* 0x001c1f0758587589 */ /* 0x000f2200000e0000 */
[----:B0-----:R-:W-:-:S02]  /*1c1d0*/  SEL R8, R10, R21, P0 ;  /* 0x000000150a087207 */ /* 0x001fc40000000000 */
[----:B------:R-:W-:Y:S01]  /*1c1e0*/  SEL R10, R21, R10, P0 ;  /* 0x0000000a150a7207 */ /* 0x000fe20000000000 */
[----:B------:R-:W0:Y:S04]  /*1c1f0*/  SHFL.IDX PT, R90, R90, R7, 0x1c1f ;  /* 0x001c1f075a5a7589 */ /* 0x000e2800000e0000 */
[----:B------:R-:W0:Y:S01]  /*1c200*/  SHFL.IDX PT, R92, R92, R7, 0x1c1f ;  /* 0x001c1f075c5c7589 */ /* 0x000e2200000e0000 */
[----:B-1----:R-:W-:Y:S02]  /*1c210*/  SEL R9, R55, R80, P0 ;  /* 0x0000005037097207 */ /* 0x002fe40000000000 */
[----:B------:R-:W-:Y:S01]  /*1c220*/  SEL R11, R80, R55, P0 ;  /* 0x00000037500b7207 */ /* 0x000fe20000000000 */
[----:B------:R-:W1:Y:S01]  /*1c230*/  SHFL.IDX PT, R102, R102, R7, 0x1c1f ;  /* 0x001c1f0766667589 */ /* 0x000e6200000e0000 */
[----:B--2---:R-:W-:-:S02]  /*1c240*/  SEL R13, R57, R82, P0 ;  /* 0x00000052390d7207 */ /* 0x004fc40000000000 */
[----:B------:R-:W-:Y:S01]  /*1c250*/  SEL R15, R82, R57, P0 ;  /* 0x00000039520f7207 */ /* 0x000fe20000000000 */
[----:B------:R-:W2:Y:S01]  /*1c260*/  SHFL.IDX PT, R104, R104, R7, 0x1c1f ;  /* 0x001c1f0768687589 */ /* 0x000ea200000e0000 */
[----:B---3--:R-:W-:Y:S02]  /*1c270*/  SEL R25, R59, R84, P0 ;  /* 0x000000543b197207 */ /* 0x008fe40000000000 */
[----:B------:R-:W-:Y:S01]  /*1c280*/  SEL R27, R84, R59, P0 ;  /* 0x0000003b541b7207 */ /* 0x000fe20000000000 */
[----:B------:R-:W-:Y:S01]  /*1c290*/  SHFL.IDX PT, R103, R103, R2, 0x1c1f ;  /* 0x001c1f0267677589 */ /* 0x000fe200000e0000 */
[----:B----4-:R-:W-:Y:S02]  /*1c2a0*/  SEL R29, R61, R86, P0 ;  /* 0x000000563d1d7207 */ /* 0x010fe40000000000 */
[----:B------:R-:W-:Y:S01]  /*1c2b0*/  SEL R31, R86, R61, P0 ;  /* 0x0000003d561f7207 */ /* 0x000fe20000000000 */
[----:B------:R-:W-:Y:S01]  /*1c2c0*/  SHFL.IDX PT, R105, R105, R2, 0x1c1f ;  /* 0x001c1f0269697589 */ /* 0x000fe200000e0000 */
[----:B------:R-:W-:-:S02]  /*1c2d0*/  SEL R33, R63, R88, P0 ;  /* 0x000000583f217207 */ /* 0x000fc40000000000 */
[----:B------:R-:W-:Y:S01]  /*1c2e0*/  SEL R35, R88, R63, P0 ;  /* 0x0000003f58237207 */ /* 0x000fe20000000000 */
[----:B------:R-:W-:Y:S01]  /*1c2f0*/  SHFL.IDX PT, R107, R107, R2, 0x1c1f ;  /* 0x001c1f026b6b7589 */ /* 0x000fe200000e0000 */
[----:B0-----:R-:W-:Y:S02]  /*1c300*/  SEL R37, R65, R90, P0 ;  /* 0x0000005a41257207 */ /* 0x001fe40000000000 */
[----:B------:R-:W-:Y:S01]  /*1c310*/  SEL R39, R90, R65, P0 ;  /* 0x000000415a277207 */ /* 0x000fe20000000000 */
[----:B------:R-:W-:Y:S01]  /*1c320*/  SHFL.IDX PT, R109, R109, R2, 0x1c1f ;  /* 0x001c1f026d6d7589 */ /* 0x000fe200000e0000 */
[----:B------:R-:W-:Y:S02]  /*1c330*/  SEL R41, R67, R92, P0 ;  /* 0x0000005c43297207 */ /* 0x000fe40000000000 */
[----:B------:R-:W-:Y:S01]  /*1c340*/  SEL R43, R92, R67, P0 ;  /* 0x000000435c2b7207 */ /* 0x000fe20000000000 */
[----:B------:R-:W0:Y:S01]  /*1c350*/  SHFL.IDX PT, R106, R106, R7, 0x1c1f ;  /* 0x001c1f076a6a7589 */ /* 0x000e2200000e0000 */
[----:B-1----:R-:W-:-:S02]  /*1c360*/  SEL R45, R69, R102, P0 ;  /* 0x00000066452d7207 */ /* 0x002fc40000000000 */
[----:B------:R-:W-:Y:S01]  /*1c370*/  SEL R47, R102, R69, P0 ;  /* 0x00000045662f7207 */ /* 0x000fe20000000000 */
[----:B------:R-:W1:Y:S01]  /*1c380*/  SHFL.IDX PT, R108, R108, R7, 0x1c1f ;  /* 0x001c1f076c6c7589 */ /* 0x000e6200000e0000 */
[----:B--2---:R-:W-:Y:S02]  /*1c390*/  SEL R49, R71, R104, P0 ;  /* 0x0000006847317207 */ /* 0x004fe40000000000 */
[----:B------:R-:W-:Y:S01]  /*1c3a0*/  SEL R51, R104, R71, P0 ;  /* 0x0000004768337207 */ /* 0x000fe20000000000 */
[----:B------:R-:W2:Y:S04]  /*1c3b0*/  SHFL.IDX PT, R110, R110, R7, 0x1c1f ;  /* 0x001c1f076e6e7589 */ /* 0x000ea800000e0000 */
[----:B------:R-:W3:Y:S04]  /*1c3c0*/  SHFL.IDX PT, R112, R112, R7, 0x1c1f ;  /* 0x001c1f0770707589 */ /* 0x000ee800000e0000 */
[----:B------:R-:W4:Y:S04]  /*1c3d0*/  SHFL.IDX PT, R114, R114, R7, 0x1c1f ;  /* 0x001c1f0772727589 */ /* 0x000f2800000e0000 */
[----:B------:R-:W4:Y:S04]  /*1c3e0*/  SHFL.IDX PT, R75, R75, R2, 0x1c1f ;  /* 0x001c1f024b4b7589 */ /* 0x000f2800000e0000 */
[----:B------:R2:W4:Y:S01]  /*1c3f0*/  SHFL.IDX PT, R2, R5, R7, 0x1c1f ;  /* 0x001c1f0705027589 */ /* 0x00052200000e0000 */
[----:B0-----:R-:W-:-:S02]  /*1c400*/  SEL R55, R106, R101, P0 ;  /* 0x000000656a377207 */ /* 0x001fc40000000000 */
[----:B-1----:R-:W-:Y:S02]  /*1c410*/  SEL R57, R103, R108, P0 ;  /* 0x0000006c67397207 */ /* 0x002fe40000000000 */
[----:B------:R-:W-:Y:S02]  /*1c420*/  SEL R59, R108, R103, P0 ;  /* 0x000000676c3b7207 */ /* 0x000fe40000000000 */
[----:B--2---:R-:W-:Y:S02]  /*1c430*/  SEL R61, R105, R110, P0 ;  /* 0x0000006e693d7207 */ /* 0x004fe40000000000 */
[----:B------:R-:W-:Y:S02]  /*1c440*/  SEL R5, R53, R78, P0 ;  /* 0x0000004e35057207 */ /* 0x000fe40000000000 */
[----:B------:R-:W-:Y:S02]  /*1c450*/  SEL R7, R78, R53, P0 ;  /* 0x000000354e077207 */ /* 0x000fe40000000000 */
[----:B------:R-:W-:-:S02]  /*1c460*/  SEL R53, R101, R106, P0 ;  /* 0x0000006a65357207 */ /* 0x000fc40000000000 */
[----:B------:R-:W-:Y:S02]  /*1c470*/  SEL R63, R110, R105, P0 ;  /* 0x000000696e3f7207 */ /* 0x000fe40000000000 */
[----:B---3--:R-:W-:Y:S02]  /*1c480*/  SEL R65, R107, R112, P0 ;  /* 0x000000706b417207 */ /* 0x008fe40000000000 */
[----:B------:R-:W-:Y:S02]  /*1c490*/  SEL R67, R112, R107, P0 ;  /* 0x0000006b70437207 */ /* 0x000fe40000000000 */
[----:B----4-:R-:W-:Y:S02]  /*1c4a0*/  SEL R69, R109, R114, P0 ;  /* 0x000000726d457207 */ /* 0x010fe40000000000 */
[----:B------:R-:W-:-:S07]  /*1c4b0*/  SEL R71, R114, R109, P0 ;  /* 0x0000006d72477207 */ /* 0x000fce0000000000 */
.L_x_1771:
[----:B------:R-:W-:Y:S05]  /*1c4c0*/  WARPSYNC.ALL ;  /* 0x0000000000007948 */ /* 0x000fea0003800000 */
[----:B------:R-:W-:Y:S06]  /*1c4d0*/  BAR.SYNC.DEFER_BLOCKING 0x1, 0x100 ;  /* 0x0044000000007b1d */ /* 0x000fec0000010000 */
[----:B------:R-:W-:-:S02]  /*1c4e0*/  ULDC.64 UR4, c[0x0][0xbd8] ;  /* 0x0002f60000047ab9 */ /* 0x000fc40000000a00 */
[----:B------:R-:W0:Y:S01]  /*1c4f0*/  LDC.64 R102, c[0x0][0xbd8] ;  /* 0x0002f600ff667b82 */ /* 0x000e220000000a00 */
[----:B------:R-:W-:-:S04]  /*1c500*/  ISETP.NE.U32.AND P1, PT, RZ, UR4, PT ;  /* 0x00000004ff007c0c */ /* 0x000fc8000bf25070 */
[----:B------:R-:W-:Y:S01]  /*1c510*/  ISETP.NE.AND.EX P1, PT, RZ, UR5, PT, P1 ;  /* 0x00000005ff007c0c */ /* 0x000fe2000bf25310 */
[----:B------:R-:W-:Y:S01]  /*1c520*/  ULDC.64 UR4, c[0x0][0xbe0] ;  /* 0x0002f80000047ab9 */ /* 0x000fe20000000a00 */
[----:B------:R-:W-:Y:S04]  /*1c530*/  STSM.16.M88.4 [R100], R4 ;  /* 0x0000000464007844 */ /* 0x000fe80000000200 */
[----:B------:R1:W-:Y:S01]  /*1c540*/  STSM.16.M88.4 [R73], R8 ;  /* 0x0000000849007844 */ /* 0x0003e20000000200 */
[----:B0-----:R-:W-:-:S03]  /*1c550*/  IMAD.WIDE R102, R219, 0x4, R102 ;  /* 0x00000004db667825 */ /* 0x001fc600078e0266 */
[----:B------:R-:W-:Y:S04]  /*1c560*/  STSM.16.M88.4 [R87], R12 ;  /* 0x0000000c57007844 */ /* 0x000fe80000000200 */
[----:B------:R-:W-:Y:S04]  /*1c570*/  STSM.16.M88.4 [R89], R24 ;  /* 0x0000001859007844 */ /* 0x000fe80000000200 */
[----:B------:R-:W-:Y:S01]  /*1c580*/  STSM.16.M88.4 [R91], R28 ;  /* 0x0000001c5b007844 */ /* 0x000fe20000000200 */
[----:B-1----:R-:W-:-:S03]  /*1c590*/  SEL R73, R75, R2, P0 ;  /* 0x000000024b497207 */ /* 0x002fc60000000000 */
[----:B------:R-:W-:Y:S01]  /*1c5a0*/  STSM.16.M88.4 [R93], R32 ;  /* 0x000000205d007844 */ /* 0x000fe20000000200 */
[----:B------:R-:W-:Y:S02]  /*1c5b0*/  SEL R75, R2, R75, P0 ;  /* 0x0000004b024b7207 */ /* 0x000fe40000000000 */
[----:B------:R-:W-:Y:S01]  /*1c5c0*/  ISETP.NE.U32.AND P0, PT, RZ, UR4, PT ;  /* 0x00000004ff007c0c */ /* 0x000fe2000bf05070 */
[----:B------:R-:W-:Y:S03]  /*1c5d0*/  STSM.16.M88.4 [R94], R36 ;  /* 0x000000245e007844 */ /* 0x000fe60000000200 */
[----:B------:R-:W-:Y:S01]  /*1c5e0*/  ISETP.NE.AND.EX P0, PT, RZ, UR5, PT, P0 ;  /* 0x00000005ff007c0c */ /* 0x000fe2000bf05300 */
[----:B------:R-:W-:Y:S04]  /*1c5f0*/  STSM.16.M88.4 [R95], R40 ;  /* 0x000000285f007844 */ /* 0x000fe80000000200 */
[----:B------:R-:W-:Y:S04]  /*1c600*/  STSM.16.M88.4 [R96], R44 ;  /* 0x0000002c60007844 */ /* 0x000fe80000000200 */
[----:B------:R-:W-:Y:S04]  /*1c610*/  STSM.16.M88.4 [R97], R48 ;  /* 0x0000003061007844 */ /* 0x000fe80000000200 */
[----:B------:R-:W-:Y:S01]  /*1c620*/  STSM.16.M88.4 [R98], R52 ;  /* 0x0000003462007844 */ /* 0x000fe20000000200 */
[----:B------:R-:W0:Y:S03]  /*1c630*/  @P0 LDC.64 R4, c[0x0][0xbe0] ;  /* 0x0002f800ff040b82 */ /* 0x000e260000000a00 */
[----:B------:R-:W-:Y:S04]  /*1c640*/  STSM.16.M88.4 [R99], R56 ;  /* 0x0000003863007844 */ /* 0x000fe80000000200 */
[----:B------:R1:W-:Y:S04]  /*1c650*/  STSM.16.M88.4 [R79], R60 ;  /* 0x0000003c4f007844 */ /* 0x0003e80000000200 */
[----:B------:R2:W-:Y:S04]  /*1c660*/  STSM.16.M88.4 [R81], R64 ;  /* 0x0000004051007844 */ /* 0x0005e80000000200 */
[----:B------:R2:W-:Y:S04]  /*1c670*/  STSM.16.M88.4 [R83], R68 ;  /* 0x0000004453007844 */ /* 0x0005e80000000200 */
[----:B------:R2:W-:Y:S01]  /*1c680*/  STSM.16.M88.4 [R85], R72 ;  /* 0x0000004855007844 */ /* 0x0005e20000000200 */
[----:B------:R-:W-:Y:S01]  /*1c690*/  BAR.SYNC.DEFER_BLOCKING 0x1, 0x100 ;  /* 0x0044000000007b1d */ /* 0x000fe20000010000 */
[----:B0-----:R-:W-:-:S05]  /*1c6a0*/  @P0 IMAD.WIDE R4, R219, 0x4, R4 ;  /* 0x00000004db040825 */ /* 0x001fca00078e0204 */
[----:B------:R-:W-:Y:S02]  /*1c6b0*/  ULDC UR4, c[0x0][0xa88] ;  /* 0x0002a20000047ab9 */ /* 0x000fe40000000800 */
[----:B-1----:R-:W-:Y:S01]  /*1c6c0*/  IMAD.U32 R79, RZ, RZ, UR4 ;  /* 0x00000004ff4f7e24 */ /* 0x002fe2000f8e00ff */
[----:B------:R2:W5:Y:S01]  /*1c6d0*/  @P1 LDG.E R20, desc[UR46][R102.64] ;  /* 0x0000002e66141981 */ /* 0x000562000c1e1900 */
[----:B------:R-:W-:-:S04]  /*1c6e0*/  IMAD R7, R18, 0x40, R22 ;  /* 0x0000004012077824 */ /* 0x000fc800078e0216 */
[----:B------:R2:W5:Y:S01]  /*1c6f0*/  @P0 LDG.E R79, desc[UR46][R4.64] ;  /* 0x0000002e044f0981 */ /* 0x000562000c1e1900 */
[----:B------:R-:W-:-:S03]  /*1c700*/  IMAD.WIDE R76, R7, 0x2, R76 ;  /* 0x00000002074c7825 */ /* 0x000fc600078e024c */
[----:B------:R-:W-:Y:S01]  /*1c710*/  IADD3 R9, P4, R76, 0x1000, RZ ;  /* 0x000010004c097810 */ /* 0x000fe20007f9e0ff */
[----:B------:R-:W-:-:S12]  /*1c720*/  @P0 BRA `(.L_x_1440) ;  /* 0x0000000000100947 */ /* 0x000fd80003800000 */
[----:B------:R-:W-:Y:S05]  /*1c730*/  @!P1 BRA `(.L_x_1440) ;  /* 0x00000000000c9947 */ /* 0x000fea0003800000 */
[----:B------:R-:W3:Y:S04]  /*1c740*/  LDG.E R2, desc[UR46][R102.64] ;  /* 0x0000002e66027981 */ /* 0x000ee8000c1e1900 */
[----:B-----5:R-:W3:Y:S02]  /*1c750*/  LDG.E R79, desc[UR46][R102.64+0x4] ;  /* 0x0000042e664f7981 */ /* 0x020ee4000c1e1900 */
[----:B---3--:R-:W-:-:S07]  /*1c760*/  IMAD.IADD R79, R79, 0x1, -R2 ;  /* 0x000000014f4f7824 */ /* 0x008fce00078e0a02 */
.L_x_1440:
[----:B------:R-:W-:Y:S01]  /*1c770*/  SHF.R.S32.HI R78, RZ, 0x1f, R217 ;  /* 0x0000001fff4e7819 */ /* 0x000fe200000114d9 */
[----:B------:R-:W-:Y:S01]  /*1c780*/  ULDC.64 UR4, c[0x0][0xb70] ;  /* 0x0002dc0000047ab9 */ /* 0x000fe20000000a00 */
[--C-:B-----5:R-:W-:Y:S02]  /*1c790*/  SHF.R.S32.HI R21, RZ, 0x1f, R20.reuse ;  /* 0x0000001fff157819 */ /* 0x120fe40000011414 */
[----:B------:R-:W-:Y:S01]  /*1c7a0*/  SHF.R.S32.HI R80, RZ, 0x1f, R219 ;  /* 0x0000001fff507819 */ /* 0x000fe200000114db */
[----:B------:R-:W-:Y:S01]  /*1c7b0*/  IMAD R2, R78, UR4, RZ ;  /* 0x000000044e027c24 */ /* 0x000fe2000f8e02ff */
[----:B--2---:R-:W-:Y:S01]  /*1c7c0*/  SEL R81, R219, RZ, !P1 ;  /* 0x000000ffdb517207 */ /* 0x004fe20004800000 */
[C---:B------:R-:W-:Y:S01]  /*1c7d0*/  IMAD.WIDE.U32 R4, R217.reuse, UR4, R20 ;  /* 0x00000004d9047c25 */ /* 0x040fe2000f8e0014 */
[----:B------:R-:W-:Y:S02]  /*1c7e0*/  SEL R80, R80, RZ, !P1 ;  /* 0x000000ff50507207 */ /* 0x000fe40004800000 */
[C---:B------:R-:W-:Y:S01]  /*1c7f0*/  IADD3 R25, P0, R76.reuse, 0x3000, RZ ;  /* 0x000030004c197810 */ /* 0x040fe20007f1e0ff */
[----:B------:R-:W-:Y:S01]  /*1c800*/  IMAD R7, R217, UR5, R2 ;  /* 0x00000005d9077c24 */ /* 0x000fe2000f8e0202 */
[----:B------:R-:W-:Y:S01]  /*1c810*/  ULDC.64 UR4, c[0x0][0xb78] ;  /* 0x0002de0000047ab9 */ /* 0x000fe20000000a00 */
[----:B------:R-:W-:Y:S01]  /*1c820*/  IADD3 R13, P3, R76, 0x2000, RZ ;  /* 0x000020004c0d7810 */ /* 0x000fe20007f7e0ff */
[----:B------:R-:W-:Y:S01]  /*1c830*/  IMAD R2, R80, UR4, RZ ;  /* 0x0000000450027c24 */ /* 0x000fe2000f8e02ff */
[----:B------:R-:W-:Y:S01]  /*1c840*/  LEA R10, R220, R227, 0x7 ;  /* 0x000000e3dc0a7211 */ /* 0x000fe200078e38ff */
[----:B------:R-:W-:Y:S01]  /*1c850*/  IMAD.IADD R5, R5, 0x1, R7 ;  /* 0x0000000105057824 */ /* 0x000fe200078e0207 */
[C---:B------:R-:W-:Y:S01]  /*1c860*/  IADD3 R33, P2, R76.reuse, 0x5000, RZ ;  /* 0x000050004c217810 */ /* 0x040fe20007f5e0ff */
[C---:B------:R-:W-:Y:S01]  /*1c870*/  IMAD R6, R81.reuse, UR5, R2 ;  /* 0x0000000551067c24 */ /* 0x040fe2000f8e0202 */
[----:B------:R-:W-:Y:S01]  /*1c880*/  IADD3 R29, P1, R76, 0x4000, RZ ;  /* 0x000040004c1d7810 */ /* 0x000fe20007f3e0ff */
[----:B------:R-:W-:Y:S01]  /*1c890*/  IMAD.WIDE.U32 R4, R81, UR4, R4 ;  /* 0x0000000451047c25 */ /* 0x000fe2000f8e0004 */
[----:B------:R-:W-:Y:S01]  /*1c8a0*/  LOP3.LUT R24, R25, 0x380, RZ, 0xc0, !PT ;  /* 0x0000038019187812 */ /* 0x000fe200078ec0ff */
[----:B------:R-:W-:Y:S01]  /*1c8b0*/  ULDC.64 UR4, c[0x0][0xb40] ;  /* 0x0002d00000047ab9 */ /* 0x000fe20000000a00 */
[----:B------:R-:W-:-:S02]  /*1c8c0*/  LOP3.LUT R8, R9, 0x380, RZ, 0xc0, !PT ;  /* 0x0000038009087812 */ /* 0x000fc400078ec0ff */
[----:B------:R-:W-:Y:S02]  /*1c8d0*/  LOP3.LUT R12, R13, 0x380, RZ, 0xc0, !PT ;  /* 0x000003800d0c7812 */ /* 0x000fe400078ec0ff */
[----:B------:R-:W-:Y:S02]  /*1c8e0*/  SHF.R.S32.HI R7, RZ, 0x1f, R10 ;  /* 0x0000001fff077819 */ /* 0x000fe4000001140a */
[----:B------:R-:W-:Y:S02]  /*1c8f0*/  IADD3 R2, P5, R10, R4, RZ ;  /* 0x000000040a027210 */ /* 0x000fe40007fbe0ff */
[----:B------:R-:W-:Y:S02]  /*1c900*/  LOP3.LUT R32, R33, 0x380, RZ, 0xc0, !PT ;  /* 0x0000038021207812 */ /* 0x000fe400078ec0ff */
[----:B------:R-:W-:Y:S02]  /*1c910*/  LOP3.LUT R28, R29, 0x380, RZ, 0xc0, !PT ;  /* 0x000003801d1c7812 */ /* 0x000fe400078ec0ff */
[----:B------:R-:W-:-:S02]  /*1c920*/  SHF.R.U64 R24, R24, 0x3, RZ ;  /* 0x0000000318187819 */ /* 0x000fc400000012ff */
[----:B------:R-:W-:Y:S02]  /*1c930*/  SHF.R.U64 R8, R8, 0x3, RZ ;  /* 0x0000000308087819 */ /* 0x000fe400000012ff */
[----:B------:R-:W-:Y:S02]  /*1c940*/  SHF.R.U64 R12, R12, 0x3, RZ ;  /* 0x000000030c0c7819 */ /* 0x000fe400000012ff */
[----:B------:R-:W-:Y:S02]  /*1c950*/  IADD3.X R7, R7, R5, R6, P5, !PT ;  /* 0x0000000507077210 */ /* 0x000fe40002ffe406 */
[----:B------:R-:W-:Y:S02]  /*1c960*/  SHF.R.U64 R32, R32, 0x3, RZ ;  /* 0x0000000320207819 */ /* 0x000fe400000012ff */
[----:B------:R-:W-:Y:S02]  /*1c970*/  LEA R54, P5, R2, UR4, 0x2 ;  /* 0x0000000402367c11 */ /* 0x000fe4000f8a10ff */
[----:B------:R-:W-:-:S02]  /*1c980*/  SHF.R.U64 R28, R28, 0x3, RZ ;  /* 0x000000031c1c7819 */ /* 0x000fc400000012ff */
        /* <DEDUP_REMOVED lines=8> */
[----:B------:R-:W-:Y:S01]  /*1ca10*/  LEA.HI.X R55, R2, UR5, R7, 0x2, P5 ;  /* 0x0000000502377c11 */ /* 0x000fe2000a8f1407 */
[----:B------:R-:W-:Y:S01]  /*1ca20*/  VIADD R2, R10, 0x8 ;  /* 0x000000080a027836 */ /* 0x000fe20000000000 */
[C---:B------:R-:W-:Y:S01]  /*1ca30*/  IADD3 R49, P0, R76.reuse, 0x9000, RZ ;  /* 0x000090004c317810 */ /* 0x040fe20007f1e0ff */
[----:B------:R-:W-:Y:S01]  /*1ca40*/  ULDC.64 UR4, c[0x0][0xaa0] ;  /* 0x0002a80000047ab9 */ /* 0x000fe20000000a00 */
[----:B------:R-:W-:-:S02]  /*1ca50*/  IADD3 R37, P5, R76, 0x6000, RZ ;  /* 0x000060004c257810 */ /* 0x000fc40007fbe0ff */
[C---:B------:R-:W-:Y:S02]  /*1ca60*/  IADD3 R41, P4, R76.reuse, 0x7000, RZ ;  /* 0x000070004c297810 */ /* 0x040fe40007f9e0ff */
[----:B------:R-:W-:Y:S02]  /*1ca70*/  IADD3 R45, P3, R76, 0x8000, RZ ;  /* 0x000080004c2d7810 */ /* 0x000fe40007f7e0ff */
[----:B------:R-:W-:Y:S01]  /*1ca80*/  LOP3.LUT R28, R28, R29, RZ, 0x3c, !PT ;  /* 0x0000001d1c1c7212 */ /* 0x000fe200078e3cff */
[----:B------:R-:W-:Y:S01]  /*1ca90*/  IMAD.X R29, RZ, RZ, R77, P1 ;  /* 0x000000ffff1d7224 */ /* 0x000fe200008e064d */
[C---:B------:R-:W-:Y:S02]  /*1caa0*/  IADD3 R57, P2, R76.reuse, 0xb000, RZ ;  /* 0x0000b0004c397810 */ /* 0x040fe40007f5e0ff */
[----:B------:R-:W-:Y:S02]  /*1cab0*/  LOP3.LUT R48, R49, 0x380, RZ, 0xc0, !PT ;  /* 0x0000038031307812 */ /* 0x000fe400078ec0ff */
[----:B------:R-:W-:-:S02]  /*1cac0*/  IADD3 R53, P1, R76, 0xa000, RZ ;  /* 0x0000a0004c357810 */ /* 0x000fc40007f3e0ff */
[----:B------:R-:W-:Y:S02]  /*1cad0*/  LOP3.LUT R36, R37, 0x380, RZ, 0xc0, !PT ;  /* 0x0000038025247812 */ /* 0x000fe400078ec0ff */
[----:B------:R-:W-:Y:S02]  /*1cae0*/  LOP3.LUT R40, R41, 0x380, RZ, 0xc0, !PT ;  /* 0x0000038029287812 */ /* 0x000fe400078ec0ff */
[----:B------:R-:W-:Y:S02]  /*1caf0*/  LOP3.LUT R44, R45, 0x380, RZ, 0xc0, !PT ;  /* 0x000003802d2c7812 */ /* 0x000fe400078ec0ff */
[----:B------:R-:W-:Y:S02]  /*1cb00*/  LOP3.LUT R56, R57, 0x380, RZ, 0xc0, !PT ;  /* 0x0000038039387812 */ /* 0x000fe400078ec0ff */
[----:B------:R-:W-:Y:S02]  /*1cb10*/  SHF.R.U64 R48, R48, 0x3, RZ ;  /* 0x0000000330307819 */ /* 0x000fe400000012ff */
[----:B------:R-:W-:-:S02]  /*1cb20*/  LOP3.LUT R52, R53, 0x380, RZ, 0xc0, !PT ;  /* 0x0000038035347812 */ /* 0x000fc400078ec0ff */
[----:B------:R-:W-:Y:S02]  /*1cb30*/  SHF.R.U64 R36, R36, 0x3, RZ ;  /* 0x0000000324247819 */ /* 0x000fe400000012ff */
[----:B------:R-:W-:Y:S02]  /*1cb40*/  SHF.R.U64 R40, R40, 0x3, RZ ;  /* 0x0000000328287819 */ /* 0x000fe400000012ff */
[----:B------:R-:W-:Y:S02]  /*1cb50*/  SHF.R.U64 R44, R44, 0x3, RZ ;  /* 0x000000032c2c7819 */ /* 0x000fe400000012ff */
[----:B------:R-:W-:Y:S02]  /*1cb60*/  SHF.R.U64 R56, R56, 0x3, RZ ;  /* 0x0000000338387819 */ /* 0x000fe400000012ff */
[----:B------:R-:W-:Y:S01]  /*1cb70*/  LOP3.LUT R48, R48, R49, RZ, 0x3c, !PT ;  /* 0x0000003130307212 */ /* 0x000fe200078e3cff */
[----:B------:R-:W-:Y:S01]  /*1cb80*/  IMAD.X R49, RZ, RZ, R77, P0 ;  /* 0x000000ffff317224 */ /* 0x000fe200000e064d */
        /* <DEDUP_REMOVED lines=9> */
[----:B------:R-:W-:Y:S02]  /*1cc20*/  LOP3.LUT P0, RZ, R223, 0x3, RZ, 0xc0, !PT ;  /* 0x00000003dfff7812 */ /* 0x000fe4000780c0ff */
[----:B------:R-:W-:-:S02]  /*1cc30*/  IADD3 R61, P5, R76, 0xc000, RZ ;  /* 0x0000c0004c3d7810 */ /* 0x000fc40007fbe0ff */
[C---:B------:R-:W-:Y:S02]  /*1cc40*/  IADD3 R65, P4, R76.reuse, 0xd000, RZ ;  /* 0x0000d0004c417810 */ /* 0x040fe40007f9e0ff */
[----:B------:R-:W-:Y:S02]  /*1cc50*/  IADD3 R69, P3, R76, 0xe000, RZ ;  /* 0x0000e0004c457810 */ /* 0x000fe40007f7e0ff */
[----:B------:R-:W-:Y:S01]  /*1cc60*/  LOP3.LUT R52, R52, R53, RZ, 0x3c, !PT ;  /* 0x0000003534347212 */ /* 0x000fe200078e3cff */
[--C-:B------:R-:W-:Y:S01]  /*1cc70*/  IMAD.X R53, RZ, RZ, R77.reuse, P1 ;  /* 0x000000ffff357224 */ /* 0x100fe200008e064d */
[----:B------:R-:W-:Y:S02]  /*1cc80*/  IADD3 R5, P2, R76, 0xf000, RZ ;  /* 0x0000f0004c057810 */ /* 0x000fe40007f5e0ff */
[----:B------:R-:W-:Y:S02]  /*1cc90*/  ISETP.GE.OR P1, PT, R10, R79, P0 ;  /* 0x0000004f0a00720c */ /* 0x000fe40000726670 */
[----:B------:R-:W-:Y:S01]  /*1cca0*/  LOP3.LUT R60, R61, 0x380, RZ, 0xc0, !PT ;  /* 0x000003803d3c7812 */ /* 0x000fe200078ec0ff */
[----:B------:R-:W-:Y:S01]  /*1ccb0*/  IMAD.X R73, RZ, RZ, R77, P2 ;  /* 0x000000ffff497224 */ /* 0x000fe200010e064d */
[----:B------:R-:W-:-:S02]  /*1ccc0*/  LOP3.LUT R64, R65, 0x380, RZ, 0xc0, !PT ;  /* 0x0000038041407812 */ /* 0x000fc400078ec0ff */
[----:B------:R-:W-:Y:S02]  /*1ccd0*/  LOP3.LUT R68, R69, 0x380, RZ, 0xc0, !PT ;  /* 0x0000038045447812 */ /* 0x000fe400078ec0ff */
[----:B------:R-:W-:Y:S02]  /*1cce0*/  ISETP.GE.OR P0, PT, R2, R79, P0 ;  /* 0x0000004f0200720c */ /* 0x000fe40000706670 */
[----:B------:R-:W-:Y:S02]  /*1ccf0*/  LOP3.LUT R2, R5, 0x380, RZ, 0xc0, !PT ;  /* 0x0000038005027812 */ /* 0x000fe400078ec0ff */
[----:B------:R-:W-:Y:S01]  /*1cd00*/  LOP3.LUT R7, R76, 0x380, RZ, 0xc0, !PT ;  /* 0x000003804c077812 */ /* 0x000fe200078ec0ff */
[----:B------:R-:W-:Y:S01]  /*1cd10*/  @!P1 STG.E desc[UR46][R54.64], R0 ;  /* 0x0000000036009986 */ /* 0x000fe2000c10192e */
[----:B------:R-:W-:Y:S02]  /*1cd20*/  SHF.R.U64 R60, R60, 0x3, RZ ;  /* 0x000000033c3c7819 */ /* 0x000fe400000012ff */
[----:B------:R-:W-:-:S02]  /*1cd30*/  SHF.R.U64 R64, R64, 0x3, RZ ;  /* 0x0000000340407819 */ /* 0x000fc400000012ff */
[----:B------:R-:W-:Y:S02]  /*1cd40*/  SHF.R.U64 R68, R68, 0x3, RZ ;  /* 0x0000000344447819 */ /* 0x000fe400000012ff */
[----:B------:R-:W-:Y:S01]  /*1cd50*/  SHF.R.U64 R2, R2, 0x3, RZ ;  /* 0x0000000302027819 */ /* 0x000fe200000012ff */
[----:B------:R0:W-:Y:S01]  /*1cd60*/  @!P0 STG.E desc[UR46][R54.64+0x20], R3 ;  /* 0x0000200336008986 */ /* 0x0001e2000c10192e */
[----:B------:R-:W-:Y:S02]  /*1cd70*/  SHF.R.U64 R7, R7, 0x3, RZ ;  /* 0x0000000307077819 */ /* 0x000fe400000012ff */
[----:B------:R-:W-:Y:S01]  /*1cd80*/  LOP3.LUT R60, R60, R61, RZ, 0x3c, !PT ;  /* 0x0000003d3c3c7212 */ /* 0x000fe200078e3cff */
[--C-:B------:R-:W-:Y:S01]  /*1cd90*/  IMAD.X R61, RZ, RZ, R77.reuse, P5 ;  /* 0x000000ffff3d7224 */ /* 0x100fe200028e064d */
[----:B------:R-:W-:Y:S01]  /*1cda0*/  LOP3.LUT R64, R64, R65, RZ, 0x3c, !PT ;  /* 0x0000004140407212 */ /* 0x000fe200078e3cff */
[--C-:B------:R-:W-:Y:S01]  /*1cdb0*/  IMAD.X R65, RZ, RZ, R77.reuse, P4 ;  /* 0x000000ffff417224 */ /* 0x100fe200020e064d */
[----:B------:R-:W-:Y:S01]  /*1cdc0*/  LOP3.LUT R68, R68, R69, RZ, 0x3c, !PT ;  /* 0x0000004544447212 */ /* 0x000fe200078e3cff */
[----:B------:R-:W-:Y:S01]  /*1cdd0*/  IMAD.X R69, RZ, RZ, R77, P3 ;  /* 0x000000ffff457224 */ /* 0x000fe200018e064d */
[----:B------:R-:W-:Y:S01]  /*1cde0*/  LOP3.LUT R72, R2, R5, RZ, 0x3c, !PT ;  /* 0x0000000502487212 */ /* 0x000fe200078e3cff */
[----:B------:R-:W5:Y:S01]  /*1cdf0*/  LD.E.128 R8, desc[UR46][R8.64] ;  /* 0x0000002e08087980 */ /* 0x000f62000c101d00 */
[----:B------:R-:W-:-:S03]  /*1ce00*/  LOP3.LUT R76, R7, R76, RZ, 0x3c, !PT ;  /* 0x0000004c074c7212 */ /* 0x000fc600078e3cff */
[----:B------:R-:W5:Y:S01]  /*1ce10*/  LD.E.128 R12, desc[UR46][R12.64] ;  /* 0x0000002e0c0c7980 */ /* 0x000f62000c101d00 */
[----:B0-----:R-:W-:-:S03]  /*1ce20*/  MOV R3, R23 ;  /* 0x0000001700037202 */ /* 0x001fc60000000f00 */
[----:B------:R0:W5:Y:S04]  /*1ce30*/  LD.E.128 R4, desc[UR46][R76.64] ;  /* 0x0000002e4c047980 */ /* 0x000168000c101d00 */
        /* <DEDUP_REMOVED lines=13> */
[----:B------:R-:W-:Y:S01]  /*1cf10*/  IMAD R21, R21, UR4, RZ ;  /* 0x0000000415157c24 */ /* 0x000fe2000f8e02ff */
[----:B------:R-:W-:Y:S01]  /*1cf20*/  @!PT LDS RZ, [RZ] ;  /* 0x00000000fffff984 */ /* 0x000fe20000000800 */
[----:B------:R-:W-:Y:S01]  /*1cf30*/  @!PT LDS RZ, [RZ] ;  /* 0x00000000fffff984 */ /* 0x000fe20000000800 */
[----:B------:R-:W-:Y:S01]  /*1cf40*/  @!PT LDS RZ, [RZ] ;  /* 0x00000000fffff984 */ /* 0x000fe20000000800 */
[----:B------:R-:W-:Y:S01]  /*1cf50*/  @!PT LDS RZ, [RZ] ;  /* 0x00000000fffff984 */ /* 0x000fe20000000800 */
[----:B------:R1:W-:Y:S06]  /*1cf60*/  MEMBAR.ALL.CTA ;  /* 0x0000000000007992 */ /* 0x0003ec0000008000 */
[----:B-1----:R-:W1:Y:S01]  /*1cf70*/  FENCE.VIEW.ASYNC.S ;  /* 0x00000000000073c6 */ /* 0x002e620000000000 */
[----:B------:R-:W-:-:S02]  /*1cf80*/  IMAD.MOV.U32 R2, RZ, RZ, R22 ;  /* 0x000000ffff027224 */ /* 0x000fc400078e0016 */
[C---:B------:R-:W-:Y:S02]  /*1cf90*/  IMAD R21, R20.reuse, UR5, R21 ;  /* 0x0000000514157c24 */ /* 0x040fe4000f8e0215 */
[----:B------:R-:W-:Y:S01]  /*1cfa0*/  IMAD.WIDE.U32 R2, R20, UR4, R2 ;  /* 0x0000000414027c25 */ /* 0x000fe2000f8e0002 */
[----:B------:R-:W-:-:S03]  /*1cfb0*/  ULDC.64 UR4, c[0x0][0xae0] ;  /* 0x0002b80000047ab9 */ /* 0x000fc60000000a00 */
[----:B------:R-:W-:Y:S02]  /*1cfc0*/  IMAD R79, R220, -0x80, R79 ;  /* 0xffffff80dc4f7824 */ /* 0x000fe400078e024f */
[----:B------:R-:W-:Y:S02]  /*1cfd0*/  IMAD R0, R78, UR4, RZ ;  /* 0x000000044e007c24 */ /* 0x000fe4000f8e02ff */
[----:B------:R-:W-:Y:S01]  /*1cfe0*/  IMAD.IADD R3, R3, 0x1, R21 ;  /* 0x0000000103037824 */ /* 0x000fe200078e0215 */
[----:B------:R-:W-:Y:S01]  /*1cff0*/  ISETP.GE.AND P3, PT, R18, R79, PT ;  /* 0x0000004f1200720c */ /* 0x000fe20003f66270 */
[C---:B------:R-:W-:Y:S02]  /*1d000*/  IMAD R21, R217.reuse, UR5, R0 ;  /* 0x00000005d9157c24 */ /* 0x040fe4000f8e0200 */
[----:B------:R-:W-:Y:S01]  /*1d010*/  IMAD.WIDE.U32 R2, R217, UR4, R2 ;  /* 0x00000004d9027c25 */ /* 0x000fe2000f8e0002 */
[----:B------:R-:W-:-:S03]  /*1d020*/  ULDC.64 UR4, c[0x0][0xae8] ;  /* 0x0002ba0000047ab9 */ /* 0x000fc60000000a00 */
[----:B------:R-:W-:Y:S02]  /*1d030*/  VIADD R0, R16, 0x28420 ;  /* 0x0002842010007836 */ /* 0x000fe40000000000 */
[----:B------:R-:W-:Y:S02]  /*1d040*/  IMAD R20, R80, UR4, RZ ;  /* 0x0000000450147c24 */ /* 0x000fe4000f8e02ff */
[----:B------:R-:W-:Y:S01]  /*1d050*/  IMAD.IADD R3, R3, 0x1, R21 ;  /* 0x0000000103037824 */ /* 0x000fe200078e0215 */
[----:B------:R-:W-:Y:S02]  /*1d060*/  PRMT R0, RZ, 0x654, R0 ;  /* 0x00000654ff007816 */ /* 0x000fe40000000000 */
[-C--:B------:R-:W-:Y:S01]  /*1d070*/  ISETP.GE.AND P2, PT, R195, R79.reuse, PT ;  /* 0x0000004fc300720c */ /* 0x080fe20003f46270 */
[----:B0-----:R-:W-:Y:S01]  /*1d080*/  IMAD.WIDE.U32 R76, R81, UR4, R2 ;  /* 0x00000004514c7c25 */ /* 0x001fe2000f8e0002 */
[-C--:B------:R-:W-:Y:S01]  /*1d090*/  ISETP.GE.AND P0, PT, R222, R79.reuse, PT ;  /* 0x0000004fde00720c */ /* 0x080fe20003f06270 */
[----:B-1----:R0:W-:Y:S01]  /*1d0a0*/  SYNCS.ARRIVE.TRANS64.RED.A1T0 RZ, [R0+URZ], RZ ;  /* 0x000000ff00ff79a7 */ /* 0x0021e2000810043f */
[----:B------:R-:W-:Y:S01]  /*1d0b0*/  ISETP.GE.AND P1, PT, R221, R79, PT ;  /* 0x0000004fdd00720c */ /* 0x000fe20003f26270 */
[----:B------:R-:W-:Y:S01]  /*1d0c0*/  IMAD R79, R81, UR5, R20 ;  /* 0x00000005514f7c24 */ /* 0x000fe2000f8e0214 */
[----:B------:R-:W-:Y:S01]  /*1d0d0*/  BSSY B1, `(.L_x_1441) ;  /* 0x0000019000017945 */ /* 0x000fe20003800000 */
[----:B------:R-:W-:-:S04]  /*1d0e0*/  IMAD.WIDE R20, R220, 0x80, R18 ;  /* 0x00000080dc147825 */ /* 0x000fc800078e0212 */
[----:B------:R-:W-:Y:S01]  /*1d0f0*/  IMAD.IADD R81, R77, 0x1, R79 ;  /* 0x000000014d517824 */ /* 0x000fe200078e024f */
[----:B0-----:R-:W-:Y:S06]  /*1d100*/  @P3 BRA `(.L_x_1442) ;  /* 0x0000000000543947 */ /* 0x001fec0003800000 */
[----:B------:R-:W-:Y:S01]  /*1d110*/  ULDC.64 UR6, c[0x0][0xad8] ;  /* 0x0002b60000067ab9 */ /* 0x000fe20000000a00 */
[----:B------:R-:W-:Y:S01]  /*1d120*/  IMAD.MOV.U32 R2, RZ, RZ, R76 ;  /* 0x000000ffff027224 */ /* 0x000fe200078e004c */
[----:B------:R-:W-:Y:S01]  /*1d130*/  ULDC UR4, c[0x0][0xa8c] ;  /* 0x0002a30000047ab9 */ /* 0x000fe20000000800 */
[----:B------:R-:W-:Y:S01]  /*1d140*/  IMAD R79, R21, UR6, RZ ;  /* 0x00000006154f7c24 */ /* 0x000fe2000f8e02ff */
[----:B------:R-:W-:Y:S01]  /*1d150*/  ISETP.GE.AND P5, PT, R22, UR4, PT ;  /* 0x0000000416007c0c */ /* 0x000fe2000bfa6270 */
[----:B------:R-:W-:Y:S01]  /*1d160*/  IMAD.MOV.U32 R3, RZ, RZ, R81 ;  /* 0x000000ffff037224 */ /* 0x000fe200078e0051 */
[----:B------:R-:W-:Y:S01]  /*1d170*/  ISETP.GE.AND P4, PT, R199, UR4, PT ;  /* 0x00000004c7007c0c */ /* 0x000fe2000bf86270 */
[C---:B------:R-:W-:Y:S02]  /*1d180*/  IMAD R79, R20.reuse, UR7, R79 ;  /* 0x00000007144f7c24 */ /* 0x040fe4000f8e024f */
[----:B------:R-:W-:Y:S01]  /*1d190*/  IMAD.WIDE.U32 R2, R20, UR6, R2 ;  /* 0x0000000614027c25 */ /* 0x000fe2000f8e0002 */
[----:B------:R-:W-:-:S03]  /*1d1a0*/  ULDC.64 UR6, c[0x0][0xa80] ;  /* 0x0002a00000067ab9 */ /* 0x000fc60000000a00 */
[----:B------:R-:W-:Y:S01]  /*1d1b0*/  IMAD.IADD R3, R3, 0x1, R79 ;  /* 0x0000000103037824 */ /* 0x000fe200078e024f */
[----:B------:R-:W-:Y:S01]  /*1d1c0*/  LEA R78, P3, R2, UR6, 0x1 ;  /* 0x00000006024e7c11 */ /* 0x000fe2000f8608ff */
[----:B------:R-:W-:-:S03]  /*1d1d0*/  VIADD R0, R22, 0x80 ;  /* 0x0000008016007836 */ /* 0x000fc60000000000 */
        /* <DEDUP_REMOVED lines=8> */
.L_x_1442:
[----:B------:R-:W-:Y:S05]  /*1d260*/  BSYNC B1 ;  /* 0x0000000000017941 */ /* 0x000fea0003800000 */
.L_x_1441:
[----:B------:R-:W-:Y:S04]  /*1d270*/  BSSY B1, `(.L_x_1443) ;  /* 0x0000019000017945 */ /* 0x000fe80003800000 */
[----:B------:R-:W-:Y:S05]  /*1d280*/  @P2 BRA `(.L_x_1444) ;  /* 0x00000000005c2947 */ /* 0x000fea0003800000 */
[----:B0----5:R-:W-:Y:S01]  /*1d290*/  IADD3 R5, P2, R20, 0x20, RZ ;  /* 0x0000002014057810 */ /* 0x021fe20007f5e0ff */
[----:B------:R-:W-:Y:S01]  /*1d2a0*/  ULDC.64 UR4, c[0x0][0xad8] ;  /* 0x0002b60000047ab9 */ /* 0x000fe20000000a00 */
[----:B------:R-:W-:Y:S01]  /*1d2b0*/  IMAD.MOV.U32 R2, RZ, RZ, R76 ;  /* 0x000000ffff027224 */ /* 0x000fe200078e004c */
[----:B------:R-:W-:Y:S01]  /*1d2c0*/  ULDC.64 UR6, c[0x0][0xa80] ;  /* 0x0002a00000067ab9 */ /* 0x000fe20000000a00 */
[----:B------:R-:W-:Y:S02]  /*1d2d0*/  IMAD.MOV.U32 R3, RZ, RZ, R81 ;  /* 0x000000ffff037224 */ /* 0x000fe400078e0051 */
[----:B------:R-:W-:Y:S02]  /*1d2e0*/  IMAD.X R0, RZ, RZ, R21, P2 ;  /* 0x000000ffff007224 */ /* 0x000fe400010e0615 */
[----:B------:R-:W-:Y:S02]  /*1d2f0*/  VIADD R4, R22, 0x80 ;  /* 0x0000008016047836 */ /* 0x000fe40000000000 */
[----:B------:R-:W-:-:S02]  /*1d300*/  IMAD R0, R0, UR4, RZ ;  /* 0x0000000400007c24 */ /* 0x000fc4000f8e02ff */
[C---:B------:R-:W-:Y:S01]  /*1d310*/  IMAD.WIDE.U32 R2, R5.reuse, UR4, R2 ;  /* 0x0000000405027c25 */ /* 0x040fe2000f8e0002 */
[----:B------:R-:W-:Y:S02]  /*1d320*/  ULDC UR4, c[0x0][0xa8c] ;  /* 0x0002a30000047ab9 */ /* 0x000fe40000000800 */
        /* <DEDUP_REMOVED lines=13> */
.L_x_1444:
[----:B------:R-:W-:Y:S05]  /*1d400*/  BSYNC B1 ;  /* 0x0000000000017941 */ /* 0x000fea0003800000 */
.L_x_1443:
[----:B------:R-:W-:Y:S04]  /*1d410*/  BSSY B1, `(.L_x_1445) ;  /* 0x0000019000017945 */ /* 0x000fe80003800000 */
[----:B------:R-:W-:Y:S05]  /*1d420*/  @P0 BRA `(.L_x_1446) ;  /* 0x00000000005c0947 */ /* 0x000fea0003800000 */
[----:B01---5:R-:W-:Y:S01]  /*1d430*/  IADD3 R5, P0, R20, 0x40, RZ ;  /* 0x0000004014057810 */ /* 0x023fe20007f1e0ff */
        /* <DEDUP_REMOVED lines=22> */
.L_x_1446:
[----:B------:R-:W-:Y:S05]  /*1d5a0*/  BSYNC B1 ;  /* 0x0000000000017941 */ /* 0x000fea0003800000 */
.L_x_1445:
[----:B------:R-:W-:Y:S05]  /*1d5b0*/  @P1 BRA `(.L_x_1447) ;  /* 0x0000000c00241947 */ /* 0x000fea0003800000 */
[----:B012--5:R-:W-:Y:S01]  /*1d5c0*/  IADD3 R5, P0, R20, 0x60, RZ ;  /* 0x0000006014057810 */ /* 0x027fe20007f1e0ff */
[----:B------:R-:W-:Y:S01]  /*1d5d0*/  ULDC.64 UR6, c[0x0][0xad8] ;  /* 0x0002b60000067ab9 */ /* 0x000fe20000000a00 */
[----:B------:R-:W-:Y:S01]  /*1d5e0*/  IMAD.MOV.U32 R2, RZ, RZ, R76 ;  /* 0x000000ffff027224 */ /* 0x000fe200078e004c */
[----:B------:R-:W-:Y:S01]  /*1d5f0*/  ULDC UR4, c[0x0][0xa8c] ;  /* 0x0002a30000047ab9 */ /* 0x000fe20000000800 */
[----:B------:R-:W-:Y:S01]  /*1d600*/  IMAD.MOV.U32 R3, RZ, RZ, R81 ;  /* 0x000000ffff037224 */ /* 0x000fe200078e0051 */
[C---:B------:R-:W-:Y:S01]  /*1d610*/  ISETP.GE.AND P1, PT, R22.reuse, UR4, PT ;  /* 0x0000000416007c0c */ /* 0x040fe2000bf26270 */
[----:B------:R-:W-:Y:S01]  /*1d620*/  IMAD.X R20, RZ, RZ, R21, P0 ;  /* 0x000000ffff147224 */ /* 0x000fe200000e0615 */
[----:B------:R-:W-:Y:S01]  /*1d630*/  ISETP.GE.AND P2, PT, R199, UR4, PT ;  /* 0x00000004c7007c0c */ /* 0x000fe2000bf46270 */
[----:B------:R-:W-:Y:S02]  /*1d640*/  VIADD R0, R22, 0x80 ;  /* 0x0000008016007836 */ /* 0x000fe40000000000 */
[----:B------:R-:W-:-:S02]  /*1d650*/  IMAD R20, R20, UR6, RZ ;  /* 0x0000000614147c24 */ /* 0x000fc4000f8e02ff */
        /* <DEDUP_REMOVED lines=15> */
.L_x_1438:
[----:B------:R-:W-:Y:S01]  /*1d750*/  ULDC.64 UR4, c[0x0][0xbd8] ;  /* 0x0002f60000047ab9 */ /* 0x000fe20000000a00 */
[----:B------:R-:W2:Y:S01]  /*1d760*/  LDC.64 R2, c[0x0][0xbd8] ;  /* 0x0002f600ff027b82 */ /* 0x000ea20000000a00 */
[----:B------:R-:W-:Y:S01]  /*1d770*/  ISETP.NE.U32.AND P0, PT, RZ, UR4, PT ;  /* 0x00000004ff007c0c */ /* 0x000fe2000bf05070 */
[----:B------:R-:W-:-:S03]  /*1d780*/  IMAD.MOV.U32 R9, RZ, RZ, RZ ;  /* 0x000000ffff097224 */ /* 0x000fc600078e00ff */
[----:B------:R-:W-:Y:S01]  /*1d790*/  ISETP.NE.AND.EX P0, PT, RZ, UR5, PT, P0 ;  /* 0x00000005ff007c0c */ /* 0x000fe2000bf05300 */
[----:B------:R-:W-:Y:S02]  /*1d7a0*/  ULDC.64 UR4, c[0x0][0xbe0] ;  /* 0x0002f80000047ab9 */ /* 0x000fe40000000a00 */
[----:B------:R-:W-:-:S04]  /*1d7b0*/  ISETP.NE.U32.AND P1, PT, RZ, UR4, PT ;  /* 0x00000004ff007c0c */ /* 0x000fc8000bf25070 */
[----:B------:R-:W-:Y:S01]  /*1d7c0*/  ISETP.NE.AND.EX P1, PT, RZ, UR5, PT, P1 ;  /* 0x00000005ff007c0c */ /* 0x000fe2000bf25310 */
[----:B--2---:R-:W-:-:S12]  /*1d7d0*/  IMAD.WIDE R2, R219, 0x4, R2 ;  /* 0x00000004db027825 */ /* 0x004fd800078e0202 */
[----:B------:R-:W2:Y:S01]  /*1d7e0*/  @P1 LDC.64 R4, c[0x0][0xbe0] ;  /* 0x0002f800ff041b82 */ /* 0x000ea20000000a00 */
[----:B------:R-:W-:Y:S02]  /*1d7f0*/  ULDC UR4, c[0x0][0xa88] ;  /* 0x0002a20000047ab9 */ /* 0x000fe40000000800 */
[----:B------:R-:W-:Y:S01]  /*1d800*/  IMAD.U32 R7, RZ, RZ, UR4 ;  /* 0x00000004ff077e24 */ /* 0x000fe2000f8e00ff */
[----:B------:R3:W5:Y:S01]  /*1d810*/  @P0 LDG.E R9, desc[UR46][R2.64] ;  /* 0x0000002e02090981 */ /* 0x000762000c1e1900 */
[----:B--2---:R-:W-:-:S05]  /*1d820*/  @P1 IMAD.WIDE R4, R219, 0x4, R4 ;  /* 0x00000004db041825 */ /* 0x004fca00078e0204 */
[----:B------:R3:W5:Y:S01]  /*1d830*/  @P1 LDG.E R7, desc[UR46][R4.64] ;  /* 0x0000002e04071981 */ /* 0x000762000c1e1900 */
[----:B------:R-:W-:Y:S02]  /*1d840*/  ISETP.GT.AND P2, PT, R236, 0x7f, PT ;  /* 0x0000007fec00780c */ /* 0x000fe40003f44270 */
[----:B------:R-:W-:Y:S01]  /*1d850*/  SHF.R.S32.HI R6, RZ, 0x1f, R219 ;  /* 0x0000001fff067819 */ /* 0x000fe200000114db */
[----:B------:R-:W-:Y:S10]  /*1d860*/  @P1 BRA `(.L_x_1448) ;  /* 0x0000000000101947 */ /* 0x000ff40003800000 */
[----:B------:R-:W-:Y:S05]  /*1d870*/  @!P0 BRA `(.L_x_1448) ;  /* 0x00000000000c8947 */ /* 0x000fea0003800000 */
[----:B------:R-:W2:Y:S04]  /*1d880*/  LDG.E R0, desc[UR46][R2.64] ;  /* 0x0000002e02007981 */ /* 0x000ea8000c1e1900 */
[----:B-----5:R-:W2:Y:S02]  /*1d890*/  LDG.E R7, desc[UR46][R2.64+0x4] ;  /* 0x0000042e02077981 */ /* 0x020ea4000c1e1900 */
[----:B--2---:R-:W-:-:S07]  /*1d8a0*/  IMAD.IADD R7, R7, 0x1, -R0 ;  /* 0x0000000107077824 */ /* 0x004fce00078e0a00 */
.L_x_1448:
[----:B------:R-:W-:Y:S01]  /*1d8b0*/  BSSY B1, `(.L_x_1449) ;  /* 0x000001c000017945 */ /* 0x000fe20003800000 */
[----:B------:R-:W-:Y:S02]  /*1d8c0*/  SEL R10, R6, RZ, !P0 ;  /* 0x000000ff060a7207 */ /* 0x000fe40004000000 */
[----:B------:R-:W-:Y:S02]  /*1d8d0*/  SHF.R.S32.HI R8, RZ, 0x1f, R217 ;  /* 0x0000001fff087819 */ /* 0x000fe400000114d9 */
[----:B------:R-:W-:Y:S02]  /*1d8e0*/  SEL R11, R219, RZ, !P0 ;  /* 0x000000ffdb0b7207 */ /* 0x000fe40004000000 */
[----:B-----5:R-:W-:Y:S01]  /*1d8f0*/  SHF.R.S32.HI R6, RZ, 0x1f, R9 ;  /* 0x0000001fff067819 */ /* 0x020fe20000011409 */
[----:B------:R-:W-:Y:S06]  /*1d900*/  @P2 BRA `(.L_x_1450) ;  /* 0x0000000000582947 */ /* 0x000fec0003800000 */
[----:B------:R-:W2:Y:S02]  /*1d910*/  S2R R0, SR_TID.X ;  /* 0x0000000000007919 */ /* 0x000ea40000002100 */
[----:B--2---:R-:W-:-:S04]  /*1d920*/  IMAD R0, R220, 0x80, R0 ;  /* 0x00000080dc007824 */ /* 0x004fc800078e0200 */
[----:B------:R-:W-:-:S05]  /*1d930*/  VIADD R0, R0, 0xffffff80 ;  /* 0xffffff8000007836 */ /* 0x000fca0000000000 */
[----:B------:R-:W-:-:S13]  /*1d940*/  ISETP.GE.AND P0, PT, R0, R7, PT ;  /* 0x000000070000720c */ /* 0x000fda0003f06270 */
[----:B------:R-:W-:Y:S05]  /*1d950*/  @P0 BRA `(.L_x_1450) ;  /* 0x0000000000440947 */ /* 0x000fea0003800000 */
[----:B---3--:R-:W-:Y:S01]  /*1d960*/  IADD3 R2, P0, R0, R9, RZ ;  /* 0x0000000900027210 */ /* 0x008fe20007f1e0ff */
[----:B------:R-:W-:-:S03]  /*1d970*/  ULDC.64 UR4, c[0x0][0xb70] ;  /* 0x0002dc0000047ab9 */ /* 0x000fc60000000a00 */
[----:B------:R-:W-:Y:S01]  /*1d980*/  LEA.HI.X.SX32 R3, R0, R6, 0x1, P0 ;  /* 0x0000000600037211 */ /* 0x000fe200000f0eff */
[----:B------:R-:W-:-:S04]  /*1d990*/  IMAD R0, R8, UR4, RZ ;  /* 0x0000000408007c24 */ /* 0x000fc8000f8e02ff */
[C---:B------:R-:W-:Y:S02]  /*1d9a0*/  IMAD R5, R217.reuse, UR5, R0 ;  /* 0x00000005d9057c24 */ /* 0x040fe4000f8e0200 */
[----:B------:R-:W-:Y:S01]  /*1d9b0*/  IMAD.WIDE.U32 R2, R217, UR4, R2 ;  /* 0x00000004d9027c25 */ /* 0x000fe2000f8e0002 */
[----:B------:R-:W-:-:S03]  /*1d9c0*/  ULDC.64 UR4, c[0x0][0xb78] ;  /* 0x0002de0000047ab9 */ /* 0x000fc60000000a00 */
[----:B------:R-:W-:Y:S02]  /*1d9d0*/  IMAD R0, R10, UR4, RZ ;  /* 0x000000040a007c24 */ /* 0x000fe4000f8e02ff */
[----:B------:R-:W-:Y:S02]  /*1d9e0*/  IMAD.IADD R3, R3, 0x1, R5 ;  /* 0x0000000103037824 */ /* 0x000fe400078e0205 */
[C---:B------:R-:W-:Y:S02]  /*1d9f0*/  IMAD R5, R11.reuse, UR5, R0 ;  /* 0x000000050b057c24 */ /* 0x040fe4000f8e0200 */
[----:B------:R-:W-:Y:S01]  /*1da00*/  IMAD.WIDE.U32 R2, R11, UR4, R2 ;  /* 0x000000040b027c25 */ /* 0x000fe2000f8e0002 */
[----:B------:R-:W-:-:S03]  /*1da10*/  ULDC.64 UR4, c[0x0][0xb40] ;  /* 0x0002d00000047ab9 */ /* 0x000fc60000000a00 */
[----:B------:R-:W-:Y:S01]  /*1da20*/  IMAD.IADD R3, R3, 0x1, R5 ;  /* 0x0000000103037824 */ /* 0x000fe200078e0205 */
[----:B------:R-:W-:-:S04]  /*1da30*/  LEA R4, P0, R2, UR4, 0x2 ;  /* 0x0000000402047c11 */ /* 0x000fc8000f8010ff */
[----:B------:R-:W-:Y:S01]  /*1da40*/  LEA.HI.X R5, R2, UR5, R3, 0x2, P0 ;  /* 0x0000000502057c11 */ /* 0x000fe200080f1403 */
[----:B------:R-:W-:-:S05]  /*1da50*/  IMAD.MOV.U32 R3, RZ, RZ, -0x800000 ;  /* 0xff800000ff037424 */ /* 0x000fca00078e00ff */
[----:B------:R2:W-:Y:S03]  /*1da60*/  STG.E desc[UR46][R4.64], R3 ;  /* 0x0000000304007986 */ /* 0x0005e6000c10192e */
.L_x_1450:
[----:B------:R-:W-:Y:S05]  /*1da70*/  BSYNC B1 ;  /* 0x0000000000017941 */ /* 0x000fea0003800000 */
.L_x_1449:
[----:B------:R-:W-:Y:S01]  /*1da80*/  ULDC.64 UR4, c[0x0][0xaa0] ;  /* 0x0002a80000047ab9 */ /* 0x000fe20000000a00 */
[----:B---3--:R-:W-:Y:S01]  /*1da90*/  MOV R2, R22 ;  /* 0x0000001600027202 */ /* 0x008fe20000000f00 */
[----:B--2---:R-:W-:Y:S01]  /*1daa0*/  IMAD.MOV.U32 R3, RZ, RZ, R23 ;  /* 0x000000ffff037224 */ /* 0x004fe200078e0017 */
[----:B------:R-:W-:Y:S01]  /*1dab0*/  BSSY B1, `(.L_x_1451) ;  /* 0x000002b000017945 */ /* 0x000fe20003800000 */
[----:B------:R-:W-:Y:S02]  /*1dac0*/  IMAD R0, R6, UR4, RZ ;  /* 0x0000000406007c24 */ /* 0x000fe4000f8e02ff */
[----:B------:R-:W-:-:S04]  /*1dad0*/  IMAD.WIDE.U32 R2, R9, UR4, R2 ;  /* 0x0000000409027c25 */ /* 0x000fc8000f8e0002 */
[----:B------:R-:W-:Y:S01]  /*1dae0*/  IMAD R9, R9, UR5, R0 ;  /* 0x0000000509097c24 */ /* 0x000fe2000f8e0200 */
[----:B------:R-:W-:Y:S02]  /*1daf0*/  ULDC.64 UR4, c[0x0][0xae0] ;  /* 0x0002b80000047ab9 */ /* 0x000fe40000000a00 */
[----:B------:R-:W-:Y:S02]  /*1db00*/  IMAD R0, R8, UR4, RZ ;  /* 0x0000000408007c24 */ /* 0x000fe4000f8e02ff */
[----:B------:R-:W-:Y:S02]  /*1db10*/  IMAD R8, R220, -0x80, R7 ;  /* 0xffffff80dc087824 */ /* 0x000fe400078e0207 */
[----:B------:R-:W-:Y:S02]  /*1db20*/  IMAD.IADD R3, R3, 0x1, R9 ;  /* 0x0000000103037824 */ /* 0x000fe400078e0209 */
[C---:B------:R-:W-:Y:S01]  /*1db30*/  IMAD R5, R217.reuse, UR5, R0 ;  /* 0x00000005d9057c24 */ /* 0x040fe2000f8e0200 */
[-C--:B------:R-:W-:Y:S01]  /*1db40*/  ISETP.GE.AND P1, PT, R18, R8.reuse, PT ;  /* 0x000000081200720c */ /* 0x080fe20003f26270 */
[----:B------:R-:W-:Y:S01]  /*1db50*/  IMAD.WIDE.U32 R2, R217, UR4, R2 ;  /* 0x00000004d9027c25 */ /* 0x000fe2000f8e0002 */
[----:B------:R-:W-:Y:S01]  /*1db60*/  ULDC.64 UR4, c[0x0][0xae8] ;  /* 0x0002ba0000047ab9 */ /* 0x000fe20000000a00 */
[----:B------:R-:W-:-:S02]  /*1db70*/  ISETP.GE.AND P0, PT, R195, R8, PT ;  /* 0x00000008c300720c */ /* 0x000fc40003f06270 */
[----:B------:R-:W-:Y:S02]  /*1db80*/  IMAD.IADD R3, R3, 0x1, R5 ;  /* 0x0000000103037824 */ /* 0x000fe400078e0205 */
[----:B------:R-:W-:Y:S02]  /*1db90*/  IMAD R0, R10, UR4, RZ ;  /* 0x000000040a007c24 */ /* 0x000fe4000f8e02ff */
[----:B------:R-:W-:-:S04]  /*1dba0*/  IMAD.WIDE.U32 R4, R11, UR4, R2 ;  /* 0x000000040b047c25 */ /* 0x000fc8000f8e0002 */
[----:B------:R-:W-:Y:S02]  /*1dbb0*/  IMAD R9, R11, UR5, R0 ;  /* 0x000000050b097c24 */ /* 0x000fe4000f8e0200 */
[----:B------:R-:W-:Y:S02]  /*1dbc0*/  IMAD.MOV.U32 R2, RZ, RZ, R18 ;  /* 0x000000ffff027224 */ /* 0x000fe400078e0012 */
[----:B------:R-:W-:Y:S02]  /*1dbd0*/  IMAD.MOV.U32 R3, RZ, RZ, R19 ;  /* 0x000000ffff037224 */ /* 0x000fe400078e0013 */
[----:B------:R-:W-:Y:S02]  /*1dbe0*/  IMAD.IADD R11, R5, 0x1, R9 ;  /* 0x00000001050b7824 */ /* 0x000fe400078e0209 */
[----:B------:R-:W-:Y:S01]  /*1dbf0*/  IMAD.WIDE R6, R220, 0x80, R2 ;  /* 0x00000080dc067825 */ /* 0x000fe200078e0202 */
[----:B------:R-:W-:Y:S06]  /*1dc00*/  @P1 BRA `(.L_x_1452) ;  /* 0x0000000000541947 */ /* 0x000fec0003800000 */
[C---:B------:R-:W-:Y:S01]  /*1dc10*/  VIADD R2, R22.reuse, 0xc0 ;  /* 0x000000c016027836 */ /* 0x040fe20000000000 */
[----:B------:R-:W-:Y:S01]  /*1dc20*/  ULDC UR4, c[0x0][0xa8c] ;  /* 0x0002a30000047ab9 */ /* 0x000fe20000000800 */
[----:B------:R-:W-:Y:S01]  /*1dc30*/  ULDC.64 UR6, c[0x0][0xad8] ;  /* 0x0002b60000067ab9 */ /* 0x000fe20000000a00 */
[C---:B------:R-:W-:Y:S01]  /*1dc40*/  VIADD R0, R22.reuse, 0x80 ;  /* 0x0000008016007836 */ /* 0x040fe20000000000 */
        /* <DEDUP_REMOVED lines=17> */
.L_x_1452:
[----:B------:R-:W-:Y:S05]  /*1dd60*/  BSYNC B1 ;  /* 0x0000000000017941 */ /* 0x000fea0003800000 */
.L_x_1451:
        /* <DEDUP_REMOVED lines=19> */
[----:B--2---:R-:W-:Y:S01]  /*1dea0*/  LEA R12, P0, R2, UR6, 0x1 ;  /* 0x00000006020c7c11 */ /* 0x004fe2000f8008ff */
[----:B------:R-:W-:-:S05]  /*1deb0*/  IMAD.IADD R3, R3, 0x1, R9 ;  /* 0x0000000103037824 */ /* 0x000fca00078e0209 */
[----:B------:R-:W-:-:S05]  /*1dec0*/  LEA.HI.X R13, R2, UR7, R3, 0x1, P0 ;  /* 0x00000007020d7c11 */ /* 0x000fca00080f0c03 */
[----:B------:R3:W-:Y:S04]  /*1ded0*/  @!P2 STG.E.128 desc[UR46][R12.64], RZ ;  /* 0x000000ff0c00a986 */ /* 0x0007e8000c101d2e */
[----:B------:R3:W-:Y:S04]  /*1dee0*/  @!P3 STG.E.128 desc[UR46][R12.64+0x80], RZ ;  /* 0x000080ff0c00b986 */ /* 0x0007e8000c101d2e */
[----:B------:R3:W-:Y:S04]  /*1def0*/  @!P4 STG.E.128 desc[UR46][R12.64+0x100], RZ ;  /* 0x000100ff0c00c986 */ /* 0x0007e8000c101d2e */
[----:B------:R3:W-:Y:S02]  /*1df00*/  @!P5 STG.E.128 desc[UR46][R12.64+0x180], RZ ;  /* 0x000180ff0c00d986 */ /* 0x0007e4000c101d2e */
.L_x_1454:
[----:B------:R-:W-:Y:S05]  /*1df10*/  BSYNC B1 ;  /* 0x0000000000017941 */ /* 0x000fea0003800000 */
.L_x_1453:
        /* <DEDUP_REMOVED lines=26> */
.L_x_1456:
[----:B------:R-:W-:Y:S05]  /*1e0c0*/  BSYNC B1 ;  /* 0x0000000000017941 */ /* 0x000fea0003800000 */
.L_x_1455:
[----:B------:R-:W-:Y:S05]  /*1e0d0*/  @P0 BRA `(.L_x_1447) ;  /* 0x00000000005c0947 */ /* 0x000fea0003800000 */
[----:B------:R-:W-:Y:S01]  /*1e0e0*/  IADD3 R5, P0, R6, 0x60, RZ ;  /* 0x0000006006057810 */ /* 0x000fe20007f1e0ff */
[----:B------:R-:W-:Y:S01]  /*1e0f0*/  ULDC.64 UR6, c[0x0][0xad8] ;  /* 0x0002b60000067ab9 */ /* 0x000fe20000000a00 */
[----:B------:R-:W-:Y:S01]  /*1e100*/  IMAD.MOV.U32 R2, RZ, RZ, R4 ;  /* 0x000000ffff027224 */ /* 0x000fe200078e0004 */
[----:B------:R-:W-:Y:S01]  /*1e110*/  ULDC UR4, c[0x0][0xa8c] ;  /* 0x0002a30000047ab9 */ /* 0x000fe20000000800 */
[----:B------:R-:W-:Y:S01]  /*1e120*/  IMAD.MOV.U32 R3, RZ, RZ, R11 ;  /* 0x000000ffff037224 */ /* 0x000fe200078e000b */
[C---:B------:R-:W-:Y:S01]  /*1e130*/  ISETP.GE.AND P1, PT, R22.reuse, UR4, PT ;  /* 0x0000000416007c0c */ /* 0x040fe2000bf26270 */
[----:B------:R-:W-:Y:S01]  /*1e140*/  IMAD.X R6, RZ, RZ, R7, P0 ;  /* 0x000000ffff067224 */ /* 0x000fe200000e0607 */
[----:B------:R-:W-:Y:S01]  /*1e150*/  ISETP.GE.AND P2, PT, R199, UR4, PT ;  /* 0x00000004c7007c0c */ /* 0x000fe2000bf46270 */
[C---:B------:R-:W-:Y:S02]  /*1e160*/  VIADD R0, R22.reuse, 0x80 ;  /* 0x0000008016007836 */ /* 0x040fe40000000000 */
[----:B------:R-:W-:-:S02]  /*1e170*/  VIADD R4, R22, 0xc0 ;  /* 0x000000c016047836 */ /* 0x000fc40000000000 */
        /* <DEDUP_REMOVED lines=13> */
.L_x_1447:
[----:B------:R-:W-:Y:S05]  /*1e250*/  BSYNC B0 ;  /* 0x0000000000007941 */ /* 0x000fea0003800000 */
.L_x_1437:
[----:B------:R-:W-:Y:S02]  /*1e260*/  ULDC UR4, c[0x0][0xc14] ;  /* 0x0003050000047ab9 */ /* 0x000fe40000000800 */
[----:B-1----:R-:W-:-:S13]  /*1e270*/  ISETP.GE.AND P0, PT, R207, UR4, PT ;  /* 0x00000004cf007c0c */ /* 0x002fda000bf06270 */
[----:B------:R-:W-:Y:S05]  /*1e280*/  @!P0 BRA `(.L_x_1457) ;  /* 0xfffffe2c00a88947 */ /* 0x000fea000383ffff */
[----:B------:R-:W-:Y:S05]  /*1e290*/  BRA `(.L_x_1210) ;  /* 0x0000006800d87947 */ /* 0x000fea0003800000 */
.L_x_1208:
        /* <DEDUP_REMOVED lines=20> */
.L_x_1458:
[----:B------:R-:W1:Y:S01]  /*1e3e0*/  S2R R0, SR_TID.X ;  /* 0x0000000000007919 */ /* 0x000e620000002100 */
[----:B------:R-:W-:Y:S01]  /*1e3f0*/  ULDC UR4, c[0x0][0xc14] ;  /* 0x0003050000047ab9 */ /* 0x000fe20000000800 */
[----:B------:R-:W2:Y:S01]  /*1e400*/  S2UR UR6, SR_CTAID.X ;  /* 0x00000000000679c3 */ /* 0x000ea20000002500 */
[----:B------:R-:W-:Y:S01]  /*1e410*/  ULDC UR5, c[0x0][0xc10] ;  /* 0x0003040000057ab9 */ /* 0x000fe20000000800 */
[----:B-1----:R-:W-:-:S04]  /*1e420*/  LOP3.LUT R0, R0, 0x1f, RZ, 0xc0, !PT ;  /* 0x0000001f00007812 */ /* 0x002fc800078ec0ff */
[----:B------:R-:W-:-:S04]  /*1e430*/  ISETP.NE.AND P0, PT, R0, 0x1f, PT ;  /* 0x0000001f0000780c */ /* 0x000fc80003f05270 */
[----:B------:R-:W-:-:S13]  /*1e440*/  ISETP.GE.OR P1, PT, R0, UR4, !P0 ;  /* 0x0000000400007c0c */ /* 0x000fda000c726670 */
[----:B0-----:R-:W0:Y:S02]  /*1e450*/  @!P1 LDC.64 R2, c[0x0][0xc58] ;  /* 0x00031600ff029b82 */ /* 0x001e240000000a00 */
[----:B0-----:R-:W-:-:S05]  /*1e460*/  @!P1 IMAD.WIDE.U32 R2, R0, 0x4, R2 ;  /* 0x0000000400029825 */ /* 0x001fca00078e0002 */
[----:B------:R-:W3:Y:S01]  /*1e470*/  @!P1 LDG.E R5, desc[UR46][R2.64] ;  /* 0x0000002e02059981 */ /* 0x000ee2000c1e1900 */
[C---:B------:R-:W-:Y:S01]  /*1e480*/  ISETP.NE.AND P1, PT, R0.reuse, RZ, PT ;  /* 0x000000ff0000720c */ /* 0x040fe20003f25270 */
[----:B------:R-:W-:Y:S01]  /*1e490*/  UMOV UR4, URZ ;  /* 0x0000003f00047c82 */ /* 0x000fe20008000000 */
[C---:B------:R-:W-:Y:S02]  /*1e4a0*/  ISETP.GE.U32.AND P2, PT, R0.reuse, 0x2, PT ;  /* 0x000000020000780c */ /* 0x040fe40003f46070 */
[C---:B------:R-:W-:Y:S02]  /*1e4b0*/  ISETP.GE.U32.AND P3, PT, R0.reuse, 0x4, PT ;  /* 0x000000040000780c */ /* 0x040fe40003f66070 */
[C---:B------:R-:W-:Y:S02]  /*1e4c0*/  ISETP.GE.U32.AND P4, PT, R0.reuse, 0x8, PT ;  /* 0x000000080000780c */ /* 0x040fe40003f86070 */
[----:B------:R-:W-:Y:S01]  /*1e4d0*/  ISETP.GE.U32.AND P5, PT, R0, 0x10, PT ;  /* 0x000000100000780c */ /* 0x000fe20003fa6070 */
        /* <DEDUP_REMOVED lines=14> */
[----:B------:R-:W-:Y:S01]  /*1e5c0*/  IMAD.IADD R6, R3, 0x1, R4 ;  /* 0x0000000103067824 */ /* 0x000fe200078e0204 */
[----:B------:R-:W-:-:S04]  /*1e5d0*/  MOV R4, RZ ;  /* 0x000000ff00047202 */ /* 0x000fc80000000f00 */
[----:B------:R-:W0:Y:S02]  /*1e5e0*/  SHFL.IDX PT, R7, R6, 0x1f, 0x1f ;  /* 0x03e01f0006077f89 */ /* 0x000e2400000e0000 */
[----:B0-----:R-:W-:-:S04]  /*1e5f0*/  IMAD R7, R7, UR5, RZ ;  /* 0x0000000507077c24 */ /* 0x001fc8000f8e02ff */
[----:B------:R-:W-:Y:S01]  /*1e600*/  IMAD.MOV.U32 R2, RZ, RZ, R7 ;  /* 0x000000ffff027224 */ /* 0x000fe200078e0007 */
[----:B--2---:R-:W-:-:S13]  /*1e610*/  ISETP.GT.AND P6, PT, R7, UR6, PT ;  /* 0x0000000607007c0c */ /* 0x004fda000bfc4270 */
[----:B------:R-:W-:Y:S05]  /*1e620*/  @P6 BRA `(.L_x_1460) ;  /* 0x0000000000a06947 */ /* 0x000fea0003800000 */
[----:B------:R-:W0:Y:S01]  /*1e630*/  LDC R6, c[0x0][0xc14] ;  /* 0x00030500ff067b82 */ /* 0x000e220000000800 */
[----:B------:R-:W-:Y:S01]  /*1e640*/  IMAD.MOV.U32 R7, RZ, RZ, R2 ;  /* 0x000000ffff077224 */ /* 0x000fe200078e0002 */
[----:B------:R-:W-:Y:S01]  /*1e650*/  UMOV UR4, URZ ;  /* 0x0000003f00047c82 */ /* 0x000fe20008000000 */
[----:B------:R-:W-:Y:S01]  /*1e660*/  ULDC UR7, c[0x0][0xc14] ;  /* 0x0003050000077ab9 */ /* 0x000fe20000000800 */
[----:B------:R-:W-:-:S05]  /*1e670*/  ULDC UR5, c[0x0][0xc10] ;  /* 0x0003040000057ab9 */ /* 0x000fca0000000800 */
.L_x_1464:
        /* <DEDUP_REMOVED lines=13> */
.L_x_1463:
[----:B------:R-:W-:Y:S05]  /*1e750*/  BSYNC B0 ;  /* 0x0000000000007941 */ /* 0x000fea0003800000 */
.L_x_1462:
        /* <DEDUP_REMOVED lines=15> */
[----:B------:R-:W0:Y:S02]  /*1e850*/  SHFL.IDX PT, R2, R10, 0x1f, 0x1f ;  /* 0x03e01f000a027f89 */ /* 0x000e2400000e0000 */
[----:B0-----:R-:W-:-:S04]  /*1e860*/  IMAD R2, R2, UR5, RZ ;  /* 0x0000000502027c24 */ /* 0x001fc8000f8e02ff */
[----:B------:R-:W-:-:S05]  /*1e870*/  IMAD.IADD R7, R2, 0x1, R7 ;  /* 0x0000000102077824 */ /* 0x000fca00078e0207 */
[----:B------:R-:W-:-:S13]  /*1e880*/  ISETP.GT.AND P6, PT, R7, UR6, PT ;  /* 0x0000000607007c0c */ /* 0x000fda000bfc4270 */
[----:B------:R-:W-:Y:S05]  /*1e890*/  @!P6 BRA `(.L_x_1464) ;  /* 0xfffffffc0078e947 */ /* 0x000fea000383ffff */
[----:B------:R-:W-:-:S07]  /*1e8a0*/  IMAD.MOV.U32 R6, RZ, RZ, R10 ;  /* 0x000000ffff067224 */ /* 0x000fce00078e000a */
.L_x_1460:
[----:B------:R-:W-:-:S04]  /*1e8b0*/  IMAD.IADD R7, R7, 0x1, -R2 ;  /* 0x0000000107077824 */ /* 0x000fc800078e0a02 */
[----:B------:R-:W-:-:S05]  /*1e8c0*/  IMAD R2, R6, UR5, R7 ;  /* 0x0000000506027c24 */ /* 0x000fca000f8e0207 */
[----:B------:R-:W-:Y:S02]  /*1e8d0*/  ISETP.GT.AND P0, PT, R2, UR6, PT ;  /* 0x0000000602007c0c */ /* 0x000fe4000bf04270 */
[----:B------:R-:W0:Y:S11]  /*1e8e0*/  LDC.64 R2, c[0x0][0xc68] ;  /* 0x00031a00ff027b82 */ /* 0x000e360000000a00 */
[----:B------:R-:W-:-:S04]  /*1e8f0*/  VOTE.ANY R12, PT, !P0 ;  /* 0x00000000000c7806 */ /* 0x000fc800040e0100 */
[----:B------:R-:W1:Y:S02]  /*1e900*/  POPC R8, R12 ;  /* 0x0000000c00087309 */ /* 0x000e640000000000 */
[----:B-1----:R-:W-:-:S04]  /*1e910*/  VIADD R9, R8, UR4 ;  /* 0x0000000408097c36 */ /* 0x002fc80008000000 */
[----:B0-----:R-:W-:Y:S01]  /*1e920*/  IMAD.WIDE R2, R9, 0x4, R2 ;  /* 0x0000000409027825 */ /* 0x001fe200078e0202 */
[----:B------:R-:W0:Y:S04]  /*1e930*/  SHFL.IDX PT, R5, R5, R8, 0x1f ;  /* 0x00001f0805057589 */ /* 0x000e2800000e0000 */
[----:B------:R-:W0:Y:S04]  /*1e940*/  LDG.E R10, desc[UR46][R2.64] ;  /* 0x0000002e020a7981 */ /* 0x000e28000c1e1900 */
[----:B------:R0:W-:Y:S01]  /*1e950*/  STL [R1+0xc], R9 ;  /* 0x00000c0901007387 */ /* 0x0001e20000100800 */
[----:B------:R-:W-:Y:S01]  /*1e960*/  ISETP.NE.AND P0, PT, R12, RZ, PT ;  /* 0x000000ff0c00720c */ /* 0x000fe20003f05270 */
[----:B0-----:R-:W-:-:S05]  /*1e970*/  IMAD R9, R5, R10, RZ ;  /* 0x0000000a05097224 */ /* 0x001fca00078e02ff */
[----:B------:R-:W-:-:S04]  /*1e980*/  IABS R11, R9 ;  /* 0x00000009000b7213 */ /* 0x000fc80000000000 */
[----:B------:R-:W0:Y:S08]  /*1e990*/  I2F.RP R13, R11 ;  /* 0x0000000b000d7306 */ /* 0x000e300000209400 */
[----:B0-----:R-:W0:Y:S02]  /*1e9a0*/  MUFU.RCP R13, R13 ;  /* 0x0000000d000d7308 */ /* 0x001e240000001000 */
[----:B0-----:R-:W-:-:S06]  /*1e9b0*/  VIADD R14, R13, 0xffffffe ;  /* 0x0ffffffe0d0e7836 */ /* 0x001fcc0000000000 */
[----:B------:R0:W1:Y:S01]  /*1e9c0*/  F2I.FTZ.U32.TRUNC.NTZ R3, R14 ;  /* 0x0000000e00037305 */ /* 0x000062000021f000 */
[----:B------:R-:W-:Y:S05]  /*1e9d0*/  @!P0 BRA `(.L_x_1465) ;  /* 0x0000000000088947 */ /* 0x000fea0003800000 */
[----:B------:R-:W-:-:S05]  /*1e9e0*/  VIADD R13, R8, 0xffffffff ;  /* 0xffffffff080d7836 */ /* 0x000fca0000000000 */
[----:B------:R2:W3:Y:S02]  /*1e9f0*/  SHFL.IDX PT, R4, R6, R13, 0x1f ;  /* 0x00001f0d06047589 */ /* 0x0004e400000e0000 */
.L_x_1465:
[----:B-1----:R-:W-:Y:S01]  /*1ea00*/  IMAD.MOV R2, RZ, RZ, -R3 ;  /* 0x000000ffff027224 */ /* 0x002fe200078e0a03 */
[----:B--2---:R-:W-:Y:S01]  /*1ea10*/  IABS R6, R9 ;  /* 0x0000000900067213 */ /* 0x004fe20000000000 */
[----:B---3--:R-:W-:Y:S02]  /*1ea20*/  IMAD R4, R4, UR5, R7 ;  /* 0x0000000504047c24 */ /* 0x008fe4000f8e0207 */
[----:B------:R-:W-:Y:S01]  /*1ea30*/  IMAD R7, R2, R11, RZ ;  /* 0x0000000b02077224 */ /* 0x000fe200078e02ff */
[----:B------:R-:W-:Y:S01]  /*1ea40*/  MOV R2, RZ ;  /* 0x000000ff00027202 */ /* 0x000fe20000000f00 */
[----:B------:R-:W-:Y:S01]  /*1ea50*/  IMAD.MOV R6, RZ, RZ, -R6 ;  /* 0x000000ffff067224 */ /* 0x000fe200078e0a06 */
[----:B------:R1:W-:Y:S03]  /*1ea60*/  STL [R1], R4 ;  /* 0x0000000401007387 */ /* 0x0003e60000100800 */
[----:B------:R-:W-:Y:S01]  /*1ea70*/  IMAD.HI.U32 R3, R3, R7, R2 ;  /* 0x0000000703037227 */ /* 0x000fe200078e0002 */
[----:B------:R-:W-:-:S04]  /*1ea80*/  IADD3 R2, -R4, UR6, RZ ;  /* 0x0000000604027c10 */ /* 0x000fc8000fffe1ff */
[----:B-1----:R-:W-:-:S05]  /*1ea90*/  IABS R4, R2 ;  /* 0x0000000200047213 */ /* 0x002fca0000000000 */
[----:B------:R-:W-:Y:S01]  /*1eaa0*/  IMAD.HI.U32 R7, R3, R4, RZ ;  /* 0x0000000403077227 */ /* 0x000fe200078e00ff */
[----:B------:R-:W-:-:S03]  /*1eab0*/  LOP3.LUT R3, R2, R9, RZ, 0x3c, !PT ;  /* 0x0000000902037212 */ /* 0x000fc600078e3cff */
[----:B------:R-:W-:Y:S01]  /*1eac0*/  IMAD R4, R7, R6, R4 ;  /* 0x0000000607047224 */ /* 0x000fe200078e0204 */
[----:B------:R-:W-:-:S04]  /*1ead0*/  ISETP.GE.AND P2, PT, R3, RZ, PT ;  /* 0x000000ff0300720c */ /* 0x000fc80003f46270 */
[----:B------:R-:W-:-:S13]  /*1eae0*/  ISETP.GT.U32.AND P1, PT, R11, R4, PT ;  /* 0x000000040b00720c */ /* 0x000fda0003f24070 */
        /* <DEDUP_REMOVED lines=12> */
[----:B------:R-:W-:-:S04]  /*1ebb0*/  VIADDMNMX R10, R3, UR5, R10, PT ;  /* 0x00000005030a7c46 */ /* 0x000fc8000b80010a */
[----:B------:R-:W-:-:S04]  /*1ebc0*/  IABS R6, R10 ;  /* 0x0000000a00067213 */ /* 0x000fc80000000000 */
[----:B------:R-:W1:Y:S08]  /*1ebd0*/  I2F.RP R8, R6 ;  /* 0x0000000600087306 */ /* 0x000e700000209400 */
[----:B-1----:R-:W1:Y:S02]  /*1ebe0*/  MUFU.RCP R8, R8 ;  /* 0x0000000800087308 */ /* 0x002e640000001000 */
[----:B-1----:R-:W-:Y:S01]  /*1ebf0*/  VIADD R3, R8, 0xffffffe ;  /* 0x0ffffffe08037836 */ /* 0x002fe20000000000 */
[----:B------:R-:W-:-:S05]  /*1ec00*/  IABS R8, R10 ;  /* 0x0000000a00087213 */ /* 0x000fca0000000000 */
[----:B------:R-:W1:Y:S02]  /*1ec10*/  F2I.FTZ.U32.TRUNC.NTZ R3, R3 ;  /* 0x0000000300037305 */ /* 0x000e64000021f000 */
[----:B-1----:R-:W-:-:S04]  /*1ec20*/  IMAD.MOV R7, RZ, RZ, -R3 ;  /* 0x000000ffff077224 */ /* 0x002fc800078e0a03 */
[----:B------:R-:W-:-:S04]  /*1ec30*/  IMAD R7, R7, R6, RZ ;  /* 0x0000000607077224 */ /* 0x000fc800078e02ff */
[----:B------:R-:W-:Y:S01]  /*1ec40*/  IMAD.HI.U32 R2, R3, R7, R2 ;  /* 0x0000000703027227 */ /* 0x000fe200078e0002 */
[----:B------:R-:W-:-:S03]  /*1ec50*/  IABS R7, R9 ;  /* 0x0000000900077213 */ /* 0x000fc60000000000 */
        /* <DEDUP_REMOVED lines=13> */
[----:B------:R-:W-:Y:S02]  /*1ed30*/  @!P1 LOP3.LUT R2, RZ, R10, RZ, 0x33, !PT ;  /* 0x0000000aff029212 */ /* 0x000fe400078e33ff */
[----:B------:R-:W-:-:S05]  /*1ed40*/  IADD3 R10, -R10, RZ, RZ ;  /* 0x000000ff0a0a7210 */ /* 0x000fca0007ffe1ff */
[----:B------:R-:W-:Y:S01]  /*1ed50*/  IMAD R3, R2, R10, R9 ;  /* 0x0000000a02037224 */ /* 0x000fe200078e0209 */
[----:B------:R-:W-:-:S04]  /*1ed60*/  LOP3.LUT R2, RZ, R2, RZ, 0x33, !PT ;  /* 0x00000002ff027212 */ /* 0x000fc800078e33ff */
[----:B------:R1:W-:Y:S01]  /*1ed70*/  STL [R1+0x8], R3 ;  /* 0x0000080301007387 */ /* 0x0003e20000100800 */
[----:B------:R-:W-:-:S05]  /*1ed80*/  IMAD.IADD R2, R5, 0x1, R2 ;  /* 0x0000000105027824 */ /* 0x000fca00078e0202 */
[----:B------:R1:W-:Y:S01]  /*1ed90*/  STL [R1+0x4], R2 ;  /* 0x0000040201007387 */ /* 0x0003e20000100800 */
[----:B------:R-:W-:Y:S05]  /*1eda0*/  BRA `(.L_x_1466) ;  /* 0x0000000000107947 */ /* 0x000fea0003800000 */
.L_x_1461:
[----:B------:R-:W-:Y:S01]  /*1edb0*/  IMAD.U32 R2, RZ, RZ, UR6 ;  /* 0x00000006ff027e24 */ /* 0x000fe2000f8e00ff */
[----:B------:R0:W-:Y:S04]  /*1edc0*/  STL [R1+0x4], RZ ;  /* 0x000004ff01007387 */ /* 0x0001e80000100800 */
[----:B------:R0:W-:Y:S04]  /*1edd0*/  STL [R1+0x8], RZ ;  /* 0x000008ff01007387 */ /* 0x0001e80000100800 */
[----:B------:R0:W-:Y:S02]  /*1ede0*/  STL [R1], R2 ;  /* 0x0000000201007387 */ /* 0x0001e40000100800 */
.L_x_1466:
[----:B------:R-:W2:Y:S04]  /*1edf0*/  LDL R4, [R1] ;  /* 0x0000000001047983 */ /* 0x000ea80000100800 */
[----:B------:R-:W2:Y:S04]  /*1ee00*/  LDL R5, [R1+0x4] ;  /* 0x0000040001057983 */ /* 0x000ea80000100800 */
[----:B------:R-:W2:Y:S04]  /*1ee10*/  LDL R6, [R1+0x8] ;  /* 0x0000080001067983 */ /* 0x000ea80000100800 */
[----:B------:R-:W2:Y:S01]  /*1ee20*/  LDL R7, [R1+0xc] ;  /* 0x00000c0001077983 */ /* 0x000ea20000100800 */
[----:B------:R-:W-:-:S13]  /*1ee30*/  ISETP.NE.AND P0, PT, R0, RZ, PT ;  /* 0x000000ff0000720c */ /* 0x000fda0003f05270 */
[----:B-1----:R-:W1:Y:S01]  /*1ee40*/  @!P0 S2R R3, SR_CgaCtaId ;  /* 0x0000000000038919 */ /* 0x002e620000008800 */
[----:B------:R-:W-:-:S04]  /*1ee50*/  @!P0 MOV R0, 0x400 ;  /* 0x0000040000008802 */ /* 0x000fc80000000f00 */
[----:B-1----:R-:W-:-:S05]  /*1ee60*/  @!P0 LEA R0, R3, R0, 0x18 ;  /* 0x0000000003008211 */ /* 0x002fca00078ec0ff */
[----:B--2---:R1:W-:Y:S01]  /*1ee70*/  @!P0 STS.128 [R0+0x284d0], R4 ;  /* 0x0284d00400008388 */ /* 0x0043e20000000c00 */
[----:B------:R-:W-:Y:S06]  /*1ee80*/  BAR.ARV 0x5, 0x180 ;  /* 0x0146000000007b1d */ /* 0x000fec0000002000 */
.L_x_1459:
[----:B-1----:R-:W3:Y:S01]  /*1ee90*/  LDL R0, [R1+0xc] ;  /* 0x00000c0001007983 */ /* 0x002ee20000100800 */
[----:B------:R-:W-:-:S03]  /*1eea0*/  ULDC UR4, c[0x0][0xc14] ;  /* 0x0003050000047ab9 */ /* 0x000fc60000000800 */
[----:B------:R1:W-:Y:S01]  /*1eeb0*/  STL [R1+0x10], RZ ;  /* 0x000010ff01007387 */ /* 0x0003e20000100800 */
[----:B---3--:R-:W-:Y:S01]  /*1eec0*/  ISETP.GE.AND P0, PT, R0, UR4, PT ;  /* 0x0000000400007c0c */ /* 0x008fe2000bf06270 */
[----:B------:R-:W-:-:S05]  /*1eed0*/  IMAD.MOV.U32 R0, RZ, RZ, 0x1 ;  /* 0x00000001ff007424 */ /* 0x000fca00078e00ff */
[----:B------:R1:W-:Y:S04]  /*1eee0*/  STL [R1+0x18], R0 ;  /* 0x0000180001007387 */ /* 0x0003e80000100800 */
[----:B------:R1:W-:Y:S03]  /*1eef0*/  STL [R1+0x44], RZ ;  /* 0x000044ff01007387 */ /* 0x0003e60000100800 */
[----:B------:R-:W-:Y:S05]  /*1ef00*/  @P0 BRA `(.L_x_1467) ;  /* 0x0000005800b80947 */ /* 0x000fea0003800000 */
[----:B-1----:R-:W1:Y:S01]  /*1ef10*/  S2R R0, SR_TID.X ;  /* 0x0000000000007919 */ /* 0x002e620000002100 */
[----:B------:R-:W-:Y:S01]  /*1ef20*/  BSSY B7, `(.L_x_1467) ;  /* 0x00005ac000077945 */ /* 0x000fe20003800000 */
[----:B------:R-:W-:Y:S01]  /*1ef30*/  ULDC.64 UR42, c[0x0][0x198] ;  /* 0x00006600002a7ab9 */ /* 0x000fe20000000a00 */
[----:B------:R-:W-:Y:S01]  /*1ef40*/  ULOP3.LUT UR36, UR40, 0x1, URZ, 0xfc, !UPT ;  /* 0x0000000128247892 */ /* 0x000fe2000f8efc3f */
[----:B--2---:R-:W2:Y:S01]  /*1ef50*/  S2R R6, SR_TID.X ;  /* 0x0000000000067919 */ /* 0x004ea20000002100 */
[----:B------:R-:W-:Y:S01]  /*1ef60*/  ULOP3.LUT UR38, UR40, 0x2, URZ, 0xfc, !UPT ;  /* 0x0000000228267892 */ /* 0x000fe2000f8efc3f */
[----:B------:R-:W-:Y:S01]  /*1ef70*/  ULDC UR37, c[0x0][0xc] ;  /* 0x0000030000257ab9 */ /* 0x000fe20000000800 */
[----:B-1----:R-:W-:Y:S01]  /*1ef80*/  LOP3.LUT R0, R0, 0x7f, RZ, 0xc0, !PT ;  /* 0x0000007f00007812 */ /* 0x002fe200078ec0ff */
[C---:B--2---:R-:W-:Y:S01]  /*1ef90*/  IMAD.SHL.U32 R4, R6.reuse, 0x40, RZ ;  /* 0x0000004006047824 */ /* 0x044fe200078e00ff */
[----:B------:R-:W-:-:S03]  /*1efa0*/  LOP3.LUT P0, RZ, R6, 0x4, RZ, 0xc0, !PT ;  /* 0x0000000406ff7812 */ /* 0x000fc6000780c0ff */
[----:B------:R-:W-:-:S05]  /*1efb0*/  IMAD.SHL.U32 R0, R0, 0x20, RZ ;  /* 0x0000002000007824 */ /* 0x000fca00078e00ff */
[----:B------:R-:W-:Y:S01]  /*1efc0*/  LOP3.LUT R3, R0, 0xc00, RZ, 0xc0, !PT ;  /* 0x00000c0000037812 */ /* 0x000fe200078ec0ff */
[----:B------:R-:W-:-:S03]  /*1efd0*/  IMAD.SHL.U32 R0, R6, 0x80, RZ ;  /* 0x0000008006007824 */ /* 0x000fc600078e00ff */
[----:B------:R-:W-:Y:S02]  /*1efe0*/  LOP3.LUT R5, R3, 0x40, R4, 0xf8, !PT ;  /* 0x0000004003057812 */ /* 0x000fe400078ef804 */
[----:B------:R-:W-:Y:S02]  /*1eff0*/  SHF.R.U32.HI R3, RZ, 0x1, R6 ;  /* 0x00000001ff037819 */ /* 0x000fe40000011606 */
[----:B0-----:R-:W-:Y:S02]  /*1f000*/  LOP3.LUT R2, R0, 0x380, RZ, 0xc0, !PT ;  /* 0x0000038000027812 */ /* 0x001fe400078ec0ff */
[----:B------:R-:W-:Y:S01]  /*1f010*/  LOP3.LUT R7, R5, 0x200, R4, 0xf8, !PT ;  /* 0x0000020005077812 */ /* 0x000fe200078ef804 */
[----:B------:R-:W-:Y:S01]  /*1f020*/  IMAD.SHL.U32 R5, R6, 0x8, RZ ;  /* 0x0000000806057824 */ /* 0x000fe200078e00ff */
[----:B------:R-:W-:Y:S02]  /*1f030*/  LOP3.LUT R4, R4, 0x180, RZ, 0xc0, !PT ;  /* 0x0000018004047812 */ /* 0x000fe400078ec0ff */
[----:B------:R-:W-:Y:S01]  /*1f040*/  LOP3.LUT R2, R2, 0x30, R3, 0xf8, !PT ;  /* 0x0000003002027812 */ /* 0x000fe200078ef803 */
[----:B------:R-:W-:Y:S01]  /*1f050*/  IMAD.SHL.U32 R3, R6, 0x10, RZ ;  /* 0x0000001006037824 */ /* 0x000fe200078e00ff */
[----:B------:R-:W-:-:S04]  /*1f060*/  LOP3.LUT R4, R4, 0x10, R6, 0xf8, !PT ;  /* 0x0000001004047812 */ /* 0x000fc800078ef806 */
[----:B------:R-:W-:Y:S02]  /*1f070*/  LOP3.LUT R3, R2, 0x70, R3, 0x78, !PT ;  /* 0x0000007002037812 */ /* 0x000fe400078e7803 */
[----:B------:R-:W-:Y:S02]  /*1f080*/  LOP3.LUT R4, R4, 0x30, R5, 0x78, !PT ;  /* 0x0000003004047812 */ /* 0x000fe400078e7805 */
[----:B------:R-:W-:Y:S02]  /*1f090*/  LOP3.LUT R2, R3, 0xc00, R0, 0xf8, !PT ;  /* 0x00000c0003027812 */ /* 0x000fe400078ef800 */
[----:B------:R-:W-:-:S03]  /*1f0a0*/  LOP3.LUT R0, R7, R4, RZ, 0xfc, !PT ;  /* 0x0000000407007212 */ /* 0x000fc600078efcff */
        /* <DEDUP_REMOVED lines=14> */
.L_x_1587:
[----:B------:R-:W2:Y:S01]  /*1f190*/  LDL R14, [R1+0xc] ;  /* 0x00000c00010e7983 */ /* 0x000ea20000100800 */
[----:B------:R-:W-:Y:S05]  /*1f1a0*/  YIELD ;  /* 0x0000000000007946 */ /* 0x000fea0003800000 */
[----:B------:R-:W-:Y:S01]  /*1f1b0*/  ULDC.64 UR4, c[0x0][0xa28] ;  /* 0x00028a0000047ab9 */ /* 0x000fe20000000a00 */
[----:B------:R-:W-:Y:S01]  /*1f1c0*/  IMAD.MOV.U32 R8, RZ, RZ, RZ ;  /* 0x000000ffff087224 */ /* 0x000fe200078e00ff */
[----:B------:R-:W-:Y:S01]  /*1f1d0*/  ISETP.NE.U32.AND P0, PT, RZ, UR4, PT ;  /* 0x00000004ff007c0c */ /* 0x000fe2000bf05070 */
[----:B------:R-:W1:Y:S01]  /*1f1e0*/  LDC.64 R10, c[0x0][0xa00] ;  /* 0x00028000ff0a7b82 */ /* 0x000e620000000a00 */
[----:B------:R-:W-:Y:S01]  /*1f1f0*/  ULDC.64 UR6, c[0x0][0xa08] ;  /* 0x0002820000067ab9 */ /* 0x000fe20000000a00 */
[----:B------:R-:W-:Y:S01]  /*1f200*/  ULDC.64 UR8, c[0x0][0xa10] ;  /* 0x0002840000087ab9 */ /* 0x000fe20000000a00 */
[----:B------:R-:W-:Y:S01]  /*1f210*/  ISETP.NE.AND.EX P0, PT, RZ, UR5, PT, P0 ;  /* 0x00000005ff007c0c */ /* 0x000fe2000bf05300 */
[----:B------:R-:W-:-:S04]  /*1f220*/  ULDC.64 UR4, c[0x0][0xa18] ;  /* 0x0002860000047ab9 */ /* 0x000fc80000000a00 */
[----:B0-----:R-:W3:Y:S08]  /*1f230*/  LDC.64 R4, c[0x0][0xa08] ;  /* 0x00028200ff047b82 */ /* 0x001ef00000000a00 */
[----:B0-----:R-:W2:Y:S01]  /*1f240*/  @P0 LDC.64 R2, c[0x0][0xa28] ;  /* 0x00028a00ff020b82 */ /* 0x001ea20000000a00 */
[----:B------:R-:W-:Y:S02]  /*1f250*/  ISETP.NE.U32.AND P2, PT, RZ, UR6, PT ;  /* 0x00000006ff007c0c */ /* 0x000fe4000bf45070 */
[----:B------:R-:W-:Y:S01]  /*1f260*/  ISETP.NE.U32.AND P4, PT, RZ, UR8, PT ;  /* 0x00000008ff007c0c */ /* 0x000fe2000bf85070 */
[----:B------:R-:W-:-:S02]  /*1f270*/  IMAD.MOV.U32 R19, RZ, RZ, RZ ;  /* 0x000000ffff137224 */ /* 0x000fc400078e00ff */
[----:B------:R-:W-:Y:S02]  /*1f280*/  IMAD.MOV.U32 R7, RZ, RZ, RZ ;  /* 0x000000ffff077224 */ /* 0x000fe400078e00ff */
[----:B------:R-:W-:Y:S02]  /*1f290*/  IMAD.MOV.U32 R17, RZ, RZ, RZ ;  /* 0x000000ffff117224 */ /* 0x000fe400078e00ff */
[----:B--2---:R-:W-:-:S05]  /*1f2a0*/  @P0 IMAD.WIDE R2, R14, 0x4, R2 ;  /* 0x000000040e020825 */ /* 0x004fca00078e0202 */
[----:B------:R0:W5:Y:S01]  /*1f2b0*/  @P0 LDG.E R8, desc[UR46][R2.64] ;  /* 0x0000002e02080981 */ /* 0x000162000c1e1900 */
[----:B------:R-:W-:Y:S01]  /*1f2c0*/  ISETP.NE.U32.AND P0, PT, RZ, UR4, PT ;  /* 0x00000004ff007c0c */ /* 0x000fe2000bf05070 */
[----:B-1----:R-:W-:-:S03]  /*1f2d0*/  IMAD.WIDE R10, R14, 0x4, R10 ;  /* 0x000000040e0a7825 */ /* 0x002fc600078e020a */
[----:B------:R-:W-:Y:S01]  /*1f2e0*/  ISETP.NE.AND.EX P0, PT, RZ, UR5, PT, P0 ;  /* 0x00000005ff007c0c */ /* 0x000fe2000bf05300 */
[----:B------:R-:W-:Y:S01]  /*1f2f0*/  ULDC.64 UR4, c[0x0][0xa00] ;  /* 0x0002800000047ab9 */ /* 0x000fe20000000a00 */
[----:B---3--:R-:W-:Y:S01]  /*1f300*/  IMAD.WIDE R4, R14, 0x4, R4 ;  /* 0x000000040e047825 */ /* 0x008fe200078e0204 */
[----:B------:R-:W-:Y:S01]  /*1f310*/  ISETP.NE.U32.AND P1, PT, RZ, UR4, PT ;  /* 0x00000004ff007c0c */ /* 0x000fe2000bf25070 */
[----:B0-----:R-:W0:Y:S03]  /*1f320*/  LDC.64 R2, c[0x0][0xa10] ;  /* 0x00028400ff027b82 */ /* 0x001e260000000a00 */
[----:B------:R-:W-:Y:S02]  /*1f330*/  ISETP.NE.AND.EX P3, PT, RZ, UR5, PT, P1 ;  /* 0x00000005ff007c0c */ /* 0x000fe4000bf65310 */
[----:B------:R-:W-:Y:S02]  /*1f340*/  ISETP.NE.AND.EX P1, PT, RZ, UR7, PT, P2 ;  /* 0x00000007ff007c0c */ /* 0x000fe4000bf25320 */
[----:B------:R-:W-:-:S02]  /*1f350*/  ISETP.NE.AND.EX P2, PT, RZ, UR9, PT, P4 ;  /* 0x00000009ff007c0c */ /* 0x000fc4000bf45340 */
[----:B------:R-:W1:Y:S01]  /*1f360*/  @P0 LDC.64 R12, c[0x0][0xa18] ;  /* 0x00028600ff0c0b82 */ /* 0x000e620000000a00 */
[----:B------:R-:W-:Y:S02]  /*1f370*/  ULDC UR4, c[0x0][0x288] ;  /* 0x0000a20000047ab9 */ /* 0x000fe40000000800 */
[----:B------:R-:W-:Y:S01]  /*1f380*/  IMAD.U32 R0, RZ, RZ, UR4 ;  /* 0x00000004ff007e24 */ /* 0x000fe2000f8e00ff */
[----:B------:R-:W-:-:S03]  /*1f390*/  ULDC.64 UR4, c[0x0][0x3f8] ;  /* 0x0000fe0000047ab9 */ /* 0x000fc60000000a00 */
[----:B------:R2:W5:Y:S04]  /*1f3a0*/  @P3 LDG.E R19, desc[UR46][R10.64] ;  /* 0x0000002e0a133981 */ /* 0x000568000c1e1900 */
[----:B------:R2:W5:Y:S01]  /*1f3b0*/  @P1 LDG.E R7, desc[UR46][R4.64] ;  /* 0x0000002e04071981 */ /* 0x000562000c1e1900 */
[----:B0-----:R-:W-:-:S05]  /*1f3c0*/  IMAD.WIDE R2, R14, 0x4, R2 ;  /* 0x000000040e027825 */ /* 0x001fca00078e0202 */
[----:B------:R2:W5:Y:S01]  /*1f3d0*/  @P2 LDG.E R17, desc[UR46][R2.64] ;  /* 0x0000002e02112981 */ /* 0x000562000c1e1900 */
[----:B-1----:R-:W-:-:S05]  /*1f3e0*/  @P0 IMAD.WIDE R12, R14, 0x4, R12 ;  /* 0x000000040e0c0825 */ /* 0x002fca00078e020c */
        /* <DEDUP_REMOVED lines=8> */
[----:B------:R-:W-:Y:S01]  /*1f470*/  MOV R9, UR5 ;  /* 0x0000000500097c02 */ /* 0x000fe20008000f00 */
[----:B------:R-:W-:Y:S01]  /*1f480*/  IMAD.U32 R6, RZ, RZ, UR4 ;  /* 0x00000004ff067e24 */ /* 0x000fe2000f8e00ff */
[----:B--2---:R-:W-:Y:S06]  /*1f490*/  @P0 BRA `(.L_x_1468) ;  /* 0x0000000000100947 */ /* 0x004fec0003800000 */
[----:B------:R-:W-:Y:S05]  /*1f4a0*/  @!P3 BRA `(.L_x_1468) ;  /* 0x00000000000cb947 */ /* 0x000fea0003800000 */
[----:B------:R-:W2:Y:S04]  /*1f4b0*/  LDG.E R12, desc[UR46][R10.64] ;  /* 0x0000002e0a0c7981 */ /* 0x000ea8000c1e1900 */
[----:B-----5:R-:W2:Y:S02]  /*1f4c0*/  LDG.E R0, desc[UR46][R10.64+0x4] ;  /* 0x0000042e0a007981 */ /* 0x020ea4000c1e1900 */
[----:B--2---:R-:W-:-:S07]  /*1f4d0*/  IMAD.IADD R0, R0, 0x1, -R12 ;  /* 0x0000000100007824 */ /* 0x004fce00078e0a0c */
.L_x_1468:
[----:B-----5:R-:W-:Y:S01]  /*1f4e0*/  IMAD.IADD R7, R7, 0x1, R8 ;  /* 0x0000000107077824 */ /* 0x020fe200078e0208 */
[----:B------:R-:W-:Y:S02]  /*1f4f0*/  ULDC.64 UR4, c[0x0][0xa20] ;  /* 0x0002880000047ab9 */ /* 0x000fe40000000a00 */
[----:B------:R-:W-:Y:S02]  /*1f500*/  ISETP.NE.U32.AND P0, PT, RZ, UR4, PT ;  /* 0x00000004ff007c0c */ /* 0x000fe4000bf05070 */
[----:B------:R0:W-:Y:S02]  /*1f510*/  STL [R1+0x2c], R7 ;  /* 0x00002c0701007387 */ /* 0x0001e40000100800 */
[----:B------:R-:W-:-:S13]  /*1f520*/  ISETP.NE.AND.EX P0, PT, RZ, UR5, PT, P0 ;  /* 0x00000005ff007c0c */ /* 0x000fda000bf05300 */
[----:B0-----:R-:W-:Y:S05]  /*1f530*/  @!P0 BRA `(.L_x_1469) ;  /* 0x0000000000108947 */ /* 0x001fea0003800000 */
[----:B------:R-:W0:Y:S02]  /*1f540*/  LDC.64 R6, c[0x0][0xa20] ;  /* 0x00028800ff067b82 */ /* 0x000e240000000a00 */
[----:B0-----:R-:W-:-:S06]  /*1f550*/  IMAD.WIDE R6, R14, 0x4, R6 ;  /* 0x000000040e067825 */ /* 0x001fcc00078e0206 */
[----:B------:R0:W5:Y:S01]  /*1f560*/  LDG.E R6, desc[UR46][R6.64] ;  /* 0x0000002e06067981 */ /* 0x000162000c1e1900 */
[----:B------:R-:W-:Y:S05]  /*1f570*/  BRA `(.L_x_1470) ;  /* 0x0000000000107947 */ /* 0x000fea0003800000 */
.L_x_1469:
[----:B------:R-:W-:Y:S05]  /*1f580*/  @!P1 BRA `(.L_x_1470) ;  /* 0x00000000000c9947 */ /* 0x000fea0003800000 */
[----:B------:R-:W2:Y:S04]  /*1f590*/  LDG.E R6, desc[UR46][R4.64] ;  /* 0x0000002e04067981 */ /* 0x000ea8000c1e1900 */
[----:B------:R-:W2:Y:S02]  /*1f5a0*/  LDG.E R4, desc[UR46][R4.64+0x4] ;  /* 0x0000042e04047981 */ /* 0x000ea4000c1e1900 */
[----:B--2---:R-:W-:-:S07]  /*1f5b0*/  IMAD.IADD R6, R4, 0x1, -R6 ;  /* 0x0000000104067824 */ /* 0x004fce00078e0a06 */
.L_x_1470:
[----:B------:R-:W2:Y:S04]  /*1f5c0*/  @P2 LDG.E R4, desc[UR46][R2.64] ;  /* 0x0000002e02042981 */ /* 0x000ea8000c1e1900 */
[----:B------:R-:W3:Y:S04]  /*1f5d0*/  LDL R10, [R1+0x4] ;  /* 0x00000400010a7983 */ /* 0x000ee80000100800 */
[----:B------:R-:W2:Y:S01]  /*1f5e0*/  @P2 LDG.E R2, desc[UR46][R2.64+0x4] ;  /* 0x0000042e02022981 */ /* 0x000ea2000c1e1900 */
[----:B-----5:R-:W-:Y:S02]  /*1f5f0*/  IMAD.IADD R8, R6, 0x1, -R8 ;  /* 0x0000000106087824 */ /* 0x020fe400078e0a08 */
[----:B--2---:R-:W-:-:S04]  /*1f600*/  @P2 IMAD.IADD R9, R2, 0x1, -R4 ;  /* 0x0000000102092824 */ /* 0x004fc800078e0a04 */
[----:B------:R-:W-:-:S04]  /*1f610*/  IMAD.IADD R6, R8, 0x1, R9 ;  /* 0x0000000108067824 */ /* 0x000fc800078e0209 */
[----:B------:R-:W-:-:S05]  /*1f620*/  VIADD R2, R6, 0x3f ;  /* 0x0000003f06027836 */ /* 0x000fca0000000000 */
[----:B------:R-:W-:-:S04]  /*1f630*/  SHF.R.S32.HI R3, RZ, 0x1f, R2 ;  /* 0x0000001fff037819 */ /* 0x000fc80000011402 */
[----:B------:R-:W-:Y:S02]  /*1f640*/  LEA.HI R18, R3, R2, RZ, 0x6 ;  /* 0x0000000203127211 */ /* 0x000fe400078f30ff */
[----:B------:R-:W1:Y:S01]  /*1f650*/  LDC.64 R2, c[0x0][0x9e0] ;  /* 0x00027800ff027b82 */ /* 0x000e620000000a00 */
[----:B---3--:R-:W-:-:S04]  /*1f660*/  LEA R16, R10, 0x80, 0x7 ;  /* 0x000000800a107811 */ /* 0x008fc800078e38ff */
[----:B------:R-:W-:Y:S02]  /*1f670*/  IADD3 R16, R6, R16, -R0 ;  /* 0x0000001006107210 */ /* 0x000fe40007ffe800 */
[----:B------:R-:W-:Y:S02]  /*1f680*/  SHF.R.S32.HI R18, RZ, 0x6, R18 ;  /* 0x00000006ff127819 */ /* 0x000fe40000011412 */
[----:B-1----:R-:W-:Y:S01]  /*1f690*/  ISETP.GE.AND P1, PT, R3, 0x1, PT ;  /* 0x000000010300780c */ /* 0x002fe20003f26270 */
[----:B------:R-:W-:-:S12]  /*1f6a0*/  IMAD.IADD R2, R16, 0x1, R2 ;  /* 0x0000000110027824 */ /* 0x000fd800078e0202 */
[----:B------:R-:W-:Y:S05]  /*1f6b0*/  @!P1 BRA `(.L_x_1471) ;  /* 0x0000000000489947 */ /* 0x000fea0003800000 */
[C---:B------:R-:W-:Y:S01]  /*1f6c0*/  ISETP.GT.AND P0, PT, R16.reuse, RZ, PT ;  /* 0x000000ff1000720c */ /* 0x040fe20003f04270 */
[----:B------:R-:W-:Y:S01]  /*1f6d0*/  BSSY B0, `(.L_x_1472) ;  /* 0x000000e000007945 */ /* 0x000fe20003800000 */
[----:B0-----:R-:W-:-:S11]  /*1f6e0*/  VIADD R7, R16, 0xffffffff ;  /* 0xffffffff10077836 */ /* 0x001fd60000000000 */
        /* <DEDUP_REMOVED lines=8> */
.L_x_1473:
[----:B------:R-:W-:-:S13]  /*1f770*/  ISETP.NE.AND P0, PT, R3, 0x1, PT ;  /* 0x000000010300780c */ /* 0x000fda0003f05270 */
[----:B------:R-:W0:Y:S02]  /*1f780*/  @P0 LDC.64 R4, c[0x0][0x9e8] ;  /* 0x00027a00ff040b82 */ /* 0x000e240000000a00 */
[----:B0-----:R-:W-:-:S05]  /*1f790*/  @P0 IMAD.HI.U32 R4, R7, R4, RZ ;  /* 0x0000000407040227 */ /* 0x001fca00078e00ff */
[----:B------:R-:W-:-:S07]  /*1f7a0*/  @P0 SHF.R.U32.HI R7, RZ, R5, R4 ;  /* 0x00000005ff070219 */ /* 0x000fce0000011604 */
.L_x_1474:
[----:B------:R-:W-:Y:S05]  /*1f7b0*/  BSYNC B0 ;  /* 0x0000000000007941 */ /* 0x000fea0003800000 */
.L_x_1472:
[----:B------:R-:W-:-:S05]  /*1f7c0*/  IMAD R7, R7, R3, R3 ;  /* 0x0000000307077224 */ /* 0x000fca00078e0203 */
[----:B------:R-:W-:-:S07]  /*1f7d0*/  VIMNMX R2, R2, R7, PT ;  /* 0x0000000702027248 */ /* 0x000fce0003fe0100 */
.L_x_1471:
[----:B------:R-:W-:Y:S01]  /*1f7e0*/  IMAD R0, R10, 0x80, -R0 ;  /* 0x000000800a007824 */ /* 0x000fe200078e0a00 */
[----:B------:R-:W-:-:S03]  /*1f7f0*/  ULDC UR4, c[0x0][0x9dc] ;  /* 0x0002770000047ab9 */ /* 0x000fc60000000800 */
        /* <DEDUP_REMOVED lines=8> */
[----:B0-----:R-:W0:Y:S02]  /*1f880*/  @P0 LDC.64 R6, c[0x0][0x9e8] ;  /* 0x00027a00ff060b82 */ /* 0x001e240000000a00 */
[----:B0-----:R-:W-:-:S05]  /*1f890*/  @P0 IMAD.HI.U32 R6, R5, R6, RZ ;  /* 0x0000000605060227 */ /* 0x001fca00078e00ff */
[----:B------:R-:W-:-:S04]  /*1f8a0*/  @P0 SHF.R.U32.HI R5, RZ, R7, R6 ;  /* 0x00000007ff050219 */ /* 0x000fc80000011606 */
[----:B------:R-:W-:Y:S01]  /*1f8b0*/  LOP3.LUT R5, RZ, R5, RZ, 0x33, !PT ;  /* 0x00000005ff057212 */ /* 0x000fe200078e33ff */
[----:B------:R-:W-:Y:S06]  /*1f8c0*/  BRA `(.L_x_1478) ;  /* 0x0000000000147947 */ /* 0x000fec0003800000 */
.L_x_1477:
[----:B------:R-:W-:Y:S01]  /*1f8d0*/  ISETP.NE.AND P0, PT, R3, 0x1, PT ;  /* 0x000000010300780c */ /* 0x000fe20003f05270 */
[----:B------:R-:W-:-:S12]  /*1f8e0*/  IMAD.MOV.U32 R5, RZ, RZ, R4 ;  /* 0x000000ffff057224 */ /* 0x000fd800078e0004 */
[----:B0-----:R-:W0:Y:S02]  /*1f8f0*/  @P0 LDC.64 R6, c[0x0][0x9e8] ;  /* 0x00027a00ff060b82 */ /* 0x001e240000000a00 */
[----:B0-----:R-:W-:-:S05]  /*1f900*/  @P0 IMAD.HI.U32 R6, R4, R6, RZ ;  /* 0x0000000604060227 */ /* 0x001fca00078e00ff */
[----:B------:R-:W-:-:S07]  /*1f910*/  @P0 SHF.R.U32.HI R5, RZ, R7, R6 ;  /* 0x00000007ff050219 */ /* 0x000fce0000011606 */
.L_x_1478:
[----:B------:R-:W-:Y:S05]  /*1f920*/  BSYNC B0 ;  /* 0x0000000000007941 */ /* 0x000fea0003800000 */
.L_x_1476:
[----:B------:R-:W-:-:S05]  /*1f930*/  IMAD R3, R5, R3, RZ ;  /* 0x0000000305037224 */ /* 0x000fca00078e02ff */
[----:B------:R-:W-:-:S07]  /*1f940*/  VIMNMX R0, R0, R3, !PT ;  /* 0x0000000300007248 */ /* 0x000fce0007fe0100 */
.L_x_1475:
[----:B------:R-:W-:Y:S01]  /*1f950*/  VIADD R2, R2, 0x3f ;  /* 0x0000003f02027836 */ /* 0x000fe20000000000 */
[----:B------:R-:W-:Y:S04]  /*1f960*/  BSSY B0, `(.L_x_1479) ;  /* 0x0000135000007945 */ /* 0x000fe80003800000 */
[----:B------:R-:W-:-:S04]  /*1f970*/  SHF.R.S32.HI R3, RZ, 0x1f, R2 ;  /* 0x0000001fff037819 */ /* 0x000fc80000011402 */
[----:B------:R-:W-:Y:S02]  /*1f980*/  LEA.HI R3, R3, R2, RZ, 0x6 ;  /* 0x0000000203037211 */ /* 0x000fe400078f30ff */
[----:B------:R-:W-:Y:S02]  /*1f990*/  SHF.R.S32.HI R2, RZ, 0x1f, R0 ;  /* 0x0000001fff027819 */ /* 0x000fe40000011400 */
[----:B------:R-:W-:Y:S02]  /*1f9a0*/  SHF.R.S32.HI R3, RZ, 0x6, R3 ;  /* 0x00000006ff037819 */ /* 0x000fe40000011403 */
[----:B------:R-:W-:-:S04]  /*1f9b0*/  LEA.HI R0, R2, R0, RZ, 0x6 ;  /* 0x0000000002007211 */ /* 0x000fc800078f30ff */
[----:B------:R-:W-:-:S04]  /*1f9c0*/  SHF.R.S32.HI R0, RZ, 0x6, R0 ;  /* 0x00000006ff007819 */ /* 0x000fc80000011400 */
[----:B------:R-:W-:Y:S02]  /*1f9d0*/  VIMNMX R2, RZ, R0, !PT ;  /* 0x00000000ff027248 */ /* 0x000fe40007fe0100 */
[----:B------:R-:W-:Y:S02]  /*1f9e0*/  VIMNMX R0, R18, R3, PT ;  /* 0x0000000312007248 */ /* 0x000fe40003fe0100 */
[----:B------:R-:W-:-:S03]  /*1f9f0*/  LEA R2, R2, -R8, 0x6 ;  /* 0x8000000802027211 */ /* 0x000fc600078e30ff */
[----:B------:R-:W-:Y:S01]  /*1fa00*/  IMAD R0, R0, 0x40, -R8 ;  /* 0x0000004000007824 */ /* 0x000fe200078e0a08 */
[----:B------:R-:W-:-:S04]  /*1fa10*/  VIMNMX R3, RZ, R2, !PT ;  /* 0x00000002ff037248 */ /* 0x000fc80007fe0100 */
[----:B------:R-:W-:-:S04]  /*1fa20*/  VIMNMX R0, R0, R9, PT ;  /* 0x0000000900007248 */ /* 0x000fc80003fe0100 */
        /* <DEDUP_REMOVED lines=9> */
[----:B------:R-:W-:Y:S05]  /*1fac0*/  @!P1 BRA `(.L_x_1480) ;  /* 0x0000001000789947 */ /* 0x000fea0003800000 */
[----:B------:R-:W2:Y:S01]  /*1fad0*/  LDL R6, [R1+0x8] ;  /* 0x0000080001067983 */ /* 0x000ea20000100800 */
[----:B------:R-:W1:Y:S01]  /*1fae0*/  LDC R0, c[0x0][0x428] ;  /* 0x00010a00ff007b82 */ /* 0x000e620000000800 */
[----:B------:R-:W-:Y:S01]  /*1faf0*/  UMOV UR4, 0xffffffff ;  /* 0xffffffff00047882 */ /* 0x000fe20000000000 */
[----:B-1----:R-:W-:-:S13]  /*1fb00*/  ISETP.NE.AND P0, PT, R0, 0x1, PT ;  /* 0x000000010000780c */ /* 0x002fda0003f05270 */
[----:B------:R-:W2:Y:S08]  /*1fb10*/  @P0 LDC R0, c[0x0][0x42c] ;  /* 0x00010b00ff000b82 */ /* 0x000eb00000000800 */
[----:B------:R-:W1:Y:S01]  /*1fb20*/  @P0 LDC R5, c[0x0][0x430] ;  /* 0x00010c00ff050b82 */ /* 0x000e620000000800 */
[----:B--2---:R-:W-:-:S04]  /*1fb30*/  @P0 IMAD.HI.U32 R0, R6, R0, RZ ;  /* 0x0000000006000227 */ /* 0x004fc800078e00ff */
[----:B------:R-:W-:Y:S01]  /*1fb40*/  IMAD.MOV.U32 R2, RZ, RZ, R6 ;  /* 0x000000ffff027224 */ /* 0x000fe200078e0006 */
[----:B-1----:R-:W-:Y:S02]  /*1fb50*/  @P0 SHF.R.U32.HI R2, RZ, R5, R0 ;  /* 0x00000005ff020219 */ /* 0x002fe40000011600 */
[----:B------:R-:W-:Y:S01]  /*1fb60*/  SEL R0, R14, RZ, !P2 ;  /* 0x000000ff0e007207 */ /* 0x000fe20005000000 */
[----:B------:R-:W-:Y:S06]  /*1fb70*/  BRA.DIV UR4, `(.L_x_1481) ;  /* 0x0000008a04ec7947 */ /* 0x000fec000b800000 */
[----:B------:R-:W1:Y:S02]  /*1fb80*/  S2R R5, SR_TID.X ;  /* 0x0000000000057919 */ /* 0x000e640000002100 */
[----:B-1----:R-:W-:-:S04]  /*1fb90*/  SHF.R.U32.HI R5, RZ, 0x5, R5 ;  /* 0x00000005ff057819 */ /* 0x002fc80000011605 */
[----:B------:R-:W-:-:S05]  /*1fba0*/  LOP3.LUT R5, R5, 0x3, RZ, 0xc0, !PT ;  /* 0x0000000305057812 */ /* 0x000fca00078ec0ff */
[----:B------:R1:W2:Y:S02]  /*1fbb0*/  SHFL.IDX PT, R14, R5, RZ, 0x1f ;  /* 0x00001fff050e7589 */ /* 0x0002a400000e0000 */
.L_x_1774:
[----:B--2---:R-:W-:Y:S02]  /*1fbc0*/  ISETP.NE.AND P0, PT, R14, RZ, PT ;  /* 0x000000ff0e00720c */ /* 0x004fe40003f05270 */
[----:B------:R-:W-:-:S11]  /*1fbd0*/  PLOP3.LUT P6, PT, PT, PT, PT, 0x8, 0x0 ;  /* 0x000000000000781c */ /* 0x000fd60003fce170 */
[----:B------:R-:W-:Y:S05]  /*1fbe0*/  @P0 BRA `(.L_x_1482) ;  /* 0x00000000000c0947 */ /* 0x000fea0003800000 */
[----:B------:R-:W-:-:S03]  /*1fbf0*/  UMOV UR4, 0xffffffff ;  /* 0xffffffff00047882 */ /* 0x000fc60000000000 */
[----:B------:R-:W-:Y:S05]  /*1fc00*/  BRA.DIV UR4, `(.L_x_1483) ;  /* 0x0000008a04fc7947 */ /* 0x000fea000b800000 */
[----:B------:R-:W-:-:S13]  /*1fc10*/  ELECT P6, URZ, PT ;  /* 0x00000000003f782f */ /* 0x000fda00038c0000 */
.L_x_1482:
[----:B-1----:R-:W2:Y:S01]  /*1fc20*/  LDL R5, [R1+0x44] ;  /* 0x0000440001057983 */ /* 0x002ea20000100800 */
        /* <DEDUP_REMOVED lines=11> */
.L_x_1777:
[----:B------:R-:W-:Y:S05]  /*1fce0*/  BSYNC B1 ;  /* 0x0000000000017941 */ /* 0x000fea0003800000 */
.L_x_1484:
[----:B------:R-:W-:Y:S04]  /*1fcf0*/  BSSY B1, `(.L_x_1486) ;  /* 0x000006f000017945 */ /* 0x000fe80003800000 */
[----:B------:R-:W-:Y:S05]  /*1fd00*/  @!P6 BRA `(.L_x_1487) ;  /* 0x0000000400b4e947 */ /* 0x000fea0003800000 */
[----:B------:R-:W2:Y:S04]  /*1fd10*/  LDL R8, [R1+0x14] ;  /* 0x0000140001087983 */ /* 0x000ea80000100800 */
[----:B0-----:R-:W3:Y:S01]  /*1fd20*/  LDL R7, [R1+0x1c] ;  /* 0x00001c0001077983 */ /* 0x001ee20000100800 */
[----:B------:R-:W0:Y:S01]  /*1fd30*/  S2R R6, SR_TID.X ;  /* 0x0000000000067919 */ /* 0x000e220000002100 */
[----:B------:R-:W-:Y:S01]  /*1fd40*/  BSSY B2, `(.L_x_1488) ;  /* 0x0000007000027945 */ /* 0x000fe20003800000 */
[----:B0-----:R-:W-:-:S04]  /*1fd50*/  LOP3.LUT R6, R6, 0x7f, RZ, 0xc0, !PT ;  /* 0x0000007f06067812 */ /* 0x001fc800078ec0ff */
[----:B------:R-:W-:Y:S01]  /*1fd60*/  ISETP.NE.AND P1, PT, R6, RZ, PT ;  /* 0x000000ff0600720c */ /* 0x000fe20003f25270 */
[----:B--2---:R-:W-:Y:S01]  /*1fd70*/  IMAD R8, R8, 0x8, R12 ;  /* 0x0000000808087824 */ /* 0x004fe200078e020c */
[----:B---3--:R-:W-:-:S04]  /*1fd80*/  SHF.L.U32 R11, R7, 0x1f, RZ ;  /* 0x0000001f070b7819 */ /* 0x008fc800000006ff */
[----:B------:R-:W0:Y:S02]  /*1fd90*/  SYNCS.PHASECHK.TRANS64.TRYWAIT P0, [R8+URZ+0x284a0], R11 ;  /* 0x0284a00b080075a7 */ /* 0x000e24000800017f */
[----:B0-----:R-:W-:Y:S05]  /*1fda0*/  @!P0 BRA `(.L_x_1489) ;  /* 0x0000008800c88947 */ /* 0x001fea0003800000 */
.L_x_1778:
[----:B------:R-:W-:Y:S05]  /*1fdb0*/  BSYNC B2 ;  /* 0x0000000000027941 */ /* 0x000fea0003800000 */
.L_x_1488:
[----:B------:R-:W-:Y:S04]  /*1fdc0*/  BSSY B2, `(.L_x_1490) ;  /* 0x0000009000027945 */ /* 0x000fe80003800000 */
[----:B------:R-:W-:Y:S05]  /*1fdd0*/  @P1 BRA `(.L_x_1491) ;  /* 0x00000000001c1947 */ /* 0x000fea0003800000 */
[----:B-1----:R-:W1:Y:S02]  /*1fde0*/  S2R R5, SR_TID.X ;  /* 0x0000000000057919 */ /* 0x002e640000002100 */
[----:B-1----:R-:W-:Y:S01]  /*1fdf0*/  LOP3.LUT R6, R5, 0x1f, RZ, 0xc0, !PT ;  /* 0x0000001f05067812 */ /* 0x002fe200078ec0ff */
[----:B------:R-:W-:-:S03]  /*1fe00*/  IMAD.MOV.U32 R5, RZ, RZ, 0x4000 ;  /* 0x00004000ff057424 */ /* 0x000fc600078e00ff */
[----:B------:R-:W-:Y:S01]  /*1fe10*/  ISETP.NE.AND P0, PT, R6, RZ, PT ;  /* 0x000000ff0600720c */ /* 0x000fe20003f05270 */
[----:B------:R2:W-:-:S12]  /*1fe20*/  SYNCS.ARRIVE.TRANS64 RZ, [R8+URZ+0x28490], R5 ;  /* 0x0284900508ff79a7 */ /* 0x0005d8000800003f */
[----:B--2---:R-:W-:Y:S05]  /*1fe30*/  @!P0 BRA `(.L_x_1491) ;  /* 0x0000000000048947 */ /* 0x004fea0003800000 */
[----:B------:R-:W-:Y:S01]  /*1fe40*/  BPT.TRAP 0x1 ;  /* 0x000000040000795c */ /* 0x000fe20000300000 */
.L_x_1491:
[----:B------:R-:W-:Y:S05]  /*1fe50*/  BSYNC B2 ;  /* 0x0000000000027941 */ /* 0x000fea0003800000 */
.L_x_1490:
[----:B-1----:R-:W2:Y:S01]  /*1fe60*/  LDL R5, [R1+0x14] ;  /* 0x0000140001057983 */ /* 0x002ea20000100800 */
[----:B------:R-:W-:Y:S01]  /*1fe70*/  IMAD.MOV.U32 R20, RZ, RZ, RZ ;  /* 0x000000ffff147224 */ /* 0x000fe200078e00ff */
[----:B------:R-:W-:Y:S01]  /*1fe80*/  UIADD3 UR4, UP0, UR42, 0x570, URZ ;  /* 0x000005702a047890 */ /* 0x000fe2000ff1e03f */
[----:B------:R-:W-:Y:S01]  /*1fe90*/  IMAD R6, R9, 0x40, R17 ;  /* 0x0000004009067824 */ /* 0x000fe200078e0211 */
[----:B------:R-:W-:Y:S01]  /*1fea0*/  PLOP3.LUT P0, PT, PT, PT, PT, 0x80, 0x0 ;  /* 0x000000000000781c */ /* 0x000fe20003f0f070 */
[----:B------:R-:W-:Y:S01]  /*1feb0*/  UMOV UR6, 0x0 ;  /* 0x0000000000067882 */ /* 0x000fe20000000000 */
[----:B------:R-:W-:Y:S01]  /*1fec0*/  R2UR UR10, R20 ;  /* 0x00000000140a72ca */ /* 0x000fe200000e0000 */
[----:B------:R-:W-:Y:S01]  /*1fed0*/  VIADD R6, R6, 0xffffffc0 ;  /* 0xffffffc006067836 */ /* 0x000fe20000000000 */
[----:B------:R-:W-:Y:S01]  /*1fee0*/  UIADD3.X UR5, URZ, UR43, URZ, UP0, !UPT ;  /* 0x0000002b3f057290 */ /* 0x000fe200087fe43f */
[----:B------:R-:W-:Y:S01]  /*1fef0*/  UMOV UR7, 0x12f00000 ;  /* 0x12f0000000077882 */ /* 0x000fe20000000000 */
[----:B--2---:R-:W-:-:S02]  /*1ff00*/  IMAD R10, R5, 0x4000, R12 ;  /* 0x00004000050a7824 */ /* 0x004fc400078e020c */
[----:B------:R-:W-:Y:S02]  /*1ff10*/  VIADD R5, R8, 0x28490 ;  /* 0x0002849008057836 */ /* 0x000fe40000000000 */
[----:B------:R-:W-:-:S07]  /*1ff20*/  VIADD R7, R10, 0x20000 ;  /* 0x000200000a077836 */ /* 0x000fce0000000000 */
.L_x_1492:
        /* <DEDUP_REMOVED lines=16> */
.L_x_1493:
        /* <DEDUP_REMOVED lines=13> */
.L_x_1779:
[----:B------:R-:W-:Y:S05]  /*20100*/  BSYNC B2 ;  /* 0x0000000000027941 */ /* 0x000fea0003800000 */
.L_x_1494:
        /* <DEDUP_REMOVED lines=11> */
.L_x_1497:
[----:B------:R-:W-:Y:S05]  /*201c0*/  BSYNC B2 ;  /* 0x0000000000027941 */ /* 0x000fea0003800000 */
.L_x_1496:
[----:B------:R-:W-:Y:S01]  /*201d0*/  R2UR UR10, R20 ;  /* 0x00000000140a72ca */ /* 0x000fe200000e0000 */
[----:B------:R-:W-:Y:S01]  /*201e0*/  UIADD3 UR4, UP0, UR42, 0x670, URZ ;  /* 0x000006702a047890 */ /* 0x000fe2000ff1e03f */
[----:B------:R-:W-:Y:S01]  /*201f0*/  R2UR UR6, R14 ;  /* 0x000000000e0672ca */ /* 0x000fe200000e0000 */
[----:B01----:R-:W-:Y:S01]  /*20200*/  VIADD R8, R8, 0x284b0 ;  /* 0x000284b008087836 */ /* 0x003fe20000000000 */
[----:B------:R-:W-:Y:S01]  /*20210*/  R2UR UR7, R15 ;  /* 0x000000000f0772ca */ /* 0x000fe200000e0000 */
[----:B------:R-:W-:Y:S01]  /*20220*/  VIADD R5, R10, 0x10000 ;  /* 0x000100000a057836 */ /* 0x000fe20000000000 */
[----:B------:R-:W-:Y:S01]  /*20230*/  PLOP3.LUT P0, PT, PT, PT, PT, 0x80, 0x0 ;  /* 0x000000000000781c */ /* 0x000fe20003f0f070 */
[----:B------:R-:W-:-:S12]  /*20240*/  UIADD3.X UR5, URZ, UR43, URZ, UP0, !UPT ;  /* 0x0000002b3f057290 */ /* 0x000fd800087fe43f */
.L_x_1498:
        /* <DEDUP_REMOVED lines=15> */
.L_x_1499:
        /* <DEDUP_REMOVED lines=10> */
.L_x_1487:
[----:B------:R-:W-:Y:S05]  /*203e0*/  BSYNC B1 ;  /* 0x0000000000017941 */ /* 0x000fea0003800000 */
.L_x_1486:
[----:B------:R-:W1:Y:S04]  /*203f0*/  LDL.LU R10, [R1+0x14] ;  /* 0x00001400010a7983 */ /* 0x000e680000300800 */
[----:B0-----:R-:W2:Y:S01]  /*20400*/  LDL.LU R7, [R1+0x1c] ;  /* 0x00001c0001077983 */ /* 0x001ea20000300800 */
[----:B------:R-:W-:Y:S01]  /*20410*/  PLOP3.LUT P0, PT, PT, PT, PT, 0x8, 0x0 ;  /* 0x000000000000781c */ /* 0x000fe20003f0e170 */
[----:B-1----:R-:W-:-:S05]  /*20420*/  VIADD R5, R10, 0x1 ;  /* 0x000000010a057836 */ /* 0x002fca0000000000 */
[----:B------:R-:W-:-:S04]  /*20430*/  ISETP.NE.AND P1, PT, R5, 0x2, PT ;  /* 0x000000020500780c */ /* 0x000fc80003f25270 */
[----:B------:R-:W-:Y:S02]  /*20440*/  SEL R6, RZ, 0x1, P1 ;  /* 0x00000001ff067807 */ /* 0x000fe40000800000 */
[----:B------:R-:W-:Y:S02]  /*20450*/  SEL R5, R5, RZ, P1 ;  /* 0x000000ff05057207 */ /* 0x000fe40000800000 */
[----:B--2---:R-:W-:Y:S01]  /*20460*/  LOP3.LUT R7, R7, R6, RZ, 0x3c, !PT ;  /* 0x0000000607077212 */ /* 0x004fe200078e3cff */
[----:B------:R-:W-:-:S04]  /*20470*/  VIADD R6, R9, 0xfffffffe ;  /* 0xfffffffe09067836 */ /* 0x000fc80000000000 */
[----:B------:R1:W-:Y:S01]  /*20480*/  STL [R1+0x1c], R7 ;  /* 0x00001c0701007387 */ /* 0x0003e20000100800 */
[----:B------:R-:W-:-:S03]  /*20490*/  ISETP.GE.AND P2, PT, R6, R3, PT ;  /* 0x000000030600720c */ /* 0x000fc60003f46270 */
[----:B------:R1:W-:Y:S10]  /*204a0*/  STL [R1+0x14], R5 ;  /* 0x0000140501007387 */ /* 0x0003f40000100800 */
[----:B-1----:R-:W-:Y:S05]  /*204b0*/  @!P2 BRA `(.L_x_1480) ;  /* 0x0000000400fca947 */ /* 0x002fea0003800000 */
[C---:B------:R-:W-:Y:S02]  /*204c0*/  IMAD R17, R9.reuse, 0x40, R17 ;  /* 0x0000004009117824 */ /* 0x040fe400078e0211 */
[----:B------:R-:W-:Y:S02]  /*204d0*/  VIADD R10, R9, 0xffffffff ;  /* 0xffffffff090a7836 */ /* 0x000fe40000000000 */
[----:B------:R-:W-:-:S07]  /*204e0*/  VIADD R9, R17, 0xffffff80 ;  /* 0xffffff8011097836 */ /* 0x000fce0000000000 */
.L_x_1514:
[----:B------:R-:W-:Y:S05]  /*204f0*/  YIELD ;  /* 0x0000000000007946 */ /* 0x000fea0003800000 */
[----:B------:R-:W-:Y:S04]  /*20500*/  BSSY B1, `(.L_x_1500) ;  /* 0x000006d000017945 */ /* 0x000fe80003800000 */
[----:B-1----:R-:W-:Y:S05]  /*20510*/  @!P6 BRA `(.L_x_1501) ;  /* 0x0000000400ace947 */ /* 0x002fea0003800000 */
[----:B------:R-:W2:Y:S04]  /*20520*/  LDL R7, [R1+0x14] ;  /* 0x0000140001077983 */ /* 0x000ea80000100800 */
[----:B------:R-:W3:Y:S01]  /*20530*/  LDL R6, [R1+0x1c] ;  /* 0x00001c0001067983 */ /* 0x000ee20000100800 */
        /* <DEDUP_REMOVED lines=8> */
.L_x_1780:
[----:B------:R-:W-:Y:S05]  /*205c0*/  BSYNC B2 ;  /* 0x0000000000027941 */ /* 0x000fea0003800000 */
.L_x_1502:
        /* <DEDUP_REMOVED lines=9> */
.L_x_1505:
[----:B------:R-:W-:Y:S05]  /*20660*/  BSYNC B2 ;  /* 0x0000000000027941 */ /* 0x000fea0003800000 */
.L_x_1504:
        /* <DEDUP_REMOVED lines=8> */
[----:B--2---:R-:W-:Y:S02]  /*206f0*/  IMAD R6, R5, 0x4000, R12 ;  /* 0x0000400005067824 */ /* 0x004fe400078e020c */
[----:B------:R-:W-:-:S02]  /*20700*/  VIADD R5, R8, 0x28490 ;  /* 0x0002849008057836 */ /* 0x000fc40000000000 */
[----:B------:R-:W-:-:S09]  /*20710*/  VIADD R11, R6, 0x20000 ;  /* 0x00020000060b7836 */ /* 0x000fd20000000000 */
.L_x_1506:
        /* <DEDUP_REMOVED lines=10> */
[----:B------:R-:W-:Y:S01]  /*207c0*/  MOV R17, 0x80 ;  /* 0x0000008000117802 */ /* 0x000fe20000000f00 */
[----:B------:R-:W-:Y:S01]  /*207d0*/  VIADD R11, R6, 0x22000 ;  /* 0x00022000060b7836 */ /* 0x000fe20000000000 */
[----:B------:R-:W-:Y:S01]  /*207e0*/  PLOP3.LUT P1, PT, PT, PT, PT, 0x80, 0x0 ;  /* 0x000000000000781c */ /* 0x000fe20003f2f070 */
[----:B------:R-:W-:Y:S01]  /*207f0*/  UMOV UR6, 0x0 ;  /* 0x0000000000067882 */ /* 0x000fe20000000000 */
[----:B------:R-:W-:Y:S01]  /*20800*/  R2UR UR10, R17 ;  /* 0x00000000110a72ca */ /* 0x000fe200000e0000 */
[----:B------:R-:W-:-:S14]  /*20810*/  UMOV UR7, 0x12f00000 ;  /* 0x12f0000000077882 */ /* 0x000fdc0000000000 */
.L_x_1507:
        /* <DEDUP_REMOVED lines=13> */
.L_x_1781:
[----:B------:R-:W-:Y:S05]  /*208f0*/  BSYNC B2 ;  /* 0x0000000000027941 */ /* 0x000fea0003800000 */
.L_x_1508:
[----:B------:R-:W-:Y:S01]  /*20900*/  BSSY B2, `(.L_x_1510) ;  /* 0x000000b000027945 */ /* 0x000fe20003800000 */
[----:B------:R-:W-:Y:S02]  /*20910*/  IMAD.MOV.U32 R14, RZ, RZ, 0x0 ;  /* 0x00000000ff0e7424 */ /* 0x000fe400078e00ff */
[----:B------:R-:W-:Y:S01]  /*20920*/  IMAD.MOV.U32 R15, RZ, RZ, 0x12f00000 ;  /* 0x12f00000ff0f7424 */ /* 0x000fe200078e00ff */
[----:B------:R-:W-:Y:S06]  /*20930*/  @P2 BRA `(.L_x_1511) ;  /* 0x00000000001c2947 */ /* 0x000fec0003800000 */
[----:B------:R-:W2:Y:S02]  /*20940*/  S2R R5, SR_TID.X ;  /* 0x0000000000057919 */ /* 0x000ea40000002100 */
[----:B--2---:R-:W-:Y:S01]  /*20950*/  LOP3.LUT R11, R5, 0x1f, RZ, 0xc0, !PT ;  /* 0x0000001f050b7812 */ /* 0x004fe200078ec0ff */
[----:B------:R-:W-:-:S03]  /*20960*/  IMAD.MOV.U32 R5, RZ, RZ, 0x4000 ;  /* 0x00004000ff057424 */ /* 0x000fc600078e00ff */
[----:B------:R-:W-:Y:S01]  /*20970*/  ISETP.NE.AND P1, PT, R11, RZ, PT ;  /* 0x000000ff0b00720c */ /* 0x000fe20003f25270 */
[----:B------:R2:W-:-:S12]  /*20980*/  SYNCS.ARRIVE.TRANS64 RZ, [R8+URZ+0x284b0], R5 ;  /* 0x0284b00508ff79a7 */ /* 0x0005d8000800003f */
[----:B--2---:R-:W-:Y:S05]  /*20990*/  @!P1 BRA `(.L_x_1511) ;  /* 0x0000000000049947 */ /* 0x004fea0003800000 */
[----:B------:R-:W-:Y:S01]  /*209a0*/  BPT.TRAP 0x1 ;  /* 0x000000040000795c */ /* 0x000fe20000300000 */
.L_x_1511:
[----:B------:R-:W-:Y:S05]  /*209b0*/  BSYNC B2 ;  /* 0x0000000000027941 */ /* 0x000fea0003800000 */
.L_x_1510:
        /* <DEDUP_REMOVED lines=8> */
.L_x_1512:
        /* <DEDUP_REMOVED lines=15> */
.L_x_1513:
        /* <DEDUP_REMOVED lines=10> */
.L_x_1501:
[----:B------:R-:W-:Y:S05]  /*20bd0*/  BSYNC B1 ;  /* 0x0000000000017941 */ /* 0x000fea0003800000 */
.L_x_1500:
[----:B------:R-:W2:Y:S04]  /*20be0*/  LDL.LU R5, [R1+0x14] ;  /* 0x0000140001057983 */ /* 0x000ea80000300800 */
[----:B------:R-:W3:Y:S01]  /*20bf0*/  LDL.LU R7, [R1+0x1c] ;  /* 0x00001c0001077983 */ /* 0x000ee20000300800 */
[----:B------:R-:W-:Y:S02]  /*20c00*/  VIADD R10, R10, 0xffffffff ;  /* 0xffffffff0a0a7836 */ /* 0x000fe40000000000 */
[----:B------:R-:W-:-:S03]  /*20c10*/  VIADD R9, R9, 0xffffffc0 ;  /* 0xffffffc009097836 */ /* 0x000fc60000000000 */
        /* <DEDUP_REMOVED lines=9> */
.L_x_1480:
[----:B------:R-:W-:Y:S05]  /*20cb0*/  BSYNC B0 ;  /* 0x0000000000007941 */ /* 0x000fea0003800000 */
.L_x_1479:
[----:B------:R-:W2:Y:S01]  /*20cc0*/  LDC.64 R2, c[0x0][0x9e0] ;  /* 0x00027800ff027b82 */ /* 0x000ea20000000a00 */
[----:B------:R-:W-:Y:S07]  /*20cd0*/  @!P0 WARPSYNC.ALL ;  /* 0x0000000000008948 */ /* 0x000fee0003800000 */
[----:B------:R-:W-:Y:S01]  /*20ce0*/  @!P0 BAR.SYNC.DEFER_BLOCKING 0xc, 0x180 ;  /* 0x0306000000008b1d */ /* 0x000fe20000010000 */
[----:B--2---:R-:W-:Y:S01]  /*20cf0*/  ISETP.GE.AND P0, PT, R3, 0x1, PT ;  /* 0x000000010300780c */ /* 0x004fe20003f06270 */
[----:B------:R-:W-:-:S12]  /*20d00*/  IMAD.IADD R2, R16, 0x1, R2 ;  /* 0x0000000110027824 */ /* 0x000fd800078e0202 */
[----:B------:R-:W-:Y:S05]  /*20d10*/  @!P0 BRA `(.L_x_1515) ;  /* 0x0000000000488947 */ /* 0x000fea0003800000 */
[C---:B------:R-:W-:Y:S01]  /*20d20*/  ISETP.GT.AND P1, PT, R16.reuse, RZ, PT ;  /* 0x000000ff1000720c */ /* 0x040fe20003f24270 */
[----:B------:R-:W-:Y:S01]  /*20d30*/  BSSY B0, `(.L_x_1516) ;  /* 0x000000e000007945 */ /* 0x000fe20003800000 */
[----:B------:R-:W-:-:S11]  /*20d40*/  VIADD R0, R16, 0xffffffff ;  /* 0xffffffff10007836 */ /* 0x000fd60000000000 */
[----:B------:R-:W-:Y:S05]  /*20d50*/  @P1 BRA `(.L_x_1517) ;  /* 0x00000000001c1947 */ /* 0x000fea0003800000 */
[----:B------:R-:W-:Y:S01]  /*20d60*/  ISETP.NE.AND P1, PT, R3, 0x1, PT ;  /* 0x000000010300780c */ /* 0x000fe20003f25270 */
[----:B------:R-:W-:-:S12]  /*20d70*/  IMAD.MOV R0, RZ, RZ, -R16 ;  /* 0x000000ffff007224 */ /* 0x000fd800078e0a10 */
[----:B01----:R-:W0:Y:S02]  /*20d80*/  @P1 LDC.64 R6, c[0x0][0x9e8] ;  /* 0x00027a00ff061b82 */ /* 0x003e240000000a00 */
[----:B0-----:R-:W-:-:S05]  /*20d90*/  @P1 IMAD.HI.U32 R6, R0, R6, RZ ;  /* 0x0000000600061227 */ /* 0x001fca00078e00ff */
[----:B------:R-:W-:-:S04]  /*20da0*/  @P1 SHF.R.U32.HI R0, RZ, R7, R6 ;  /* 0x00000007ff001219 */ /* 0x000fc80000011606 */
[----:B------:R-:W-:Y:S01]  /*20db0*/  LOP3.LUT R0, RZ, R0, RZ, 0x33, !PT ;  /* 0x00000000ff007212 */ /* 0x000fe200078e33ff */
[----:B------:R-:W-:Y:S06]  /*20dc0*/  BRA `(.L_x_1518) ;  /* 0x0000000000107947 */ /* 0x000fec0003800000 */
.L_x_1517:
[----:B------:R-:W-:-:S13]  /*20dd0*/  ISETP.NE.AND P1, PT, R3, 0x1, PT ;  /* 0x000000010300780c */ /* 0x000fda0003f25270 */
[----:B01----:R-:W0:Y:S02]  /*20de0*/  @P1 LDC.64 R6, c[0x0][0x9e8] ;  /* 0x00027a00ff061b82 */ /* 0x003e240000000a00 */
[----:B0-----:R-:W-:-:S05]  /*20df0*/  @P1 IMAD.HI.U32 R6, R0, R6, RZ ;  /* 0x0000000600061227 */ /* 0x001fca00078e00ff */
[----:B------:R-:W-:-:S07]  /*20e00*/  @P1 SHF.R.U32.HI R0, RZ, R7, R6 ;  /* 0x00000007ff001219 */ /* 0x000fce0000011606 */
.L_x_1518:
[----:B------:R-:W-:Y:S05]  /*20e10*/  BSYNC B0 ;  /* 0x0000000000007941 */ /* 0x000fea0003800000 */
.L_x_1516:
[----:B------:R-:W-:-:S05]  /*20e20*/  IMAD R0, R0, R3, R3 ;  /* 0x0000000300007224 */ /* 0x000fca00078e0203 */
[----:B------:R-:W-:-:S07]  /*20e30*/  VIMNMX R2, R2, R0, PT ;  /* 0x0000000002027248 */ /* 0x000fce0003fe0100 */
.L_x_1515:
[----:B------:R-:W-:Y:S01]  /*20e40*/  VIADD R2, R2, 0x3f ;  /* 0x0000003f02027836 */ /* 0x000fe20000000000 */
[----:B------:R-:W-:-:S04]  /*20e50*/  ULDC UR4, c[0x0][0x9dc] ;  /* 0x0002770000047ab9 */ /* 0x000fc80000000800 */
[----:B------:R-:W-:-:S04]  /*20e60*/  SHF.R.S32.HI R0, RZ, 0x1f, R2 ;  /* 0x0000001fff007819 */ /* 0x000fc80000011402 */
[----:B------:R-:W-:-:S04]  /*20e70*/  LEA.HI R0, R0, R2, RZ, 0x6 ;  /* 0x0000000200007211 */ /* 0x000fc800078f30ff */
[----:B------:R-:W-:-:S04]  /*20e80*/  SHF.R.S32.HI R0, RZ, 0x6, R0 ;  /* 0x00000006ff007819 */ /* 0x000fc80000011400 */
[----:B------:R-:W-:Y:S01]  /*20e90*/  VIMNMX R16, R18, R0, PT ;  /* 0x0000000012107248 */ /* 0x000fe20003fe0100 */
[----:B------:R-:W-:Y:S01]  /*20ea0*/  VIADD R0, R4, -UR4 ;  /* 0x8000000404007c36 */ /* 0x000fe20008000000 */
[----:B------:R-:W-:Y:S06]  /*20eb0*/  @!P0 BRA `(.L_x_1519) ;  /* 0x0000000000448947 */ /* 0x000fec0003800000 */
[----:B------:R-:W-:Y:S01]  /*20ec0*/  ISETP.GT.AND P0, PT, R4, -0x1, PT ;  /* 0xffffffff0400780c */ /* 0x000fe20003f04270 */
[----:B------:R-:W-:-:S12]  /*20ed0*/  BSSY B0, `(.L_x_1520) ;  /* 0x000000d000007945 */ /* 0x000fd80003800000 */
[----:B------:R-:W-:Y:S05]  /*20ee0*/  @P0 BRA `(.L_x_1521) ;  /* 0x00000000001c0947 */ /* 0x000fea0003800000 */
[----:B------:R-:W-:Y:S02]  /*20ef0*/  ISETP.NE.AND P0, PT, R3, 0x1, PT ;  /* 0x000000010300780c */ /* 0x000fe40003f05270 */
[----:B------:R-:W-:-:S11]  /*20f00*/  LOP3.LUT R4, RZ, R4, RZ, 0x33, !PT ;  /* 0x00000004ff047212 */ /* 0x000fd600078e33ff */
[----:B01----:R-:W0:Y:S02]  /*20f10*/  @P0 LDC.64 R6, c[0x0][0x9e8] ;  /* 0x00027a00ff060b82 */ /* 0x003e240000000a00 */
[----:B0-----:R-:W-:-:S05]  /*20f20*/  @P0 IMAD.HI.U32 R6, R4, R6, RZ ;  /* 0x0000000604060227 */ /* 0x001fca00078e00ff */
[----:B------:R-:W-:-:S04]  /*20f30*/  @P0 SHF.R.U32.HI R4, RZ, R7, R6 ;  /* 0x00000007ff040219 */ /* 0x000fc80000011606 */
[----:B------:R-:W-:Y:S01]  /*20f40*/  LOP3.LUT R4, RZ, R4, RZ, 0x33, !PT ;  /* 0x00000004ff047212 */ /* 0x000fe200078e33ff */
[----:B------:R-:W-:Y:S06]  /*20f50*/  BRA `(.L_x_1522) ;  /* 0x0000000000107947 */ /* 0x000fec0003800000 */
.L_x_1521:
[----:B------:R-:W-:-:S13]  /*20f60*/  ISETP.NE.AND P0, PT, R3, 0x1, PT ;  /* 0x000000010300780c */ /* 0x000fda0003f05270 */
[----:B01----:R-:W0:Y:S02]  /*20f70*/  @P0 LDC.64 R6, c[0x0][0x9e8] ;  /* 0x00027a00ff060b82 */ /* 0x003e240000000a00 */
[----:B0-----:R-:W-:-:S05]  /*20f80*/  @P0 IMAD.HI.U32 R6, R4, R6, RZ ;  /* 0x0000000604060227 */ /* 0x001fca00078e00ff */
[----:B------:R-:W-:-:S07]  /*20f90*/  @P0 SHF.R.U32.HI R4, RZ, R7, R6 ;  /* 0x00000007ff040219 */ /* 0x000fce0000011606 */
.L_x_1522:
[----:B------:R-:W-:Y:S05]  /*20fa0*/  BSYNC B0 ;  /* 0x0000000000007941 */ /* 0x000fea0003800000 */
.L_x_1520:
[----:B------:R-:W-:-:S05]  /*20fb0*/  IMAD R3, R4, R3, RZ ;  /* 0x0000000304037224 */ /* 0x000fca00078e02ff */
[----:B------:R-:W-:-:S07]  /*20fc0*/  VIMNMX R0, R0, R3, !PT ;  /* 0x0000000300007248 */ /* 0x000fce0007fe0100 */
.L_x_1519:
[----:B------:R-:W-:Y:S01]  /*20fd0*/  SHF.R.S32.HI R2, RZ, 0x1f, R0 ;  /* 0x0000001fff027819 */ /* 0x000fe20000011400 */
[----:B------:R-:W-:Y:S03]  /*20fe0*/  BSSY B6, `(.L_x_1523) ;  /* 0x00002c8000067945 */ /* 0x000fe60003800000 */
[----:B------:R-:W-:-:S04]  /*20ff0*/  LEA.HI R2, R2, R0, RZ, 0x6 ;  /* 0x0000000002027211 */ /* 0x000fc800078f30ff */
[----:B------:R-:W-:-:S04]  /*21000*/  SHF.R.S32.HI R2, RZ, 0x6, R2 ;  /* 0x00000006ff027819 */ /* 0x000fc80000011402 */
[----:B------:R-:W-:-:S04]  /*21010*/  VIMNMX R3, RZ, R2, !PT ;  /* 0x00000002ff037248 */ /* 0x000fc80007fe0100 */
[----:B------:R-:W-:Y:S01]  /*21020*/  ISETP.GT.AND P0, PT, R16, R3, PT ;  /* 0x000000031000720c */ /* 0x000fe20003f04270 */
[----:B------:R2:W-:-:S12]  /*21030*/  STL [R1+0x28], R3 ;  /* 0x0000280301007387 */ /* 0x0005d80000100800 */
[----:B--2---:R-:W-:Y:S05]  /*21040*/  @P0 BRA `(.L_x_1524) ;  /* 0x0000000000480947 */ /* 0x004fea0003800000 */
[----:B------:R-:W2:Y:S02]  /*21050*/  S2R R3, SR_TID.X ;  /* 0x0000000000037919 */ /* 0x000ea40000002100 */
[----:B--2---:R-:W-:-:S04]  /*21060*/  LOP3.LUT R3, R3, 0x7f, RZ, 0xc0, !PT ;  /* 0x0000007f03037812 */ /* 0x004fc800078ec0ff */
[----:B------:R-:W-:-:S13]  /*21070*/  ISETP.NE.AND P0, PT, R3, RZ, PT ;  /* 0x000000ff0300720c */ /* 0x000fda0003f05270 */
[----:B------:R-:W-:Y:S05]  /*21080*/  @P0 BRA `(.L_x_1525) ;  /* 0x0000002800f40947 */ /* 0x000fea0003800000 */
[----:B-1----:R-:W1:Y:S01]  /*21090*/  S2R R5, SR_LANEID ;  /* 0x0000000000057919 */ /* 0x002e620000000000 */
        /* <DEDUP_REMOVED lines=8> */
[----:B0-----:R-:W0:Y:S01]  /*21120*/  POPC R7, R4 ;  /* 0x0000000400077309 */ /* 0x001e220000000000 */
[----:B--2---:R-:W0:Y:S02]  /*21130*/  SHFL.IDX PT, R0, R3, R0, 0x1f ;  /* 0x00001f0003007589 */ /* 0x004e2400000e0000 */
[----:B0-----:R-:W-:-:S05]  /*21140*/  IADD3 R0, R0, UR37, R7 ;  /* 0x0000002500007c10 */ /* 0x001fca000fffe007 */
[----:B------:R2:W-:Y:S01]  /*21150*/  STL [R1], R0 ;  /* 0x0000000001007387 */ /* 0x0005e20000100800 */
[----:B------:R-:W-:Y:S05]  /*21160*/  BRA `(.L_x_1525) ;  /* 0x0000002800bc7947 */ /* 0x000fea0003800000 */
.L_x_1524:
[----:B------:R-:W2:Y:S01]  /*21170*/  S2R R0, SR_CgaCtaId ;  /* 0x0000000000007919 */ /* 0x000ea20000008800 */
[----:B------:R-:W-:-:S04]  /*21180*/  MOV R2, 0x400 ;  /* 0x0000040000027802 */ /* 0x000fc80000000f00 */
[----:B--2---:R-:W-:-:S05]  /*21190*/  LEA R18, R0, R2, 0x18 ;  /* 0x0000000200127211 */ /* 0x004fca00078ec0ff */
[----:B------:R-:W-:-:S05]  /*211a0*/  VIADD R0, R18, 0x20000 ;  /* 0x0002000012007836 */ /* 0x000fca0000000000 */
[----:B------:R-:W-:-:S13]  /*211b0*/  LOP3.LUT P0, RZ, R0, 0x3ff, RZ, 0xc0, !PT ;  /* 0x000003ff00ff7812 */ /* 0x000fda000780c0ff */
[----:B------:R-:W-:Y:S05]  /*211c0*/  @!P0 BRA `(.L_x_1526) ;  /* 0x0000000000408947 */ /* 0x000fea0003800000 */
[----:B------:R-:W-:Y:S01]  /*211d0*/  MOV R2, 0x0 ;  /* 0x0000000000027802 */ /* 0x000fe20000000f00 */
[----:B------:R-:W-:Y:S01]  /*211e0*/  ULDC.64 UR6, c[0x4][0xc0] ;  /* 0x0100300000067ab9 */ /* 0x000fe20000000a00 */
[----:B------:R-:W-:Y:S01]  /*211f0*/  ULDC.64 UR8, c[0x4][0xc8] ;  /* 0x0100320000087ab9 */ /* 0x000fe20000000a00 */
[----:B------:R-:W-:Y:S01]  /*21200*/  ULDC.64 UR4, c[0x4][0x40] ;  /* 0x0100100000047ab9 */ /* 0x000fe20000000a00 */
[----:B------:R-:W-:Y:S01]  /*21210*/  MOV R4, UR6 ;  /* 0x0000000600047c02 */ /* 0x000fe20008000f00 */
[----:B-1----:R-:W-:Y:S01]  /*21220*/  IMAD.U32 R5, RZ, RZ, UR7 ;  /* 0x00000007ff057e24 */ /* 0x002fe2000f8e00ff */
[----:B------:R-:W1:Y:S01]  /*21230*/  LDC.64 R2, c[0x4][R2] ;  /* 0x0100000002027b82 */ /* 0x000e620000000a00 */
[----:B------:R-:W-:Y:S02]  /*21240*/  IMAD.U32 R6, RZ, RZ, UR8 ;  /* 0x00000008ff067e24 */ /* 0x000fe4000f8e00ff */
[----:B0-----:R-:W-:Y:S02]  /*21250*/  IMAD.U32 R7, RZ, RZ, UR9 ;  /* 0x00000009ff077e24 */ /* 0x001fe4000f8e00ff */
[----:B------:R-:W-:-:S02]  /*21260*/  IMAD.U32 R10, RZ, RZ, UR4 ;  /* 0x00000004ff0a7e24 */ /* 0x000fc4000f8e00ff */
[----:B------:R-:W-:Y:S02]  /*21270*/  IMAD.U32 R11, RZ, RZ, UR5 ;  /* 0x00000005ff0b7e24 */ /* 0x000fe4000f8e00ff */
[----:B------:R-:W-:Y:S02]  /*21280*/  IMAD.MOV.U32 R8, RZ, RZ, 0x70 ;  /* 0x00000070ff087424 */ /* 0x000fe400078e00ff */
[----:B------:R-:W-:Y:S02]  /*21290*/  IMAD.MOV.U32 R12, RZ, RZ, 0x1 ;  /* 0x00000001ff0c7424 */ /* 0x000fe400078e00ff */
[----:B------:R-:W-:-:S07]  /*212a0*/  IMAD.MOV.U32 R13, RZ, RZ, RZ ;  /* 0x000000ffff0d7224 */ /* 0x000fce00078e00ff */
[----:B------:R-:W-:-:S07]  /*212b0*/  LEPC R20, `(.L_x_1526) ;  /* 0x000000001014794e */ /* 0x000fce0000000000 */
[----:B-1----:R-:W-:Y:S05]  /*212c0*/  CALL.ABS.NOINC R2 ;  /* 0x0000000002007343 */ /* 0x002fea0003c00000 */
.L_x_1526:
[----:B------:R-:W2:Y:S01]  /*212d0*/  LDL.LU R2, [R1+0x40] ;  /* 0x0000400001027983 */ /* 0x000ea20000300800 */
[----:B------:R-:W-:-:S05]  /*212e0*/  VIADD R17, R18, 0x10000 ;  /* 0x0001000012117836 */ /* 0x000fca0000000000 */
[----:B------:R-:W-:Y:S02]  /*212f0*/  LOP3.LUT P0, RZ, R17, 0x3ff, RZ, 0xc0, !PT ;  /* 0x000003ff11ff7812 */ /* 0x000fe4000780c0ff */
[----:B--2---:R-:W-:-:S11]  /*21300*/  LOP3.LUT R2, R2, 0xfffffffe, RZ, 0xc0, !PT ;  /* 0xfffffffe02027812 */ /* 0x004fd600078ec0ff */
[----:B------:R-:W-:-:S05]  /*21310*/  @P0 LOP3.LUT R2, R2, 0x1, RZ, 0xfc, !PT ;  /* 0x0000000102020812 */ /* 0x000fca00078efcff */
[----:B------:R2:W-:Y:S01]  /*21320*/  STL [R1+0x40], R2 ;  /* 0x0000400201007387 */ /* 0x0005e20000100800 */
[----:B------:R-:W-:Y:S05]  /*21330*/  @!P0 BRA `(.L_x_1527) ;  /* 0x0000000000408947 */ /* 0x000fea0003800000 */
[----:B--2---:R-:W-:Y:S01]  /*21340*/  MOV R2, 0x0 ;  /* 0x0000000000027802 */ /* 0x004fe20000000f00 */
[----:B------:R-:W-:Y:S01]  /*21350*/  ULDC.64 UR6, c[0x4][0xc0] ;  /* 0x0100300000067ab9 */ /* 0x000fe20000000a00 */
[----:B------:R-:W-:Y:S01]  /*21360*/  ULDC.64 UR8, c[0x4][0xc8] ;  /* 0x0100320000087ab9 */ /* 0x000fe20000000a00 */
[----:B------:R-:W-:Y:S01]  /*21370*/  ULDC.64 UR4, c[0x4][0x48] ;  /* 0x0100120000047ab9 */ /* 0x000fe20000000a00 */
[----:B------:R-:W-:Y:S01]  /*21380*/  IMAD.U32 R4, RZ, RZ, UR6 ;  /* 0x00000006ff047e24 */ /* 0x000fe2000f8e00ff */
[----:B------:R-:W-:Y:S01]  /*21390*/  MOV R12, 0x1 ;  /* 0x00000001000c7802 */ /* 0x000fe20000000f00 */
[----:B------:R-:W2:Y:S01]  /*213a0*/  LDC.64 R2, c[0x4][R2] ;  /* 0x0100000002027b82 */ /* 0x000ea20000000a00 */
[----:B-1----:R-:W-:Y:S02]  /*213b0*/  IMAD.U32 R5, RZ, RZ, UR7 ;  /* 0x00000007ff057e24 */ /* 0x002fe4000f8e00ff */
[----:B------:R-:W-:Y:S02]  /*213c0*/  IMAD.U32 R6, RZ, RZ, UR8 ;  /* 0x00000008ff067e24 */ /* 0x000fe4000f8e00ff */
[----:B0-----:R-:W-:-:S02]  /*213d0*/  IMAD.U32 R7, RZ, RZ, UR9 ;  /* 0x00000009ff077e24 */ /* 0x001fc4000f8e00ff */
[----:B------:R-:W-:Y:S02]  /*213e0*/  IMAD.U32 R10, RZ, RZ, UR4 ;  /* 0x00000004ff0a7e24 */ /* 0x000fe4000f8e00ff */
[----:B------:R-:W-:Y:S02]  /*213f0*/  IMAD.U32 R11, RZ, RZ, UR5 ;  /* 0x00000005ff0b7e24 */ /* 0x000fe4000f8e00ff */
[----:B------:R-:W-:Y:S02]  /*21400*/  IMAD.MOV.U32 R8, RZ, RZ, 0x70 ;  /* 0x00000070ff087424 */ /* 0x000fe400078e00ff */
[----:B------:R-:W-:-:S07]  /*21410*/  IMAD.MOV.U32 R13, RZ, RZ, RZ ;  /* 0x000000ffff0d7224 */ /* 0x000fce00078e00ff */
[----:B------:R-:W-:-:S07]  /*21420*/  LEPC R20, `(.L_x_1527) ;  /* 0x000000001014794e */ /* 0x000fce0000000000 */
[----:B--2---:R-:W-:Y:S05]  /*21430*/  CALL.ABS.NOINC R2 ;  /* 0x0000000002007343 */ /* 0x004fea0003c00000 */
.L_x_1527:
[----:B------:R-:W-:-:S05]  /*21440*/  VIADD R0, R18, 0x8000 ;  /* 0x0000800012007836 */ /* 0x000fca0000000000 */
[----:B------:R-:W-:-:S13]  /*21450*/  LOP3.LUT P0, RZ, R0, 0x1bf, RZ, 0xc0, !PT ;  /* 0x000001bf00ff7812 */ /* 0x000fda000780c0ff */
[----:B------:R-:W-:Y:S05]  /*21460*/  @!P0 BRA `(.L_x_1528) ;  /* 0x0000000000408947 */ /* 0x000fea0003800000 */
[----:B--2---:R-:W-:Y:S01]  /*21470*/  MOV R2, 0x0 ;  /* 0x0000000000027802 */ /* 0x004fe20000000f00 */
[----:B------:R-:W-:Y:S01]  /*21480*/  ULDC.64 UR6, c[0x4][0xc0] ;  /* 0x0100300000067ab9 */ /* 0x000fe20000000a00 */
[----:B------:R-:W-:Y:S01]  /*21490*/  ULDC.64 UR8, c[0x4][0xc8] ;  /* 0x0100320000087ab9 */ /* 0x000fe20000000a00 */
[----:B------:R-:W-:Y:S01]  /*214a0*/  ULDC.64 UR4, c[0x4][0x50] ;  /* 0x0100140000047ab9 */ /* 0x000fe20000000a00 */
[----:B------:R-:W-:Y:S02]  /*214b0*/  IMAD.U32 R4, RZ, RZ, UR6 ;  /* 0x00000006ff047e24 */ /* 0x000fe4000f8e00ff */
[----:B------:R-:W2:Y:S01]  /*214c0*/  LDC.64 R2, c[0x4][R2] ;  /* 0x0100000002027b82 */ /* 0x000ea20000000a00 */
[----:B-1----:R-:W-:Y:S02]  /*214d0*/  IMAD.U32 R5, RZ, RZ, UR7 ;  /* 0x00000007ff057e24 */ /* 0x002fe4000f8e00ff */
[----:B------:R-:W-:Y:S02]  /*214e0*/  IMAD.U32 R6, RZ, RZ, UR8 ;  /* 0x00000008ff067e24 */ /* 0x000fe4000f8e00ff */
[----:B0-----:R-:W-:-:S02]  /*214f0*/  IMAD.U32 R7, RZ, RZ, UR9 ;  /* 0x00000009ff077e24 */ /* 0x001fc4000f8e00ff */
[----:B------:R-:W-:Y:S02]  /*21500*/  IMAD.U32 R10, RZ, RZ, UR4 ;  /* 0x00000004ff0a7e24 */ /* 0x000fe4000f8e00ff */
[----:B------:R-:W-:Y:S02]  /*21510*/  IMAD.U32 R11, RZ, RZ, UR5 ;  /* 0x00000005ff0b7e24 */ /* 0x000fe4000f8e00ff */
[----:B------:R-:W-:Y:S02]  /*21520*/  IMAD.MOV.U32 R8, RZ, RZ, 0x70 ;  /* 0x00000070ff087424 */ /* 0x000fe400078e00ff */
[----:B------:R-:W-:Y:S02]  /*21530*/  IMAD.MOV.U32 R12, RZ, RZ, 0x1 ;  /* 0x00000001ff0c7424 */ /* 0x000fe400078e00ff */
[----:B------:R-:W-:-:S07]  /*21540*/  IMAD.MOV.U32 R13, RZ, RZ, RZ ;  /* 0x000000ffff0d7224 */ /* 0x000fce00078e00ff */
[----:B------:R-:W-:-:S07]  /*21550*/  LEPC R20, `(.L_x_1528) ;  /* 0x000000001014794e */ /* 0x000fce0000000000 */
[----:B--2---:R-:W-:Y:S05]  /*21560*/  CALL.ABS.NOINC R2 ;  /* 0x0000000002007343 */ /* 0x004fea0003c00000 */
.L_x_1528:
[----:B------:R-:W-:-:S13]  /*21570*/  LOP3.LUT P6, RZ, R17, 0x3ff, RZ, 0xc0, !PT ;  /* 0x000003ff11ff7812 */ /* 0x000fda00078cc0ff */
[----:B------:R-:W-:Y:S05]  /*21580*/  @!P6 BRA `(.L_x_1529) ;  /* 0x000000000040e947 */ /* 0x000fea0003800000 */
[----:B--2---:R-:W-:Y:S01]  /*21590*/  MOV R2, 0x0 ;  /* 0x0000000000027802 */ /* 0x004fe20000000f00 */
[----:B------:R-:W-:Y:S01]  /*215a0*/  ULDC.64 UR4, c[0x4][0xc0] ;  /* 0x0100300000047ab9 */ /* 0x000fe20000000a00 */
[----:B------:R-:W-:Y:S01]  /*215b0*/  ULDC.64 UR6, c[0x4][0xc8] ;  /* 0x0100320000067ab9 */ /* 0x000fe20000000a00 */
[----:B------:R-:W-:Y:S01]  /*215c0*/  ULDC.64 UR8, c[0x4][0x58] ;  /* 0x0100160000087ab9 */ /* 0x000fe20000000a00 */
[----:B------:R-:W-:Y:S01]  /*215d0*/  IMAD.U32 R4, RZ, RZ, UR4 ;  /* 0x00000004ff047e24 */ /* 0x000fe2000f8e00ff */
[----:B------:R-:W-:Y:S01]  /*215e0*/  MOV R11, UR9 ;  /* 0x00000009000b7c02 */ /* 0x000fe20008000f00 */
[----:B------:R-:W2:Y:S01]  /*215f0*/  LDC.64 R2, c[0x4][R2] ;  /* 0x0100000002027b82 */ /* 0x000ea20000000a00 */
[----:B-1----:R-:W-:Y:S02]  /*21600*/  IMAD.U32 R5, RZ, RZ, UR5 ;  /* 0x00000005ff057e24 */ /* 0x002fe4000f8e00ff */
[----:B------:R-:W-:Y:S02]  /*21610*/  IMAD.U32 R6, RZ, RZ, UR6 ;  /* 0x00000006ff067e24 */ /* 0x000fe4000f8e00ff */
[----:B0-----:R-:W-:-:S02]  /*21620*/  IMAD.U32 R7, RZ, RZ, UR7 ;  /* 0x00000007ff077e24 */ /* 0x001fc4000f8e00ff */
[----:B------:R-:W-:Y:S02]  /*21630*/  IMAD.U32 R10, RZ, RZ, UR8 ;  /* 0x00000008ff0a7e24 */ /* 0x000fe4000f8e00ff */
[----:B------:R-:W-:Y:S02]  /*21640*/  IMAD.MOV.U32 R8, RZ, RZ, 0x70 ;  /* 0x00000070ff087424 */ /* 0x000fe400078e00ff */
[----:B------:R-:W-:Y:S02]  /*21650*/  IMAD.MOV.U32 R12, RZ, RZ, 0x1 ;  /* 0x00000001ff0c7424 */ /* 0x000fe400078e00ff */
[----:B------:R-:W-:-:S07]  /*21660*/  IMAD.MOV.U32 R13, RZ, RZ, RZ ;  /* 0x000000ffff0d7224 */ /* 0x000fce00078e00ff */
[----:B------:R-:W-:-:S07]  /*21670*/  LEPC R20, `(.L_x_1529) ;  /* 0x000000001014794e */ /* 0x000fce0000000000 */
[----:B--2---:R-:W-:Y:S05]  /*21680*/  CALL.ABS.NOINC R2 ;  /* 0x0000000002007343 */ /* 0x004fea0003c00000 */
.L_x_1529:
[----:B--2---:R-:W2:Y:S01]  /*21690*/  LDL.LU R2, [R1+0x4] ;  /* 0x0000040001027983 */ /* 0x004ea20000300800 */
[----:B------:R-:W3:Y:S01]  /*216a0*/  LDC R0, c[0x0][0x428] ;  /* 0x00010a00ff007b82 */ /* 0x000ee20000000800 */
[----:B------:R-:W-:Y:S02]  /*216b0*/  ULDC.64 UR4, c[0x0][0x9f8] ;  /* 0x00027e0000047ab9 */ /* 0x000fe40000000a00 */
[----:B------:R-:W4:Y:S04]  /*216c0*/  LDL R18, [R1+0x8] ;  /* 0x0000080001127983 */ /* 0x000f280000100800 */
[----:B------:R-:W1:Y:S01]  /*216d0*/  LDL R17, [R1+0xc] ;  /* 0x00000c0001117983 */ /* 0x000e620000100800 */
[----:B---3--:R-:W-:-:S13]  /*216e0*/  ISETP.NE.AND P0, PT, R0, 0x1, PT ;  /* 0x000000010000780c */ /* 0x008fda0003f05270 */
[----:B------:R-:W3:Y:S01]  /*216f0*/  @P0 LDC R3, c[0x0][0x430] ;  /* 0x00010c00ff030b82 */ /* 0x000ee20000000800 */
[----:B--2---:R-:W-:-:S07]  /*21700*/  IMAD R4, R2, 0x80, R19 ;  /* 0x0000008002047824 */ /* 0x004fce00078e0213 */
[----:B------:R-:W2:Y:S01]  /*21710*/  @P0 LDC R2, c[0x0][0x42c] ;  /* 0x00010b00ff020b82 */ /* 0x000ea20000000800 */
[----:B----4-:R-:W-:Y:S02]  /*21720*/  IMAD.MOV.U32 R0, RZ, RZ, R18 ;  /* 0x000000ffff007224 */ /* 0x010fe400078e0012 */
[----:B-1----:R-:W-:Y:S02]  /*21730*/  IMAD.MOV.U32 R5, RZ, RZ, R17 ;  /* 0x000000ffff057224 */ /* 0x002fe400078e0011 */
[----:B--2---:R-:W-:Y:S02]  /*21740*/  @P0 IMAD.HI.U32 R2, R18, R2, RZ ;  /* 0x0000000212020227 */ /* 0x004fe400078e00ff */
[----:B------:R-:W1:Y:S03]  /*21750*/  S2R R18, SR_TID.X ;  /* 0x0000000000127919 */ /* 0x000e660000002100 */
[----:B---3--:R-:W-:-:S02]  /*21760*/  @P0 SHF.R.U32.HI R0, RZ, R3, R2 ;  /* 0x00000003ff000219 */ /* 0x008fc40000011602 */
[----:B------:R-:W-:-:S04]  /*21770*/  ISETP.NE.U32.AND P0, PT, RZ, UR4, PT ;  /* 0x00000004ff007c0c */ /* 0x000fc8000bf05070 */
[----:B------:R-:W-:Y:S01]  /*21780*/  ISETP.NE.AND.EX P0, PT, RZ, UR5, PT, P0 ;  /* 0x00000005ff007c0c */ /* 0x000fe2000bf05300 */
[----:B------:R-:W-:-:S12]  /*21790*/  ULDC.64 UR4, c[0x0][0xa00] ;  /* 0x0002800000047ab9 */ /* 0x000fd80000000a00 */
[----:B------:R-:W2:Y:S01]  /*217a0*/  @P0 LDC.64 R2, c[0x0][0x9f8] ;  /* 0x00027e00ff020b82 */ /* 0x000ea20000000a00 */
[----:B-1----:R-:W-:Y:S01]  /*217b0*/  LOP3.LUT R18, R18, 0x7f, RZ, 0xc0, !PT ;  /* 0x0000007f12127812 */ /* 0x002fe200078ec0ff */
[----:B--2---:R-:W-:-:S05]  /*217c0*/  @P0 IMAD.WIDE R2, R17, 0x4, R2 ;  /* 0x0000000411020825 */ /* 0x004fca00078e0202 */
[----:B------:R1:W2:Y:S01]  /*217d0*/  @P0 LDG.E R5, desc[UR46][R2.64] ;  /* 0x0000002e02050981 */ /* 0x0002a2000c1e1900 */
[----:B------:R-:W-:Y:S02]  /*217e0*/  ISETP.NE.AND P1, PT, R18, RZ, PT ;  /* 0x000000ff1200720c */ /* 0x000fe40003f25270 */
[----:B------:R-:W-:Y:S02]  /*217f0*/  ISETP.NE.U32.AND P0, PT, RZ, UR4, PT ;  /* 0x00000004ff007c0c */ /* 0x000fe4000bf05070 */
[----:B------:R-:W-:Y:S02]  /*21800*/  PLOP3.LUT P3, PT, P1, PT, PT, 0x8, 0x0 ;  /* 0x000000000000781c */ /* 0x000fe40000f6e170 */
[----:B------:R-:W-:-:S04]  /*21810*/  ISETP.NE.AND.EX P2, PT, RZ, UR5, PT, P0 ;  /* 0x00000005ff007c0c */ /* 0x000fc8000bf45300 */
[----:B-1----:R-:W-:-:S03]  /*21820*/  SEL R3, R17, RZ, !P2 ;  /* 0x000000ff11037207 */ /* 0x002fc60005000000 */
[----:B------:R-:W-:-:S05]  /*21830*/  VOTEU.ALL UP1, P1 ;  /* 0x00000000003f7886 */ /* 0x000fca0000820000 */
[----:B------:R-:W-:-:S04]  /*21840*/  @!UP1 UIADD3 UR8, UP0, UR42, 0x270, URZ ;  /* 0x000002702a089890 */ /* 0x000fc8000ff1e03f */
[----:B------:R-:W-:-:S03]  /*21850*/  @!UP1 UIADD3.X UR9, URZ, UR43, URZ, UP0, !UPT ;  /* 0x0000002b3f099290 */ /* 0x000fc600087fe43f */
[----:B------:R-:W-:Y:S01]  /*21860*/  VOTEU.ALL UP0, P1 ;  /* 0x00000000003f7886 */ /* 0x000fe20000800000 */
[----:B--2---:R1:W-:Y:S08]  /*21870*/  STL [R1+0x20], R5 ;  /* 0x0000200501007387 */ /* 0x0043f00000100800 */
.L_x_1530:
        /* <DEDUP_REMOVED lines=10> */
[----:B--2---:R-:W-:Y:S05]  /*21920*/  @P3 BRA.U.ANY `(.L_x_1530) ;  /* 0xfffffffd00d43947 */ /* 0x004fea000393ffff */
[----:B------:R-:W-:Y:S01]  /*21930*/  PLOP3.LUT P2, PT, P1, PT, PT, 0x8, 0x0 ;  /* 0x000000000000781c */ /* 0x000fe20000f4e170 */
[----:B------:R-:W-:Y:S01]  /*21940*/  VOTEU.ALL UP0, P1 ;  /* 0x00000000003f7886 */ /* 0x000fe20000800000 */
[----:B------:R-:W-:-:S11]  /*21950*/  UMOV UR4, 0x80 ;  /* 0x0000008000047882 */ /* 0x000fd60000000000 */
.L_x_1531:
        /* <DEDUP_REMOVED lines=9> */
[----:B--2---:R-:W-:Y:S05]  /*219f0*/  @P2 BRA.U.ANY `(.L_x_1531) ;  /* 0xfffffffd00d82947 */ /* 0x004fea000393ffff */
[----:B------:R-:W2:Y:S01]  /*21a00*/  LDL R17, [R1+0x20] ;  /* 0x0000200001117983 */ /* 0x000ea20000100800 */
[----:B0-----:R-:W0:Y:S01]  /*21a10*/  LDC.64 R6, c[0x0][0x3f8] ;  /* 0x0000fe00ff067b82 */ /* 0x001e220000000a00 */
        /* <DEDUP_REMOVED lines=8> */
[----:B-1----:R-:W1:Y:S02]  /*21aa0*/  S2R R5, SR_TID.X ;  /* 0x0000000000057919 */ /* 0x002e640000002100 */
[----:B-1----:R-:W-:-:S04]  /*21ab0*/  SHF.R.U32.HI R5, RZ, 0x5, R5 ;  /* 0x00000005ff057819 */ /* 0x002fc80000011605 */
[----:B------:R-:W-:-:S05]  /*21ac0*/  LOP3.LUT R5, R5, 0x3, RZ, 0xc0, !PT ;  /* 0x0000000305057812 */ /* 0x000fca00078ec0ff */
[----:B------:R1:W2:Y:S02]  /*21ad0*/  SHFL.IDX PT, R14, R5, RZ, 0x1f ;  /* 0x00001fff050e7589 */ /* 0x0002a400000e0000 */
.L_x_1784:
[----:B--2---:R-:W-:Y:S02]  /*21ae0*/  ISETP.NE.AND P0, PT, R14, RZ, PT ;  /* 0x000000ff0e00720c */ /* 0x004fe40003f05270 */
[----:B------:R-:W-:-:S11]  /*21af0*/  PLOP3.LUT P6, PT, PT, PT, PT, 0x8, 0x0 ;  /* 0x000000000000781c */ /* 0x000fd60003fce170 */
[----:B------:R-:W-:Y:S05]  /*21b00*/  @P0 BRA `(.L_x_1533) ;  /* 0x00000008000c0947 */ /* 0x000fea0003800000 */
[----:B------:R-:W-:-:S03]  /*21b10*/  UMOV UR4, 0xffffffff ;  /* 0xffffffff00047882 */ /* 0x000fc60000000000 */
[----:B------:R-:W-:Y:S05]  /*21b20*/  BRA.DIV UR4, `(.L_x_1534) ;  /* 0x0000006e04ec7947 */ /* 0x000fea000b800000 */
[----:B------:R-:W-:-:S13]  /*21b30*/  ELECT P6, URZ, PT ;  /* 0x00000000003f782f */ /* 0x000fda00038c0000 */
.L_x_1787:
[----:B------:R-:W-:Y:S05]  /*21b40*/  @!P6 BRA `(.L_x_1535) ;  /* 0x000000040080e947 */ /* 0x000fea0003800000 */
[----:B------:R-:W-:Y:S01]  /*21b50*/  ISETP.NE.U32.AND P0, PT, R6, RZ, PT ;  /* 0x000000ff0600720c */ /* 0x000fe20003f05070 */
[----:B------:R-:W-:-:S03]  /*21b60*/  VIADD R8, R16, 0xffffffff ;  /* 0xffffffff10087836 */ /* 0x000fc60000000000 */
[----:B------:R-:W-:-:S13]  /*21b70*/  ISETP.NE.AND.EX P0, PT, R7, RZ, PT, P0 ;  /* 0x000000ff0700720c */ /* 0x000fda0003f05300 */
[----:B------:R-:W-:Y:S05]  /*21b80*/  @!P0 BRA `(.L_x_1536) ;  /* 0x0000000000488947 */ /* 0x000fea0003800000 */
[----:B------:R-:W2:Y:S01]  /*21b90*/  LDC R9, c[0x0][0x41c] ;  /* 0x00010700ff097b82 */ /* 0x000ea20000000800 */
[----:B------:R-:W-:Y:S01]  /*21ba0*/  IMAD.MOV.U32 R2, RZ, RZ, R8 ;  /* 0x000000ffff027224 */ /* 0x000fe200078e0008 */
[----:B------:R-:W-:Y:S01]  /*21bb0*/  ULDC.64 UR4, c[0x0][0x408] ;  /* 0x0001020000047ab9 */ /* 0x000fe20000000a00 */
[----:B--2---:R-:W-:-:S13]  /*21bc0*/  ISETP.NE.AND P0, PT, R9, 0x1, PT ;  /* 0x000000010900780c */ /* 0x004fda0003f05270 */
[----:B------:R-:W2:Y:S02]  /*21bd0*/  @P0 LDC.64 R10, c[0x0][0x420] ;  /* 0x00010800ff0a0b82 */ /* 0x000ea40000000a00 */
[----:B--2---:R-:W-:-:S05]  /*21be0*/  @P0 IMAD.HI.U32 R10, R8, R10, RZ ;  /* 0x0000000a080a0227 */ /* 0x004fca00078e00ff */
[----:B------:R-:W-:-:S04]  /*21bf0*/  @P0 SHF.R.U32.HI R2, RZ, R11, R10 ;  /* 0x0000000bff020219 */ /* 0x000fc8000001160a */
[--C-:B------:R-:W-:Y:S01]  /*21c00*/  SHF.R.S32.HI R11, RZ, 0x1f, R2.reuse ;  /* 0x0000001fff0b7819 */ /* 0x100fe20000011402 */
[--C-:B-1----:R-:W-:Y:S02]  /*21c10*/  IMAD.MOV R5, RZ, RZ, -R2.reuse ;  /* 0x000000ffff057224 */ /* 0x102fe400078e0a02 */
[----:B------:R-:W-:Y:S02]  /*21c20*/  IMAD.MOV.U32 R10, RZ, RZ, R2 ;  /* 0x000000ffff0a7224 */ /* 0x000fe400078e0002 */
        /* <DEDUP_REMOVED lines=8> */
.L_x_1536:
[----:B-1----:R-:W3:Y:S01]  /*21cb0*/  LDL R5, [R1+0x10] ;  /* 0x0000100001057983 */ /* 0x002ee20000100800 */
[----:B------:R-:W-:-:S03]  /*21cc0*/  MOV R9, 0x400 ;  /* 0x0000040000097802 */ /* 0x000fc60000000f00 */
[----:B--2---:R-:W2:Y:S01]  /*21cd0*/  LDL R7, [R1+0x18] ;  /* 0x0000180001077983 */ /* 0x004ea20000100800 */
[----:B------:R-:W1:Y:S01]  /*21ce0*/  S2R R10, SR_CgaCtaId ;  /* 0x00000000000a7919 */ /* 0x000e620000008800 */
[----:B------:R-:W4:Y:S01]  /*21cf0*/  S2R R6, SR_TID.X ;  /* 0x0000000000067919 */ /* 0x000f220000002100 */
[----:B-1----:R-:W-:Y:S02]  /*21d00*/  LEA R9, R10, R9, 0x18 ;  /* 0x000000090a097211 */ /* 0x002fe400078ec0ff */
[----:B----4-:R-:W-:-:S04]  /*21d10*/  LOP3.LUT R6, R6, 0x7f, RZ, 0xc0, !PT ;  /* 0x0000007f06067812 */ /* 0x010fc800078ec0ff */
[----:B------:R-:W-:Y:S01]  /*21d20*/  ISETP.NE.AND P0, PT, R6, RZ, PT ;  /* 0x000000ff0600720c */ /* 0x000fe20003f05270 */
[----:B---3--:R-:W-:Y:S01]  /*21d30*/  IMAD R5, R5, 0x8, R9 ;  /* 0x0000000805057824 */ /* 0x008fe200078e0209 */
[----:B--2---:R-:W-:-:S04]  /*21d40*/  SHF.L.U32 R7, R7, 0x1f, RZ ;  /* 0x0000001f07077819 */ /* 0x004fc800000006ff */
[----:B------:R-:W1:Y:S02]  /*21d50*/  SYNCS.PHASECHK.TRANS64.TRYWAIT P2, [R5+URZ+0x28480], R7 ;  /* 0x02848007050075a7 */ /* 0x000e64000804017f */
[----:B-1----:R-:W-:Y:S05]  /*21d60*/  @!P2 BRA `(.L_x_1537) ;  /* 0x0000006c007ca947 */ /* 0x002fea0003800000 */
.L_x_1788:
        /* <DEDUP_REMOVED lines=8> */
.L_x_1538:
        /* <DEDUP_REMOVED lines=16> */
[----:B------:R-:W-:Y:S01]  /*21ef0*/  R2UR UR14, R6 ;  /* 0x00000000060e72ca */ /* 0x000fe200000e0000 */
[----:B---3--:R-:W-:-:S05]  /*21f00*/  IMAD R8, R8, 0x40, R9 ;  /* 0x0000004008087824 */ /* 0x008fca00078e0209 */
        /* <DEDUP_REMOVED lines=9> */
.L_x_1789:
        /* <DEDUP_REMOVED lines=8> */
.L_x_1540:
        /* <DEDUP_REMOVED lines=19> */
.L_x_1535:
[----:B------:R-:W3:Y:S01]  /*22150*/  LDL.LU R6, [R1+0x8] ;  /* 0x0000080001067983 */ /* 0x000ee20000300800 */
[----:B-12---:R-:W-:Y:S01]  /*22160*/  MOV R7, 0x400 ;  /* 0x0000040000077802 */ /* 0x006fe20000000f00 */
        /* <DEDUP_REMOVED lines=10> */
[----:B------:R-:W-:Y:S02]  /*22210*/  R2UR UR16, R7 ;  /* 0x00000000071072ca */ /* 0x000fe400000e0000 */
[----:B------:R-:W-:Y:S01]  /*22220*/  @P0 MOV R5, 0x8000 ;  /* 0x0000800000050802 */ /* 0x000fe20000000f00 */
[----:B------:R-:W-:Y:S10]  /*22230*/  BAR.SYNC.DEFER_BLOCKING 0x8, 0x120 ;  /* 0x0204800000007b1d */ /* 0x000ff40000010000 */
        /* <DEDUP_REMOVED lines=11> */
[----:B---3--:R-:W-:-:S02]  /*222f0*/  @P0 R2UR UR12, R6 ;  /* 0x00000000060c02ca */ /* 0x008fc400000e0000 */
[----:B------:R-:W-:-:S11]  /*22300*/  @P0 R2UR UR20, R6 ;  /* 0x00000000061402ca */ /* 0x000fd600000e0000 */
[----:B------:R2:W-:Y:S02]  /*22310*/  UTMALDG.4D [UR8], [UR4], desc[UR6] ;  /* 0x00000608040075b4 */ /* 0x0005e40008019000 */
[----:B------:R2:W-:Y:S02]  /*22320*/  UTMALDG.4D [UR16], [UR4], desc[UR14] ;  /* 0x00000e10040075b4 */ /* 0x0005e40008019000 */
[----:B--2---:R-:W-:Y:S01]  /*22330*/  NOP ;  /* 0x0000000000007918 */ /* 0x004fe20000000000 */
.L_x_1533:
[----:B------:R-:W2:Y:S01]  /*22340*/  LDL.LU R6, [R1+0x44] ;  /* 0x0000440001067983 */ /* 0x000ea20000300800 */
[----:B------:R-:W-:Y:S01]  /*22350*/  MOV R4, 0x400 ;  /* 0x0000040000047802 */ /* 0x000fe20000000f00 */
[----:B------:R-:W-:Y:S01]  /*22360*/  BSSY B0, `(.L_x_1541) ;  /* 0x000000b000007945 */ /* 0x000fe20003800000 */
[----:B-1----:R-:W1:Y:S02]  /*22370*/  S2R R5, SR_CgaCtaId ;  /* 0x0000000000057919 */ /* 0x002e640000008800 */
[----:B-1----:R-:W-:Y:S01]  /*22380*/  LEA R4, R5, R4, 0x18 ;  /* 0x0000000405047211 */ /* 0x002fe200078ec0ff */
[----:B--2---:R-:W-:-:S05]  /*22390*/  VIADD R6, R6, 0x1 ;  /* 0x0000000106067836 */ /* 0x004fca0000000000 */
[----:B------:R-:W-:Y:S01]  /*223a0*/  LEA.HI R3, R6, R6, RZ, 0x1 ;  /* 0x0000000606037211 */ /* 0x000fe200078f08ff */
[----:B------:R1:W-:Y:S03]  /*223b0*/  STL [R1+0x44], R6 ;  /* 0x0000440601007387 */ /* 0x0003e60000100800 */
[----:B------:R-:W-:-:S05]  /*223c0*/  LOP3.LUT R3, R3, 0xfffffffe, RZ, 0xc0, !PT ;  /* 0xfffffffe03037812 */ /* 0x000fca00078ec0ff */
[----:B------:R-:W-:-:S05]  /*223d0*/  IMAD.IADD R3, R6, 0x1, -R3 ;  /* 0x0000000106037824 */ /* 0x000fca00078e0a03 */
[----:B------:R-:W-:-:S04]  /*223e0*/  SHF.L.U32 R3, R3, 0x1f, RZ ;  /* 0x0000001f03037819 */ /* 0x000fc800000006ff */
[----:B------:R-:W2:Y:S02]  /*223f0*/  SYNCS.PHASECHK.TRANS64.TRYWAIT P0, [R4+URZ+0x28420], R3 ;  /* 0x02842003040075a7 */ /* 0x000ea4000800017f */
[----:B-12---:R-:W-:Y:S05]  /*22400*/  @!P0 BRA `(.L_x_1542) ;  /* 0x0000006400fc8947 */ /* 0x006fea0003800000 */
.L_x_1790:
[----:B------:R-:W-:Y:S05]  /*22410*/  BSYNC B0 ;  /* 0x0000000000007941 */ /* 0x000fea0003800000 */
.L_x_1541:
[----:B-1----:R-:W2:Y:S01]  /*22420*/  LDL R4, [R1+0x28] ;  /* 0x0000280001047983 */ /* 0x002ea20000100800 */
[----:B------:R-:W-:-:S05]  /*22430*/  VIADD R3, R16, 0xfffffffe ;  /* 0xfffffffe10037836 */ /* 0x000fca0000000000 */
[----:B--2---:R-:W-:-:S13]  /*22440*/  ISETP.GE.AND P0, PT, R3, R4, PT ;  /* 0x000000040300720c */ /* 0x004fda0003f06270 */
[----:B------:R-:W-:Y:S05]  /*22450*/  @!P0 BRA `(.L_x_1543) ;  /* 0x0000001000088947 */ /* 0x000fea0003800000 */
[----:B------:R1:W5:Y:S04]  /*22460*/  LDL.LU R8, [R1+0x10] ;  /* 0x0000100001087983 */ /* 0x0003680000300800 */
[----:B------:R1:W5:Y:S02]  /*22470*/  LDL.LU R9, [R1+0x18] ;  /* 0x0000180001097983 */ /* 0x0003640000300800 */
.L_x_1565:
[----:B-----5:R-:W-:Y:S01]  /*22480*/  VIADD R5, R8, 0x1 ;  /* 0x0000000108057836 */ /* 0x020fe20000000000 */
[----:B------:R-:W-:Y:S05]  /*22490*/  YIELD ;  /* 0x0000000000007946 */ /* 0x000fea0003800000 */
[----:B------:R-:W-:Y:S01]  /*224a0*/  ISETP.NE.AND P0, PT, R5, 0x2, PT ;  /* 0x000000020500780c */ /* 0x000fe20003f05270 */
[----:B------:R-:W-:Y:S03]  /*224b0*/  BSSY B0, `(.L_x_1544) ;  /* 0x0000090000007945 */ /* 0x000fe60003800000 */
[----:B--2---:R-:W-:-:S02]  /*224c0*/  SEL R4, RZ, 0x1, P0 ;  /* 0x00000001ff047807 */ /* 0x004fc40000000000 */
[----:B------:R-:W-:Y:S02]  /*224d0*/  SEL R12, R5, RZ, P0 ;  /* 0x000000ff050c7207 */ /* 0x000fe40000000000 */
        /* <DEDUP_REMOVED lines=28> */
.L_x_1546:
[----:B---3--:R-:W3:Y:S01]  /*226a0*/  S2R R6, SR_CgaCtaId ;  /* 0x0000000000067919 */ /* 0x008ee20000008800 */
[----:B------:R-:W-:Y:S01]  /*226b0*/  MOV R5, 0x400 ;  /* 0x0000040000057802 */ /* 0x000fe20000000f00 */
[----:B------:R-:W-:Y:S01]  /*226c0*/  BSSY B1, `(.L_x_1547) ;  /* 0x0000009000017945 */ /* 0x000fe20003800000 */
[----:B------:R-:W4:Y:S02]  /*226d0*/  S2R R4, SR_TID.X ;  /* 0x0000000000047919 */ /* 0x000f240000002100 */
[----:B---3--:R-:W-:Y:S02]  /*226e0*/  LEA R5, R6, R5, 0x18 ;  /* 0x0000000506057211 */ /* 0x008fe400078ec0ff */
[----:B----4-:R-:W-:-:S03]  /*226f0*/  LOP3.LUT R4, R4, 0x7f, RZ, 0xc0, !PT ;  /* 0x0000007f04047812 */ /* 0x010fc600078ec0ff */
[----:B------:R-:W-:Y:S01]  /*22700*/  IMAD R6, R12, 0x8, R5 ;  /* 0x000000080c067824 */ /* 0x000fe200078e0205 */
[----:B------:R-:W-:Y:S02]  /*22710*/  SHF.L.U32 R5, R11, 0x1f, RZ ;  /* 0x0000001f0b057819 */ /* 0x000fe400000006ff */
[----:B------:R-:W-:Y:S02]  /*22720*/  ISETP.NE.AND P2, PT, R4, RZ, PT ;  /* 0x000000ff0400720c */ /* 0x000fe40003f45270 */
[----:B------:R-:W3:Y:S02]  /*22730*/  SYNCS.PHASECHK.TRANS64.TRYWAIT P0, [R6+URZ+0x28480], R5 ;  /* 0x02848005060075a7 */ /* 0x000ee4000800017f */
[----:B---3--:R-:W-:Y:S09]  /*22740*/  @!P0 BRA `(.L_x_1548) ;  /* 0x00000064004c8947 */ /* 0x008ff20003800000 */
.L_x_1791:
[----:B------:R-:W-:Y:S05]  /*22750*/  BSYNC B1 ;  /* 0x0000000000017941 */ /* 0x000fea0003800000 */
.L_x_1547:
        /* <DEDUP_REMOVED lines=9> */
.L_x_1550:
[----:B------:R-:W-:Y:S05]  /*227f0*/  BSYNC B1 ;  /* 0x0000000000017941 */ /* 0x000fea0003800000 */
.L_x_1549:
[----:B------:R-:W4:Y:S04]  /*22800*/  LDL R4, [R1+0x10] ;  /* 0x0000100001047983 */ /* 0x000f280000100800 */
[----:B------:R-:W3:Y:S01]  /*22810*/  LDL R7, [R1+0x2c] ;  /* 0x00002c0001077983 */ /* 0x000ee20000100800 */
[----:B------:R-:W-:Y:S01]  /*22820*/  IMAD.MOV.U32 R15, RZ, RZ, RZ ;  /* 0x000000ffff0f7224 */ /* 0x000fe200078e00ff */
[----:B--2---:R-:W-:Y:S01]  /*22830*/  MOV R11, 0x400 ;  /* 0x00000400000b7802 */ /* 0x004fe20000000f00 */
[----:B------:R-:W-:Y:S01]  /*22840*/  UIADD3 UR4, UP0, UR42, 0x470, URZ ;  /* 0x000004702a047890 */ /* 0x000fe2000ff1e03f */
[----:B------:R-:W2:Y:S01]  /*22850*/  S2R R12, SR_CgaCtaId ;  /* 0x00000000000c7919 */ /* 0x000ea20000008800 */
[----:B------:R-:W-:Y:S01]  /*22860*/  PLOP3.LUT P0, PT, PT, PT, PT, 0x80, 0x0 ;  /* 0x000000000000781c */ /* 0x000fe20003f0f070 */
[----:B------:R-:W-:Y:S01]  /*22870*/  UMOV UR6, 0x0 ;  /* 0x0000000000067882 */ /* 0x000fe20000000000 */
[----:B------:R-:W-:Y:S01]  /*22880*/  R2UR UR10, R15 ;  /* 0x000000000f0a72ca */ /* 0x000fe200000e0000 */
[----:B------:R-:W-:Y:S01]  /*22890*/  UIADD3.X UR5, URZ, UR43, URZ, UP0, !UPT ;  /* 0x0000002b3f057290 */ /* 0x000fe200087fe43f */
[----:B------:R-:W-:Y:S01]  /*228a0*/  UMOV UR7, 0x14f00000 ;  /* 0x14f0000000077882 */ /* 0x000fe20000000000 */
[----:B--2---:R-:W-:-:S05]  /*228b0*/  LEA R11, R12, R11, 0x18 ;  /* 0x0000000b0c0b7211 */ /* 0x004fca00078ec0ff */
[----:B----4-:R-:W-:Y:S02]  /*228c0*/  IMAD R4, R4, 0x4000, R11 ;  /* 0x0000400004047824 */ /* 0x010fe400078e020b */
[----:B---3--:R-:W-:Y:S02]  /*228d0*/  IMAD R10, R10, 0x40, R7 ;  /* 0x000000400a0a7824 */ /* 0x008fe400078e0207 */
[----:B------:R-:W-:Y:S02]  /*228e0*/  VIADD R7, R6, 0x28470 ;  /* 0x0002847006077836 */ /* 0x000fe40000000000 */
[----:B------:R-:W-:-:S07]  /*228f0*/  VIADD R11, R4, 0x10000 ;  /* 0x00010000040b7836 */ /* 0x000fce0000000000 */
.L_x_1551:
        /* <DEDUP_REMOVED lines=10> */
[----:B------:R-:W-:Y:S01]  /*229a0*/  IMAD.MOV.U32 R14, RZ, RZ, 0x80 ;  /* 0x00000080ff0e7424 */ /* 0x000fe200078e00ff */
[----:B------:R-:W-:Y:S01]  /*229b0*/  PLOP3.LUT P0, PT, PT, PT, PT, 0x80, 0x0 ;  /* 0x000000000000781c */ /* 0x000fe20003f0f070 */
[----:B------:R-:W-:Y:S01]  /*229c0*/  UMOV UR6, 0x0 ;  /* 0x0000000000067882 */ /* 0x000fe20000000000 */
[----:B------:R-:W-:Y:S01]  /*229d0*/  IADD3 R11, R4, 0x12000, RZ ;  /* 0x00012000040b7810 */ /* 0x000fe20007ffe0ff */
[----:B------:R-:W-:Y:S01]  /*229e0*/  UMOV UR7, 0x14f00000 ;  /* 0x14f0000000077882 */ /* 0x000fe20000000000 */
[----:B------:R-:W-:-:S15]  /*229f0*/  R2UR UR10, R14 ;  /* 0x000000000e0a72ca */ /* 0x000fde00000e0000 */
.L_x_1552:
        /* <DEDUP_REMOVED lines=10> */
[----:B------:R-:W2:Y:S01]  /*22aa0*/  SYNCS.PHASECHK.TRANS64.TRYWAIT P0, [R6+URZ+0x28440], R5 ;  /* 0x02844005060075a7 */ /* 0x000ea2000800017f */
[----:B------:R-:W-:Y:S04]  /*22ab0*/  BSSY B1, `(.L_x_1553) ;  /* 0x0000002000017945 */ /* 0x000fe80003800000 */
[----:B--2---:R-:W-:Y:S05]  /*22ac0*/  @!P0 BRA `(.L_x_1554) ;  /* 0x0000006000808947 */ /* 0x004fea0003800000 */
.L_x_1792:
[----:B------:R-:W-:Y:S05]  /*22ad0*/  BSYNC B1 ;  /* 0x0000000000017941 */ /* 0x000fea0003800000 */
.L_x_1553:
[----:B------:R-:W-:Y:S01]  /*22ae0*/  BSSY B1, `(.L_x_1555) ;  /* 0x000000b000017945 */ /* 0x000fe20003800000 */
[----:B------:R-:W-:Y:S02]  /*22af0*/  IMAD.MOV.U32 R12, RZ, RZ, 0x0 ;  /* 0x00000000ff0c7424 */ /* 0x000fe400078e00ff */
[----:B------:R-:W-:Y:S01]  /*22b00*/  IMAD.MOV.U32 R13, RZ, RZ, 0x14f00000 ;  /* 0x14f00000ff0d7424 */ /* 0x000fe200078e00ff */
[----:B------:R-:W-:Y:S06]  /*22b10*/  @P2 BRA `(.L_x_1556) ;  /* 0x00000000001c2947 */ /* 0x000fec0003800000 */
[----:B------:R-:W3:Y:S01]  /*22b20*/  S2R R7, SR_TID.X ;  /* 0x0000000000077919 */ /* 0x000ee20000002100 */
[----:B--2---:R-:W-:-:S04]  /*22b30*/  IMAD.MOV.U32 R5, RZ, RZ, 0x4000 ;  /* 0x00004000ff057424 */ /* 0x004fc800078e00ff */
[----:B------:R4:W-:Y:S01]  /*22b40*/  SYNCS.ARRIVE.TRANS64 RZ, [R6+URZ+0x28430], R5 ;  /* 0x0284300506ff79a7 */ /* 0x0009e2000800003f */
[----:B---3--:R-:W-:-:S04]  /*22b50*/  LOP3.LUT R7, R7, 0x1f, RZ, 0xc0, !PT ;  /* 0x0000001f07077812 */ /* 0x008fc800078ec0ff */
[----:B------:R-:W-:-:S13]  /*22b60*/  ISETP.NE.AND P0, PT, R7, RZ, PT ;  /* 0x000000ff0700720c */ /* 0x000fda0003f05270 */
[----:B----4-:R-:W-:Y:S05]  /*22b70*/  @!P0 BRA `(.L_x_1556) ;  /* 0x0000000000048947 */ /* 0x010fea0003800000 */
[----:B------:R-:W-:Y:S01]  /*22b80*/  BPT.TRAP 0x1 ;  /* 0x000000040000795c */ /* 0x000fe20000300000 */
.L_x_1556:
[----:B------:R-:W-:Y:S05]  /*22b90*/  BSYNC B1 ;  /* 0x0000000000017941 */ /* 0x000fea0003800000 */
.L_x_1555:
[----:B------:R-:W-:Y:S01]  /*22ba0*/  R2UR UR10, R15 ;  /* 0x000000000f0a72ca */ /* 0x000fe200000e0000 */
[----:B------:R-:W-:Y:S01]  /*22bb0*/  UIADD3 UR4, UP0, UR42, 0x370, URZ ;  /* 0x000003702a047890 */ /* 0x000fe2000ff1e03f */
[----:B------:R-:W-:Y:S01]  /*22bc0*/  R2UR UR6, R12 ;  /* 0x000000000c0672ca */ /* 0x000fe200000e0000 */
[----:B--2---:R-:W-:Y:S01]  /*22bd0*/  VIADD R6, R6, 0x28430 ;  /* 0x0002843006067836 */ /* 0x004fe20000000000 */
[----:B------:R-:W-:Y:S01]  /*22be0*/  R2UR UR7, R13 ;  /* 0x000000000d0772ca */ /* 0x000fe200000e0000 */
[----:B------:R-:W-:Y:S01]  /*22bf0*/  VIADD R5, R4, 0x20000 ;  /* 0x0002000004057836 */ /* 0x000fe20000000000 */
[----:B------:R-:W-:Y:S01]  /*22c00*/  PLOP3.LUT P0, PT, PT, PT, PT, 0x80, 0x0 ;  /* 0x000000000000781c */ /* 0x000fe20003f0f070 */
[----:B------:R-:W-:-:S12]  /*22c10*/  UIADD3.X UR5, URZ, UR43, URZ, UP0, !UPT ;  /* 0x0000002b3f057290 */ /* 0x000fd800087fe43f */
.L_x_1557:
        /* <DEDUP_REMOVED lines=10> */
[----:B------:R-:W-:Y:S01]  /*22cc0*/  R2UR UR10, R14 ;  /* 0x000000000e0a72ca */ /* 0x000fe200000e0000 */
[----:B------:R-:W-:Y:S01]  /*22cd0*/  VIADD R4, R4, 0x22000 ;  /* 0x0002200004047836 */ /* 0x000fe20000000000 */
[----:B------:R-:W-:Y:S02]  /*22ce0*/  R2UR UR6, R12 ;  /* 0x000000000c0672ca */ /* 0x000fe400000e0000 */
[----:B------:R-:W-:Y:S02]  /*22cf0*/  R2UR UR7, R13 ;  /* 0x000000000d0772ca */ /* 0x000fe400000e0000 */
[----:B------:R-:W-:-:S13]  /*22d00*/  PLOP3.LUT P0, PT, PT, PT, PT, 0x80, 0x0 ;  /* 0x000000000000781c */ /* 0x000fda0003f0f070 */
.L_x_1558:
        /* <DEDUP_REMOVED lines=9> */
[----:B---3--:R-:W-:Y:S05]  /*22da0*/  @P0 BRA.U.ANY `(.L_x_1558) ;  /* 0xfffffffd00d80947 */ /* 0x008fea000393ffff */
.L_x_1545:
[----:B------:R-:W-:Y:S05]  /*22db0*/  BSYNC B0 ;  /* 0x0000000000007941 */ /* 0x000fea0003800000 */
.L_x_1544:
[----:B------:R-:W-:-:S06]  /*22dc0*/  UISETP.NE.AND UP0, UPT, UR36, 0x3, UPT ;  /* 0x000000032400788c */ /* 0x000fcc000bf05270 */
[----:B------:R-:W-:-:S13]  /*22dd0*/  PLOP3.LUT P0, PT, PT, PT, UP0, 0x80, 0x0 ;  /* 0x000000000000781c */ /* 0x000fda0003f0f008 */
[----:B------:R-:W-:Y:S05]  /*22de0*/  @!P0 BRA `(.L_x_1559) ;  /* 0x0000000000048947 */ /* 0x000fea0003800000 */
[----:B------:R-:W-:Y:S01]  /*22df0*/  BPT.TRAP 0x1 ;  /* 0x000000040000795c */ /* 0x000fe20000300000 */
.L_x_1559:
[----:B------:R-:W3:Y:S01]  /*22e00*/  S2R R6, SR_CgaCtaId ;  /* 0x0000000000067919 */ /* 0x000ee20000008800 */
[----:B------:R-:W-:Y:S01]  /*22e10*/  IMAD.U32 R4, RZ, RZ, UR38 ;  /* 0x00000026ff047e24 */ /* 0x000fe2000f8e00ff */
[----:B------:R-:W-:Y:S01]  /*22e20*/  MOV R5, 0x400 ;  /* 0x0000040000057802 */ /* 0x000fe20000000f00 */
[----:B------:R-:W-:Y:S03]  /*22e30*/  BSSY B0, `(.L_x_1560) ;  /* 0x0000009000007945 */ /* 0x000fe60003800000 */
[----:B------:R-:W-:Y:S02]  /*22e40*/  ISETP.NE.AND P0, PT, R4, 0x3, PT ;  /* 0x000000030400780c */ /* 0x000fe40003f05270 */
[----:B------:R-:W-:-:S04]  /*22e50*/  LOP3.LUT R4, R9, 0x1, RZ, 0x3c, !PT ;  /* 0x0000000109047812 */ /* 0x000fc800078e3cff */
[----:B------:R-:W-:Y:S02]  /*22e60*/  SHF.L.U32 R4, R4, 0x1f, RZ ;  /* 0x0000001f04047819 */ /* 0x000fe400000006ff */
[----:B---3--:R-:W-:-:S05]  /*22e70*/  LEA R5, R6, R5, 0x18 ;  /* 0x0000000506057211 */ /* 0x008fca00078ec0ff */
[----:B------:R-:W-:-:S04]  /*22e80*/  IMAD R5, R8, 0x8, R5 ;  /* 0x0000000808057824 */ /* 0x000fc800078e0205 */
[----:B------:R-:W3:Y:S01]  /*22e90*/  SYNCS.PHASECHK.TRANS64.TRYWAIT P2, [R5+URZ+0x28470], R4 ;  /* 0x02847004050075a7 */ /* 0x000ee2000804017f */
[----:B------:R4:W-:Y:S02]  /*22ea0*/  STL [R1+0x4], R5 ;  /* 0x0000040501007387 */ /* 0x0009e40000100800 */
[----:B---34-:R-:W-:Y:S05]  /*22eb0*/  @!P2 BRA `(.L_x_1561) ;  /* 0x0000005c0098a947 */ /* 0x018fea0003800000 */
.L_x_1793:
[----:B------:R-:W-:Y:S05]  /*22ec0*/  BSYNC B0 ;  /* 0x0000000000007941 */ /* 0x000fea0003800000 */
.L_x_1560:
[----:B------:R-:W-:Y:S05]  /*22ed0*/  @!P0 BRA `(.L_x_1562) ;  /* 0x0000000000048947 */ /* 0x000fea0003800000 */
[----:B------:R-:W-:Y:S01]  /*22ee0*/  BPT.TRAP 0x1 ;  /* 0x000000040000795c */ /* 0x000fe20000300000 */
.L_x_1562:
[----:B---3--:R-:W3:Y:S01]  /*22ef0*/  LDL R5, [R1+0x4] ;  /* 0x0000040001057983 */ /* 0x008ee20000100800 */
[----:B------:R-:W-:Y:S01]  /*22f00*/  SHF.L.U32 R4, R9, 0x1f, RZ ;  /* 0x0000001f09047819 */ /* 0x000fe200000006ff */
[----:B--2---:R-:W-:-:S03]  /*22f10*/  IMAD.SHL.U32 R12, R8, 0x4000, RZ ;  /* 0x00004000080c7824 */ /* 0x004fc600078e00ff */
[----:B---3--:R-:W2:Y:S02]  /*22f20*/  SYNCS.PHASECHK.TRANS64.TRYWAIT P2, [R5+URZ+0x28460], R4 ;  /* 0x02846004050075a7 */ /* 0x008ea4000804017f */
[----:B--2---:R-:W-:Y:S05]  /*22f30*/  @!P2 BRA `(.L_x_1563) ;  /* 0x0000005c0090a947 */ /* 0x004fea0003800000 */
.L_x_1794:
[----:B--2---:R-:W2:Y:S04]  /*22f40*/  LDL R5, [R1+0x38] ;  /* 0x0000380001057983 */ /* 0x004ea80000100800 */
[----:B------:R-:W3:Y:S04]  /*22f50*/  LDL R16, [R1+0x3c] ;  /* 0x00003c0001107983 */ /* 0x000ee80000100800 */
[----:B------:R-:W4:Y:S01]  /*22f60*/  LDL R15, [R1+0x30] ;  /* 0x00003000010f7983 */ /* 0x000f220000100800 */
[----:B------:R-:W-:Y:S01]  /*22f70*/  MOV R13, 0x400 ;  /* 0x00000400000d7802 */ /* 0x000fe20000000f00 */
[----:B------:R-:W-:Y:S05]  /*22f80*/  WARPSYNC.ALL ;  /* 0x0000000000007948 */ /* 0x000fea0003800000 */
[----:B------:R-:W5:Y:S02]  /*22f90*/  S2R R14, SR_CgaCtaId ;  /* 0x00000000000e7919 */ /* 0x000f640000008800 */
[----:B-----5:R-:W-:-:S02]  /*22fa0*/  LEA R13, R14, R13, 0x18 ;  /* 0x0000000d0e0d7211 */ /* 0x020fc400078ec0ff */
[----:B--2---:R-:W-:-:S05]  /*22fb0*/  LOP3.LUT R20, R12, R5, RZ, 0xfc, !PT ;  /* 0x000000050c147212 */ /* 0x004fca00078efcff */
[----:B------:R-:W-:Y:S01]  /*22fc0*/  IMAD.IADD R20, R13, 0x1, R20 ;  /* 0x000000010d147824 */ /* 0x000fe200078e0214 */
[----:B----4-:R-:W-:-:S03]  /*22fd0*/  LOP3.LUT R12, R12, R15, RZ, 0xfc, !PT ;  /* 0x0000000f0c0c7212 */ /* 0x010fc600078efcff */
[----:B---3--:R-:W-:Y:S01]  /*22fe0*/  IMAD.IADD R21, R16, 0x1, R20 ;  /* 0x0000000110157824 */ /* 0x008fe200078e0214 */
[----:B------:R-:W2:Y:S01]  /*22ff0*/  LDSM.16.MT88.4 R4, [R20+0x10000] ;  /* 0x010000001404783b */ /* 0x000ea20000004200 */
[----:B------:R-:W-:Y:S01]  /*23000*/  IMAD.IADD R16, R13, 0x1, R12 ;  /* 0x000000010d107824 */ /* 0x000fe200078e020c */
[C-C-:B--2---:R-:W-:Y:S02]  /*23010*/  PRMT R8, R4.reuse, 0x6420, R5.reuse ;  /* 0x0000642004087816 */ /* 0x144fe40000000005 */
[----:B------:R-:W-:Y:S02]  /*23020*/  PRMT R9, R4, 0x7531, R5 ;  /* 0x0000753104097816 */ /* 0x000fe40000000005 */
[C-C-:B------:R-:W-:Y:S02]  /*23030*/  PRMT R10, R6.reuse, 0x6420, R7.reuse ;  /* 0x00006420060a7816 */ /* 0x140fe40000000007 */
[----:B------:R-:W-:Y:S02]  /*23040*/  PRMT R11, R6, 0x7531, R7 ;  /* 0x00007531060b7816 */ /* 0x000fe40000000007 */
[----:B------:R-:W2:Y:S04]  /*23050*/  LDSM.16.MT88.4 R4, [R21+0x10000] ;  /* 0x010000001504783b */ /* 0x000ea80000004200 */
[----:B------:R2:W-:Y:S02]  /*23060*/  STSM.16.M88.4 [R16+0x8000], R8 ;  /* 0x0080000810007844 */ /* 0x0005e40000000200 */
[----:B--2---:R-:W-:-:S02]  /*23070*/  PRMT R8, R4, 0x6420, R5 ;  /* 0x0000642004087816 */ /* 0x004fc40000000005 */
[----:B------:R-:W-:Y:S02]  /*23080*/  PRMT R9, R4, 0x7531, R5 ;  /* 0x0000753104097816 */ /* 0x000fe40000000005 */
[C-C-:B------:R-:W-:Y:S02]  /*23090*/  PRMT R10, R6.reuse, 0x6420, R7.reuse ;  /* 0x00006420060a7816 */ /* 0x140fe40000000007 */
[----:B------:R-:W-:-:S05]  /*230a0*/  PRMT R11, R6, 0x7531, R7 ;  /* 0x00007531060b7816 */ /* 0x000fca0000000007 */
[----:B------:R-:W-:Y:S04]  /*230b0*/  STSM.16.M88.4 [R16+0x9000], R8 ;  /* 0x0090000810007844 */ /* 0x000fe80000000200 */
[----:B------:R-:W2:Y:S02]  /*230c0*/  LDSM.16.MT88.4 R4, [R20+0x12000] ;  /* 0x012000001404783b */ /* 0x000ea40000004200 */
[C-C-:B--2---:R-:W-:Y:S02]  /*230d0*/  PRMT R12, R4.reuse, 0x6420, R5.reuse ;  /* 0x00006420040c7816 */ /* 0x144fe40000000005 */
[----:B------:R-:W-:Y:S02]  /*230e0*/  PRMT R13, R4, 0x7531, R5 ;  /* 0x00007531040d7816 */ /* 0x000fe40000000005 */
[----:B------:R-:W-:-:S02]  /*230f0*/  PRMT R14, R6, 0x6420, R7 ;  /* 0x00006420060e7816 */ /* 0x000fc40000000007 */
[----:B------:R-:W-:Y:S02]  /*23100*/  PRMT R15, R6, 0x7531, R7 ;  /* 0x00007531060f7816 */ /* 0x000fe40000000007 */
[----:B------:R-:W2:Y:S04]  /*23110*/  LDSM.16.MT88.4 R4, [R21+0x12000] ;  /* 0x012000001504783b */ /* 0x000ea80000004200 */
[----:B------:R3:W-:Y:S04]  /*23120*/  STSM.16.M88.4 [R16+0xa000], R12 ;  /* 0x00a0000c10007844 */ /* 0x0007e80000000200 */
[----:B---3--:R-:W3:Y:S01]  /*23130*/  LDL R15, [R1+0x34] ;  /* 0x00003400010f7983 */ /* 0x008ee20000100800 */
[----:B------:R-:W-:Y:S01]  /*23140*/  IMAD.MOV.U32 R14, RZ, RZ, R16 ;  /* 0x000000ffff0e7224 */ /* 0x000fe200078e0010 */
        /* <DEDUP_REMOVED lines=8> */
[----:B0-----:R-:W-:-:S02]  /*231d0*/  PRMT R18, R6, 0x6420, R7 ;  /* 0x0000642006127816 */ /* 0x001fc40000000007 */
[----:B------:R-:W-:Y:S02]  /*231e0*/  PRMT R19, R6, 0x7531, R7 ;  /* 0x0000753106137816 */ /* 0x000fe40000000007 */
[----:B------:R-:W0:Y:S02]  /*231f0*/  LDSM.16.MT88.4 R4, [R21+0x11000] ;  /* 0x011000001504783b */ /* 0x000e240000004200 */
[C-C-:B0-----:R-:W-:Y:S02]  /*23200*/  PRMT R8, R4.reuse, 0x6420, R5.reuse ;  /* 0x0000642004087816 */ /* 0x141fe40000000005 */
[----:B------:R-:W-:Y:S02]  /*23210*/  PRMT R9, R4, 0x7531, R5 ;  /* 0x0000753104097816 */ /* 0x000fe40000000005 */
[C-C-:B------:R-:W-:Y:S02]  /*23220*/  PRMT R10, R6.reuse, 0x6420, R7.reuse ;  /* 0x00006420060a7816 */ /* 0x140fe40000000007 */
[----:B------:R-:W-:-:S02]  /*23230*/  PRMT R11, R6, 0x7531, R7 ;  /* 0x00007531060b7816 */ /* 0x000fc40000000007 */
[----:B---3--:R-:W-:-:S05]  /*23240*/  IADD3 R12, R15, 0x8000, R14 ;  /* 0x000080000f0c7810 */ /* 0x008fca0007ffe00e */
[----:B------:R0:W-:Y:S02]  /*23250*/  STSM.16.M88.4 [R12], R16 ;  /* 0x000000100c007844 */ /* 0x0001e40000000200 */
[----:B0-----:R-:W-:-:S05]  /*23260*/  IMAD.MOV.U32 R19, RZ, RZ, R12 ;  /* 0x000000ffff137224 */ /* 0x001fca00078e000c */
        /* <DEDUP_REMOVED lines=21> */
.L_x_1564:
[----:B------:R-:W0:Y:S04]  /*233c0*/  LDL.LU R4, [R1+0x4] ;  /* 0x0000040001047983 */ /* 0x000e280000300800 */
[----:B------:R-:W3:Y:S04]  /*233d0*/  LDL R5, [R1+0x28] ;  /* 0x0000280001057983 */ /* 0x000ee80000100800 */
[----:B--2---:R2:W5:Y:S04]  /*233e0*/  LDL R8, [R1+0x10] ;  /* 0x0000100001087983 */ /* 0x0045680000100800 */
[----:B------:R2:W5:Y:S01]  /*233f0*/  LDL R9, [R1+0x18] ;  /* 0x0000180001097983 */ /* 0x0005620000100800 */
[----:B0-----:R0:W-:Y:S01]  /*23400*/  SYNCS.ARRIVE.TRANS64.A1T0 RZ, [R4+URZ+0x28450], RZ ;  /* 0x028450ff04ff79a7 */ /* 0x0011e2000810003f */
[----:B------:R-:W-:Y:S01]  /*23410*/  BAR.SYNC.DEFER_BLOCKING 0x2, 0x80 ;  /* 0x0082000000007b1d */ /* 0x000fe20000010000 */
[C---:B---3--:R-:W-:Y:S01]  /*23420*/  ISETP.GT.AND P0, PT, R3.reuse, R5, PT ;  /* 0x000000050300720c */ /* 0x048fe20003f04270 */
[----:B------:R-:W-:-:S02]  /*23430*/  VIADD R3, R3, 0xffffffff ;  /* 0xffffffff03037836 */ /* 0x000fc40000000000 */
[----:B0-----:R-:W-:-:S05]  /*23440*/  @!P1 VIADD R4, R4, 0x28480 ;  /* 0x0002848004049836 */ /* 0x001fca0000000000 */
[----:B------:R-:W-:-:S04]  /*23450*/  @!P1 PRMT R4, RZ, 0x654, R4 ;  /* 0x00000654ff049816 */ /* 0x000fc80000000004 */
[----:B------:R2:W-:Y:S01]  /*23460*/  @!P1 SYNCS.ARRIVE.TRANS64.RED.A1T0 RZ, [R4+URZ], RZ ;  /* 0x000000ff04ff99a7 */ /* 0x0005e2000810043f */
[----:B------:R-:W-:Y:S05]  /*23470*/  @P0 BRA `(.L_x_1565) ;  /* 0xfffffff000000947 */ /* 0x000fea000383ffff */
.L_x_1543:
[----:B------:R-:W-:Y:S04]  /*23480*/  BSSY B0, `(.L_x_1566) ;  /* 0x000000f000007945 */ /* 0x000fe80003800000 */
[----:B------:R-:W-:Y:S05]  /*23490*/  @P1 BRA `(.L_x_1567) ;  /* 0x0000000000341947 */ /* 0x000fea0003800000 */
[----:B------:R-:W3:Y:S01]  /*234a0*/  S2R R5, SR_LANEID ;  /* 0x0000000000057919 */ /* 0x000ee20000000000 */
[----:B------:R-:W-:Y:S01]  /*234b0*/  VOTEU.ANY UR4, UPT, PT ;  /* 0x0000000000047886 */ /* 0x000fe200038e0100 */
[----:B------:R-:W4:Y:S01]  /*234c0*/  LDC.64 R2, c[0x0][0xc38] ;  /* 0x00030e00ff027b82 */ /* 0x000f220000000a00 */
[----:B------:R-:W3:Y:S02]  /*234d0*/  FLO.U32 R0, UR4 ;  /* 0x0000000400007d00 */ /* 0x000ee400080e0000 */
[----:B---3--:R-:W-:-:S06]  /*234e0*/  ISETP.EQ.U32.AND P0, PT, R0, R5, PT ;  /* 0x000000050000720c */ /* 0x008fcc0003f02070 */
[----:B------:R-:W4:Y:S07]  /*234f0*/  POPC R5, UR4 ;  /* 0x0000000400057d09 */ /* 0x000f2e0008000000 */
[----:B----4-:R-:W3:Y:S01]  /*23500*/  @P0 ATOMG.E.ADD.STRONG.GPU PT, R3, desc[UR46][R2.64], R5 ;  /* 0x00000005020309a8 */ /* 0x010ee200081ee1ee */
[----:B--2---:R-:W2:Y:S02]  /*23510*/  S2R R4, SR_LTMASK ;  /* 0x0000000000047919 */ /* 0x004ea40000003900 */
[----:B--2---:R-:W-:-:S04]  /*23520*/  LOP3.LUT R4, R4, UR4, RZ, 0xc0, !PT ;  /* 0x0000000404047c12 */ /* 0x004fc8000f8ec0ff */
[----:B------:R-:W2:Y:S01]  /*23530*/  POPC R7, R4 ;  /* 0x0000000400077309 */ /* 0x000ea20000000000 */
[----:B---3--:R-:W2:Y:S02]  /*23540*/  SHFL.IDX PT, R0, R3, R0, 0x1f ;  /* 0x00001f0003007589 */ /* 0x008ea400000e0000 */
[----:B--2---:R-:W-:-:S05]  /*23550*/  IADD3 R0, R0, UR37, R7 ;  /* 0x0000002500007c10 */ /* 0x004fca000fffe007 */
[----:B------:R3:W-:Y:S02]  /*23560*/  STL [R1], R0 ;  /* 0x0000000001007387 */ /* 0x0007e40000100800 */
.L_x_1567:
[----:B------:R-:W-:Y:S05]  /*23570*/  BSYNC B0 ;  /* 0x0000000000007941 */ /* 0x000fea0003800000 */
.L_x_1566:
[----:B------:R-:W-:-:S06]  /*23580*/  UISETP.NE.AND UP0, UPT, UR36, 0x3, UPT ;  /* 0x000000032400788c */ /* 0x000fcc000bf05270 */
[----:B------:R-:W-:-:S13]  /*23590*/  PLOP3.LUT P0, PT, PT, PT, UP0, 0x80, 0x0 ;  /* 0x000000000000781c */ /* 0x000fda0003f0f008 */
[----:B------:R-:W-:Y:S05]  /*235a0*/  @!P0 BRA `(.L_x_1568) ;  /* 0x0000000000048947 */ /* 0x000fea0003800000 */
[----:B------:R-:W-:Y:S01]  /*235b0*/  BPT.TRAP 0x1 ;  /* 0x000000040000795c */ /* 0x000fe20000300000 */
.L_x_1568:
[----:B------:R-:W4:Y:S04]  /*235c0*/  LDL R3, [R1+0x18] ;  /* 0x0000180001037983 */ /* 0x000f280000100800 */
[----:B---3--:R-:W3:Y:S01]  /*235d0*/  LDL R0, [R1+0x10] ;  /* 0x0000100001007983 */ /* 0x008ee20000100800 */
[----:B--2---:R-:W2:Y:S01]  /*235e0*/  S2R R4, SR_CgaCtaId ;  /* 0x0000000000047919 */ /* 0x004ea20000008800 */
[----:B------:R-:W-:-:S04]  /*235f0*/  MOV R2, 0x400 ;  /* 0x0000040000027802 */ /* 0x000fc80000000f00 */
[----:B--2---:R-:W-:Y:S01]  /*23600*/  LEA R2, R4, R2, 0x18 ;  /* 0x0000000204027211 */ /* 0x004fe200078ec0ff */
[----:B------:R-:W-:Y:S01]  /*23610*/  BSSY B0, `(.L_x_1569) ;  /* 0x0000008000007945 */ /* 0x000fe20003800000 */
[----:B----4-:R-:W-:-:S04]  /*23620*/  LOP3.LUT R3, R3, 0x1, RZ, 0x3c, !PT ;  /* 0x0000000103037812 */ /* 0x010fc800078e3cff */
[----:B------:R-:W-:Y:S02]  /*23630*/  SHF.L.U32 R3, R3, 0x1f, RZ ;  /* 0x0000001f03037819 */ /* 0x000fe400000006ff */
[----:B---3--:R-:W-:-:S04]  /*23640*/  LEA R20, R0, R2, 0x3 ;  /* 0x0000000200147211 */ /* 0x008fc800078e18ff */
[----:B------:R-:W2:Y:S01]  /*23650*/  SYNCS.PHASECHK.TRANS64.TRYWAIT P0, [R20+URZ+0x28470], R3 ;  /* 0x02847003140075a7 */ /* 0x000ea2000800017f */
[----:B------:R-:W-:-:S05]  /*23660*/  IMAD.U32 R0, RZ, RZ, UR38 ;  /* 0x00000026ff007e24 */ /* 0x000fca000f8e00ff */
[----:B------:R-:W-:Y:S01]  /*23670*/  ISETP.NE.AND P2, PT, R0, 0x3, PT ;  /* 0x000000030000780c */ /* 0x000fe20003f45270 */
[----:B--2---:R-:W-:-:S12]  /*23680*/  @!P0 BRA `(.L_x_1570) ;  /* 0x0000005400d48947 */ /* 0x004fd80003800000 */
.L_x_1795:
[----:B------:R-:W-:Y:S05]  /*23690*/  BSYNC B0 ;  /* 0x0000000000007941 */ /* 0x000fea0003800000 */
.L_x_1569:
[----:B------:R-:W-:Y:S05]  /*236a0*/  @!P2 BRA `(.L_x_1571) ;  /* 0x000000000004a947 */ /* 0x000fea0003800000 */
[----:B------:R-:W-:Y:S01]  /*236b0*/  BPT.TRAP 0x1 ;  /* 0x000000040000795c */ /* 0x000fe20000300000 */
.L_x_1571:
[----:B------:R-:W2:Y:S02]  /*236c0*/  LDL R0, [R1+0x18] ;  /* 0x0000180001007983 */ /* 0x000ea40000100800 */
[----:B--2---:R-:W-:-:S04]  /*236d0*/  SHF.L.U32 R3, R0, 0x1f, RZ ;  /* 0x0000001f00037819 */ /* 0x004fc800000006ff */
[----:B------:R-:W2:Y:S02]  /*236e0*/  SYNCS.PHASECHK.TRANS64.TRYWAIT P0, [R20+URZ+0x28460], R3 ;  /* 0x02846003140075a7 */ /* 0x000ea4000800017f */
[----:B--2---:R-:W-:Y:S05]  /*236f0*/  @!P0 BRA `(.L_x_1572) ;  /* 0x0000005400cc8947 */ /* 0x004fea0003800000 */
.L_x_1796:
[----:B------:R-:W3:Y:S04]  /*23700*/  LDL R0, [R1+0x10] ;  /* 0x0000100001007983 */ /* 0x000ee80000100800 */
[----:B------:R-:W4:Y:S04]  /*23710*/  LDL R2, [R1+0x38] ;  /* 0x0000380001027983 */ /* 0x000f280000100800 */
[----:B------:R-:W2:Y:S01]  /*23720*/  LDL R10, [R1+0x30] ;  /* 0x00003000010a7983 */ /* 0x000ea20000100800 */
[----:B-----5:R-:W-:-:S03]  /*23730*/  MOV R8, 0x400 ;  /* 0x0000040000087802 */ /* 0x020fc60000000f00 */
[----:B------:R-:W2:Y:S01]  /*23740*/  LDL R12, [R1+0x3c] ;  /* 0x00003c00010c7983 */ /* 0x000ea20000100800 */
[----:B------:R-:W0:Y:S01]  /*23750*/  S2R R9, SR_CgaCtaId ;  /* 0x0000000000097919 */ /* 0x000e220000008800 */
[----:B------:R-:W-:Y:S05]  /*23760*/  WARPSYNC.ALL ;  /* 0x0000000000007948 */ /* 0x000fea0003800000 */
[----:B0-----:R-:W-:Y:S01]  /*23770*/  LEA R8, R9, R8, 0x18 ;  /* 0x0000000809087211 */ /* 0x001fe200078ec0ff */
[----:B---3--:R-:W-:-:S05]  /*23780*/  IMAD.SHL.U32 R0, R0, 0x4000, RZ ;  /* 0x0000400000007824 */ /* 0x008fca00078e00ff */
[----:B----4-:R-:W-:-:S05]  /*23790*/  LOP3.LUT R2, R0, R2, RZ, 0xfc, !PT ;  /* 0x0000000200027212 */ /* 0x010fca00078efcff */
[----:B------:R-:W-:-:S05]  /*237a0*/  IMAD.IADD R2, R8, 0x1, R2 ;  /* 0x0000000108027824 */ /* 0x000fca00078e0202 */
[----:B------:R-:W0:Y:S01]  /*237b0*/  LDSM.16.MT88.4 R4, [R2+0x10000] ;  /* 0x010000000204783b */ /* 0x000e220000004200 */
[----:B--2---:R-:W-:Y:S01]  /*237c0*/  LOP3.LUT R0, R0, R10, RZ, 0xfc, !PT ;  /* 0x0000000a00007212 */ /* 0x004fe200078efcff */
[----:B------:R-:W-:-:S04]  /*237d0*/  IMAD.IADD R3, R12, 0x1, R2 ;  /* 0x000000010c037824 */ /* 0x000fc800078e0202 */
        /* <DEDUP_REMOVED lines=19> */
[----:B--2---:R-:W2:Y:S01]  /*23910*/  LDL R15, [R1+0x34] ;  /* 0x00003400010f7983 */ /* 0x004ea20000100800 */
        /* <DEDUP_REMOVED lines=16> */
[----:B------:R-:W-:Y:S04]  /*23a20*/  STSM.16.M88.4 [R0], R16 ;  /* 0x0000001000007844 */ /* 0x000fe80000000200 */
[----:B------:R-:W-:Y:S04]  /*23a30*/  STSM.16.M88.4 [R0+0x1000], R8 ;  /* 0x0010000800007844 */ /* 0x000fe80000000200 */
[----:B------:R-:W0:Y:S02]  /*23a40*/  LDSM.16.MT88.4 R4, [R2+0x13000] ;  /* 0x013000000204783b */ /* 0x000e240000004200 */
[----:B0-----:R-:W-:-:S02]  /*23a50*/  PRMT R12, R4, 0x6420, R5 ;  /* 0x00006420040c7816 */ /* 0x001fc40000000005 */
        /* <DEDUP_REMOVED lines=18> */
.L_x_1573:
[----:B------:R-:W3:Y:S01]  /*23b80*/  LDL.LU R2, [R1+0x10] ;  /* 0x0000100001027983 */ /* 0x000ee20000300800 */
[----:B0-----:R-:W-:Y:S03]  /*23b90*/  SYNCS.ARRIVE.TRANS64.A1T0 RZ, [R20+URZ+0x28450], RZ ;  /* 0x028450ff14ff79a7 */ /* 0x001fe6000810003f */
        /* <DEDUP_REMOVED lines=12> */
.L_x_1525:
[----:B------:R-:W-:Y:S05]  /*23c60*/  BSYNC B6 ;  /* 0x0000000000067941 */ /* 0x000fea0003800000 */
.L_x_1523:
[----:B0-2---:R-:W2:Y:S02]  /*23c70*/  LDL R0, [R1+0x40] ;  /* 0x0000400001007983 */ /* 0x005ea40000100800 */
[----:B--2---:R-:W-:-:S13]  /*23c80*/  LOP3.LUT P0, RZ, R0, 0x2, RZ, 0xc0, !PT ;  /* 0x0000000200ff7812 */ /* 0x004fda000780c0ff */
[----:B------:R-:W-:Y:S05]  /*23c90*/  @!P0 BRA `(.L_x_1574) ;  /* 0x0000000000288947 */ /* 0x000fea0003800000 */
[----:B------:R-:W-:Y:S05]  /*23ca0*/  WARPSYNC.ALL ;  /* 0x0000000000007948 */ /* 0x000fea0003800000 */
[----:B------:R-:W0:Y:S08]  /*23cb0*/  S2UR UR5, SR_CgaCtaId ;  /* 0x00000000000579c3 */ /* 0x000e300000008800 */
[----:B------:R-:W-:Y:S06]  /*23cc0*/  BAR.SYNC.DEFER_BLOCKING 0x5, 0x180 ;  /* 0x0146000000007b1d */ /* 0x000fec0000010000 */
[----:B------:R-:W-:-:S02]  /*23cd0*/  UMOV UR4, 0x400 ;  /* 0x0000040000047882 */ /* 0x000fc40000000000 */
[----:B0-----:R-:W-:-:S09]  /*23ce0*/  ULEA UR4, UR5, UR4, 0x18 ;  /* 0x0000000405047291 */ /* 0x001fd2000f8ec03f */
[----:B-1----:R-:W0:Y:S04]  /*23cf0*/  LDS.128 R4, [UR4+0x284d0] ;  /* 0x0284d004ff047984 */ /* 0x002e280008000c00 */
[----:B0-----:R0:W-:Y:S04]  /*23d00*/  STL.64 [R1], R4 ;  /* 0x0000000401007387 */ /* 0x0011e80000100a00 */
[----:B------:R0:W-:Y:S01]  /*23d10*/  STL.64 [R1+0x8], R6 ;  /* 0x0000080601007387 */ /* 0x0001e20000100a00 */
[----:B------:R-:W-:Y:S06]  /*23d20*/  BAR.ARV 0x4, 0x180 ;  /* 0x0106000000007b1d */ /* 0x000fec0000002000 */
[----:B------:R-:W-:Y:S05]  /*23d30*/  BRA `(.L_x_1575) ;  /* 0x0000000c00187947 */ /* 0x000fea0003800000 */
.L_x_1574:
[----:B------:R-:W1:Y:S01]  /*23d40*/  S2R R0, SR_TID.X ;  /* 0x0000000000007919 */ /* 0x000e620000002100 */
[----:B------:R-:W-:Y:S01]  /*23d50*/  UMOV UR4, 0xffffffff ;  /* 0xffffffff00047882 */ /* 0x000fe20000000000 */
[----:B-1----:R-:W-:-:S04]  /*23d60*/  LOP3.LUT R7, R0, 0x1f, RZ, 0xc0, !PT ;  /* 0x0000001f00077812 */ /* 0x002fc800078ec0ff */
        /* <DEDUP_REMOVED lines=14> */
[C---:B------:R-:W-:Y:S01]  /*23e50*/  ISETP.GE.U32.AND P5, PT, R7.reuse, 0x10, PT ;  /* 0x000000100700780c */ /* 0x040fe20003fa6070 */
[----:B------:R-:W-:Y:S01]  /*23e60*/  SHFL.IDX PT, R4, R6, 0x1, 0x1f ;  /* 0x00201f0006047f89 */ /* 0x000fe200000e0000 */
[----:B0-----:R-:W-:Y:S02]  /*23e70*/  IMAD.MOV.U32 R3, RZ, RZ, RZ ;  /* 0x000000ffff037224 */ /* 0x001fe400078e00ff */
[----:B---3--:R-:W-:Y:S01]  /*23e80*/  @!P1 IMAD.MOV.U32 R3, RZ, RZ, R2 ;  /* 0x000000ffff039224 */ /* 0x008fe200078e0002 */
[----:B------:R-:W-:-:S04]  /*23e90*/  ISETP.NE.AND P1, PT, R7, RZ, PT ;  /* 0x000000ff0700720c */ /* 0x000fc80003f25270 */
        /* <DEDUP_REMOVED lines=15> */
[----:B------:R0:W1:Y:S02]  /*23f90*/  SHFL.IDX PT, R14, R2, 0x1f, 0x1f ;  /* 0x03e01f00020e7f89 */ /* 0x00006400000e0000 */
.L_x_1806:
[----:B------:R-:W-:Y:S02]  /*23fa0*/  ULDC UR4, c[0x0][0xc10] ;  /* 0x0003040000047ab9 */ /* 0x000fe40000000800 */
[----:B------:R-:W-:-:S04]  /*23fb0*/  IMAD.U32 R5, RZ, RZ, UR4 ;  /* 0x00000004ff057e24 */ /* 0x000fc8000f8e00ff */
[----:B-1----:R-:W-:-:S05]  /*23fc0*/  IMAD R8, R14, R5, RZ ;  /* 0x000000050e087224 */ /* 0x002fca00078e02ff */
[----:B------:R-:W-:-:S04]  /*23fd0*/  IADD3 R4, R4, R8, RZ ;  /* 0x0000000804047210 */ /* 0x000fc80007ffe0ff */
[----:B------:R-:W-:-:S13]  /*23fe0*/  ISETP.GT.AND P6, PT, R4, R0, PT ;  /* 0x000000000400720c */ /* 0x000fda0003fc4270 */
[----:B------:R-:W-:Y:S05]  /*23ff0*/  @P6 BRA `(.L_x_1577) ;  /* 0x0000000000a46947 */ /* 0x000fea0003800000 */
.L_x_1582:
        /* <DEDUP_REMOVED lines=8> */
[----:B0-----:R-:W-:-:S05]  /*24080*/  LOP3.LUT R3, R3, 0x1f, RZ, 0xc0, !PT ;  /* 0x0000001f03037812 */ /* 0x001fca00078ec0ff */
[----:B------:R-:W-:Y:S02]  /*24090*/  IMAD.IADD R6, R2, 0x1, R3 ;  /* 0x0000000102067824 */ /* 0x000fe400078e0203 */
[----:B------:R-:W-:-:S03]  /*240a0*/  IMAD.MOV.U32 R3, RZ, RZ, RZ ;  /* 0x000000ffff037224 */ /* 0x000fc600078e00ff */
[----:B------:R-:W-:-:S13]  /*240b0*/  ISETP.GE.OR P6, PT, R6, R5, !P0 ;  /* 0x000000050600720c */ /* 0x000fda00047c6670 */
[----:B-1----:R-:W-:Y:S05]  /*240c0*/  @P6 BRA `(.L_x_1580) ;  /* 0x00000000000c6947 */ /* 0x002fea0003800000 */
[----:B------:R-:W0:Y:S02]  /*240d0*/  LDC.64 R2, c[0x0][0xc58] ;  /* 0x00031600ff027b82 */ /* 0x000e240000000a00 */
[----:B0-----:R-:W-:-:S06]  /*240e0*/  IMAD.WIDE R2, R6, 0x4, R2 ;  /* 0x0000000406027825 */ /* 0x001fcc00078e0202 */
[----:B------:R0:W5:Y:S02]  /*240f0*/  LDG.E R3, desc[UR46][R2.64] ;  /* 0x0000002e02037981 */ /* 0x000164000c1e1900 */
.L_x_1580:
[----:B------:R-:W-:Y:S05]  /*24100*/  BSYNC B0 ;  /* 0x0000000000007941 */ /* 0x000fea0003800000 */
.L_x_1579:
[----:B------:R-:W-:-:S03]  /*24110*/  UMOV UR4, 0xffffffff ;  /* 0xffffffff00047882 */ /* 0x000fc60000000000 */
[----:B------:R-:W-:Y:S05]  /*24120*/  BRA.DIV UR4, `(.L_x_1581) ;  /* 0x0000005204807947 */ /* 0x000fea000b800000 */
[----:B-----5:R-:W0:Y:S02]  /*24130*/  SHFL.UP PT, R14, R3, 0x1, RZ ;  /* 0x04200000030e7989 */ /* 0x020e2400000e00ff */
        /* <DEDUP_REMOVED lines=15> */
.L_x_1814:
[----:B------:R-:W-:Y:S02]  /*24230*/  ULDC UR4, c[0x0][0xc10] ;  /* 0x0003040000047ab9 */ /* 0x000fe40000000800 */
[----:B------:R-:W-:-:S04]  /*24240*/  IMAD.U32 R5, RZ, RZ, UR4 ;  /* 0x00000004ff057e24 */ /* 0x000fc8000f8e00ff */
[----:B-1----:R-:W-:-:S04]  /*24250*/  IMAD R8, R14, R5, RZ ;  /* 0x000000050e087224 */ /* 0x002fc800078e02ff */
[----:B------:R-:W-:-:S05]  /*24260*/  IMAD.IADD R4, R8, 0x1, R4 ;  /* 0x0000000108047824 */ /* 0x000fca00078e0204 */
[----:B------:R-:W-:-:S13]  /*24270*/  ISETP.GT.AND P6, PT, R4, R0, PT ;  /* 0x000000000400720c */ /* 0x000fda0003fc4270 */
[----:B------:R-:W-:Y:S05]  /*24280*/  @!P6 BRA `(.L_x_1582) ;  /* 0xfffffffc005ce947 */ /* 0x000fea000383ffff */
.L_x_1577:
[----:B------:R-:W-:Y:S01]  /*24290*/  IMAD.IADD R8, R4, 0x1, -R8 ;  /* 0x0000000104087824 */ /* 0x000fe200078e0a08 */
[----:B------:R-:W-:-:S03]  /*242a0*/  UMOV UR4, 0xffffffff ;  /* 0xffffffff00047882 */ /* 0x000fc60000000000 */
[----:B------:R-:W-:-:S05]  /*242b0*/  IMAD R7, R2, R5, R8 ;  /* 0x0000000502077224 */ /* 0x000fca00078e0208 */
[----:B------:R-:W-:Y:S01]  /*242c0*/  ISETP.GT.AND P6, PT, R7, R0, PT ;  /* 0x000000000700720c */ /* 0x000fe20003fc4270 */
[----:B------:R-:W-:-:S12]  /*242d0*/  BRA.DIV UR4, `(.L_x_1583) ;  /* 0x0000005204d47947 */ /* 0x000fd8000b800000 */
[----:B------:R-:W-:-:S04]  /*242e0*/  VOTE.ANY R6, PT, !P6 ;  /* 0x0000000000067806 */ /* 0x000fc800070e0100 */
[----:B------:R-:W1:Y:S02]  /*242f0*/  POPC R7, R6 ;  /* 0x0000000600077309 */ /* 0x000e640000000000 */
[----:B-1----:R1:W2:Y:S02]  /*24300*/  SHFL.IDX PT, R4, R3, R7, 0x1f ;  /* 0x00001f0703047589 */ /* 0x0022a400000e0000 */
.L_x_1818:
[----:B------:R-:W-:Y:S01]  /*24310*/  ISETP.NE.AND P0, PT, R6, RZ, PT ;  /* 0x000000ff0600720c */ /* 0x000fe20003f05270 */
[----:B------:R-:W-:-:S12]  /*24320*/  IMAD.MOV.U32 R9, RZ, RZ, RZ ;  /* 0x000000ffff097224 */ /* 0x000fd800078e00ff */
[----:B------:R-:W-:Y:S05]  /*24330*/  @!P0 BRA `(.L_x_1584) ;  /* 0x0000000000108947 */ /* 0x000fea0003800000 */
[----:B------:R-:W-:Y:S01]  /*24340*/  UMOV UR4, 0xffffffff ;  /* 0xffffffff00047882 */ /* 0x000fe20000000000 */
[----:B------:R-:W-:Y:S02]  /*24350*/  VIADD R12, R7, 0xffffffff ;  /* 0xffffffff070c7836 */ /* 0x000fe40000000000 */
[----:B------:R-:W-:Y:S05]  /*24360*/  BRA.DIV UR4, `(.L_x_1585) ;  /* 0x0000005204f87947 */ /* 0x000fea000b800000 */
[----:B------:R3:W4:Y:S02]  /*24370*/  SHFL.IDX PT, R9, R2, R12, 0x1f ;  /* 0x00001f0c02097589 */ /* 0x00072400000e0000 */
.L_x_1584:
[----:B------:R-:W5:Y:S01]  /*24380*/  LDL.LU R6, [R1+0xc] ;  /* 0x00000c0001067983 */ /* 0x000f620000300800 */
[----:B01-3--:R-:W0:Y:S01]  /*24390*/  LDC.64 R2, c[0x0][0xc68] ;  /* 0x00031a00ff027b82 */ /* 0x00be220000000a00 */
[----:B-----5:R-:W-:-:S04]  /*243a0*/  IMAD.IADD R6, R7, 0x1, R6 ;  /* 0x0000000107067824 */ /* 0x020fc800078e0206 */
[----:B0-----:R-:W-:Y:S01]  /*243b0*/  IMAD.WIDE R2, R6, 0x4, R2 ;  /* 0x0000000406027825 */ /* 0x001fe200078e0202 */
[----:B------:R2:W-:Y:S04]  /*243c0*/  STL [R1+0xc], R6 ;  /* 0x00000c0601007387 */ /* 0x0005e80000100800 */
[----:B------:R-:W2:Y:S01]  /*243d0*/  LDG.E R7, desc[UR46][R2.64] ;  /* 0x0000002e02077981 */ /* 0x000ea2000c1e1900 */
[----:B----4-:R-:W-:-:S04]  /*243e0*/  IMAD R9, R9, R5, R8 ;  /* 0x0000000509097224 */ /* 0x010fc800078e0208 */
[----:B------:R-:W-:Y:S01]  /*243f0*/  IMAD.IADD R0, R0, 0x1, -R9 ;  /* 0x0000000100007824 */ /* 0x000fe200078e0a09 */
[----:B------:R0:W-:Y:S01]  /*24400*/  STL [R1], R9 ;  /* 0x0000000901007387 */ /* 0x0001e20000100800 */
[----:B--2---:R-:W-:-:S05]  /*24410*/  IMAD R6, R4, R7, RZ ;  /* 0x0000000704067224 */ /* 0x004fca00078e02ff */
[----:B------:R-:W-:-:S04]  /*24420*/  IABS R10, R6 ;  /* 0x00000006000a7213 */ /* 0x000fc80000000000 */
[----:B------:R-:W1:Y:S08]  /*24430*/  I2F.RP R2, R10 ;  /* 0x0000000a00027306 */ /* 0x000e700000209400 */
[----:B-1----:R-:W1:Y:S02]  /*24440*/  MUFU.RCP R2, R2 ;  /* 0x0000000200027308 */ /* 0x002e640000001000 */
[----:B-1----:R-:W-:-:S06]  /*24450*/  VIADD R2, R2, 0xffffffe ;  /* 0x0ffffffe02027836 */ /* 0x002fcc0000000000 */
[----:B------:R-:W1:Y:S02]  /*24460*/  F2I.FTZ.U32.TRUNC.NTZ R3, R2 ;  /* 0x0000000200037305 */ /* 0x000e64000021f000 */
[----:B-1----:R-:W-:-:S04]  /*24470*/  IMAD.MOV R2, RZ, RZ, -R3 ;  /* 0x000000ffff027224 */ /* 0x002fc800078e0a03 */
[----:B------:R-:W-:Y:S01]  /*24480*/  IMAD R8, R2, R10, RZ ;  /* 0x0000000a02087224 */ /* 0x000fe200078e02ff */
[----:B------:R-:W-:-:S05]  /*24490*/  MOV R2, RZ ;  /* 0x000000ff00027202 */ /* 0x000fca0000000f00 */
[----:B------:R-:W-:Y:S01]  /*244a0*/  IMAD.HI.U32 R8, R3, R8, R2 ;  /* 0x0000000803087227 */ /* 0x000fe200078e0002 */
[----:B------:R-:W-:Y:S02]  /*244b0*/  IABS R2, R0 ;  /* 0x0000000000027213 */ /* 0x000fe40000000000 */
[----:B------:R-:W-:-:S03]  /*244c0*/  IABS R3, R6 ;  /* 0x0000000600037213 */ /* 0x000fc60000000000 */
        /* <DEDUP_REMOVED lines=10> */
[----:B------:R-:W-:-:S04]  /*24570*/  @P0 VIADD R8, R8, 0x1 ;  /* 0x0000000108080836 */ /* 0x000fc80000000000 */
[----:B------:R-:W-:-:S04]  /*24580*/  IMAD.MOV.U32 R2, RZ, RZ, R8 ;  /* 0x000000ffff027224 */ /* 0x000fc800078e0008 */
[----:B------:R-:W-:Y:S01]  /*24590*/  @!P2 IMAD.MOV R2, RZ, RZ, -R2 ;  /* 0x000000ffff02a224 */ /* 0x000fe200078e0a02 */
[----:B------:R-:W-:-:S05]  /*245a0*/  @!P1 LOP3.LUT R2, RZ, R6, RZ, 0x33, !PT ;  /* 0x00000006ff029212 */ /* 0x000fca00078e33ff */
[----:B------:R-:W-:Y:S02]  /*245b0*/  IMAD R8, R7, R2, RZ ;  /* 0x0000000207087224 */ /* 0x000fe400078e02ff */
[----:B------:R-:W-:Y:S02]  /*245c0*/  IMAD.MOV R2, RZ, RZ, -R2 ;  /* 0x000000ffff027224 */ /* 0x000fe400078e0a02 */
[----:B------:R-:W-:Y:S02]  /*245d0*/  IMAD.MOV R3, RZ, RZ, -R8 ;  /* 0x000000ffff037224 */ /* 0x000fe400078e0a08 */
[----:B------:R-:W-:-:S03]  /*245e0*/  IMAD R0, R6, R2, R0 ;  /* 0x0000000206007224 */ /* 0x000fc600078e0200 */
[----:B------:R-:W-:-:S04]  /*245f0*/  VIADDMNMX R5, R3, R5, R7, PT ;  /* 0x0000000503057246 */ /* 0x000fc80003800107 */
[----:B------:R-:W-:-:S04]  /*24600*/  IABS R7, R5 ;  /* 0x0000000500077213 */ /* 0x000fc80000000000 */
[----:B------:R-:W1:Y:S08]  /*24610*/  I2F.RP R3, R7 ;  /* 0x0000000700037306 */ /* 0x000e700000209400 */
[----:B-1----:R-:W1:Y:S02]  /*24620*/  MUFU.RCP R3, R3 ;  /* 0x0000000300037308 */ /* 0x002e640000001000 */
[----:B-1----:R-:W-:-:S06]  /*24630*/  VIADD R3, R3, 0xffffffe ;  /* 0x0ffffffe03037836 */ /* 0x002fcc0000000000 */
[----:B------:R-:W1:Y:S02]  /*24640*/  F2I.FTZ.U32.TRUNC.NTZ R3, R3 ;  /* 0x0000000300037305 */ /* 0x000e64000021f000 */
[----:B-1----:R-:W-:-:S04]  /*24650*/  IMAD.MOV R2, RZ, RZ, -R3 ;  /* 0x000000ffff027224 */ /* 0x002fc800078e0a03 */
[----:B------:R-:W-:Y:S02]  /*24660*/  IMAD R6, R2, R7, RZ ;  /* 0x0000000702067224 */ /* 0x000fe400078e02ff */
[----:B------:R-:W-:-:S04]  /*24670*/  IMAD.MOV.U32 R2, RZ, RZ, RZ ;  /* 0x000000ffff027224 */ /* 0x000fc800078e00ff */
        /* <DEDUP_REMOVED lines=15> */
[----:B------:R-:W-:Y:S02]  /*24770*/  @!P2 IADD3 R2, -R2, RZ, RZ ;  /* 0x000000ff0202a210 */ /* 0x000fe40007ffe1ff */
[----:B------:R-:W-:Y:S01]  /*24780*/  @!P1 LOP3.LUT R2, RZ, R5, RZ, 0x33, !PT ;  /* 0x00000005ff029212 */ /* 0x000fe200078e33ff */
[----:B------:R-:W-:-:S04]  /*24790*/  IMAD.MOV R5, RZ, RZ, -R5 ;  /* 0x000000ffff057224 */ /* 0x000fc800078e0a05 */
[----:B------:R-:W-:Y:S01]  /*247a0*/  IMAD R5, R2, R5, R3 ;  /* 0x0000000502057224 */ /* 0x000fe200078e0203 */
[----:B------:R-:W-:-:S04]  /*247b0*/  LOP3.LUT R3, RZ, R2, RZ, 0x33, !PT ;  /* 0x00000002ff037212 */ /* 0x000fc800078e33ff */
[----:B------:R0:W-:Y:S01]  /*247c0*/  STL [R1+0x8], R5 ;  /* 0x0000080501007387 */ /* 0x0001e20000100800 */
[----:B------:R-:W-:-:S05]  /*247d0*/  IMAD.IADD R0, R4, 0x1, R3 ;  /* 0x0000000104007824 */ /* 0x000fca00078e0203 */
[----:B------:R0:W-:Y:S01]  /*247e0*/  STL [R1+0x4], R0 ;  /* 0x0000040001007387 */ /* 0x0001e20000100800 */
[----:B------:R-:W-:Y:S05]  /*247f0*/  BRA `(.L_x_1586) ;  /* 0x0000000000287947 */ /* 0x000fea0003800000 */
.L_x_1578:
[----:B------:R-:W-:Y:S01]  /*24800*/  UMOV UR4, URZ ;  /* 0x0000003f00047c82 */ /* 0x000fe20008000000 */
[----:B------:R-:W-:Y:S01]  /*24810*/  ULDC UR6, c[0x0][0xc14] ;  /* 0x0003050000067ab9 */ /* 0x000fe20000000800 */
[----:B------:R-:W-:Y:S01]  /*24820*/  UMOV UR5, URZ ;  /* 0x0000003f00057c82 */ /* 0x000fe20008000000 */
[----:B------:R0:W-:Y:S01]  /*24830*/  STL [R1], R0 ;  /* 0x0000000001007387 */ /* 0x0001e20000100800 */
[----:B------:R-:W-:Y:S02]  /*24840*/  IMAD.U32 R3, RZ, RZ, UR4 ;  /* 0x00000004ff037e24 */ /* 0x000fe4000f8e00ff */
[----:B------:R-:W-:-:S03]  /*24850*/  IMAD.U32 R2, RZ, RZ, UR5 ;  /* 0x00000005ff027e24 */ /* 0x000fc6000f8e00ff */
[----:B------:R1:W-:Y:S01]  /*24860*/  STL [R1+0x4], R3 ;  /* 0x0000040301007387 */ /* 0x0003e20000100800 */
[----:B0-----:R-:W-:-:S05]  /*24870*/  IMAD.U32 R0, RZ, RZ, UR6 ;  /* 0x00000006ff007e24 */ /* 0x001fca000f8e00ff */
[----:B------:R1:W-:Y:S04]  /*24880*/  STL [R1+0xc], R0 ;  /* 0x00000c0001007387 */ /* 0x0003e80000100800 */
[----:B------:R1:W-:Y:S02]  /*24890*/  STL [R1+0x8], R2 ;  /* 0x0000080201007387 */ /* 0x0003e40000100800 */
.L_x_1586:
[----:B-1----:R-:W2:Y:S04]  /*248a0*/  LDL R3, [R1+0x8] ;  /* 0x0000080001037983 */ /* 0x002ea80000100800 */
[----:B------:R-:W3:Y:S04]  /*248b0*/  LDL R2, [R1+0xc] ;  /* 0x00000c0001027983 */ /* 0x000ee80000100800 */
[----:B------:R-:W4:Y:S04]  /*248c0*/  LDL R4, [R1] ;  /* 0x0000000001047983 */ /* 0x000f280000100800 */
[----:B0-----:R-:W4:Y:S01]  /*248d0*/  LDL R5, [R1+0x4] ;  /* 0x0000040001057983 */ /* 0x001f220000100800 */
        /* <DEDUP_REMOVED lines=10> */
[----:B----4-:R1:W-:Y:S01]  /*24980*/  @!P0 STS.128 [R0+0x284d0], R4 ;  /* 0x0284d00400008388 */ /* 0x0103e20000000c00 */
[----:B------:R-:W-:Y:S06]  /*24990*/  BAR.ARV 0x5, 0x180 ;  /* 0x0146000000007b1d */ /* 0x000fec0000002000 */
.L_x_1575:
[----:B-1----:R-:W2:Y:S01]  /*249a0*/  LDL R0, [R1+0xc] ;  /* 0x00000c0001007983 */ /* 0x002ea20000100800 */
[----:B------:R-:W-:Y:S02]  /*249b0*/  ULDC UR4, c[0x0][0xc14] ;  /* 0x0003050000047ab9 */ /* 0x000fe40000000800 */
[----:B--2---:R-:W-:-:S13]  /*249c0*/  ISETP.GE.AND P0, PT, R0, UR4, PT ;  /* 0x0000000400007c0c */ /* 0x004fda000bf06270 */
[----:B------:R-:W-:Y:S05]  /*249d0*/  @!P0 BRA `(.L_x_1587) ;  /* 0xffffffa400ec8947 */ /* 0x000fea000383ffff */
[----:B------:R-:W-:Y:S05]  /*249e0*/  BSYNC B7 ;  /* 0x0000000000077941 */ /* 0x000fea0003800000 */
.L_x_1467:
[----:B-1----:R-:W3:Y:S01]  /*249f0*/  LDL.LU R0, [R1+0x44] ;  /* 0x0000440001007983 */ /* 0x002ee20000300800 */
[----:B------:R-:W-:Y:S01]  /*24a00*/  BSSY B0, `(.L_x_1588) ;  /* 0x000000b000007945 */ /* 0x000fe20003800000 */
[----:B0-2---:R-:W0:Y:S01]  /*24a10*/  S2R R5, SR_CgaCtaId ;  /* 0x0000000000057919 */ /* 0x005e220000008800 */
[----:B---3--:R-:W-:-:S05]  /*24a20*/  VIADD R0, R0, 0x1 ;  /* 0x0000000100007836 */ /* 0x008fca0000000000 */
        /* <DEDUP_REMOVED lines=8> */
.L_x_1821:
[----:B------:R-:W-:Y:S05]  /*24ab0*/  BSYNC B0 ;  /* 0x0000000000007941 */ /* 0x000fea0003800000 */
.L_x_1588:
[----:B------:R-:W-:-:S03]  /*24ac0*/  UMOV UR4, 0xffffffff ;  /* 0xffffffff00047882 */ /* 0x000fc60000000000 */
[----:B------:R-:W-:Y:S05]  /*24ad0*/  BRA.DIV UR4, `(.L_x_1590) ;  /* 0x0000004e04587947 */ /* 0x000fea000b800000 */
[----:B------:R-:W1:Y:S02]  /*24ae0*/  S2R R2, SR_TID.X ;  /* 0x0000000000027919 */ /* 0x000e640000002100 */
[----:B-1----:R-:W-:-:S04]  /*24af0*/  SHF.R.U32.HI R2, RZ, 0x5, R2 ;  /* 0x00000005ff027819 */ /* 0x002fc80000011602 */
[----:B------:R-:W-:-:S05]  /*24b00*/  LOP3.LUT R2, R2, 0x3, RZ, 0xc0, !PT ;  /* 0x0000000302027812 */ /* 0x000fca00078ec0ff */
[----:B------:R1:W2:Y:S02]  /*24b10*/  SHFL.IDX PT, R14, R2, RZ, 0x1f ;  /* 0x00001fff020e7589 */ /* 0x0002a400000e0000 */
.L_x_1824:
[----:B--2---:R-:W-:-:S13]  /*24b20*/  ISETP.NE.AND P0, PT, R14, RZ, PT ;  /* 0x000000ff0e00720c */ /* 0x004fda0003f05270 */
[----:B------:R-:W-:Y:S05]  /*24b30*/  @P0 BRA `(.L_x_1210) ;  /* 0x0000000000b00947 */ /* 0x000fea0003800000 */
[----:B------:R-:W-:-:S03]  /*24b40*/  UMOV UR4, 0xffffffff ;  /* 0xffffffff00047882 */ /* 0x000fc60000000000 */
[----:B------:R-:W-:Y:S05]  /*24b50*/  BRA.DIV UR4, `(.L_x_1591) ;  /* 0x0000004e046c7947 */ /* 0x000fea000b800000 */
[----:B------:R-:W-:-:S13]  /*24b60*/  ELECT P6, URZ, PT ;  /* 0x00000000003f782f */ /* 0x000fda00038c0000 */
.L_x_1827:
[----:B------:R-:W-:Y:S05]  /*24b70*/  @!P6 BRA `(.L_x_1210) ;  /* 0x0000000000a0e947 */ /* 0x000fea0003800000 */
[----:B------:R-:W-:-:S06]  /*24b80*/  ULOP3.LUT UR4, UR40, 0x2, URZ, 0xfc, !UPT ;  /* 0x0000000228047892 */ /* 0x000fcc000f8efc3f */
[----:B-1----:R-:W-:-:S05]  /*24b90*/  IMAD.U32 R2, RZ, RZ, UR4 ;  /* 0x00000004ff027e24 */ /* 0x002fca000f8e00ff */
[----:B------:R-:W-:-:S13]  /*24ba0*/  ISETP.NE.AND P0, PT, R2, 0x3, PT ;  /* 0x000000030200780c */ /* 0x000fda0003f05270 */
[----:B------:R-:W-:Y:S05]  /*24bb0*/  @!P0 BRA `(.L_x_1592) ;  /* 0x0000000000048947 */ /* 0x000fea0003800000 */
[----:B------:R-:W-:Y:S01]  /*24bc0*/  BPT.TRAP 0x1 ;  /* 0x000000040000795c */ /* 0x000fe20000300000 */
.L_x_1592:
        /* <DEDUP_REMOVED lines=14> */
.L_x_1828:
[----:B------:R-:W1:Y:S02]  /*24cb0*/  SYNCS.PHASECHK.TRANS64.TRYWAIT P1, [R7+URZ], R2 ;  /* 0x00000002070075a7 */ /* 0x000e64000802017f */
[----:B-1----:R-:W-:Y:S05]  /*24cc0*/  @!P1 BRA `(.L_x_1594) ;  /* 0x0000004c00449947 */ /* 0x002fea0003800000 */
.L_x_1829:
[----:B------:R-:W-:Y:S05]  /*24cd0*/  @!P0 BRA `(.L_x_1595) ;  /* 0x0000000000048947 */ /* 0x000fea0003800000 */
[----:B------:R-:W-:Y:S01]  /*24ce0*/  BPT.TRAP 0x1 ;  /* 0x000000040000795c */ /* 0x000fe20000300000 */
.L_x_1595:
[----:B------:R-:W2:Y:S02]  /*24cf0*/  LDL.LU R4, [R1+0x10] ;  /* 0x0000100001047983 */ /* 0x000ea40000300800 */
[----:B--2---:R-:W-:-:S04]  /*24d00*/  IMAD R4, R4, 0x8, R0 ;  /* 0x0000000804047824 */ /* 0x004fc800078e0200 */
[----:B------:R-:W2:Y:S02]  /*24d10*/  SYNCS.PHASECHK.TRANS64.TRYWAIT P1, [R4+URZ+0x28460], R5 ;  /* 0x02846005040075a7 */ /* 0x000ea4000802017f */
[----:B--2---:R-:W-:Y:S05]  /*24d20*/  @!P1 BRA `(.L_x_1596) ;  /* 0x0000004c00409947 */ /* 0x004fea0003800000 */
.L_x_1830:
[----:B------:R-:W-:Y:S05]  /*24d30*/  @!P0 BRA `(.L_x_1597) ;  /* 0x0000000000048947 */ /* 0x000fea0003800000 */
[----:B------:R-:W-:Y:S01]  /*24d40*/  BPT.TRAP 0x1 ;  /* 0x000000040000795c */ /* 0x000fe20000300000 */
.L_x_1597:
[----:B------:R-:W-:-:S04]  /*24d50*/  LEA R3, R3, R0, 0x3 ;  /* 0x0000000003037211 */ /* 0x000fc800078e18ff */
[----:B------:R-:W3:Y:S02]  /*24d60*/  SYNCS.PHASECHK.TRANS64.TRYWAIT P1, [R3+URZ+0x28460], R2 ;  /* 0x02846002030075a7 */ /* 0x000ee4000802017f */
[----:B---3--:R-:W-:Y:S05]  /*24d70*/  @!P1 BRA `(.L_x_1598) ;  /* 0x0000004c00409947 */ /* 0x008fea0003800000 */
.L_x_1831:
[----:B------:R-:W-:Y:S05]  /*24d80*/  @!P0 BRA `(.L_x_1599) ;  /* 0x0000000000048947 */ /* 0x000fea0003800000 */
[----:B------:R-:W-:Y:S01]  /*24d90*/  BPT.TRAP 0x1 ;  /* 0x000000040000795c */ /* 0x000fe20000300000 */
.L_x_1599:
[----:B------:R-:W4:Y:S02]  /*24da0*/  SYNCS.PHASECHK.TRANS64.TRYWAIT P0, [R4+URZ+0x28480], R5 ;  /* 0x02848005040075a7 */ /* 0x000f24000800017f */
[----:B----4-:R-:W-:Y:S05]  /*24db0*/  @!P0 BRA `(.L_x_1600) ;  /* 0x0000004c00448947 */ /* 0x010fea0003800000 */
.L_x_1601:
[----:B------:R0:W0:Y:S02]  /*24dc0*/  SYNCS.PHASECHK.TRANS64.TRYWAIT P0, [R3+URZ+0x28480], R2 ;  /* 0x02848002030075a7 */ /* 0x000024000800017f */
[----:B0-----:R-:W-:Y:S05]  /*24dd0*/  @!P0 NANOSLEEP.SYNCS 0x989680 ;  /* 0x009896800000895d */ /* 0x001fea0003900000 */
[----:B------:R-:W0:Y:S02]  /*24de0*/  @!P0 SYNCS.PHASECHK.TRANS64 P0, [R3+URZ+0x28480], R2 ;  /* 0x02848002030085a7 */ /* 0x000e24000800007f */
[----:B0-----:R-:W-:Y:S05]  /*24df0*/  @!P0 BRA `(.L_x_1601) ;  /* 0xfffffffc00f08947 */ /* 0x001fea000383ffff */
.L_x_1210:
[----:B------:R-:W-:Y:S05]  /*24e00*/  BSYNC B8 ;  /* 0x0000000000087941 */ /* 0x000fea0003800000 */
.L_x_1207:
[----:B------:R-:W-:Y:S05]  /*24e10*/  EXIT ;  /* 0x000000000000794d */ /* 0x000fea0003800000 */
.L_x_1236:
[----:B-1----:R1:W2:Y:S02]  /*24e20*/  SYNCS.PHASECHK.TRANS64.TRYWAIT P6, [R85+URZ+0x28490], R88 ;  /* 0x02849058550075a7 */ /* 0x0022a400080c017f */
[----:B--2---:R-:W-:Y:S05]  /*24e30*/  @!P6 NANOSLEEP.SYNCS 0x989680 ;  /* 0x009896800000e95d */ /* 0x004fea0003900000 */
[----:B------:R-:W2:Y:S02]  /*24e40*/  @!P6 SYNCS.PHASECHK.TRANS64 P6, [R85+URZ+0x28490], R88 ;  /* 0x028490585500e5a7 */ /* 0x000ea400080c007f */
[----:B--2---:R-:W-:Y:S05]  /*24e50*/  @!P6 BRA `(.L_x_1236) ;  /* 0xfffffffc00f0e947 */ /* 0x004fea000383ffff */
[----:B------:R-:W-:Y:S05]  /*24e60*/  BRA `(.L_x_1602) ;  /* 0xfffffddc003c7947 */ /* 0x000fea000383ffff */
.L_x_1254:
[----:B0-----:R0:W1:Y:S02]  /*24e70*/  SYNCS.PHASECHK.TRANS64.TRYWAIT P5, [R85+URZ+0x28490], R88 ;  /* 0x02849058550075a7 */ /* 0x00106400080a017f */
[----:B-1----:R-:W-:Y:S05]  /*24e80*/  @!P5 NANOSLEEP.SYNCS 0x989680 ;  /* 0x009896800000d95d */ /* 0x002fea0003900000 */
[----:B------:R-:W1:Y:S02]  /*24e90*/  @!P5 SYNCS.PHASECHK.TRANS64 P5, [R85+URZ+0x28490], R88 ;  /* 0x028490585500d5a7 */ /* 0x000e6400080a007f */
[----:B-1----:R-:W-:Y:S05]  /*24ea0*/  @!P5 BRA `(.L_x_1254) ;  /* 0xfffffffc00f0d947 */ /* 0x002fea000383ffff */
[----:B------:R-:W-:Y:S05]  /*24eb0*/  BRA `(.L_x_1603) ;  /* 0xfffffdfc00207947 */ /* 0x000fea000383ffff */
.L_x_1263:
[----:B0-----:R0:W1:Y:S02]  /*24ec0*/  SYNCS.PHASECHK.TRANS64.TRYWAIT P4, [R85+URZ+0x28490], R88 ;  /* 0x02849058550075a7 */ /* 0x001064000808017f */
[----:B-1----:R-:W-:Y:S05]  /*24ed0*/  @!P4 NANOSLEEP.SYNCS 0x989680 ;  /* 0x009896800000c95d */ /* 0x002fea0003900000 */
[----:B------:R-:W1:Y:S02]  /*24ee0*/  @!P4 SYNCS.PHASECHK.TRANS64 P4, [R85+URZ+0x28490], R88 ;  /* 0x028490585500c5a7 */ /* 0x000e64000808007f */
[----:B-1----:R-:W-:Y:S05]  /*24ef0*/  @!P4 BRA `(.L_x_1263) ;  /* 0xfffffffc00f0c947 */ /* 0x002fea000383ffff */
[----:B------:R-:W-:Y:S05]  /*24f00*/  BRA `(.L_x_1604) ;  /* 0xfffffe1c000c7947 */ /* 0x000fea000383ffff */
.L_x_1269:
[----:B-1----:R1:W2:Y:S02]  /*24f10*/  SYNCS.PHASECHK.TRANS64.TRYWAIT P3, [R85+URZ+0x284b0], R88 ;  /* 0x0284b058550075a7 */ /* 0x0022a4000806017f */
[----:B--2---:R-:W-:Y:S05]  /*24f20*/  @!P3 NANOSLEEP.SYNCS 0x989680 ;  /* 0x009896800000b95d */ /* 0x004fea0003900000 */
[----:B------:R-:W2:Y:S02]  /*24f30*/  @!P3 SYNCS.PHASECHK.TRANS64 P3, [R85+URZ+0x284b0], R88 ;  /* 0x0284b0585500b5a7 */ /* 0x000ea4000806007f */
[----:B--2---:R-:W-:Y:S05]  /*24f40*/  @!P3 BRA `(.L_x_1269) ;  /* 0xfffffffc00f0b947 */ /* 0x004fea000383ffff */
[----:B------:R-:W-:Y:S05]  /*24f50*/  BRA `(.L_x_1605) ;  /* 0xfffffe1c00987947 */ /* 0x000fea000383ffff */
.L_x_1285:
[----:B------:R-:W-:Y:S01]  /*24f60*/  BSSY B0, `(.L_x_1606) ;  /* 0x0000008000007945 */ /* 0x000fe20003800000 */
[----:B------:R-:W-:Y:S02]  /*24f70*/  IMAD.MOV.U32 R13, RZ, RZ, R230 ;  /* 0x000000ffff0d7224 */ /* 0x000fe400078e00e6 */
[----:B------:R-:W-:Y:S02]  /*24f80*/  IMAD.MOV.U32 R12, RZ, RZ, RZ ;  /* 0x000000ffff0c7224 */ /* 0x000fe400078e00ff */
[----:B------:R-:W-:Y:S02]  /*24f90*/  IMAD.MOV.U32 R11, RZ, RZ, 0x1f ;  /* 0x0000001fff0b7424 */ /* 0x000fe400078e00ff */
[----:B------:R-:W-:-:S07]  /*24fa0*/  IMAD.MOV.U32 R15, RZ, RZ, -0x1 ;  /* 0xffffffffff0f7424 */ /* 0x000fce00078e00ff */
[----:B-----5:R-:W-:Y:S05]  /*24fb0*/  WARPSYNC.COLLECTIVE R15, `(.L_x_1607) ;  /* 0x000000000f087348 */ /* 0x020fea0003c00000 */
[----:B------:R0:W1:Y:S02]  /*24fc0*/  SHFL.IDX P6, R14, R13, R12, R11 ;  /* 0x0000000c0d0e7389 */ /* 0x00006400000c000b */
[----:B01---5:R-:W-:Y:S01]  /*24fd0*/  ENDCOLLECTIVE ;  /* 0x000000000000791b */ /* 0x023fe20003800000 */
.L_x_1607:
[----:B------:R-:W-:Y:S05]  /*24fe0*/  BSYNC B0 ;  /* 0x0000000000007941 */ /* 0x000fea0003800000 */
.L_x_1606:
[----:B------:R-:W-:Y:S01]  /*24ff0*/  IMAD.MOV.U32 R202, RZ, RZ, R14 ;  /* 0x000000ffffca7224 */ /* 0x000fe200078e000e */
[----:B------:R-:W-:Y:S06]  /*25000*/  BRA `(.L_x_1608) ;  /* 0xfffffe2c00447947 */ /* 0x000fec000383ffff */
.L_x_1303:
[----:B------:R-:W-:Y:S01]  /*25010*/  BSSY B1, `(.L_x_1609) ;  /* 0x0000008000017945 */ /* 0x000fe20003800000 */
[----:B------:R-:W-:Y:S02]  /*25020*/  IMAD.MOV.U32 R13, RZ, RZ, R5 ;  /* 0x000000ffff0d7224 */ /* 0x000fe400078e0005 */
[----:B------:R-:W-:Y:S02]  /*25030*/  IMAD.MOV.U32 R12, RZ, RZ, RZ ;  /* 0x000000ffff0c7224 */ /* 0x000fe400078e00ff */
[----:B------:R-:W-:Y:S02]  /*25040*/  IMAD.MOV.U32 R11, RZ, RZ, 0x181f ;  /* 0x0000181fff0b7424 */ /* 0x000fe400078e00ff */
[----:B-1----:R-:W-:-:S07]  /*25050*/  IMAD.MOV.U32 R15, RZ, RZ, -0x1 ;  /* 0xffffffffff0f7424 */ /* 0x002fce00078e00ff */
[----:B0----5:R-:W-:Y:S05]  /*25060*/  WARPSYNC.COLLECTIVE R15, `(.L_x_1610) ;  /* 0x000000000f087348 */ /* 0x021fea0003c00000 */
[----:B------:R1:W2:Y:S02]  /*25070*/  SHFL.IDX P6, R14, R13, R12, R11 ;  /* 0x0000000c0d0e7389 */ /* 0x0002a400000c000b */
[----:B012--5:R-:W-:Y:S01]  /*25080*/  ENDCOLLECTIVE ;  /* 0x000000000000791b */ /* 0x027fe20003800000 */
.L_x_1610:
[----:B------:R-:W-:Y:S05]  /*25090*/  BSYNC B1 ;  /* 0x0000000000017941 */ /* 0x000fea0003800000 */
.L_x_1609:
[----:B------:R-:W-:Y:S05]  /*250a0*/  BRA `(.L_x_1611) ;  /* 0xfffffe3c00247947 */ /* 0x000fea000383ffff */
.L_x_1304:
        /* <DEDUP_REMOVED lines=8> */
.L_x_1613:
[----:B------:R-:W-:Y:S05]  /*25130*/  BSYNC B1 ;  /* 0x0000000000017941 */ /* 0x000fea0003800000 */
.L_x_1612:
[----:B------:R-:W-:Y:S05]  /*25140*/  BRA `(.L_x_1614) ;  /* 0xfffffe3c00047947 */ /* 0x000fea000383ffff */
.L_x_1305:
[----:B------:R-:W-:Y:S01]  /*25150*/  BSSY B1, `(.L_x_1615) ;  /* 0x0000008000017945 */ /* 0x000fe20003800000 */
[----:B------:R-:W-:Y:S01]  /*25160*/  IMAD.MOV.U32 R13, RZ, RZ, R3 ;  /* 0x000000ffff0d7224 */ /* 0x000fe200078e0003 */
[----:B-1----:R-:W-:Y:S01]  /*25170*/  MOV R15, 0xffffffff ;  /* 0xffffffff000f7802 */ /* 0x002fe20000000f00 */
[----:B------:R-:W-:Y:S02]  /*25180*/  IMAD.MOV.U32 R12, RZ, RZ, RZ ;  /* 0x000000ffff0c7224 */ /* 0x000fe400078e00ff */
[----:B------:R-:W-:-:S07]  /*25190*/  IMAD.MOV.U32 R11, RZ, RZ, 0x181f ;  /* 0x0000181fff0b7424 */ /* 0x000fce00078e00ff */
[----:B0----5:R-:W-:Y:S05]  /*251a0*/  WARPSYNC.COLLECTIVE R15, `(.L_x_1616) ;  /* 0x000000000f087348 */ /* 0x021fea0003c00000 */
[----:B------:R1:W2:Y:S02]  /*251b0*/  SHFL.IDX P6, R14, R13, R12, R11 ;  /* 0x0000000c0d0e7389 */ /* 0x0002a400000c000b */
[----:B012--5:R-:W-:Y:S01]  /*251c0*/  ENDCOLLECTIVE ;  /* 0x000000000000791b */ /* 0x027fe20003800000 */
.L_x_1616:
[----:B------:R-:W-:Y:S05]  /*251d0*/  BSYNC B1 ;  /* 0x0000000000017941 */ /* 0x000fea0003800000 */
.L_x_1615:
[----:B------:R-:W-:Y:S05]  /*251e0*/  BRA `(.L_x_1617) ;  /* 0xfffffe3800e47947 */ /* 0x000fea000383ffff */
.L_x_1306:
        /* <DEDUP_REMOVED lines=8> */
.L_x_1619:
[----:B------:R-:W-:Y:S05]  /*25270*/  BSYNC B1 ;  /* 0x0000000000017941 */ /* 0x000fea0003800000 */
.L_x_1618:
[----:B------:R-:W-:Y:S05]  /*25280*/  BRA `(.L_x_1620) ;  /* 0xfffffe3800c47947 */ /* 0x000fea000383ffff */
.L_x_1307:
[----:B------:R-:W-:Y:S01]  /*25290*/  BSSY B1, `(.L_x_1621) ;  /* 0x0000008000017945 */ /* 0x000fe20003800000 */
[----:B------:R-:W-:Y:S02]  /*252a0*/  IMAD.MOV.U32 R13, RZ, RZ, R5 ;  /* 0x000000ffff0d7224 */ /* 0x000fe400078e0005 */
[----:B------:R-:W-:Y:S02]  /*252b0*/  IMAD.MOV.U32 R12, RZ, RZ, 0x1 ;  /* 0x00000001ff0c7424 */ /* 0x000fe400078e00ff */
[----:B------:R-:W-:Y:S02]  /*252c0*/  IMAD.MOV.U32 R11, RZ, RZ, 0x181f ;  /* 0x0000181fff0b7424 */ /* 0x000fe400078e00ff */
[----:B-1----:R-:W-:-:S07]  /*252d0*/  IMAD.MOV.U32 R15, RZ, RZ, -0x1 ;  /* 0xffffffffff0f7424 */ /* 0x002fce00078e00ff */
[----:B0----5:R-:W-:Y:S05]  /*252e0*/  WARPSYNC.COLLECTIVE R15, `(.L_x_1622) ;  /* 0x000000000f087348 */ /* 0x021fea0003c00000 */
[----:B------:R1:W2:Y:S02]  /*252f0*/  SHFL.IDX P6, R14, R13, R12, R11 ;  /* 0x0000000c0d0e7389 */ /* 0x0002a400000c000b */
[----:B012--5:R-:W-:Y:S01]  /*25300*/  ENDCOLLECTIVE ;  /* 0x000000000000791b */ /* 0x027fe20003800000 */
.L_x_1622:
[----:B------:R-:W-:Y:S05]  /*25310*/  BSYNC B1 ;  /* 0x0000000000017941 */ /* 0x000fea0003800000 */
.L_x_1621:
[----:B------:R-:W-:Y:S05]  /*25320*/  BRA `(.L_x_1623) ;  /* 0xfffffe3800a47947 */ /* 0x000fea000383ffff */
.L_x_1308:
        /* <DEDUP_REMOVED lines=8> */
.L_x_1625:
[----:B------:R-:W-:Y:S05]  /*253b0*/  BSYNC B1 ;  /* 0x0000000000017941 */ /* 0x000fea0003800000 */
.L_x_1624:
[----:B------:R-:W-:Y:S05]  /*253c0*/  BRA `(.L_x_1626) ;  /* 0xfffffe3800847947 */ /* 0x000fea000383ffff */
.L_x_1309:
        /* <DEDUP_REMOVED lines=8> */
.L_x_1628:
[----:B------:R-:W-:Y:S05]  /*25450*/  BSYNC B1 ;  /* 0x0000000000017941 */ /* 0x000fea0003800000 */
.L_x_1627:
[----:B------:R-:W-:Y:S05]  /*25460*/  BRA `(.L_x_1629) ;  /* 0xfffffe3800647947 */ /* 0x000fea000383ffff */
.L_x_1310:
[----:B------:R-:W-:Y:S01]  /*25470*/  BSSY B1, `(.L_x_1630) ;  /* 0x0000008000017945 */ /* 0x000fe20003800000 */
[----:B------:R-:W-:Y:S01]  /*25480*/  MOV R13, R0 ;  /* 0x00000000000d7202 */ /* 0x000fe20000000f00 */
[----:B------:R-:W-:Y:S02]  /*25490*/  IMAD.MOV.U32 R12, RZ, RZ, 0x1 ;  /* 0x00000001ff0c7424 */ /* 0x000fe400078e00ff */
[----:B------:R-:W-:Y:S02]  /*254a0*/  IMAD.MOV.U32 R11, RZ, RZ, 0x181f ;  /* 0x0000181fff0b7424 */ /* 0x000fe400078e00ff */
[----:B-1----:R-:W-:-:S07]  /*254b0*/  IMAD.MOV.U32 R15, RZ, RZ, -0x1 ;  /* 0xffffffffff0f7424 */ /* 0x002fce00078e00ff */
[----:B0----5:R-:W-:Y:S05]  /*254c0*/  WARPSYNC.COLLECTIVE R15, `(.L_x_1631) ;  /* 0x000000000f087348 */ /* 0x021fea0003c00000 */
[----:B------:R1:W2:Y:S02]  /*254d0*/  SHFL.IDX P6, R14, R13, R12, R11 ;  /* 0x0000000c0d0e7389 */ /* 0x0002a400000c000b */
[----:B012--5:R-:W-:Y:S01]  /*254e0*/  ENDCOLLECTIVE ;  /* 0x000000000000791b */ /* 0x027fe20003800000 */
.L_x_1631:
[----:B------:R-:W-:Y:S05]  /*254f0*/  BSYNC B1 ;  /* 0x0000000000017941 */ /* 0x000fea0003800000 */
.L_x_1630:
[----:B------:R-:W-:Y:S05]  /*25500*/  BRA `(.L_x_1632) ;  /* 0xfffffe3800447947 */ /* 0x000fea000383ffff */
.L_x_1311:
        /* <DEDUP_REMOVED lines=8> */
.L_x_1634:
[----:B------:R-:W-:Y:S05]  /*25590*/  BSYNC B1 ;  /* 0x0000000000017941 */ /* 0x000fea0003800000 */
.L_x_1633:
[----:B------:R-:W-:Y:S05]  /*255a0*/  BRA `(.L_x_1635) ;  /* 0xfffffe3800247947 */ /* 0x000fea000383ffff */
.L_x_1312:
        /* <DEDUP_REMOVED lines=8> */
.L_x_1637:
[----:B------:R-:W-:Y:S05]  /*25630*/  BSYNC B1 ;  /* 0x0000000000017941 */ /* 0x000fea0003800000 */
.L_x_1636:
[----:B------:R-:W-:Y:S05]  /*25640*/  BRA `(.L_x_1638) ;  /* 0xfffffe3800047947 */ /* 0x000fea000383ffff */
.L_x_1313:
        /* <DEDUP_REMOVED lines=8> */
.L_x_1640:
[----:B------:R-:W-:Y:S05]  /*256d0*/  BSYNC B1 ;  /* 0x0000000000017941 */ /* 0x000fea0003800000 */
.L_x_1639:
[----:B------:R-:W-:Y:S05]  /*256e0*/  BRA `(.L_x_1641) ;  /* 0xfffffe3400e47947 */ /* 0x000fea000383ffff */
.L_x_1314:
[----:B------:R-:W-:Y:S01]  /*256f0*/  BSSY B1, `(.L_x_1642) ;  /* 0x0000008000017945 */ /* 0x000fe20003800000 */
[----:B------:R-:W-:Y:S01]  /*25700*/  IMAD.MOV.U32 R13, RZ, RZ, R0 ;  /* 0x000000ffff0d7224 */ /* 0x000fe200078e0000 */
[----:B------:R-:W-:Y:S01]  /*25710*/  MOV R12, 0x2 ;  /* 0x00000002000c7802 */ /* 0x000fe20000000f00 */
[----:B------:R-:W-:Y:S02]  /*25720*/  IMAD.MOV.U32 R11, RZ, RZ, 0x181f ;  /* 0x0000181fff0b7424 */ /* 0x000fe400078e00ff */
[----:B-1----:R-:W-:-:S07]  /*25730*/  IMAD.MOV.U32 R15, RZ, RZ, -0x1 ;  /* 0xffffffffff0f7424 */ /* 0x002fce00078e00ff */
[----:B0----5:R-:W-:Y:S05]  /*25740*/  WARPSYNC.COLLECTIVE R15, `(.L_x_1643) ;  /* 0x000000000f087348 */ /* 0x021fea0003c00000 */
[----:B------:R1:W2:Y:S02]  /*25750*/  SHFL.IDX P6, R14, R13, R12, R11 ;  /* 0x0000000c0d0e7389 */ /* 0x0002a400000c000b */
[----:B012--5:R-:W-:Y:S01]  /*25760*/  ENDCOLLECTIVE ;  /* 0x000000000000791b */ /* 0x027fe20003800000 */
.L_x_1643:
[----:B------:R-:W-:Y:S05]  /*25770*/  BSYNC B1 ;  /* 0x0000000000017941 */ /* 0x000fea0003800000 */
.L_x_1642:
[----:B------:R-:W-:Y:S05]  /*25780*/  BRA `(.L_x_1644) ;  /* 0xfffffe3400c47947 */ /* 0x000fea000383ffff */
.L_x_1315:
        /* <DEDUP_REMOVED lines=8> */
.L_x_1646:
[----:B------:R-:W-:Y:S05]  /*25810*/  BSYNC B1 ;  /* 0x0000000000017941 */ /* 0x000fea0003800000 */
.L_x_1645:
[----:B------:R-:W-:Y:S05]  /*25820*/  BRA `(.L_x_1647) ;  /* 0xfffffe3400a47947 */ /* 0x000fea000383ffff */
.L_x_1316:
        /* <DEDUP_REMOVED lines=8> */
.L_x_1649:
[----:B------:R-:W-:Y:S05]  /*258b0*/  BSYNC B1 ;  /* 0x0000000000017941 */ /* 0x000fea0003800000 */
.L_x_1648:
[----:B------:R-:W-:Y:S05]  /*258c0*/  BRA `(.L_x_1650) ;  /* 0xfffffe3400847947 */ /* 0x000fea000383ffff */
.L_x_1317:
        /* <DEDUP_REMOVED lines=8> */
.L_x_1652:
[----:B------:R-:W-:Y:S05]  /*25950*/  BSYNC B1 ;  /* 0x0000000000017941 */ /* 0x000fea0003800000 */
.L_x_1651:
[----:B------:R-:W-:Y:S05]  /*25960*/  BRA `(.L_x_1653) ;  /* 0xfffffe3400647947 */ /* 0x000fea000383ffff */
.L_x_1318:
        /* <DEDUP_REMOVED lines=8> */
.L_x_1655:
[----:B------:R-:W-:Y:S05]  /*259f0*/  BSYNC B1 ;  /* 0x0000000000017941 */ /* 0x000fea0003800000 */
.L_x_1654:
[----:B------:R-:W-:Y:S05]  /*25a00*/  BRA `(.L_x_1656) ;  /* 0xfffffe3400447947 */ /* 0x000fea000383ffff */
.L_x_1320:
[----:B--2---:R2:W3:Y:S02]  /*25a10*/  SYNCS.PHASECHK.TRANS64.TRYWAIT P1, [R16+URZ+0x28400], R3 ;  /* 0x02840003100075a7 */ /* 0x0044e4000802017f */
[----:B---3--:R-:W-:Y:S05]  /*25a20*/  @!P1 NANOSLEEP.SYNCS 0x989680 ;  /* 0x009896800000995d */ /* 0x008fea0003900000 */
[----:B------:R-:W3:Y:S02]  /*25a30*/  @!P1 SYNCS.PHASECHK.TRANS64 P1, [R16+URZ+0x28400], R3 ;  /* 0x02840003100095a7 */ /* 0x000ee4000802007f */
[----:B---3--:R-:W-:Y:S05]  /*25a40*/  @!P1 BRA `(.L_x_1320) ;  /* 0xfffffffc00f09947 */ /* 0x008fea000383ffff */
[----:B------:R-:W-:Y:S05]  /*25a50*/  BRA `(.L_x_1657) ;  /* 0xfffffe3400507947 */ /* 0x000fea000383ffff */
.L_x_1336:
[----:B------:R-:W-:Y:S01]  /*25a60*/  BSSY B1, `(.L_x_1658) ;  /* 0x0000008000017945 */ /* 0x000fe20003800000 */
[----:B------:R-:W-:Y:S02]  /*25a70*/  IMAD.MOV.U32 R13, RZ, RZ, R9 ;  /* 0x000000ffff0d7224 */ /* 0x000fe400078e0009 */
[----:B------:R-:W-:Y:S02]  /*25a80*/  IMAD.MOV.U32 R12, RZ, RZ, RZ ;  /* 0x000000ffff0c7224 */ /* 0x000fe400078e00ff */
[----:B------:R-:W-:Y:S02]  /*25a90*/  IMAD.MOV.U32 R11, RZ, RZ, 0x181f ;  /* 0x0000181fff0b7424 */ /* 0x000fe400078e00ff */
[----:B------:R-:W-:-:S07]  /*25aa0*/  IMAD.MOV.U32 R15, RZ, RZ, -0x1 ;  /* 0xffffffffff0f7424 */ /* 0x000fce00078e00ff */
[----:B0----5:R-:W-:Y:S05]  /*25ab0*/  WARPSYNC.COLLECTIVE R15, `(.L_x_1659) ;  /* 0x000000000f087348 */ /* 0x021fea0003c00000 */
[----:B------:R1:W2:Y:S02]  /*25ac0*/  SHFL.IDX P6, R14, R13, R12, R11 ;  /* 0x0000000c0d0e7389 */ /* 0x0002a400000c000b */
[----:B012--5:R-:W-:Y:S01]  /*25ad0*/  ENDCOLLECTIVE ;  /* 0x000000000000791b */ /* 0x027fe20003800000 */
.L_x_1659:
[----:B------:R-:W-:Y:S05]  /*25ae0*/  BSYNC B1 ;  /* 0x0000000000017941 */ /* 0x000fea0003800000 */
.L_x_1658:
[----:B------:R-:W-:Y:S05]  /*25af0*/  BRA `(.L_x_1660) ;  /* 0xfffffe7800447947 */ /* 0x000fea000383ffff */
.L_x_1337:
        /* <DEDUP_REMOVED lines=8> */
.L_x_1662:
[----:B------:R-:W-:Y:S05]  /*25b80*/  BSYNC B1 ;  /* 0x0000000000017941 */ /* 0x000fea0003800000 */
.L_x_1661:
[----:B------:R-:W-:Y:S05]  /*25b90*/  BRA `(.L_x_1663) ;  /* 0xfffffe7800247947 */ /* 0x000fea000383ffff */
.L_x_1338:
        /* <DEDUP_REMOVED lines=8> */
.L_x_1665:
[----:B------:R-:W-:Y:S05]  /*25c20*/  BSYNC B1 ;  /* 0x0000000000017941 */ /* 0x000fea0003800000 */
.L_x_1664:
[----:B------:R-:W-:Y:S05]  /*25c30*/  BRA `(.L_x_1666) ;  /* 0xfffffe7800047947 */ /* 0x000fea000383ffff */
.L_x_1339:
[----:B------:R-:W-:Y:S01]  /*25c40*/  BSSY B1, `(.L_x_1667) ;  /* 0x0000008000017945 */ /* 0x000fe20003800000 */
[----:B------:R-:W-:Y:S01]  /*25c50*/  IMAD.MOV.U32 R13, RZ, RZ, R0 ;  /* 0x000000ffff0d7224 */ /* 0x000fe200078e0000 */
[----:B------:R-:W-:Y:S01]  /*25c60*/  MOV R15, 0xffffffff ;  /* 0xffffffff000f7802 */ /* 0x000fe20000000f00 */
[----:B------:R-:W-:Y:S02]  /*25c70*/  IMAD.MOV.U32 R12, RZ, RZ, RZ ;  /* 0x000000ffff0c7224 */ /* 0x000fe400078e00ff */
[----:B------:R-:W-:-:S07]  /*25c80*/  IMAD.MOV.U32 R11, RZ, RZ, 0x181f ;  /* 0x0000181fff0b7424 */ /* 0x000fce00078e00ff */
[----:B0----5:R-:W-:Y:S05]  /*25c90*/  WARPSYNC.COLLECTIVE R15, `(.L_x_1668) ;  /* 0x000000000f087348 */ /* 0x021fea0003c00000 */
[----:B------:R1:W2:Y:S02]  /*25ca0*/  SHFL.IDX P6, R14, R13, R12, R11 ;  /* 0x0000000c0d0e7389 */ /* 0x0002a400000c000b */
[----:B012--5:R-:W-:Y:S01]  /*25cb0*/  ENDCOLLECTIVE ;  /* 0x000000000000791b */ /* 0x027fe20003800000 */
.L_x_1668:
[----:B------:R-:W-:Y:S05]  /*25cc0*/  BSYNC B1 ;  /* 0x0000000000017941 */ /* 0x000fea0003800000 */
.L_x_1667:
[----:B------:R-:W-:Y:S05]  /*25cd0*/  BRA `(.L_x_1669) ;  /* 0xfffffe7400e47947 */ /* 0x000fea000383ffff */
.L_x_1340:
[----:B------:R-:W-:Y:S01]  /*25ce0*/  BSSY B1, `(.L_x_1670) ;  /* 0x0000008000017945 */ /* 0x000fe20003800000 */
[----:B------:R-:W-:Y:S02]  /*25cf0*/  IMAD.MOV.U32 R13, RZ, RZ, R9 ;  /* 0x000000ffff0d7224 */ /* 0x000fe400078e0009 */
[----:B------:R-:W-:Y:S02]  /*25d00*/  IMAD.MOV.U32 R12, RZ, RZ, 0x1 ;  /* 0x00000001ff0c7424 */ /* 0x000fe400078e00ff */
[----:B------:R-:W-:Y:S02]  /*25d10*/  IMAD.MOV.U32 R11, RZ, RZ, 0x181f ;  /* 0x0000181fff0b7424 */ /* 0x000fe400078e00ff */
[----:B------:R-:W-:-:S07]  /*25d20*/  IMAD.MOV.U32 R15, RZ, RZ, -0x1 ;  /* 0xffffffffff0f7424 */ /* 0x000fce00078e00ff */
[----:B0----5:R-:W-:Y:S05]  /*25d30*/  WARPSYNC.COLLECTIVE R15, `(.L_x_1671) ;  /* 0x000000000f087348 */ /* 0x021fea0003c00000 */
[----:B------:R1:W2:Y:S02]  /*25d40*/  SHFL.IDX P6, R14, R13, R12, R11 ;  /* 0x0000000c0d0e7389 */ /* 0x0002a400000c000b */
[----:B012--5:R-:W-:Y:S01]  /*25d50*/  ENDCOLLECTIVE ;  /* 0x000000000000791b */ /* 0x027fe20003800000 */
.L_x_1671:
[----:B------:R-:W-:Y:S05]  /*25d60*/  BSYNC B1 ;  /* 0x0000000000017941 */ /* 0x000fea0003800000 */
.L_x_1670:
[----:B------:R-:W-:Y:S05]  /*25d70*/  BRA `(.L_x_1672) ;  /* 0xfffffe7400c47947 */ /* 0x000fea000383ffff */
.L_x_1341:
        /* <DEDUP_REMOVED lines=8> */
.L_x_1674:
[----:B------:R-:W-:Y:S05]  /*25e00*/  BSYNC B1 ;  /* 0x0000000000017941 */ /* 0x000fea0003800000 */
.L_x_1673:
[----:B------:R-:W-:Y:S05]  /*25e10*/  BRA `(.L_x_1675) ;  /* 0xfffffe7400a47947 */ /* 0x000fea000383ffff */
.L_x_1342:
        /* <DEDUP_REMOVED lines=8> */
.L_x_1677:
[----:B------:R-:W-:Y:S05]  /*25ea0*/  BSYNC B1 ;  /* 0x0000000000017941 */ /* 0x000fea0003800000 */
.L_x_1676:
[----:B------:R-:W-:Y:S05]  /*25eb0*/  BRA `(.L_x_1678) ;  /* 0xfffffe7400847947 */ /* 0x000fea000383ffff */
.L_x_1343:
        /* <DEDUP_REMOVED lines=8> */
.L_x_1680:
[----:B------:R-:W-:Y:S05]  /*25f40*/  BSYNC B1 ;  /* 0x0000000000017941 */ /* 0x000fea0003800000 */
.L_x_1679:
[----:B------:R-:W-:Y:S05]  /*25f50*/  BRA `(.L_x_1681) ;  /* 0xfffffe7400647947 */ /* 0x000fea000383ffff */
.L_x_1344:
[----:B------:R-:W-:Y:S01]  /*25f60*/  BSSY B1, `(.L_x_1682) ;  /* 0x0000008000017945 */ /* 0x000fe20003800000 */
[----:B------:R-:W-:Y:S01]  /*25f70*/  MOV R13, R9 ;  /* 0x00000009000d7202 */ /* 0x000fe20000000f00 */
[----:B------:R-:W-:Y:S02]  /*25f80*/  IMAD.MOV.U32 R12, RZ, RZ, 0x2 ;  /* 0x00000002ff0c7424 */ /* 0x000fe400078e00ff */
[----:B------:R-:W-:Y:S02]  /*25f90*/  IMAD.MOV.U32 R11, RZ, RZ, 0x181f ;  /* 0x0000181fff0b7424 */ /* 0x000fe400078e00ff */
[----:B------:R-:W-:-:S07]  /*25fa0*/  IMAD.MOV.U32 R15, RZ, RZ, -0x1 ;  /* 0xffffffffff0f7424 */ /* 0x000fce00078e00ff */
[----:B0----5:R-:W-:Y:S05]  /*25fb0*/  WARPSYNC.COLLECTIVE R15, `(.L_x_1683) ;  /* 0x000000000f087348 */ /* 0x021fea0003c00000 */
[----:B------:R1:W2:Y:S02]  /*25fc0*/  SHFL.IDX P6, R14, R13, R12, R11 ;  /* 0x0000000c0d0e7389 */ /* 0x0002a400000c000b */
[----:B012--5:R-:W-:Y:S01]  /*25fd0*/  ENDCOLLECTIVE ;  /* 0x000000000000791b */ /* 0x027fe20003800000 */
.L_x_1683:
[----:B------:R-:W-:Y:S05]  /*25fe0*/  BSYNC B1 ;  /* 0x0000000000017941 */ /* 0x000fea0003800000 */
.L_x_1682:
[----:B------:R-:W-:Y:S05]  /*25ff0*/  BRA `(.L_x_1684) ;  /* 0xfffffe7400447947 */ /* 0x000fea000383ffff */
.L_x_1345:
        /* <DEDUP_REMOVED lines=8> */
.L_x_1686:
[----:B------:R-:W-:Y:S05]  /*26080*/  BSYNC B1 ;  /* 0x0000000000017941 */ /* 0x000fea0003800000 */
.L_x_1685:
[----:B------:R-:W-:Y:S05]  /*26090*/  BRA `(.L_x_1687) ;  /* 0xfffffe7400247947 */ /* 0x000fea000383ffff */
.L_x_1346:
        /* <DEDUP_REMOVED lines=8> */
.L_x_1689:
[----:B------:R-:W-:Y:S05]  /*26120*/  BSYNC B1 ;  /* 0x0000000000017941 */ /* 0x000fea0003800000 */
.L_x_1688:
[----:B------:R-:W-:Y:S05]  /*26130*/  BRA `(.L_x_1690) ;  /* 0xfffffe7400047947 */ /* 0x000fea000383ffff */
.L_x_1347:
        /* <DEDUP_REMOVED lines=8> */
.L_x_1692:
[----:B------:R-:W-:Y:S05]  /*261c0*/  BSYNC B1 ;  /* 0x0000000000017941 */ /* 0x000fea0003800000 */
.L_x_1691:
[----:B------:R-:W-:Y:S05]  /*261d0*/  BRA `(.L_x_1693) ;  /* 0xfffffe7000e47947 */ /* 0x000fea000383ffff */
.L_x_1348:
[----:B------:R-:W-:Y:S01]  /*261e0*/  BSSY B1, `(.L_x_1694) ;  /* 0x0000008000017945 */ /* 0x000fe20003800000 */
[----:B------:R-:W-:Y:S01]  /*261f0*/  IMAD.MOV.U32 R13, RZ, RZ, R9 ;  /* 0x000000ffff0d7224 */ /* 0x000fe200078e0009 */
[----:B------:R-:W-:Y:S01]  /*26200*/  MOV R12, 0x3 ;  /* 0x00000003000c7802 */ /* 0x000fe20000000f00 */
[----:B------:R-:W-:Y:S02]  /*26210*/  IMAD.MOV.U32 R11, RZ, RZ, 0x181f ;  /* 0x0000181fff0b7424 */ /* 0x000fe400078e00ff */
[----:B------:R-:W-:-:S07]  /*26220*/  IMAD.MOV.U32 R15, RZ, RZ, -0x1 ;  /* 0xffffffffff0f7424 */ /* 0x000fce00078e00ff */
[----:B0----5:R-:W-:Y:S05]  /*26230*/  WARPSYNC.COLLECTIVE R15, `(.L_x_1695) ;  /* 0x000000000f087348 */ /* 0x021fea0003c00000 */
[----:B------:R1:W2:Y:S02]  /*26240*/  SHFL.IDX P6, R14, R13, R12, R11 ;  /* 0x0000000c0d0e7389 */ /* 0x0002a400000c000b */
[----:B012--5:R-:W-:Y:S01]  /*26250*/  ENDCOLLECTIVE ;  /* 0x000000000000791b */ /* 0x027fe20003800000 */
.L_x_1695:
[----:B------:R-:W-:Y:S05]  /*26260*/  BSYNC B1 ;  /* 0x0000000000017941 */ /* 0x000fea0003800000 */
.L_x_1694:
[----:B------:R-:W-:Y:S05]  /*26270*/  BRA `(.L_x_1696) ;  /* 0xfffffe7000c47947 */ /* 0x000fea000383ffff */
.L_x_1349:
        /* <DEDUP_REMOVED lines=8> */
.L_x_1698:
[----:B------:R-:W-:Y:S05]  /*26300*/  BSYNC B1 ;  /* 0x0000000000017941 */ /* 0x000fea0003800000 */
.L_x_1697:
[----:B------:R-:W-:Y:S05]  /*26310*/  BRA `(.L_x_1699) ;  /* 0xfffffe7000a47947 */ /* 0x000fea000383ffff */
.L_x_1350:
        /* <DEDUP_REMOVED lines=8> */
.L_x_1701:
[----:B------:R-:W-:Y:S05]  /*263a0*/  BSYNC B1 ;  /* 0x0000000000017941 */ /* 0x000fea0003800000 */
.L_x_1700:
[----:B------:R-:W-:Y:S05]  /*263b0*/  BRA `(.L_x_1702) ;  /* 0xfffffe7000847947 */ /* 0x000fea000383ffff */
.L_x_1351:
        /* <DEDUP_REMOVED lines=8> */
.L_x_1704:
[----:B------:R-:W-:Y:S05]  /*26440*/  BSYNC B1 ;  /* 0x0000000000017941 */ /* 0x000fea0003800000 */
.L_x_1703:
[----:B------:R-:W-:Y:S05]  /*26450*/  BRA `(.L_x_1705) ;  /* 0xfffffe7000647947 */ /* 0x000fea000383ffff */
.L_x_1353:
[----:B-1----:R1:W2:Y:S02]  /*26460*/  SYNCS.PHASECHK.TRANS64.TRYWAIT P4, [R16+URZ+0x28400], R3 ;  /* 0x02840003100075a7 */ /* 0x0022a4000808017f */
[----:B--2---:R-:W-:Y:S05]  /*26470*/  @!P4 NANOSLEEP.SYNCS 0x989680 ;  /* 0x009896800000c95d */ /* 0x004fea0003900000 */
[----:B------:R-:W2:Y:S02]  /*26480*/  @!P4 SYNCS.PHASECHK.TRANS64 P4, [R16+URZ+0x28400], R3 ;  /* 0x028400031000c5a7 */ /* 0x000ea4000808007f */
[----:B--2---:R-:W-:Y:S05]  /*26490*/  @!P4 BRA `(.L_x_1353) ;  /* 0xfffffffc00f0c947 */ /* 0x004fea000383ffff */
[----:B------:R-:W-:Y:S05]  /*264a0*/  BRA `(.L_x_1706) ;  /* 0xfffffe7000847947 */ /* 0x000fea000383ffff */
.L_x_1363:
[----:B--2---:R2:W3:Y:S02]  /*264b0*/  SYNCS.PHASECHK.TRANS64.TRYWAIT P2, [R9+URZ+0x28430], R0 ;  /* 0x02843000090075a7 */ /* 0x0044e4000804017f */
[----:B---3--:R-:W-:Y:S05]  /*264c0*/  @!P2 NANOSLEEP.SYNCS 0x989680 ;  /* 0x009896800000a95d */ /* 0x008fea0003900000 */
[----:B------:R-:W3:Y:S02]  /*264d0*/  @!P2 SYNCS.PHASECHK.TRANS64 P2, [R9+URZ+0x28430], R0 ;  /* 0x028430000900a5a7 */ /* 0x000ee4000804007f */
[----:B---3--:R-:W-:Y:S05]  /*264e0*/  @!P2 BRA `(.L_x_1363) ;  /* 0xfffffffc00f0a947 */ /* 0x008fea000383ffff */
[----:B------:R-:W-:Y:S05]  /*264f0*/  BRA `(.L_x_1362) ;  /* 0xfffffeb0009c7947 */ /* 0x000fea000383ffff */
.L_x_1381:
[----:B-1----:R1:W2:Y:S02]  /*26500*/  SYNCS.PHASECHK.TRANS64.TRYWAIT P4, [R10+URZ+0x28430], R7 ;  /* 0x028430070a0075a7 */ /* 0x0022a4000808017f */
[----:B--2---:R-:W-:Y:S05]  /*26510*/  @!P4 NANOSLEEP.SYNCS 0x989680 ;  /* 0x009896800000c95d */ /* 0x004fea0003900000 */
[----:B------:R-:W2:Y:S02]  /*26520*/  @!P4 SYNCS.PHASECHK.TRANS64 P4, [R10+URZ+0x28430], R7 ;  /* 0x028430070a00c5a7 */ /* 0x000ea4000808007f */
[----:B--2---:R-:W-:Y:S05]  /*26530*/  @!P4 BRA `(.L_x_1381) ;  /* 0xfffffffc00f0c947 */ /* 0x004fea000383ffff */
[----:B------:R-:W-:Y:S05]  /*26540*/  BRA `(.L_x_1380) ;  /* 0xfffffed400347947 */ /* 0x000fea000383ffff */
.L_x_1385:
[----:B-1----:R1:W2:Y:S02]  /*26550*/  SYNCS.PHASECHK.TRANS64.TRYWAIT P3, [R10+URZ+0x28450], R7 ;  /* 0x028450070a0075a7 */ /* 0x0022a4000806017f */
[----:B--2---:R-:W-:Y:S05]  /*26560*/  @!P3 NANOSLEEP.SYNCS 0x989680 ;  /* 0x009896800000b95d */ /* 0x004fea0003900000 */
[----:B------:R-:W2:Y:S02]  /*26570*/  @!P3 SYNCS.PHASECHK.TRANS64 P3, [R10+URZ+0x28450], R7 ;  /* 0x028450070a00b5a7 */ /* 0x000ea4000806007f */
[----:B--2---:R-:W-:Y:S05]  /*26580*/  @!P3 BRA `(.L_x_1385) ;  /* 0xfffffffc00f0b947 */ /* 0x004fea000383ffff */
[----:B------:R-:W-:Y:S05]  /*26590*/  BRA `(.L_x_1382) ;  /* 0xfffffed800347947 */ /* 0x000fea000383ffff */
.L_x_1405:
[----:B-1----:R1:W2:Y:S02]  /*265a0*/  SYNCS.PHASECHK.TRANS64.TRYWAIT P3, [R7+URZ+0x28430], R6 ;  /* 0x02843006070075a7 */ /* 0x0022a4000806017f */
[----:B--2---:R-:W-:Y:S05]  /*265b0*/  @!P3 NANOSLEEP.SYNCS 0x989680 ;  /* 0x009896800000b95d */ /* 0x004fea0003900000 */
[----:B------:R-:W2:Y:S02]  /*265c0*/  @!P3 SYNCS.PHASECHK.TRANS64 P3, [R7+URZ+0x28430], R6 ;  /* 0x028430060700b5a7 */ /* 0x000ea4000806007f */
[----:B--2---:R-:W-:Y:S05]  /*265d0*/  @!P3 BRA `(.L_x_1405) ;  /* 0xfffffffc00f0b947 */ /* 0x004fea000383ffff */
[----:B------:R-:W-:Y:S05]  /*265e0*/  BRA `(.L_x_1404) ;  /* 0xfffffef800b47947 */ /* 0x000fea000383ffff */
.L_x_1409:
[----:B-1----:R1:W2:Y:S02]  /*265f0*/  SYNCS.PHASECHK.TRANS64.TRYWAIT P2, [R7+URZ+0x28450], R6 ;  /* 0x02845006070075a7 */ /* 0x0022a4000804017f */
[----:B--2---:R-:W-:Y:S05]  /*26600*/  @!P2 NANOSLEEP.SYNCS 0x989680 ;  /* 0x009896800000a95d */ /* 0x004fea0003900000 */
[----:B------:R-:W2:Y:S02]  /*26610*/  @!P2 SYNCS.PHASECHK.TRANS64 P2, [R7+URZ+0x28450], R6 ;  /* 0x028450060700a5a7 */ /* 0x000ea4000804007f */
[----:B--2---:R-:W-:Y:S05]  /*26620*/  @!P2 BRA `(.L_x_1409) ;  /* 0xfffffffc00f0a947 */ /* 0x004fea000383ffff */
[----:B------:R-:W-:Y:S05]  /*26630*/  BRA `(.L_x_1406) ;  /* 0xfffffefc00d07947 */ /* 0x000fea000383ffff */
.L_x_1417:
[----:B-1----:R1:W2:Y:S02]  /*26640*/  SYNCS.PHASECHK.TRANS64.TRYWAIT P3, [R7+URZ+0x28430], R6 ;  /* 0x02843006070075a7 */ /* 0x0022a4000806017f */
[----:B--2---:R-:W-:Y:S05]  /*26650*/  @!P3 NANOSLEEP.SYNCS 0x989680 ;  /* 0x009896800000b95d */ /* 0x004fea0003900000 */
[----:B------:R-:W2:Y:S02]  /*26660*/  @!P3 SYNCS.PHASECHK.TRANS64 P3, [R7+URZ+0x28430], R6 ;  /* 0x028430060700b5a7 */ /* 0x000ea4000806007f */
[----:B--2---:R-:W-:Y:S05]  /*26670*/  @!P3 BRA `(.L_x_1417) ;  /* 0xfffffffc00f0b947 */ /* 0x004fea000383ffff */
[----:B------:R-:W-:Y:S05]  /*26680*/  BRA `(.L_x_1416) ;  /* 0xffffff1400547947 */ /* 0x000fea000383ffff */
.L_x_1421:
[----:B-1----:R1:W2:Y:S02]  /*26690*/  SYNCS.PHASECHK.TRANS64.TRYWAIT P2, [R7+URZ+0x28450], R6 ;  /* 0x02845006070075a7 */ /* 0x0022a4000804017f */
[----:B--2---:R-:W-:Y:S05]  /*266a0*/  @!P2 NANOSLEEP.SYNCS 0x989680 ;  /* 0x009896800000a95d */ /* 0x004fea0003900000 */
[----:B------:R-:W2:Y:S02]  /*266b0*/  @!P2 SYNCS.PHASECHK.TRANS64 P2, [R7+URZ+0x28450], R6 ;  /* 0x028450060700a5a7 */ /* 0x000ea4000804007f */
[----:B--2---:R-:W-:Y:S05]  /*266c0*/  @!P2 BRA `(.L_x_1421) ;  /* 0xfffffffc00f0a947 */ /* 0x004fea000383ffff */
[----:B------:R-:W-:Y:S05]  /*266d0*/  BRA `(.L_x_1418) ;  /* 0xffffff1800707947 */ /* 0x000fea000383ffff */
.L_x_1435:
[----:B-1----:R1:W2:Y:S02]  /*266e0*/  SYNCS.PHASECHK.TRANS64.TRYWAIT P1, [R5+URZ+0x28450], R0 ;  /* 0x02845000050075a7 */ /* 0x0022a4000802017f */
[----:B--2---:R-:W-:Y:S05]  /*266f0*/  @!P1 NANOSLEEP.SYNCS 0x989680 ;  /* 0x009896800000995d */ /* 0x004fea0003900000 */
[----:B------:R-:W2:Y:S02]  /*26700*/  @!P1 SYNCS.PHASECHK.TRANS64 P1, [R5+URZ+0x28450], R0 ;  /* 0x02845000050095a7 */ /* 0x000ea4000802007f */
[----:B--2---:R-:W-:Y:S05]  /*26710*/  @!P1 BRA `(.L_x_1435) ;  /* 0xfffffffc00f09947 */ /* 0x004fea000383ffff */
[----:B------:R-:W-:Y:S05]  /*26720*/  BRA `(.L_x_1434) ;  /* 0xffffff3800447947 */ /* 0x000fea000383ffff */
.L_x_1439:
[----:B------:R-:W-:Y:S02]  /*26730*/  SEL R39, R48, R59, P0 ;  /* 0x0000003b30277207 */ /* 0x000fe40000000000 */
[----:B------:R-:W-:Y:S02]  /*26740*/  SEL R29, R12, R61, P0 ;  /* 0x0000003d0c1d7207 */ /* 0x000fe40000000000 */
[----:B------:R-:W-:Y:S01]  /*26750*/  SEL R28, R61, R12, P0 ;  /* 0x0000000c3d1c7207 */ /* 0x000fe20000000000 */
[----:B-----5:R-:W-:Y:S01]  /*26760*/  IMAD.MOV.U32 R12, RZ, RZ, R2 ;  /* 0x000000ffff0c7224 */ /* 0x020fe200078e0002 */
[----:B------:R-:W-:Y:S02]  /*26770*/  SEL R48, R59, R48, P0 ;  /* 0x000000303b307207 */ /* 0x000fe40000000000 */
[----:B------:R-:W-:Y:S02]  /*26780*/  SEL R59, R50, R11, P0 ;  /* 0x0000000b323b7207 */ /* 0x000fe40000000000 */
[----:B------:R-:W-:Y:S01]  /*26790*/  SEL R84, R11, R50, P0 ;  /* 0x000000320b547207 */ /* 0x000fe20000000000 */
[----:B------:R-:W-:Y:S01]  /*267a0*/  IMAD.MOV.U32 R11, RZ, RZ, 0x1c1f ;  /* 0x00001c1fff0b7424 */ /* 0x000fe200078e00ff */
[----:B------:R-:W-:-:S02]  /*267b0*/  SEL R61, R58, R15, P0 ;  /* 0x0000000f3a3d7207 */ /* 0x000fc40000000000 */
[----:B------:R-:W-:Y:S02]  /*267c0*/  SEL R86, R15, R58, P0 ;  /* 0x0000003a0f567207 */ /* 0x000fe40000000000 */
[----:B------:R-:W-:Y:S02]  /*267d0*/  MOV R15, 0xffffffff ;  /* 0xffffffff000f7802 */ /* 0x000fe40000000f00 */
[----:B------:R-:W-:Y:S02]  /*267e0*/  SEL R21, R32, R33, P0 ;  /* 0x0000002120157207 */ /* 0x000fe40000000000 */
[----:B------:R-:W-:Y:S02]  /*267f0*/  SEL R8, R33, R32, P0 ;  /* 0x0000002021087207 */ /* 0x000fe40000000000 */
[----:B------:R-:W-:Y:S02]  /*26800*/  SEL R33, R72, R35, P0 ;  /* 0x0000002348217207 */ /* 0x000fe40000000000 */
[----:B------:R-:W-:-:S02]  /*26810*/  SEL R36, R35, R72, P0 ;  /* 0x0000004823247207 */ /* 0x000fc40000000000 */
[----:B------:R-:W-:Y:S02]  /*26820*/  SEL R37, R6, R51, P0 ;  /* 0x0000003306257207 */ /* 0x000fe40000000000 */
[----:B------:R-:W-:Y:S02]  /*26830*/  SEL R44, R51, R6, P0 ;  /* 0x00000006332c7207 */ /* 0x000fe40000000000 */
[----:B------:R-:W-:Y:S02]  /*26840*/  SEL R51, R109, R14, P0 ;  /* 0x0000000e6d337207 */ /* 0x000fe40000000000 */
[----:B------:R-:W-:-:S07]  /*26850*/  SEL R72, R14, R109, P0 ;  /* 0x0000006d0e487207 */ /* 0x000fce0000000000 */
[----:B01----:R-:W-:Y:S05]  /*26860*/  WARPSYNC.COLLECTIVE R15, `(.L_x_1707) ;  /* 0x000000000f087348 */ /* 0x003fea0003c00000 */
[----:B------:R2:W3:Y:S02]  /*26870*/  SHFL.IDX P6, R14, R13, R12, R11 ;  /* 0x0000000c0d0e7389 */ /* 0x0004e400000c000b */
[----:B0123--:R-:W-:Y:S01]  /*26880*/  ENDCOLLECTIVE ;  /* 0x000000000000791b */ /* 0x00ffe20003800000 */
.L_x_1707:
[----:B------:R-:W-:Y:S02]  /*26890*/  SEL R25, R40, R41, P0 ;  /* 0x0000002928197207 */ /* 0x000fe40000000000 */
[----:B------:R-:W-:Y:S02]  /*268a0*/  SEL R20, R41, R40, P0 ;  /* 0x0000002829147207 */ /* 0x000fe40000000000 */
[----:B------:R-:W-:Y:S02]  /*268b0*/  SEL R35, R80, R43, P0 ;  /* 0x0000002b50237207 */ /* 0x000fe40000000000 */
[----:B------:R-:W-:Y:S02]  /*268c0*/  SEL R40, R43, R80, P0 ;  /* 0x000000502b287207 */ /* 0x000fe40000000000 */
[----:B------:R-:W-:Y:S02]  /*268d0*/  SEL R55, R34, R7, P0 ;  /* 0x0000000722377207 */ /* 0x000fe40000000000 */
[----:B------:R-:W-:-:S02]  /*268e0*/  SEL R80, R7, R34, P0 ;  /* 0x0000002207507207 */ /* 0x000fc40000000000 */
[----:B------:R-:W-:Y:S01]  /*268f0*/  LOP3.LUT R7, R2, 0x2, RZ, 0x3c, !PT ;  /* 0x0000000202077812 */ /* 0x000fe200078e3cff */
[----:B------:R-:W-:Y:S01]  /*26900*/  IMAD.MOV.U32 R13, RZ, RZ, R4 ;  /* 0x000000ffff0d7224 */ /* 0x000fe200078e0004 */
[----:B------:R-:W-:Y:S02]  /*26910*/  SEL R53, R78, R57, P0 ;  /* 0x000000394e357207 */ /* 0x000fe40000000000 */
[----:B------:R-:W-:Y:S01]  /*26920*/  SEL R78, R57, R78, P0 ;  /* 0x0000004e394e7207 */ /* 0x000fe20000000000 */
[----:B------:R-:W-:Y:S01]  /*26930*/  IMAD.MOV.U32 R12, RZ, RZ, R7 ;  /* 0x000000ffff0c7224 */ /* 0x000fe200078e0007 */
[----:B------:R-:W-:Y:S02]  /*26940*/  SEL R57, R42, R9, P0 ;  /* 0x000000092a397207 */ /* 0x000fe40000000000 */
[----:B------:R-:W-:Y:S02]  /*26950*/  SEL R82, R9, R42, P0 ;  /* 0x0000002a09527207 */ /* 0x000fe40000000000 */
[----:B------:R-:W-:Y:S01]  /*26960*/  SEL R27, R24, R49, P0 ;  /* 0x00000031181b7207 */ /* 0x000fe20000000000 */
[----:B------:R-:W-:Y:S01]  /*26970*/  IMAD.MOV.U32 R6, RZ, RZ, R14 ;  /* 0x000000ffff067224 */ /* 0x000fe200078e000e */
[----:B------:R-:W-:-:S07]  /*26980*/  SEL R24, R49, R24, P0 ;  /* 0x0000001831187207 */ /* 0x000fce0000000000 */
[----:B------:R-:W-:Y:S05]  /*26990*/  WARPSYNC.COLLECTIVE R15, `(.L_x_1708) ;  /* 0x000000000f087348 */ /* 0x000fea0003c00000 */
[----:B------:R0:W1:Y:S02]  /*269a0*/  SHFL.IDX P6, R14, R13, R12, R11 ;  /* 0x0000000c0d0e7389 */ /* 0x00006400000c000b */
[----:B01----:R-:W-:Y:S01]  /*269b0*/  ENDCOLLECTIVE ;  /* 0x000000000000791b */ /* 0x003fe20003800000 */
.L_x_1708:
        /* <DEDUP_REMOVED lines=19> */
.L_x_1709:
        /* <DEDUP_REMOVED lines=19> */
.L_x_1710:
        /* <DEDUP_REMOVED lines=11> */
[----:B------:R-:W-:Y:S01]  /*26cd0*/  SEL R6, R9, R6, P0 ;  /* 0x0000000609067207 */ /* 0x000fe20000000000 */
[----:B------:R-:W-:-:S07]  /*26ce0*/  IMAD.MOV.U32 R21, RZ, RZ, R14 ;  /* 0x000000ffff157224 */ /* 0x000fce00078e000e */
[----:B------:R-:W-:Y:S05]  /*26cf0*/  WARPSYNC.COLLECTIVE R15, `(.L_x_1711) ;  /* 0x000000000f087348 */ /* 0x000fea0003c00000 */
[----:B------:R0:W1:Y:S02]  /*26d00*/  SHFL.IDX P6, R14, R13, R12, R11 ;  /* 0x0000000c0d0e7389 */ /* 0x00006400000c000b */
[----:B01----:R-:W-:Y:S01]  /*26d10*/  ENDCOLLECTIVE ;  /* 0x000000000000791b */ /* 0x003fe20003800000 */
.L_x_1711:
[----:B------:R-:W-:Y:S02]  /*26d20*/  SEL R8, R10, R21, P0 ;  /* 0x000000150a087207 */ /* 0x000fe40000000000 */
[----:B------:R-:W-:Y:S01]  /*26d30*/  SEL R10, R21, R10, P0 ;  /* 0x0000000a150a7207 */ /* 0x000fe20000000000 */
[----:B------:R-:W-:Y:S02]  /*26d40*/  IMAD.MOV.U32 R13, RZ, RZ, R20 ;  /* 0x000000ffff0d7224 */ /* 0x000fe400078e0014 */
[----:B------:R-:W-:Y:S02]  /*26d50*/  IMAD.MOV.U32 R12, RZ, RZ, R7 ;  /* 0x000000ffff0c7224 */ /* 0x000fe400078e0007 */
[----:B------:R-:W-:-:S07]  /*26d60*/  IMAD.MOV.U32 R25, RZ, RZ, R14 ;  /* 0x000000ffff197224 */ /* 0x000fce00078e000e */
[----:B------:R-:W-:Y:S05]  /*26d70*/  WARPSYNC.COLLECTIVE R15, `(.L_x_1712) ;  /* 0x000000000f087348 */ /* 0x000fea0003c00000 */
[----:B------:R0:W1:Y:S02]  /*26d80*/  SHFL.IDX P6, R14, R13, R12, R11 ;  /* 0x0000000c0d0e7389 */ /* 0x00006400000c000b */
[----:B01----:R-:W-:Y:S01]  /*26d90*/  ENDCOLLECTIVE ;  /* 0x000000000000791b */ /* 0x003fe20003800000 */
.L_x_1712:
[----:B------:R-:W-:Y:S01]  /*26da0*/  MOV R13, R27 ;  /* 0x0000001b000d7202 */ /* 0x000fe20000000f00 */
[----:B------:R-:W-:Y:S02]  /*26db0*/  IMAD.MOV.U32 R12, RZ, RZ, R2 ;  /* 0x000000ffff0c7224 */ /* 0x000fe400078e0002 */
[----:B------:R-:W-:-:S07]  /*26dc0*/  IMAD.MOV.U32 R20, RZ, RZ, R14 ;  /* 0x000000ffff147224 */ /* 0x000fce00078e000e */
[----:B------:R-:W-:Y:S05]  /*26dd0*/  WARPSYNC.COLLECTIVE R15, `(.L_x_1713) ;  /* 0x000000000f087348 */ /* 0x000fea0003c00000 */
[----:B------:R0:W1:Y:S02]  /*26de0*/  SHFL.IDX P6, R14, R13, R12, R11 ;  /* 0x0000000c0d0e7389 */ /* 0x00006400000c000b */
[----:B01----:R-:W-:Y:S01]  /*26df0*/  ENDCOLLECTIVE ;  /* 0x000000000000791b */ /* 0x003fe20003800000 */
.L_x_1713:
[----:B------:R-:W-:Y:S02]  /*26e00*/  IMAD.MOV.U32 R13, RZ, RZ, R24 ;  /* 0x000000ffff0d7224 */ /* 0x000fe400078e0018 */
[----:B------:R-:W-:Y:S02]  /*26e10*/  IMAD.MOV.U32 R12, RZ, RZ, R7 ;  /* 0x000000ffff0c7224 */ /* 0x000fe400078e0007 */
[----:B------:R-:W-:-:S07]  /*26e20*/  IMAD.MOV.U32 R26, RZ, RZ, R14 ;  /* 0x000000ffff1a7224 */ /* 0x000fce00078e000e */
[----:B------:R-:W-:Y:S05]  /*26e30*/  WARPSYNC.COLLECTIVE R15, `(.L_x_1714) ;  /* 0x000000000f087348 */ /* 0x000fea0003c00000 */
[----:B------:R0:W1:Y:S02]  /*26e40*/  SHFL.IDX P6, R14, R13, R12, R11 ;  /* 0x0000000c0d0e7389 */ /* 0x00006400000c000b */
[----:B01----:R-:W-:Y:S01]  /*26e50*/  ENDCOLLECTIVE ;  /* 0x000000000000791b */ /* 0x003fe20003800000 */
.L_x_1714:
[----:B------:R-:W-:Y:S02]  /*26e60*/  IMAD.MOV.U32 R13, RZ, RZ, R29 ;  /* 0x000000ffff0d7224 */ /* 0x000fe400078e001d */
[----:B------:R-:W-:Y:S02]  /*26e70*/  IMAD.MOV.U32 R12, RZ, RZ, R2 ;  /* 0x000000ffff0c7224 */ /* 0x000fe400078e0002 */
[----:B------:R-:W-:-:S07]  /*26e80*/  IMAD.MOV.U32 R27, RZ, RZ, R14 ;  /* 0x000000ffff1b7224 */ /* 0x000fce00078e000e */
[----:B------:R-:W-:Y:S05]  /*26e90*/  WARPSYNC.COLLECTIVE R15, `(.L_x_1715) ;  /* 0x000000000f087348 */ /* 0x000fea0003c00000 */
[----:B------:R0:W1:Y:S02]  /*26ea0*/  SHFL.IDX P6, R14, R13, R12, R11 ;  /* 0x0000000c0d0e7389 */ /* 0x00006400000c000b */
[----:B01----:R-:W-:Y:S01]  /*26eb0*/  ENDCOLLECTIVE ;  /* 0x000000000000791b */ /* 0x003fe20003800000 */
.L_x_1715:
        /* <DEDUP_REMOVED lines=8> */
.L_x_1716:
[----:B------:R-:W-:Y:S02]  /*26f40*/  IMAD.MOV.U32 R13, RZ, RZ, R31 ;  /* 0x000000ffff0d7224 */ /* 0x000fe400078e001f */
[----:B------:R-:W-:Y:S02]  /*26f50*/  IMAD.MOV.U32 R12, RZ, RZ, R2 ;  /* 0x000000ffff0c7224 */ /* 0x000fe400078e0002 */
[----:B------:R-:W-:-:S07]  /*26f60*/  IMAD.MOV.U32 R29, RZ, RZ, R14 ;  /* 0x000000ffff1d7224 */ /* 0x000fce00078e000e */
[----:B------:R-:W-:Y:S05]  /*26f70*/  WARPSYNC.COLLECTIVE R15, `(.L_x_1717) ;  /* 0x000000000f087348 */ /* 0x000fea0003c00000 */
[----:B------:R0:W1:Y:S02]  /*26f80*/  SHFL.IDX P6, R14, R13, R12, R11 ;  /* 0x0000000c0d0e7389 */ /* 0x00006400000c000b */
[----:B01----:R-:W-:Y:S01]  /*26f90*/  ENDCOLLECTIVE ;  /* 0x000000000000791b */ /* 0x003fe20003800000 */
.L_x_1717:
        /* <DEDUP_REMOVED lines=8> */
.L_x_1718:
[----:B------:R-:W-:Y:S02]  /*27020*/  IMAD.MOV.U32 R13, RZ, RZ, R33 ;  /* 0x000000ffff0d7224 */ /* 0x000fe400078e0021 */
[----:B------:R-:W-:Y:S01]  /*27030*/  IMAD.MOV.U32 R12, RZ, RZ, R2 ;  /* 0x000000ffff0c7224 */ /* 0x000fe200078e0002 */
[----:B------:R-:W-:-:S07]  /*27040*/  MOV R31, R14 ;  /* 0x0000000e001f7202 */ /* 0x000fce0000000f00 */
[----:B------:R-:W-:Y:S05]  /*27050*/  WARPSYNC.COLLECTIVE R15, `(.L_x_1719) ;  /* 0x000000000f087348 */ /* 0x000fea0003c00000 */
[----:B------:R0:W1:Y:S02]  /*27060*/  SHFL.IDX P6, R14, R13, R12, R11 ;  /* 0x0000000c0d0e7389 */ /* 0x00006400000c000b */
[----:B01----:R-:W-:Y:S01]  /*27070*/  ENDCOLLECTIVE ;  /* 0x000000000000791b */ /* 0x003fe20003800000 */
.L_x_1719:
        /* <DEDUP_REMOVED lines=8> */
.L_x_1720:
[----:B------:R-:W-:Y:S02]  /*27100*/  IMAD.MOV.U32 R13, RZ, RZ, R35 ;  /* 0x000000ffff0d7224 */ /* 0x000fe400078e0023 */
[----:B------:R-:W-:Y:S02]  /*27110*/  IMAD.MOV.U32 R12, RZ, RZ, R2 ;  /* 0x000000ffff0c7224 */ /* 0x000fe400078e0002 */
[----:B------:R-:W-:-:S07]  /*27120*/  IMAD.MOV.U32 R33, RZ, RZ, R14 ;  /* 0x000000ffff217224 */ /* 0x000fce00078e000e */
[----:B------:R-:W-:Y:S05]  /*27130*/  WARPSYNC.COLLECTIVE R15, `(.L_x_1721) ;  /* 0x000000000f087348 */ /* 0x000fea0003c00000 */
[----:B------:R0:W1:Y:S02]  /*27140*/  SHFL.IDX P6, R14, R13, R12, R11 ;  /* 0x0000000c0d0e7389 */ /* 0x00006400000c000b */
[----:B01----:R-:W-:Y:S01]  /*27150*/  ENDCOLLECTIVE ;  /* 0x000000000000791b */ /* 0x003fe20003800000 */
.L_x_1721:
        /* <DEDUP_REMOVED lines=8> */
.L_x_1722:
[----:B------:R-:W-:Y:S02]  /*271e0*/  IMAD.MOV.U32 R13, RZ, RZ, R37 ;  /* 0x000000ffff0d7224 */ /* 0x000fe400078e0025 */
[----:B------:R-:W-:Y:S02]  /*271f0*/  IMAD.MOV.U32 R12, RZ, RZ, R2 ;  /* 0x000000ffff0c7224 */ /* 0x000fe400078e0002 */
[----:B------:R-:W-:-:S07]  /*27200*/  IMAD.MOV.U32 R35, RZ, RZ, R14 ;  /* 0x000000ffff237224 */ /* 0x000fce00078e000e */
[----:B------:R-:W-:Y:S05]  /*27210*/  WARPSYNC.COLLECTIVE R15, `(.L_x_1723) ;  /* 0x000000000f087348 */ /* 0x000fea0003c00000 */
[----:B------:R0:W1:Y:S02]  /*27220*/  SHFL.IDX P6, R14, R13, R12, R11 ;  /* 0x0000000c0d0e7389 */ /* 0x00006400000c000b */
[----:B01----:R-:W-:Y:S01]  /*27230*/  ENDCOLLECTIVE ;  /* 0x000000000000791b */ /* 0x003fe20003800000 */
.L_x_1723:
[----:B------:R-:W-:Y:S02]  /*27240*/  SEL R40, R42, R35, P0 ;  /* 0x000000232a287207 */ /* 0x000fe40000000000 */
[----:B------:R-:W-:Y:S01]  /*27250*/  SEL R42, R35, R42, P0 ;  /* 0x0000002a232a7207 */ /* 0x000fe20000000000 */
[----:B------:R-:W-:Y:S01]  /*27260*/  IMAD.MOV.U32 R13, RZ, RZ, R44 ;  /* 0x000000ffff0d7224 */ /* 0x000fe200078e002c */
[----:B------:R-:W-:Y:S01]  /*27270*/  MOV R12, R7 ;  /* 0x00000007000c7202 */ /* 0x000fe20000000f00 */
[----:B------:R-:W-:-:S07]  /*27280*/  IMAD.MOV.U32 R46, RZ, RZ, R14 ;  /* 0x000000ffff2e7224 */ /* 0x000fce00078e000e */
[----:B------:R-:W-:Y:S05]  /*27290*/  WARPSYNC.COLLECTIVE R15, `(.L_x_1724) ;  /* 0x000000000f087348 */ /* 0x000fea0003c00000 */
[----:B------:R0:W1:Y:S02]  /*272a0*/  SHFL.IDX P6, R14, R13, R12, R11 ;  /* 0x0000000c0d0e7389 */ /* 0x00006400000c000b */
[----:B01----:R-:W-:Y:S01]  /*272b0*/  ENDCOLLECTIVE ;  /* 0x000000000000791b */ /* 0x003fe20003800000 */
.L_x_1724:
[----:B------:R-:W-:Y:S02]  /*272c0*/  IMAD.MOV.U32 R13, RZ, RZ, R39 ;  /* 0x000000ffff0d7224 */ /* 0x000fe400078e0027 */
[----:B------:R-:W-:Y:S02]  /*272d0*/  IMAD.MOV.U32 R12, RZ, RZ, R2 ;  /* 0x000000ffff0c7224 */ /* 0x000fe400078e0002 */
[----:B------:R-:W-:-:S07]  /*272e0*/  IMAD.MOV.U32 R37, RZ, RZ, R14 ;  /* 0x000000ffff257224 */ /* 0x000fce00078e000e */
[----:B------:R-:W-:Y:S05]  /*272f0*/  WARPSYNC.COLLECTIVE R15, `(.L_x_1725) ;  /* 0x000000000f087348 */ /* 0x000fea0003c00000 */
[----:B------:R0:W1:Y:S02]  /*27300*/  SHFL.IDX P6, R14, R13, R12, R11 ;  /* 0x0000000c0d0e7389 */ /* 0x00006400000c000b */
[----:B01----:R-:W-:Y:S01]  /*27310*/  ENDCOLLECTIVE ;  /* 0x000000000000791b */ /* 0x003fe20003800000 */
.L_x_1725:
        /* <DEDUP_REMOVED lines=8> */
.L_x_1726:
[----:B------:R-:W-:Y:S02]  /*273a0*/  IMAD.MOV.U32 R13, RZ, RZ, R41 ;  /* 0x000000ffff0d7224 */ /* 0x000fe400078e0029 */
[----:B------:R-:W-:Y:S02]  /*273b0*/  IMAD.MOV.U32 R12, RZ, RZ, R2 ;  /* 0x000000ffff0c7224 */ /* 0x000fe400078e0002 */
[----:B------:R-:W-:-:S07]  /*273c0*/  IMAD.MOV.U32 R39, RZ, RZ, R14 ;  /* 0x000000ffff277224 */ /* 0x000fce00078e000e */
[----:B------:R-:W-:Y:S05]  /*273d0*/  WARPSYNC.COLLECTIVE R15, `(.L_x_1727) ;  /* 0x000000000f087348 */ /* 0x000fea0003c00000 */
[----:B------:R0:W1:Y:S02]  /*273e0*/  SHFL.IDX P6, R14, R13, R12, R11 ;  /* 0x0000000c0d0e7389 */ /* 0x00006400000c000b */
[----:B01----:R-:W-:Y:S01]  /*273f0*/  ENDCOLLECTIVE ;  /* 0x000000000000791b */ /* 0x003fe20003800000 */
.L_x_1727:
        /* <DEDUP_REMOVED lines=8> */
.L_x_1728:
[----:B------:R-:W-:Y:S02]  /*27480*/  IMAD.MOV.U32 R13, RZ, RZ, R43 ;  /* 0x000000ffff0d7224 */ /* 0x000fe400078e002b */
[----:B------:R-:W-:Y:S02]  /*27490*/  IMAD.MOV.U32 R12, RZ, RZ, R2 ;  /* 0x000000ffff0c7224 */ /* 0x000fe400078e0002 */
[----:B------:R-:W-:-:S07]  /*274a0*/  IMAD.MOV.U32 R41, RZ, RZ, R14 ;  /* 0x000000ffff297224 */ /* 0x000fce00078e000e */
[----:B------:R-:W-:Y:S05]  /*274b0*/  WARPSYNC.COLLECTIVE R15, `(.L_x_1729) ;  /* 0x000000000f087348 */ /* 0x000fea0003c00000 */
[----:B------:R0:W1:Y:S02]  /*274c0*/  SHFL.IDX P6, R14, R13, R12, R11 ;  /* 0x0000000c0d0e7389 */ /* 0x00006400000c000b */
[----:B01----:R-:W-:Y:S01]  /*274d0*/  ENDCOLLECTIVE ;  /* 0x000000000000791b */ /* 0x003fe20003800000 */
.L_x_1729:
[----:B------:R-:W-:Y:S02]  /*274e0*/  SEL R52, R54, R41, P0 ;  /* 0x0000002936347207 */ /* 0x000fe40000000000 */
[----:B------:R-:W-:Y:S02]  /*274f0*/  SEL R54, R41, R54, P0 ;  /* 0x0000003629367207 */ /* 0x000fe40000000000 */
[----:B------:R-:W-:Y:S01]  /*27500*/  MOV R13, R56 ;  /* 0x00000038000d7202 */ /* 0x000fe20000000f00 */
[----:B------:R-:W-:Y:S02]  /*27510*/  IMAD.MOV.U32 R12, RZ, RZ, R7 ;  /* 0x000000ffff0c7224 */ /* 0x000fe400078e0007 */
[----:B------:R-:W-:-:S07]  /*27520*/  IMAD.MOV.U32 R58, RZ, RZ, R14 ;  /* 0x000000ffff3a7224 */ /* 0x000fce00078e000e */
[----:B------:R-:W-:Y:S05]  /*27530*/  WARPSYNC.COLLECTIVE R15, `(.L_x_1730) ;  /* 0x000000000f087348 */ /* 0x000fea0003c00000 */
[----:B------:R0:W1:Y:S02]  /*27540*/  SHFL.IDX P6, R14, R13, R12, R11 ;  /* 0x0000000c0d0e7389 */ /* 0x00006400000c000b */
[----:B01----:R-:W-:Y:S01]  /*27550*/  ENDCOLLECTIVE ;  /* 0x000000000000791b */ /* 0x003fe20003800000 */
.L_x_1730:
[----:B------:R-:W-:Y:S02]  /*27560*/  IMAD.MOV.U32 R13, RZ, RZ, R45 ;  /* 0x000000ffff0d7224 */ /* 0x000fe400078e002d */
[----:B------:R-:W-:Y:S02]  /*27570*/  IMAD.MOV.U32 R12, RZ, RZ, R2 ;  /* 0x000000ffff0c7224 */ /* 0x000fe400078e0002 */
[----:B------:R-:W-:-:S07]  /*27580*/  IMAD.MOV.U32 R43, RZ, RZ, R14 ;  /* 0x000000ffff2b7224 */ /* 0x000fce00078e000e */
[----:B------:R-:W-:Y:S05]  /*27590*/  WARPSYNC.COLLECTIVE R15, `(.L_x_1731) ;  /* 0x000000000f087348 */ /* 0x000fea0003c00000 */
[----:B------:R0:W1:Y:S02]  /*275a0*/  SHFL.IDX P6, R14, R13, R12, R11 ;  /* 0x0000000c0d0e7389 */ /* 0x00006400000c000b */
[----:B01----:R-:W-:Y:S01]  /*275b0*/  ENDCOLLECTIVE ;  /* 0x000000000000791b */ /* 0x003fe20003800000 */
.L_x_1731:
        /* <DEDUP_REMOVED lines=8> */
.L_x_1732:
[----:B------:R-:W-:Y:S02]  /*27640*/  IMAD.MOV.U32 R13, RZ, RZ, R47 ;  /* 0x000000ffff0d7224 */ /* 0x000fe400078e002f */
[----:B------:R-:W-:Y:S02]  /*27650*/  IMAD.MOV.U32 R12, RZ, RZ, R2 ;  /* 0x000000ffff0c7224 */ /* 0x000fe400078e0002 */
[----:B------:R-:W-:-:S07]  /*27660*/  IMAD.MOV.U32 R45, RZ, RZ, R14 ;  /* 0x000000ffff2d7224 */ /* 0x000fce00078e000e */
[----:B------:R-:W-:Y:S05]  /*27670*/  WARPSYNC.COLLECTIVE R15, `(.L_x_1733) ;  /* 0x000000000f087348 */ /* 0x000fea0003c00000 */
[----:B------:R0:W1:Y:S02]  /*27680*/  SHFL.IDX P6, R14, R13, R12, R11 ;  /* 0x0000000c0d0e7389 */ /* 0x00006400000c000b */
[----:B01----:R-:W-:Y:S01]  /*27690*/  ENDCOLLECTIVE ;  /* 0x000000000000791b */ /* 0x003fe20003800000 */
.L_x_1733:
        /* <DEDUP_REMOVED lines=8> */
.L_x_1734:
[----:B------:R-:W-:Y:S02]  /*27720*/  IMAD.MOV.U32 R13, RZ, RZ, R49 ;  /* 0x000000ffff0d7224 */ /* 0x000fe400078e0031 */
[----:B------:R-:W-:Y:S02]  /*27730*/  IMAD.MOV.U32 R12, RZ, RZ, R2 ;  /* 0x000000ffff0c7224 */ /* 0x000fe400078e0002 */
[----:B------:R-:W-:-:S07]  /*27740*/  IMAD.MOV.U32 R47, RZ, RZ, R14 ;  /* 0x000000ffff2f7224 */ /* 0x000fce00078e000e */
[----:B------:R-:W-:Y:S05]  /*27750*/  WARPSYNC.COLLECTIVE R15, `(.L_x_1735) ;  /* 0x000000000f087348 */ /* 0x000fea0003c00000 */
[----:B------:R0:W1:Y:S02]  /*27760*/  SHFL.IDX P6, R14, R13, R12, R11 ;  /* 0x0000000c0d0e7389 */ /* 0x00006400000c000b */
[----:B01----:R-:W-:Y:S01]  /*27770*/  ENDCOLLECTIVE ;  /* 0x000000000000791b */ /* 0x003fe20003800000 */
.L_x_1735:
        /* <DEDUP_REMOVED lines=8> */
.L_x_1736:
[----:B------:R-:W-:Y:S02]  /*27800*/  IMAD.MOV.U32 R13, RZ, RZ, R51 ;  /* 0x000000ffff0d7224 */ /* 0x000fe400078e0033 */
[----:B------:R-:W-:Y:S02]  /*27810*/  IMAD.MOV.U32 R12, RZ, RZ, R2 ;  /* 0x000000ffff0c7224 */ /* 0x000fe400078e0002 */
[----:B------:R-:W-:-:S07]  /*27820*/  IMAD.MOV.U32 R49, RZ, RZ, R14 ;  /* 0x000000ffff317224 */ /* 0x000fce00078e000e */
[----:B------:R-:W-:Y:S05]  /*27830*/  WARPSYNC.COLLECTIVE R15, `(.L_x_1737) ;  /* 0x000000000f087348 */ /* 0x000fea0003c00000 */
[----:B------:R0:W1:Y:S02]  /*27840*/  SHFL.IDX P6, R14, R13, R12, R11 ;  /* 0x0000000c0d0e7389 */ /* 0x00006400000c000b */
[----:B01----:R-:W-:Y:S01]  /*27850*/  ENDCOLLECTIVE ;  /* 0x000000000000791b */ /* 0x003fe20003800000 */
.L_x_1737:
        /* <DEDUP_REMOVED lines=8> */
.L_x_1738:
[----:B------:R-:W-:Y:S02]  /*278e0*/  IMAD.MOV.U32 R13, RZ, RZ, R53 ;  /* 0x000000ffff0d7224 */ /* 0x000fe400078e0035 */
[----:B------:R-:W-:Y:S02]  /*278f0*/  IMAD.MOV.U32 R12, RZ, RZ, R2 ;  /* 0x000000ffff0c7224 */ /* 0x000fe400078e0002 */
[----:B------:R-:W-:-:S07]  /*27900*/  IMAD.MOV.U32 R51, RZ, RZ, R14 ;  /* 0x000000ffff337224 */ /* 0x000fce00078e000e */
[----:B------:R-:W-:Y:S05]  /*27910*/  WARPSYNC.COLLECTIVE R15, `(.L_x_1739) ;  /* 0x000000000f087348 */ /* 0x000fea0003c00000 */
[----:B------:R0:W1:Y:S02]  /*27920*/  SHFL.IDX P6, R14, R13, R12, R11 ;  /* 0x0000000c0d0e7389 */ /* 0x00006400000c000b */
[----:B01----:R-:W-:Y:S01]  /*27930*/  ENDCOLLECTIVE ;  /* 0x000000000000791b */ /* 0x003fe20003800000 */
.L_x_1739:
        /* <DEDUP_REMOVED lines=8> */
.L_x_1740:
[----:B------:R-:W-:Y:S01]  /*279c0*/  IMAD.MOV.U32 R13, RZ, RZ, R55 ;  /* 0x000000ffff0d7224 */ /* 0x000fe200078e0037 */
[----:B------:R-:W-:Y:S01]  /*279d0*/  MOV R12, R2 ;  /* 0x00000002000c7202 */ /* 0x000fe20000000f00 */
[----:B------:R-:W-:-:S07]  /*279e0*/  IMAD.MOV.U32 R78, RZ, RZ, R14 ;  /* 0x000000ffff4e7224 */ /* 0x000fce00078e000e */
[----:B------:R-:W-:Y:S05]  /*279f0*/  WARPSYNC.COLLECTIVE R15, `(.L_x_1741) ;  /* 0x000000000f087348 */ /* 0x000fea0003c00000 */
[----:B------:R0:W1:Y:S02]  /*27a00*/  SHFL.IDX P6, R14, R13, R12, R11 ;  /* 0x0000000c0d0e7389 */ /* 0x00006400000c000b */
[----:B01----:R-:W-:Y:S01]  /*27a10*/  ENDCOLLECTIVE ;  /* 0x000000000000791b */ /* 0x003fe20003800000 */
.L_x_1741:
[----:B------:R-:W-:Y:S02]  /*27a20*/  IMAD.MOV.U32 R13, RZ, RZ, R80 ;  /* 0x000000ffff0d7224 */ /* 0x000fe400078e0050 */
[----:B------:R-:W-:Y:S02]  /*27a30*/  IMAD.MOV.U32 R12, RZ, RZ, R7 ;  /* 0x000000ffff0c7224 */ /* 0x000fe400078e0007 */
[----:B------:R-:W-:-:S07]  /*27a40*/  IMAD.MOV.U32 R55, RZ, RZ, R14 ;  /* 0x000000ffff377224 */ /* 0x000fce00078e000e */
[----:B------:R-:W-:Y:S05]  /*27a50*/  WARPSYNC.COLLECTIVE R15, `(.L_x_1742) ;  /* 0x000000000f087348 */ /* 0x000fea0003c00000 */
[----:B------:R0:W1:Y:S02]  /*27a60*/  SHFL.IDX P6, R14, R13, R12, R11 ;  /* 0x0000000c0d0e7389 */ /* 0x00006400000c000b */
[----:B01----:R-:W-:Y:S01]  /*27a70*/  ENDCOLLECTIVE ;  /* 0x000000000000791b */ /* 0x003fe20003800000 */
.L_x_1742:
[----:B------:R-:W-:Y:S02]  /*27a80*/  IMAD.MOV.U32 R13, RZ, RZ, R57 ;  /* 0x000000ffff0d7224 */ /* 0x000fe400078e0039 */
[----:B------:R-:W-:Y:S02]  /*27a90*/  IMAD.MOV.U32 R12, RZ, RZ, R2 ;  /* 0x000000ffff0c7224 */ /* 0x000fe400078e0002 */
[----:B------:R-:W-:-:S07]  /*27aa0*/  IMAD.MOV.U32 R80, RZ, RZ, R14 ;  /* 0x000000ffff507224 */ /* 0x000fce00078e000e */
[----:B------:R-:W-:Y:S05]  /*27ab0*/  WARPSYNC.COLLECTIVE R15, `(.L_x_1743) ;  /* 0x000000000f087348 */ /* 0x000fea0003c00000 */
[----:B------:R0:W1:Y:S02]  /*27ac0*/  SHFL.IDX P6, R14, R13, R12, R11 ;  /* 0x0000000c0d0e7389 */ /* 0x00006400000c000b */
[----:B01----:R-:W-:Y:S01]  /*27ad0*/  ENDCOLLECTIVE ;  /* 0x000000000000791b */ /* 0x003fe20003800000 */
.L_x_1743:
[----:B------:R-:W-:Y:S01]  /*27ae0*/  SEL R9, R55, R80, P0 ;  /* 0x0000005037097207 */ /* 0x000fe20000000000 */
[----:B------:R-:W-:Y:S02]  /*27af0*/  IMAD.MOV.U32 R13, RZ, RZ, R82 ;  /* 0x000000ffff0d7224 */ /* 0x000fe400078e0052 */
[----:B------:R-:W-:Y:S02]  /*27b00*/  IMAD.MOV.U32 R12, RZ, RZ, R7 ;  /* 0x000000ffff0c7224 */ /* 0x000fe400078e0007 */
[----:B------:R-:W-:-:S07]  /*27b10*/  IMAD.MOV.U32 R57, RZ, RZ, R14 ;  /* 0x000000ffff397224 */ /* 0x000fce00078e000e */
[----:B------:R-:W-:Y:S05]  /*27b20*/  WARPSYNC.COLLECTIVE R15, `(.L_x_1744) ;  /* 0x000000000f087348 */ /* 0x000fea0003c00000 */
[----:B------:R0:W1:Y:S02]  /*27b30*/  SHFL.IDX P6, R14, R13, R12, R11 ;  /* 0x0000000c0d0e7389 */ /* 0x00006400000c000b */
[----:B01----:R-:W-:Y:S01]  /*27b40*/  ENDCOLLECTIVE ;  /* 0x000000000000791b */ /* 0x003fe20003800000 */
.L_x_1744:
[----:B------:R-:W-:Y:S02]  /*27b50*/  IMAD.MOV.U32 R13, RZ, RZ, R59 ;  /* 0x000000ffff0d7224 */ /* 0x000fe400078e003b */
[----:B------:R-:W-:Y:S02]  /*27b60*/  IMAD.MOV.U32 R12, RZ, RZ, R2 ;  /* 0x000000ffff0c7224 */ /* 0x000fe400078e0002 */
[----:B------:R-:W-:-:S07]  /*27b70*/  IMAD.MOV.U32 R82, RZ, RZ, R14 ;  /* 0x000000ffff527224 */ /* 0x000fce00078e000e */
[----:B------:R-:W-:Y:S05]  /*27b80*/  WARPSYNC.COLLECTIVE R15, `(.L_x_1745) ;  /* 0x000000000f087348 */ /* 0x000fea0003c00000 */
[----:B------:R0:W1:Y:S02]  /*27b90*/  SHFL.IDX P6, R14, R13, R12, R11 ;  /* 0x0000000c0d0e7389 */ /* 0x00006400000c000b */
[----:B01----:R-:W-:Y:S01]  /*27ba0*/  ENDCOLLECTIVE ;  /* 0x000000000000791b */ /* 0x003fe20003800000 */
.L_x_1745:
[----:B------:R-:W-:Y:S02]  /*27bb0*/  IMAD.MOV.U32 R13, RZ, RZ, R84 ;  /* 0x000000ffff0d7224 */ /* 0x000fe400078e0054 */
[----:B------:R-:W-:Y:S02]  /*27bc0*/  IMAD.MOV.U32 R12, RZ, RZ, R7 ;  /* 0x000000ffff0c7224 */ /* 0x000fe400078e0007 */
[----:B------:R-:W-:-:S07]  /*27bd0*/  IMAD.MOV.U32 R59, RZ, RZ, R14 ;  /* 0x000000ffff3b7224 */ /* 0x000fce00078e000e */
[----:B------:R-:W-:Y:S05]  /*27be0*/  WARPSYNC.COLLECTIVE R15, `(.L_x_1746) ;  /* 0x000000000f087348 */ /* 0x000fea0003c00000 */
[----:B------:R0:W1:Y:S02]  /*27bf0*/  SHFL.IDX P6, R14, R13, R12, R11 ;  /* 0x0000000c0d0e7389 */ /* 0x00006400000c000b */
[----:B01----:R-:W-:Y:S01]  /*27c00*/  ENDCOLLECTIVE ;  /* 0x000000000000791b */ /* 0x003fe20003800000 */
.L_x_1746:
[----:B------:R-:W-:Y:S01]  /*27c10*/  MOV R13, R61 ;  /* 0x0000003d000d7202 */ /* 0x000fe20000000f00 */
[----:B------:R-:W-:Y:S02]  /*27c20*/  IMAD.MOV.U32 R12, RZ, RZ, R2 ;  /* 0x000000ffff0c7224 */ /* 0x000fe400078e0002 */
[----:B------:R-:W-:-:S07]  /*27c30*/  IMAD.MOV.U32 R84, RZ, RZ, R14 ;  /* 0x000000ffff547224 */ /* 0x000fce00078e000e */
[----:B------:R-:W-:Y:S05]  /*27c40*/  WARPSYNC.COLLECTIVE R15, `(.L_x_1747) ;  /* 0x000000000f087348 */ /* 0x000fea0003c00000 */
[----:B------:R0:W1:Y:S02]  /*27c50*/  SHFL.IDX P6, R14, R13, R12, R11 ;  /* 0x0000000c0d0e7389 */ /* 0x00006400000c000b */
[----:B01----:R-:W-:Y:S01]  /*27c60*/  ENDCOLLECTIVE ;  /* 0x000000000000791b */ /* 0x003fe20003800000 */
.L_x_1747:
[----:B------:R-:W-:Y:S01]  /*27c70*/  SEL R27, R84, R59, P0 ;  /* 0x0000003b541b7207 */ /* 0x000fe20000000000 */
[----:B------:R-:W-:Y:S02]  /*27c80*/  IMAD.MOV.U32 R13, RZ, RZ, R86 ;  /* 0x000000ffff0d7224 */ /* 0x000fe400078e0056 */
[----:B------:R-:W-:Y:S02]  /*27c90*/  IMAD.MOV.U32 R12, RZ, RZ, R7 ;  /* 0x000000ffff0c7224 */ /* 0x000fe400078e0007 */
[----:B------:R-:W-:-:S07]  /*27ca0*/  IMAD.MOV.U32 R61, RZ, RZ, R14 ;  /* 0x000000ffff3d7224 */ /* 0x000fce00078e000e */
[----:B------:R-:W-:Y:S05]  /*27cb0*/  WARPSYNC.COLLECTIVE R15, `(.L_x_1748) ;  /* 0x000000000f087348 */ /* 0x000fea0003c00000 */
[----:B------:R0:W1:Y:S02]  /*27cc0*/  SHFL.IDX P6, R14, R13, R12, R11 ;  /* 0x0000000c0d0e7389 */ /* 0x00006400000c000b */
[----:B01----:R-:W-:Y:S01]  /*27cd0*/  ENDCOLLECTIVE ;  /* 0x000000000000791b */ /* 0x003fe20003800000 */
.L_x_1748:
[----:B------:R-:W-:Y:S02]  /*27ce0*/  IMAD.MOV.U32 R13, RZ, RZ, R63 ;  /* 0x000000ffff0d7224 */ /* 0x000fe400078e003f */
[----:B------:R-:W-:Y:S02]  /*27cf0*/  IMAD.MOV.U32 R12, RZ, RZ, R2 ;  /* 0x000000ffff0c7224 */ /* 0x000fe400078e0002 */
[----:B------:R-:W-:-:S07]  /*27d00*/  IMAD.MOV.U32 R86, RZ, RZ, R14 ;  /* 0x000000ffff567224 */ /* 0x000fce00078e000e */
[----:B------:R-:W-:Y:S05]  /*27d10*/  WARPSYNC.COLLECTIVE R15, `(.L_x_1749) ;  /* 0x000000000f087348 */ /* 0x000fea0003c00000 */
[----:B------:R0:W1:Y:S02]  /*27d20*/  SHFL.IDX P6, R14, R13, R12, R11 ;  /* 0x0000000c0d0e7389 */ /* 0x00006400000c000b */
[----:B01----:R-:W-:Y:S01]  /*27d30*/  ENDCOLLECTIVE ;  /* 0x000000000000791b */ /* 0x003fe20003800000 */
.L_x_1749:
        /* <DEDUP_REMOVED lines=8> */
.L_x_1750:
[----:B------:R-:W-:Y:S02]  /*27dc0*/  IMAD.MOV.U32 R13, RZ, RZ, R65 ;  /* 0x000000ffff0d7224 */ /* 0x000fe400078e0041 */
[----:B------:R-:W-:Y:S02]  /*27dd0*/  IMAD.MOV.U32 R12, RZ, RZ, R2 ;  /* 0x000000ffff0c7224 */ /* 0x000fe400078e0002 */
[----:B------:R-:W-:-:S07]  /*27de0*/  IMAD.MOV.U32 R88, RZ, RZ, R14 ;  /* 0x000000ffff587224 */ /* 0x000fce00078e000e */
[----:B------:R-:W-:Y:S05]  /*27df0*/  WARPSYNC.COLLECTIVE R15, `(.L_x_1751) ;  /* 0x000000000f087348 */ /* 0x000fea0003c00000 */
[----:B------:R0:W1:Y:S02]  /*27e00*/  SHFL.IDX P6, R14, R13, R12, R11 ;  /* 0x0000000c0d0e7389 */ /* 0x00006400000c000b */
[----:B01----:R-:W-:Y:S01]  /*27e10*/  ENDCOLLECTIVE ;  /* 0x000000000000791b */ /* 0x003fe20003800000 */
.L_x_1751:
        /* <DEDUP_REMOVED lines=8> */
.L_x_1752:
[----:B------:R-:W-:Y:S02]  /*27ea0*/  IMAD.MOV.U32 R13, RZ, RZ, R67 ;  /* 0x000000ffff0d7224 */ /* 0x000fe400078e0043 */
[----:B------:R-:W-:Y:S01]  /*27eb0*/  IMAD.MOV.U32 R12, RZ, RZ, R2 ;  /* 0x000000ffff0c7224 */ /* 0x000fe200078e0002 */
[----:B------:R-:W-:-:S07]  /*27ec0*/  MOV R90, R14 ;  /* 0x0000000e005a7202 */ /* 0x000fce0000000f00 */
[----:B------:R-:W-:Y:S05]  /*27ed0*/  WARPSYNC.COLLECTIVE R15, `(.L_x_1753) ;  /* 0x000000000f087348 */ /* 0x000fea0003c00000 */
[----:B------:R0:W1:Y:S02]  /*27ee0*/  SHFL.IDX P6, R14, R13, R12, R11 ;  /* 0x0000000c0d0e7389 */ /* 0x00006400000c000b */
[----:B01----:R-:W-:Y:S01]  /*27ef0*/  ENDCOLLECTIVE ;  /* 0x000000000000791b */ /* 0x003fe20003800000 */
.L_x_1753:
        /* <DEDUP_REMOVED lines=8> */
.L_x_1754:
[----:B------:R-:W-:Y:S02]  /*27f80*/  IMAD.MOV.U32 R13, RZ, RZ, R69 ;  /* 0x000000ffff0d7224 */ /* 0x000fe400078e0045 */
[----:B------:R-:W-:Y:S02]  /*27f90*/  IMAD.MOV.U32 R12, RZ, RZ, R2 ;  /* 0x000000ffff0c7224 */ /* 0x000fe400078e0002 */
[----:B------:R-:W-:-:S07]  /*27fa0*/  IMAD.MOV.U32 R92, RZ, RZ, R14 ;  /* 0x000000ffff5c7224 */ /* 0x000fce00078e000e */
[----:B------:R-:W-:Y:S05]  /*27fb0*/  WARPSYNC.COLLECTIVE R15, `(.L_x_1755) ;  /* 0x000000000f087348 */ /* 0x000fea0003c00000 */
[----:B------:R0:W1:Y:S02]  /*27fc0*/  SHFL.IDX P6, R14, R13, R12, R11 ;  /* 0x0000000c0d0e7389 */ /* 0x00006400000c000b */
[----:B01----:R-:W-:Y:S01]  /*27fd0*/  ENDCOLLECTIVE ;  /* 0x000000000000791b */ /* 0x003fe20003800000 */
.L_x_1755:
        /* <DEDUP_REMOVED lines=8> */
.L_x_1756:
[----:B------:R-:W-:Y:S02]  /*28060*/  IMAD.MOV.U32 R13, RZ, RZ, R71 ;  /* 0x000000ffff0d7224 */ /* 0x000fe400078e0047 */
[----:B------:R-:W-:Y:S02]  /*28070*/  IMAD.MOV.U32 R12, RZ, RZ, R2 ;  /* 0x000000ffff0c7224 */ /* 0x000fe400078e0002 */
[----:B------:R-:W-:-:S07]  /*28080*/  IMAD.MOV.U32 R102, RZ, RZ, R14 ;  /* 0x000000ffff667224 */ /* 0x000fce00078e000e */
[----:B------:R-:W-:Y:S05]  /*28090*/  WARPSYNC.COLLECTIVE R15, `(.L_x_1757) ;  /* 0x000000000f087348 */ /* 0x000fea0003c00000 */
[----:B------:R0:W1:Y:S02]  /*280a0*/  SHFL.IDX P6, R14, R13, R12, R11 ;  /* 0x0000000c0d0e7389 */ /* 0x00006400000c000b */
[----:B01----:R-:W-:Y:S01]  /*280b0*/  ENDCOLLECTIVE ;  /* 0x000000000000791b */ /* 0x003fe20003800000 */
.L_x_1757:
        /* <DEDUP_REMOVED lines=8> */
.L_x_1758:
[----:B------:R-:W-:Y:S02]  /*28140*/  IMAD.MOV.U32 R13, RZ, RZ, R101 ;  /* 0x000000ffff0d7224 */ /* 0x000fe400078e0065 */
[----:B------:R-:W-:Y:S02]  /*28150*/  IMAD.MOV.U32 R12, RZ, RZ, R2 ;  /* 0x000000ffff0c7224 */ /* 0x000fe400078e0002 */
[----:B------:R-:W-:-:S07]  /*28160*/  IMAD.MOV.U32 R104, RZ, RZ, R14 ;  /* 0x000000ffff687224 */ /* 0x000fce00078e000e */
[----:B------:R-:W-:Y:S05]  /*28170*/  WARPSYNC.COLLECTIVE R15, `(.L_x_1759) ;  /* 0x000000000f087348 */ /* 0x000fea0003c00000 */
[----:B------:R0:W1:Y:S02]  /*28180*/  SHFL.IDX P6, R14, R13, R12, R11 ;  /* 0x0000000c0d0e7389 */ /* 0x00006400000c000b */
[----:B01----:R-:W-:Y:S01]  /*28190*/  ENDCOLLECTIVE ;  /* 0x000000000000791b */ /* 0x003fe20003800000 */
.L_x_1759:
        /* <DEDUP_REMOVED lines=8> */
.L_x_1760:
[----:B------:R-:W-:Y:S02]  /*28220*/  IMAD.MOV.U32 R13, RZ, RZ, R103 ;  /* 0x000000ffff0d7224 */ /* 0x000fe400078e0067 */
[----:B------:R-:W-:Y:S02]  /*28230*/  IMAD.MOV.U32 R12, RZ, RZ, R2 ;  /* 0x000000ffff0c7224 */ /* 0x000fe400078e0002 */
[----:B------:R-:W-:-:S07]  /*28240*/  IMAD.MOV.U32 R106, RZ, RZ, R14 ;  /* 0x000000ffff6a7224 */ /* 0x000fce00078e000e */
[----:B------:R-:W-:Y:S05]  /*28250*/  WARPSYNC.COLLECTIVE R15, `(.L_x_1761) ;  /* 0x000000000f087348 */ /* 0x000fea0003c00000 */
[----:B------:R0:W1:Y:S02]  /*28260*/  SHFL.IDX P6, R14, R13, R12, R11 ;  /* 0x0000000c0d0e7389 */ /* 0x00006400000c000b */
[----:B01----:R-:W-:Y:S01]  /*28270*/  ENDCOLLECTIVE ;  /* 0x000000000000791b */ /* 0x003fe20003800000 */
.L_x_1761:
[----:B------:R-:W-:Y:S02]  /*28280*/  IMAD.MOV.U32 R13, RZ, RZ, R108 ;  /* 0x000000ffff0d7224 */ /* 0x000fe400078e006c */
[----:B------:R-:W-:Y:S02]  /*28290*/  IMAD.MOV.U32 R12, RZ, RZ, R7 ;  /* 0x000000ffff0c7224 */ /* 0x000fe400078e0007 */
[----:B------:R-:W-:-:S07]  /*282a0*/  IMAD.MOV.U32 R103, RZ, RZ, R14 ;  /* 0x000000ffff677224 */ /* 0x000fce00078e000e */
[----:B------:R-:W-:Y:S05]  /*282b0*/  WARPSYNC.COLLECTIVE R15, `(.L_x_1762) ;  /* 0x000000000f087348 */ /* 0x000fea0003c00000 */
[----:B------:R0:W1:Y:S02]  /*282c0*/  SHFL.IDX P6, R14, R13, R12, R11 ;  /* 0x0000000c0d0e7389 */ /* 0x00006400000c000b */
[----:B01----:R-:W-:Y:S01]  /*282d0*/  ENDCOLLECTIVE ;  /* 0x000000000000791b */ /* 0x003fe20003800000 */
.L_x_1762:
[----:B------:R-:W-:Y:S02]  /*282e0*/  IMAD.MOV.U32 R13, RZ, RZ, R105 ;  /* 0x000000ffff0d7224 */ /* 0x000fe400078e0069 */
[----:B------:R-:W-:Y:S02]  /*282f0*/  IMAD.MOV.U32 R12, RZ, RZ, R2 ;  /* 0x000000ffff0c7224 */ /* 0x000fe400078e0002 */
[----:B------:R-:W-:-:S07]  /*28300*/  IMAD.MOV.U32 R108, RZ, RZ, R14 ;  /* 0x000000ffff6c7224 */ /* 0x000fce00078e000e */
[----:B------:R-:W-:Y:S05]  /*28310*/  WARPSYNC.COLLECTIVE R15, `(.L_x_1763) ;  /* 0x000000000f087348 */ /* 0x000fea0003c00000 */
[----:B------:R0:W1:Y:S02]  /*28320*/  SHFL.IDX P6, R14, R13, R12, R11 ;  /* 0x0000000c0d0e7389 */ /* 0x00006400000c000b */
[----:B01----:R-:W-:Y:S01]  /*28330*/  ENDCOLLECTIVE ;  /* 0x000000000000791b */ /* 0x003fe20003800000 */
.L_x_1763:
[----:B------:R-:W-:Y:S01]  /*28340*/  MOV R13, R110 ;  /* 0x0000006e000d7202 */ /* 0x000fe20000000f00 */
[----:B------:R-:W-:Y:S02]  /*28350*/  IMAD.MOV.U32 R12, RZ, RZ, R7 ;  /* 0x000000ffff0c7224 */ /* 0x000fe400078e0007 */
[----:B------:R-:W-:-:S07]  /*28360*/  IMAD.MOV.U32 R105, RZ, RZ, R14 ;  /* 0x000000ffff697224 */ /* 0x000fce00078e000e */
[----:B------:R-:W-:Y:S05]  /*28370*/  WARPSYNC.COLLECTIVE R15, `(.L_x_1764) ;  /* 0x000000000f087348 */ /* 0x000fea0003c00000 */
[----:B------:R0:W1:Y:S02]  /*28380*/  SHFL.IDX P6, R14, R13, R12, R11 ;  /* 0x0000000c0d0e7389 */ /* 0x00006400000c000b */
[----:B01----:R-:W-:Y:S01]  /*28390*/  ENDCOLLECTIVE ;  /* 0x000000000000791b */ /* 0x003fe20003800000 */
.L_x_1764:
[----:B------:R-:W-:Y:S02]  /*283a0*/  IMAD.MOV.U32 R13, RZ, RZ, R107 ;  /* 0x000000ffff0d7224 */ /* 0x000fe400078e006b */
[----:B------:R-:W-:Y:S02]  /*283b0*/  IMAD.MOV.U32 R12, RZ, RZ, R2 ;  /* 0x000000ffff0c7224 */ /* 0x000fe400078e0002 */
[----:B------:R-:W-:-:S07]  /*283c0*/  IMAD.MOV.U32 R110, RZ, RZ, R14 ;  /* 0x000000ffff6e7224 */ /* 0x000fce00078e000e */
[----:B------:R-:W-:Y:S05]  /*283d0*/  WARPSYNC.COLLECTIVE R15, `(.L_x_1765) ;  /* 0x000000000f087348 */ /* 0x000fea0003c00000 */
[----:B------:R0:W1:Y:S02]  /*283e0*/  SHFL.IDX P6, R14, R13, R12, R11 ;  /* 0x0000000c0d0e7389 */ /* 0x00006400000c000b */
[----:B01----:R-:W-:Y:S01]  /*283f0*/  ENDCOLLECTIVE ;  /* 0x000000000000791b */ /* 0x003fe20003800000 */
.L_x_1765:
        /* <DEDUP_REMOVED lines=8> */
.L_x_1766:
[----:B------:R-:W-:Y:S02]  /*28480*/  IMAD.MOV.U32 R13, RZ, RZ, R109 ;  /* 0x000000ffff0d7224 */ /* 0x000fe400078e006d */
[----:B------:R-:W-:Y:S02]  /*28490*/  IMAD.MOV.U32 R12, RZ, RZ, R2 ;  /* 0x000000ffff0c7224 */ /* 0x000fe400078e0002 */
[----:B------:R-:W-:-:S07]  /*284a0*/  IMAD.MOV.U32 R112, RZ, RZ, R14 ;  /* 0x000000ffff707224 */ /* 0x000fce00078e000e */
[----:B------:R-:W-:Y:S05]  /*284b0*/  WARPSYNC.COLLECTIVE R15, `(.L_x_1767) ;  /* 0x000000000f087348 */ /* 0x000fea0003c00000 */
[----:B------:R0:W1:Y:S02]  /*284c0*/  SHFL.IDX P6, R14, R13, R12, R11 ;  /* 0x0000000c0d0e7389 */ /* 0x00006400000c000b */
[----:B01----:R-:W-:Y:S01]  /*284d0*/  ENDCOLLECTIVE ;  /* 0x000000000000791b */ /* 0x003fe20003800000 */
.L_x_1767:
        /* <DEDUP_REMOVED lines=8> */
.L_x_1768:
[----:B------:R-:W-:Y:S02]  /*28560*/  IMAD.MOV.U32 R13, RZ, RZ, R75 ;  /* 0x000000ffff0d7224 */ /* 0x000fe400078e004b */
[----:B------:R-:W-:Y:S02]  /*28570*/  IMAD.MOV.U32 R12, RZ, RZ, R2 ;  /* 0x000000ffff0c7224 */ /* 0x000fe400078e0002 */
[----:B------:R-:W-:-:S07]  /*28580*/  IMAD.MOV.U32 R114, RZ, RZ, R14 ;  /* 0x000000ffff727224 */ /* 0x000fce00078e000e */
[----:B------:R-:W-:Y:S05]  /*28590*/  WARPSYNC.COLLECTIVE R15, `(.L_x_1769) ;  /* 0x000000000f087348 */ /* 0x000fea0003c00000 */
[----:B------:R0:W1:Y:S02]  /*285a0*/  SHFL.IDX P6, R14, R13, R12, R11 ;  /* 0x0000000c0d0e7389 */ /* 0x00006400000c000b */
[----:B01----:R-:W-:Y:S01]  /*285b0*/  ENDCOLLECTIVE ;  /* 0x000000000000791b */ /* 0x003fe20003800000 */
.L_x_1769:
        /* <DEDUP_REMOVED lines=11> */
.L_x_1770:
[----:B------:R-:W-:Y:S02]  /*28670*/  SEL R12, R25, R20, P0 ;  /* 0x00000014190c7207 */ /* 0x000fe40000000000 */
[----:B------:R-:W-:Y:S02]  /*28680*/  SEL R11, R80, R55, P0 ;  /* 0x00000037500b7207 */ /* 0x000fe40000000000 */
[----:B------:R-:W-:Y:S02]  /*28690*/  SEL R13, R57, R82, P0 ;  /* 0x00000052390d7207 */ /* 0x000fe40000000000 */
[----:B------:R-:W-:Y:S02]  /*286a0*/  SEL R15, R82, R57, P0 ;  /* 0x00000039520f7207 */ /* 0x000fe40000000000 */
[----:B------:R-:W-:Y:S01]  /*286b0*/  SEL R55, R106, R101, P0 ;  /* 0x000000656a377207 */ /* 0x000fe20000000000 */
[----:B------:R-:W-:Y:S01]  /*286c0*/  IMAD.MOV.U32 R2, RZ, RZ, R14 ;  /* 0x000000ffff027224 */ /* 0x000fe200078e000e */
[----:B------:R-:W-:Y:S01]  /*286d0*/  SEL R14, R20, R25, P0 ;  /* 0x00000019140e7207 */ /* 0x000fe20000000000 */
[----:B------:R-:W-:Y:S01]  /*286e0*/  IMAD.MOV.U32 R20, RZ, RZ, RZ ;  /* 0x000000ffff147224 */ /* 0x000fe200078e00ff */
[----:B------:R-:W-:-:S02]  /*286f0*/  SEL R25, R59, R84, P0 ;  /* 0x000000543b197207 */ /* 0x000fc40000000000 */
[----:B------:R-:W-:Y:S02]  /*28700*/  SEL R57, R103, R108, P0 ;  /* 0x0000006c67397207 */ /* 0x000fe40000000000 */
[----:B------:R-:W-:Y:S01]  /*28710*/  SEL R59, R108, R103, P0 ;  /* 0x000000676c3b7207 */ /* 0x000fe20000000000 */
[----:B------:R-:W-:Y:S06]  /*28720*/  BRA `(.L_x_1771) ;  /* 0xffffff3c00647947 */ /* 0x000fec000383ffff */
.L_x_1481:
        /* <DEDUP_REMOVED lines=11> */
.L_x_1773:
[----:B------:R-:W-:Y:S05]  /*287e0*/  BSYNC B1 ;  /* 0x0000000000017941 */ /* 0x000fea0003800000 */
.L_x_1772:
[----:B------:R-:W-:Y:S05]  /*287f0*/  BRA `(.L_x_1774) ;  /* 0xffffff7000f07947 */ /* 0x000fea000383ffff */
.L_x_1483:
[----:B------:R-:W-:Y:S01]  /*28800*/  BSSY B1, `(.L_x_1775) ;  /* 0x0000006000017945 */ /* 0x000fe20003800000 */
[----:B------:R-:W-:-:S07]  /*28810*/  IMAD.MOV.U32 R15, RZ, RZ, -0x1 ;  /* 0xffffffffff0f7424 */ /* 0x000fce00078e00ff */
[----:B01----:R-:W-:Y:S05]  /*28820*/  WARPSYNC.COLLECTIVE R15, `(.L_x_1776) ;  /* 0x000000000f0c7348 */ /* 0x003fea0003c00000 */
[----:B------:R-:W-:Y:S02]  /*28830*/  ELECT P6, UR62, PT ;  /* 0x00000000003e782f */ /* 0x000fe400038c0000 */
[----:B------:R-:W-:Y:S01]  /*28840*/  MOV R14, UR62 ;  /* 0x0000003e000e7c02 */ /* 0x000fe20008000f00 */
[----:B01----:R-:W-:Y:S10]  /*28850*/  ENDCOLLECTIVE ;  /* 0x000000000000791b */ /* 0x003ff40003800000 */
.L_x_1776:
[----:B------:R-:W-:Y:S05]  /*28860*/  BSYNC B1 ;  /* 0x0000000000017941 */ /* 0x000fea0003800000 */
.L_x_1775:
[----:B------:R-:W-:Y:S05]  /*28870*/  BRA `(.L_x_1482) ;  /* 0xffffff7000e87947 */ /* 0x000fea000383ffff */
.L_x_1485:
[----:B-1----:R1:W2:Y:S02]  /*28880*/  SYNCS.PHASECHK.TRANS64.TRYWAIT P0, [R12+URZ+0x28420], R5 ;  /* 0x028420050c0075a7 */ /* 0x0022a4000800017f */
[----:B--2---:R-:W-:Y:S05]  /*28890*/  @!P0 NANOSLEEP.SYNCS 0x989680 ;  /* 0x009896800000895d */ /* 0x004fea0003900000 */
[----:B------:R-:W2:Y:S02]  /*288a0*/  @!P0 SYNCS.PHASECHK.TRANS64 P0, [R12+URZ+0x28420], R5 ;  /* 0x028420050c0085a7 */ /* 0x000ea4000800007f */
[----:B--2---:R-:W-:Y:S05]  /*288b0*/  @!P0 BRA `(.L_x_1485) ;  /* 0xfffffffc00f08947 */ /* 0x004fea000383ffff */
[----:B------:R-:W-:Y:S05]  /*288c0*/  BRA `(.L_x_1777) ;  /* 0xffffff7400047947 */ /* 0x000fea000383ffff */
.L_x_1489:
[----:B0-----:R0:W2:Y:S02]  /*288d0*/  SYNCS.PHASECHK.TRANS64.TRYWAIT P0, [R8+URZ+0x284a0], R11 ;  /* 0x0284a00b080075a7 */ /* 0x0010a4000800017f */
[----:B--2---:R-:W-:Y:S05]  /*288e0*/  @!P0 NANOSLEEP.SYNCS 0x989680 ;  /* 0x009896800000895d */ /* 0x004fea0003900000 */
[----:B------:R-:W2:Y:S02]  /*288f0*/  @!P0 SYNCS.PHASECHK.TRANS64 P0, [R8+URZ+0x284a0], R11 ;  /* 0x0284a00b080085a7 */ /* 0x000ea4000800007f */
[----:B--2---:R-:W-:Y:S05]  /*28900*/  @!P0 BRA `(.L_x_1489) ;  /* 0xfffffffc00f08947 */ /* 0x004fea000383ffff */
[----:B------:R-:W-:Y:S05]  /*28910*/  BRA `(.L_x_1778) ;  /* 0xffffff7400247947 */ /* 0x000fea000383ffff */
.L_x_1495:
[----:B-1----:R1:W2:Y:S02]  /*28920*/  SYNCS.PHASECHK.TRANS64.TRYWAIT P0, [R8+URZ+0x284c0], R11 ;  /* 0x0284c00b080075a7 */ /* 0x0022a4000800017f */
[----:B--2---:R-:W-:Y:S05]  /*28930*/  @!P0 NANOSLEEP.SYNCS 0x989680 ;  /* 0x009896800000895d */ /* 0x004fea0003900000 */
[----:B------:R-:W2:Y:S02]  /*28940*/  @!P0 SYNCS.PHASECHK.TRANS64 P0, [R8+URZ+0x284c0], R11 ;  /* 0x0284c00b080085a7 */ /* 0x000ea4000800007f */
[----:B--2---:R-:W-:Y:S05]  /*28950*/  @!P0 BRA `(.L_x_1495) ;  /* 0xfffffffc00f08947 */ /* 0x004fea000383ffff */
[----:B------:R-:W-:Y:S05]  /*28960*/  BRA `(.L_x_1779) ;  /* 0xffffff7400e47947 */ /* 0x000fea000383ffff */
.L_x_1503:
[----:B0-----:R0:W1:Y:S02]  /*28970*/  SYNCS.PHASECHK.TRANS64.TRYWAIT P1, [R8+URZ+0x284a0], R7 ;  /* 0x0284a007080075a7 */ /* 0x001064000802017f */
[----:B-1----:R-:W-:Y:S05]  /*28980*/  @!P1 NANOSLEEP.SYNCS 0x989680 ;  /* 0x009896800000995d */ /* 0x002fea0003900000 */
[----:B------:R-:W1:Y:S02]  /*28990*/  @!P1 SYNCS.PHASECHK.TRANS64 P1, [R8+URZ+0x284a0], R7 ;  /* 0x0284a007080095a7 */ /* 0x000e64000802007f */
[----:B-1----:R-:W-:Y:S05]  /*289a0*/  @!P1 BRA `(.L_x_1503) ;  /* 0xfffffffc00f09947 */ /* 0x002fea000383ffff */
[----:B------:R-:W-:Y:S05]  /*289b0*/  BRA `(.L_x_1780) ;  /* 0xffffff7c00007947 */ /* 0x000fea000383ffff */
.L_x_1509:
[----:B-1----:R1:W2:Y:S02]  /*289c0*/  SYNCS.PHASECHK.TRANS64.TRYWAIT P1, [R8+URZ+0x284c0], R7 ;  /* 0x0284c007080075a7 */ /* 0x0022a4000802017f */
[----:B--2---:R-:W-:Y:S05]  /*289d0*/  @!P1 NANOSLEEP.SYNCS 0x989680 ;  /* 0x009896800000995d */ /* 0x004fea0003900000 */
[----:B------:R-:W2:Y:S02]  /*289e0*/  @!P1 SYNCS.PHASECHK.TRANS64 P1, [R8+URZ+0x284c0], R7 ;  /* 0x0284c007080095a7 */ /* 0x000ea4000802007f */
[----:B--2---:R-:W-:Y:S05]  /*289f0*/  @!P1 BRA `(.L_x_1509) ;  /* 0xfffffffc00f09947 */ /* 0x004fea000383ffff */
[----:B------:R-:W-:Y:S05]  /*28a00*/  BRA `(.L_x_1781) ;  /* 0xffffff7c00b87947 */ /* 0x000fea000383ffff */
.L_x_1532:
[----:B-1----:R-:W1:Y:S01]  /*28a10*/  S2R R5, SR_TID.X ;  /* 0x0000000000057919 */ /* 0x002e620000002100 */
        /* <DEDUP_REMOVED lines=10> */
.L_x_1783:
[----:B------:R-:W-:Y:S05]  /*28ac0*/  BSYNC B0 ;  /* 0x0000000000007941 */ /* 0x000fea0003800000 */
.L_x_1782:
[----:B------:R-:W-:Y:S05]  /*28ad0*/  BRA `(.L_x_1784) ;  /* 0xffffff9000007947 */ /* 0x000fea000383ffff */
.L_x_1534:
[----:B------:R-:W-:Y:S01]  /*28ae0*/  BSSY B0, `(.L_x_1785) ;  /* 0x0000006000007945 */ /* 0x000fe20003800000 */
[----:B------:R-:W-:-:S07]  /*28af0*/  IMAD.MOV.U32 R15, RZ, RZ, -0x1 ;  /* 0xffffffffff0f7424 */ /* 0x000fce00078e00ff */
[----:B01----:R-:W-:Y:S05]  /*28b00*/  WARPSYNC.COLLECTIVE R15, `(.L_x_1786) ;  /* 0x000000000f0c7348 */ /* 0x003fea0003c00000 */
[----:B------:R-:W-:Y:S02]  /*28b10*/  ELECT P6, UR62, PT ;  /* 0x00000000003e782f */ /* 0x000fe400038c0000 */
[----:B------:R-:W-:Y:S01]  /*28b20*/  MOV R14, UR62 ;  /* 0x0000003e000e7c02 */ /* 0x000fe20008000f00 */
[----:B01----:R-:W-:Y:S10]  /*28b30*/  ENDCOLLECTIVE ;  /* 0x000000000000791b */ /* 0x003ff40003800000 */
.L_x_1786:
[----:B------:R-:W-:Y:S05]  /*28b40*/  BSYNC B0 ;  /* 0x0000000000007941 */ /* 0x000fea0003800000 */
.L_x_1785:
[----:B------:R-:W-:Y:S05]  /*28b50*/  BRA `(.L_x_1787) ;  /* 0xffffff8c00f87947 */ /* 0x000fea000383ffff */
.L_x_1537:
[----:B-1----:R1:W2:Y:S02]  /*28b60*/  SYNCS.PHASECHK.TRANS64.TRYWAIT P2, [R5+URZ+0x28480], R7 ;  /* 0x02848007050075a7 */ /* 0x0022a4000804017f */
[----:B--2---:R-:W-:Y:S05]  /*28b70*/  @!P2 NANOSLEEP.SYNCS 0x989680 ;  /* 0x009896800000a95d */ /* 0x004fea0003900000 */
[----:B------:R-:W2:Y:S02]  /*28b80*/  @!P2 SYNCS.PHASECHK.TRANS64 P2, [R5+URZ+0x28480], R7 ;  /* 0x028480070500a5a7 */ /* 0x000ea4000804007f */
[----:B--2---:R-:W-:Y:S05]  /*28b90*/  @!P2 BRA `(.L_x_1537) ;  /* 0xfffffffc00f0a947 */ /* 0x004fea000383ffff */
[----:B------:R-:W-:Y:S05]  /*28ba0*/  BRA `(.L_x_1788) ;  /* 0xffffff9000707947 */ /* 0x000fea000383ffff */
.L_x_1539:
[----:B--2---:R2:W3:Y:S02]  /*28bb0*/  SYNCS.PHASECHK.TRANS64.TRYWAIT P2, [R5+URZ+0x28440], R7 ;  /* 0x02844007050075a7 */ /* 0x0044e4000804017f */
[----:B---3--:R-:W-:Y:S05]  /*28bc0*/  @!P2 NANOSLEEP.SYNCS 0x989680 ;  /* 0x009896800000a95d */ /* 0x008fea0003900000 */
[----:B------:R-:W3:Y:S02]  /*28bd0*/  @!P2 SYNCS.PHASECHK.TRANS64 P2, [R5+URZ+0x28440], R7 ;  /* 0x028440070500a5a7 */ /* 0x000ee4000804007f */
[----:B---3--:R-:W-:Y:S05]  /*28be0*/  @!P2 BRA `(.L_x_1539) ;  /* 0xfffffffc00f0a947 */ /* 0x008fea000383ffff */
[----:B------:R-:W-:Y:S05]  /*28bf0*/  BRA `(.L_x_1789) ;  /* 0xffffff9000e87947 */ /* 0x000fea000383ffff */
.L_x_1542:
        /* <DEDUP_REMOVED lines=8> */
.L_x_1548:
[----:B---3--:R3:W4:Y:S02]  /*28c80*/  SYNCS.PHASECHK.TRANS64.TRYWAIT P0, [R6+URZ+0x28480], R5 ;  /* 0x02848005060075a7 */ /* 0x008724000800017f */
[----:B----4-:R-:W-:Y:S05]  /*28c90*/  @!P0 NANOSLEEP.SYNCS 0x989680 ;  /* 0x009896800000895d */ /* 0x010fea0003900000 */
[----:B------:R-:W4:Y:S02]  /*28ca0*/  @!P0 SYNCS.PHASECHK.TRANS64 P0, [R6+URZ+0x28480], R5 ;  /* 0x02848005060085a7 */ /* 0x000f24000800007f */
[----:B----4-:R-:W-:Y:S05]  /*28cb0*/  @!P0 BRA `(.L_x_1548) ;  /* 0xfffffffc00f08947 */ /* 0x010fea000383ffff */
[----:B------:R-:W-:Y:S05]  /*28cc0*/  BRA `(.L_x_1791) ;  /* 0xffffff9800a07947 */ /* 0x000fea000383ffff */
.L_x_1554:
[----:B--2---:R2:W3:Y:S02]  /*28cd0*/  SYNCS.PHASECHK.TRANS64.TRYWAIT P0, [R6+URZ+0x28440], R5 ;  /* 0x02844005060075a7 */ /* 0x0044e4000800017f */
[----:B---3--:R-:W-:Y:S05]  /*28ce0*/  @!P0 NANOSLEEP.SYNCS 0x989680 ;  /* 0x009896800000895d */ /* 0x008fea0003900000 */
[----:B------:R-:W3:Y:S02]  /*28cf0*/  @!P0 SYNCS.PHASECHK.TRANS64 P0, [R6+URZ+0x28440], R5 ;  /* 0x02844005060085a7 */ /* 0x000ee4000800007f */
[----:B---3--:R-:W-:Y:S05]  /*28d00*/  @!P0 BRA `(.L_x_1554) ;  /* 0xfffffffc00f08947 */ /* 0x008fea000383ffff */
[----:B------:R-:W-:Y:S05]  /*28d10*/  BRA `(.L_x_1792) ;  /* 0xffffff9c006c7947 */ /* 0x000fea000383ffff */
.L_x_1561:
[----:B---3--:R-:W3:Y:S02]  /*28d20*/  LDL R5, [R1+0x4] ;  /* 0x0000040001057983 */ /* 0x008ee40000100800 */
[----:B---3--:R3:W4:Y:S02]  /*28d30*/  SYNCS.PHASECHK.TRANS64.TRYWAIT P2, [R5+URZ+0x28470], R4 ;  /* 0x02847004050075a7 */ /* 0x008724000804017f */
[----:B----4-:R-:W-:Y:S05]  /*28d40*/  @!P2 NANOSLEEP.SYNCS 0x989680 ;  /* 0x009896800000a95d */ /* 0x010fea0003900000 */
[----:B------:R-:W4:Y:S02]  /*28d50*/  @!P2 SYNCS.PHASECHK.TRANS64 P2, [R5+URZ+0x28470], R4 ;  /* 0x028470040500a5a7 */ /* 0x000f24000804007f */
[----:B----4-:R-:W-:Y:S05]  /*28d60*/  @!P2 BRA `(.L_x_1561) ;  /* 0xfffffffc00eca947 */ /* 0x010fea000383ffff */
[----:B------:R-:W-:Y:S05]  /*28d70*/  BRA `(.L_x_1793) ;  /* 0xffffffa000507947 */ /* 0x000fea000383ffff */
.L_x_1563:
[----:B--2---:R-:W2:Y:S02]  /*28d80*/  LDL R5, [R1+0x4] ;  /* 0x0000040001057983 */ /* 0x004ea40000100800 */
[----:B--2---:R2:W3:Y:S02]  /*28d90*/  SYNCS.PHASECHK.TRANS64.TRYWAIT P2, [R5+URZ+0x28460], R4 ;  /* 0x02846004050075a7 */ /* 0x0044e4000804017f */
[----:B---3--:R-:W-:Y:S05]  /*28da0*/  @!P2 NANOSLEEP.SYNCS 0x989680 ;  /* 0x009896800000a95d */ /* 0x008fea0003900000 */
[----:B------:R-:W3:Y:S02]  /*28db0*/  @!P2 SYNCS.PHASECHK.TRANS64 P2, [R5+URZ+0x28460], R4 ;  /* 0x028460040500a5a7 */ /* 0x000ee4000804007f */
[----:B---3--:R-:W-:Y:S05]  /*28dc0*/  @!P2 BRA `(.L_x_1563) ;  /* 0xfffffffc00eca947 */ /* 0x008fea000383ffff */
[----:B------:R-:W-:Y:S05]  /*28dd0*/  BRA `(.L_x_1794) ;  /* 0xffffffa000587947 */ /* 0x000fea000383ffff */
.L_x_1570:
[----:B--2---:R2:W3:Y:S02]  /*28de0*/  SYNCS.PHASECHK.TRANS64.TRYWAIT P0, [R20+URZ+0x28470], R3 ;  /* 0x02847003140075a7 */ /* 0x0044e4000800017f */
[----:B---3--:R-:W-:Y:S05]  /*28df0*/  @!P0 NANOSLEEP.SYNCS 0x989680 ;  /* 0x009896800000895d */ /* 0x008fea0003900000 */
[----:B------:R-:W3:Y:S02]  /*28e00*/  @!P0 SYNCS.PHASECHK.TRANS64 P0, [R20+URZ+0x28470], R3 ;  /* 0x02847003140085a7 */ /* 0x000ee4000800007f */
[----:B---3--:R-:W-:Y:S05]  /*28e10*/  @!P0 BRA `(.L_x_1570) ;  /* 0xfffffffc00f08947 */ /* 0x008fea000383ffff */
[----:B------:R-:W-:Y:S05]  /*28e20*/  BRA `(.L_x_1795) ;  /* 0xffffffa800187947 */ /* 0x000fea000383ffff */
.L_x_1572:
[----:B--2---:R2:W3:Y:S02]  /*28e30*/  SYNCS.PHASECHK.TRANS64.TRYWAIT P0, [R20+URZ+0x28460], R3 ;  /* 0x02846003140075a7 */ /* 0x0044e4000800017f */
[----:B---3--:R-:W-:Y:S05]  /*28e40*/  @!P0 NANOSLEEP.SYNCS 0x989680 ;  /* 0x009896800000895d */ /* 0x008fea0003900000 */
[----:B------:R-:W3:Y:S02]  /*28e50*/  @!P0 SYNCS.PHASECHK.TRANS64 P0, [R20+URZ+0x28460], R3 ;  /* 0x02846003140085a7 */ /* 0x000ee4000800007f */
[----:B---3--:R-:W-:Y:S05]  /*28e60*/  @!P0 BRA `(.L_x_1572) ;  /* 0xfffffffc00f08947 */ /* 0x008fea000383ffff */
[----:B------:R-:W-:Y:S05]  /*28e70*/  BRA `(.L_x_1796) ;  /* 0xffffffa800207947 */ /* 0x000fea000383ffff */
.L_x_1576:
[----:B------:R-:W2:Y:S01]  /*28e80*/  LDL R3, [R1] ;  /* 0x0000000001037983 */ /* 0x000ea20000100800 */
[----:B------:R-:W-:Y:S01]  /*28e90*/  BSSY B0, `(.L_x_1797) ;  /* 0x0000008000007945 */ /* 0x000fe20003800000 */
[----:B------:R-:W-:Y:S01]  /*28ea0*/  IMAD.MOV.U32 R12, RZ, RZ, RZ ;  /* 0x000000ffff0c7224 */ /* 0x000fe200078e00ff */
[----:B------:R-:W-:Y:S01]  /*28eb0*/  MOV R11, 0x1f ;  /* 0x0000001f000b7802 */ /* 0x000fe20000000f00 */
[----:B------:R-:W-:Y:S02]  /*28ec0*/  IMAD.MOV.U32 R15, RZ, RZ, -0x1 ;  /* 0xffffffffff0f7424 */ /* 0x000fe400078e00ff */
[----:B--2---:R-:W-:-:S07]  /*28ed0*/  IMAD.MOV.U32 R13, RZ, RZ, R3 ;  /* 0x000000ffff0d7224 */ /* 0x004fce00078e0003 */
[----:B------:R-:W-:Y:S05]  /*28ee0*/  WARPSYNC.COLLECTIVE R15, `(.L_x_1798) ;  /* 0x000000000f087348 */ /* 0x000fea0003c00000 */
[----:B------:R0:W1:Y:S02]  /*28ef0*/  SHFL.IDX P6, R14, R13, R12, R11 ;  /* 0x0000000c0d0e7389 */ /* 0x00006400000c000b */
[----:B01----:R-:W-:Y:S01]  /*28f00*/  ENDCOLLECTIVE ;  /* 0x000000000000791b */ /* 0x003fe20003800000 */
.L_x_1798:
[----:B------:R-:W-:Y:S05]  /*28f10*/  BSYNC B0 ;  /* 0x0000000000007941 */ /* 0x000fea0003800000 */
.L_x_1797:
[----:B------:R0:W5:Y:S01]  /*28f20*/  LDL R2, [R1+0xc] ;  /* 0x00000c0001027983 */ /* 0x0001620000100800 */
[----:B------:R-:W-:Y:S02]  /*28f30*/  IMAD.MOV.U32 R13, RZ, RZ, R3 ;  /* 0x000000ffff0d7224 */ /* 0x000fe400078e0003 */
[----:B------:R-:W-:Y:S02]  /*28f40*/  IMAD.MOV.U32 R12, RZ, RZ, 0x1 ;  /* 0x00000001ff0c7424 */ /* 0x000fe400078e00ff */
[----:B------:R-:W-:Y:S02]  /*28f50*/  IMAD.MOV.U32 R11, RZ, RZ, 0x1f ;  /* 0x0000001fff0b7424 */ /* 0x000fe400078e00ff */
[----:B------:R-:W-:Y:S02]  /*28f60*/  IMAD.MOV.U32 R15, RZ, RZ, -0x1 ;  /* 0xffffffffff0f7424 */ /* 0x000fe400078e00ff */
[----:B0-----:R-:W-:-:S07]  /*28f70*/  IMAD.MOV.U32 R0, RZ, RZ, R14 ;  /* 0x000000ffff007224 */ /* 0x001fce00078e000e */
[----:B-----5:R-:W-:Y:S05]  /*28f80*/  WARPSYNC.COLLECTIVE R15, `(.L_x_1799) ;  /* 0x000000000f087348 */ /* 0x020fea0003c00000 */
[----:B------:R0:W1:Y:S02]  /*28f90*/  SHFL.IDX P6, R14, R13, R12, R11 ;  /* 0x0000000c0d0e7389 */ /* 0x00006400000c000b */
[----:B01---5:R-:W-:Y:S01]  /*28fa0*/  ENDCOLLECTIVE ;  /* 0x000000000000791b */ /* 0x023fe20003800000 */
.L_x_1799:
[----:B------:R-:W-:Y:S01]  /*28fb0*/  ULDC UR4, c[0x0][0xc14] ;  /* 0x0003050000047ab9 */ /* 0x000fe20000000800 */
[----:B------:R-:W-:Y:S02]  /*28fc0*/  IMAD.IADD R5, R2, 0x1, R7 ;  /* 0x0000000102057824 */ /* 0x000fe400078e0207 */
[----:B------:R-:W-:Y:S02]  /*28fd0*/  IMAD.MOV.U32 R11, RZ, RZ, RZ ;  /* 0x000000ffff0b7224 */ /* 0x000fe400078e00ff */
[----:B------:R-:W-:Y:S01]  /*28fe0*/  IMAD.MOV.U32 R4, RZ, RZ, R14 ;  /* 0x000000ffff047224 */ /* 0x000fe200078e000e */
[----:B------:R-:W-:-:S13]  /*28ff0*/  ISETP.GE.OR P1, PT, R5, UR4, !P0 ;  /* 0x0000000405007c0c */ /* 0x000fda000c726670 */
[----:B------:R-:W0:Y:S02]  /*29000*/  @!P1 LDC.64 R2, c[0x0][0xc58] ;  /* 0x00031600ff029b82 */ /* 0x000e240000000a00 */
[----:B0-----:R-:W-:-:S06]  /*29010*/  @!P1 IMAD.WIDE R2, R5, 0x4, R2 ;  /* 0x0000000405029825 */ /* 0x001fcc00078e0202 */
[----:B------:R0:W2:Y:S01]  /*29020*/  @!P1 LDG.E R2, desc[UR46][R2.64] ;  /* 0x0000002e02029981 */ /* 0x0000a2000c1e1900 */
[C---:B------:R-:W-:Y:S02]  /*29030*/  ISETP.GE.U32.AND P2, PT, R7.reuse, 0x2, PT ;  /* 0x000000020700780c */ /* 0x040fe40003f46070 */
[C---:B------:R-:W-:Y:S02]  /*29040*/  ISETP.GE.U32.AND P3, PT, R7.reuse, 0x4, PT ;  /* 0x000000040700780c */ /* 0x040fe40003f66070 */
[C---:B------:R-:W-:Y:S02]  /*29050*/  ISETP.GE.U32.AND P4, PT, R7.reuse, 0x8, PT ;  /* 0x000000080700780c */ /* 0x040fe40003f86070 */
[C---:B------:R-:W-:Y:S01]  /*29060*/  ISETP.GE.U32.AND P5, PT, R7.reuse, 0x10, PT ;  /* 0x000000100700780c */ /* 0x040fe20003fa6070 */
[----:B0-----:R-:W-:Y:S02]  /*29070*/  IMAD.MOV.U32 R3, RZ, RZ, RZ ;  /* 0x000000ffff037224 */ /* 0x001fe400078e00ff */
[----:B--2---:R-:W-:Y:S01]  /*29080*/  @!P1 IMAD.MOV.U32 R3, RZ, RZ, R2 ;  /* 0x000000ffff039224 */ /* 0x004fe200078e0002 */
[----:B------:R-:W-:-:S03]  /*29090*/  ISETP.NE.AND P1, PT, R7, RZ, PT ;  /* 0x000000ff0700720c */ /* 0x000fc60003f25270 */
[----:B------:R-:W-:-:S10]  /*290a0*/  IMAD.MOV.U32 R13, RZ, RZ, R3 ;  /* 0x000000ffff0d7224 */ /* 0x000fd400078e0003 */
[----:B------:R-:W-:Y:S05]  /*290b0*/  WARPSYNC.COLLECTIVE R15, `(.L_x_1800) ;  /* 0x000000000f087348 */ /* 0x000fea0003c00000 */
[----:B------:R0:W1:Y:S02]  /*290c0*/  SHFL.UP P6, R14, R13, R12, R11 ;  /* 0x0400000c0d0e7389 */ /* 0x00006400000c000b */
[----:B01----:R-:W-:Y:S01]  /*290d0*/  ENDCOLLECTIVE ;  /* 0x000000000000791b */ /* 0x003fe20003800000 */
.L_x_1800:
[----:B------:R-:W-:Y:S01]  /*290e0*/  IMAD.MOV.U32 R12, RZ, RZ, 0x2 ;  /* 0x00000002ff0c7424 */ /* 0x000fe200078e00ff */
[----:B------:R-:W-:-:S05]  /*290f0*/  SEL R14, R14, RZ, P1 ;  /* 0x000000ff0e0e7207 */ /* 0x000fca0000800000 */
[----:B------:R-:W-:-:S04]  /*29100*/  IMAD.IADD R2, R3, 0x1, R14 ;  /* 0x0000000103027824 */ /* 0x000fc800078e020e */
[----:B------:R-:W-:-:S07]  /*29110*/  IMAD.MOV.U32 R13, RZ, RZ, R2 ;  /* 0x000000ffff0d7224 */ /* 0x000fce00078e0002 */
[----:B------:R-:W-:Y:S05]  /*29120*/  WARPSYNC.COLLECTIVE R15, `(.L_x_1801) ;  /* 0x000000000f087348 */ /* 0x000fea0003c00000 */
[----:B------:R0:W1:Y:S02]  /*29130*/  SHFL.UP P6, R14, R13, R12, R11 ;  /* 0x0400000c0d0e7389 */ /* 0x00006400000c000b */
[----:B01----:R-:W-:Y:S01]  /*29140*/  ENDCOLLECTIVE ;  /* 0x000000000000791b */ /* 0x003fe20003800000 */
.L_x_1801:
[----:B------:R-:W-:Y:S01]  /*29150*/  IMAD.MOV.U32 R12, RZ, RZ, 0x4 ;  /* 0x00000004ff0c7424 */ /* 0x000fe200078e00ff */
[----:B------:R-:W-:-:S05]  /*29160*/  SEL R5, R14, RZ, P2 ;  /* 0x000000ff0e057207 */ /* 0x000fca0001000000 */
[----:B------:R-:W-:-:S05]  /*29170*/  IMAD.IADD R2, R2, 0x1, R5 ;  /* 0x0000000102027824 */ /* 0x000fca00078e0205 */
[----:B------:R-:W-:-:S07]  /*29180*/  MOV R13, R2 ;  /* 0x00000002000d7202 */ /* 0x000fce0000000f00 */
[----:B------:R-:W-:Y:S05]  /*29190*/  WARPSYNC.COLLECTIVE R15, `(.L_x_1802) ;  /* 0x000000000f087348 */ /* 0x000fea0003c00000 */
[----:B------:R0:W1:Y:S02]  /*291a0*/  SHFL.UP P6, R14, R13, R12, R11 ;  /* 0x0400000c0d0e7389 */ /* 0x00006400000c000b */
[----:B01----:R-:W-:Y:S01]  /*291b0*/  ENDCOLLECTIVE ;  /* 0x000000000000791b */ /* 0x003fe20003800000 */
.L_x_1802:
[----:B------:R-:W-:Y:S01]  /*291c0*/  IMAD.MOV.U32 R12, RZ, RZ, 0x8 ;  /* 0x00000008ff0c7424 */ /* 0x000fe200078e00ff */
[----:B------:R-:W-:-:S05]  /*291d0*/  SEL R5, R14, RZ, P3 ;  /* 0x000000ff0e057207 */ /* 0x000fca0001800000 */
[----:B------:R-:W-:-:S04]  /*291e0*/  IMAD.IADD R2, R2, 0x1, R5 ;  /* 0x0000000102027824 */ /* 0x000fc800078e0205 */
[----:B------:R-:W-:-:S07]  /*291f0*/  IMAD.MOV.U32 R13, RZ, RZ, R2 ;  /* 0x000000ffff0d7224 */ /* 0x000fce00078e0002 */
[----:B------:R-:W-:Y:S05]  /*29200*/  WARPSYNC.COLLECTIVE R15, `(.L_x_1803) ;  /* 0x000000000f087348 */ /* 0x000fea0003c00000 */
[----:B------:R0:W1:Y:S02]  /*29210*/  SHFL.UP P6, R14, R13, R12, R11 ;  /* 0x0400000c0d0e7389 */ /* 0x00006400000c000b */
[----:B01----:R-:W-:Y:S01]  /*29220*/  ENDCOLLECTIVE ;  /* 0x000000000000791b */ /* 0x003fe20003800000 */
.L_x_1803:
[----:B------:R-:W-:Y:S01]  /*29230*/  IMAD.MOV.U32 R12, RZ, RZ, 0x10 ;  /* 0x00000010ff0c7424 */ /* 0x000fe200078e00ff */
[----:B------:R-:W-:-:S05]  /*29240*/  SEL R5, R14, RZ, P4 ;  /* 0x000000ff0e057207 */ /* 0x000fca0002000000 */
[----:B------:R-:W-:-:S04]  /*29250*/  IMAD.IADD R2, R2, 0x1, R5 ;  /* 0x0000000102027824 */ /* 0x000fc800078e0205 */
[----:B------:R-:W-:-:S07]  /*29260*/  IMAD.MOV.U32 R13, RZ, RZ, R2 ;  /* 0x000000ffff0d7224 */ /* 0x000fce00078e0002 */
[----:B------:R-:W-:Y:S05]  /*29270*/  WARPSYNC.COLLECTIVE R15, `(.L_x_1804) ;  /* 0x000000000f087348 */ /* 0x000fea0003c00000 */
[----:B------:R0:W1:Y:S02]  /*29280*/  SHFL.UP P6, R14, R13, R12, R11 ;  /* 0x0400000c0d0e7389 */ /* 0x00006400000c000b */
[----:B01----:R-:W-:Y:S01]  /*29290*/  ENDCOLLECTIVE ;  /* 0x000000000000791b */ /* 0x003fe20003800000 */
.L_x_1804:
[----:B------:R-:W-:Y:S02]  /*292a0*/  IMAD.MOV.U32 R12, RZ, RZ, 0x1f ;  /* 0x0000001fff0c7424 */ /* 0x000fe400078e00ff */
[----:B------:R-:W-:Y:S01]  /*292b0*/  IMAD.MOV.U32 R11, RZ, RZ, 0x1f ;  /* 0x0000001fff0b7424 */ /* 0x000fe200078e00ff */
[----:B------:R-:W-:-:S05]  /*292c0*/  SEL R5, R14, RZ, P5 ;  /* 0x000000ff0e057207 */ /* 0x000fca0002800000 */
[----:B------:R-:W-:-:S04]  /*292d0*/  IMAD.IADD R2, R2, 0x1, R5 ;  /* 0x0000000102027824 */ /* 0x000fc800078e0205 */
[----:B------:R-:W-:-:S07]  /*292e0*/  IMAD.MOV.U32 R13, RZ, RZ, R2 ;  /* 0x000000ffff0d7224 */ /* 0x000fce00078e0002 */
[----:B------:R-:W-:Y:S05]  /*292f0*/  WARPSYNC.COLLECTIVE R15, `(.L_x_1805) ;  /* 0x000000000f087348 */ /* 0x000fea0003c00000 */
[----:B------:R0:W1:Y:S02]  /*29300*/  SHFL.IDX P6, R14, R13, R12, R11 ;  /* 0x0000000c0d0e7389 */ /* 0x00006400000c000b */
[----:B01----:R-:W-:Y:S01]  /*29310*/  ENDCOLLECTIVE ;  /* 0x000000000000791b */ /* 0x003fe20003800000 */
.L_x_1805:
[----:B------:R-:W-:Y:S05]  /*29320*/  BRA `(.L_x_1806) ;  /* 0xffffffac001c7947 */ /* 0x000fea000383ffff */
.L_x_1581:
[----:B------:R-:W-:Y:S01]  /*29330*/  BSSY B0, `(.L_x_1807) ;  /* 0x0000008000007945 */ /* 0x000fe20003800000 */
[----:B-----5:R-:W-:Y:S02]  /*29340*/  IMAD.MOV.U32 R13, RZ, RZ, R3 ;  /* 0x000000ffff0d7224 */ /* 0x020fe400078e0003 */
[----:B------:R-:W-:Y:S02]  /*29350*/  IMAD.MOV.U32 R12, RZ, RZ, 0x1 ;  /* 0x00000001ff0c7424 */ /* 0x000fe400078e00ff */
[----:B------:R-:W-:Y:S02]  /*29360*/  IMAD.MOV.U32 R11, RZ, RZ, RZ ;  /* 0x000000ffff0b7224 */ /* 0x000fe400078e00ff */
[----:B------:R-:W-:-:S07]  /*29370*/  IMAD.MOV.U32 R15, RZ, RZ, -0x1 ;  /* 0xffffffffff0f7424 */ /* 0x000fce00078e00ff */
[----:B0-----:R-:W-:Y:S05]  /*29380*/  WARPSYNC.COLLECTIVE R15, `(.L_x_1808) ;  /* 0x000000000f087348 */ /* 0x001fea0003c00000 */
[----:B------:R1:W2:Y:S02]  /*29390*/  SHFL.UP P6, R14, R13, R12, R11 ;  /* 0x0400000c0d0e7389 */ /* 0x0002a400000c000b */
[----:B012---:R-:W-:Y:S01]  /*293a0*/  ENDCOLLECTIVE ;  /* 0x000000000000791b */ /* 0x007fe20003800000 */
.L_x_1808:
[----:B------:R-:W-:Y:S05]  /*293b0*/  BSYNC B0 ;  /* 0x0000000000007941 */ /* 0x000fea0003800000 */
.L_x_1807:
[----:B------:R-:W-:Y:S01]  /*293c0*/  SEL R2, R14, RZ, P1 ;  /* 0x000000ff0e027207 */ /* 0x000fe20000800000 */
[----:B------:R-:W-:Y:S02]  /*293d0*/  IMAD.MOV.U32 R12, RZ, RZ, 0x2 ;  /* 0x00000002ff0c7424 */ /* 0x000fe400078e00ff */
[----:B------:R-:W-:Y:S02]  /*293e0*/  IMAD.MOV.U32 R11, RZ, RZ, RZ ;  /* 0x000000ffff0b7224 */ /* 0x000fe400078e00ff */
[----:B------:R-:W-:Y:S02]  /*293f0*/  IMAD.IADD R2, R3, 0x1, R2 ;  /* 0x0000000103027824 */ /* 0x000fe400078e0202 */
[----:B------:R-:W-:-:S03]  /*29400*/  IMAD.MOV.U32 R15, RZ, RZ, -0x1 ;  /* 0xffffffffff0f7424 */ /* 0x000fc600078e00ff */
[----:B------:R-:W-:-:S07]  /*29410*/  MOV R13, R2 ;  /* 0x00000002000d7202 */ /* 0x000fce0000000f00 */
[----:B------:R-:W-:Y:S05]  /*29420*/  WARPSYNC.COLLECTIVE R15, `(.L_x_1809) ;  /* 0x000000000f087348 */ /* 0x000fea0003c00000 */
[----:B------:R0:W1:Y:S02]  /*29430*/  SHFL.UP P6, R14, R13, R12, R11 ;  /* 0x0400000c0d0e7389 */ /* 0x00006400000c000b */
[----:B01----:R-:W-:Y:S01]  /*29440*/  ENDCOLLECTIVE ;  /* 0x000000000000791b */ /* 0x003fe20003800000 */
.L_x_1809:
[----:B------:R-:W-:Y:S01]  /*29450*/  IMAD.MOV.U32 R12, RZ, RZ, 0x4 ;  /* 0x00000004ff0c7424 */ /* 0x000fe200078e00ff */
[----:B------:R-:W-:-:S05]  /*29460*/  SEL R5, R14, RZ, P2 ;  /* 0x000000ff0e057207 */ /* 0x000fca0001000000 */
[----:B------:R-:W-:-:S04]  /*29470*/  IMAD.IADD R2, R2, 0x1, R5 ;  /* 0x0000000102027824 */ /* 0x000fc800078e0205 */
[----:B------:R-:W-:-:S07]  /*29480*/  IMAD.MOV.U32 R13, RZ, RZ, R2 ;  /* 0x000000ffff0d7224 */ /* 0x000fce00078e0002 */
[----:B------:R-:W-:Y:S05]  /*29490*/  WARPSYNC.COLLECTIVE R15, `(.L_x_1810) ;  /* 0x000000000f087348 */ /* 0x000fea0003c00000 */
[----:B------:R0:W1:Y:S02]  /*294a0*/  SHFL.UP P6, R14, R13, R12, R11 ;  /* 0x0400000c0d0e7389 */ /* 0x00006400000c000b */
[----:B01----:R-:W-:Y:S01]  /*294b0*/  ENDCOLLECTIVE ;  /* 0x000000000000791b */ /* 0x003fe20003800000 */
.L_x_1810:
[----:B------:R-:W-:Y:S01]  /*294c0*/  IMAD.MOV.U32 R12, RZ, RZ, 0x8 ;  /* 0x00000008ff0c7424 */ /* 0x000fe200078e00ff */
[----:B------:R-:W-:-:S05]  /*294d0*/  SEL R5, R14, RZ, P3 ;  /* 0x000000ff0e057207 */ /* 0x000fca0001800000 */
[----:B------:R-:W-:-:S04]  /*294e0*/  IMAD.IADD R2, R2, 0x1, R5 ;  /* 0x0000000102027824 */ /* 0x000fc800078e0205 */
[----:B------:R-:W-:-:S07]  /*294f0*/  IMAD.MOV.U32 R13, RZ, RZ, R2 ;  /* 0x000000ffff0d7224 */ /* 0x000fce00078e0002 */
[----:B------:R-:W-:Y:S05]  /*29500*/  WARPSYNC.COLLECTIVE R15, `(.L_x_1811) ;  /* 0x000000000f087348 */ /* 0x000fea0003c00000 */
[----:B------:R0:W1:Y:S02]  /*29510*/  SHFL.UP P6, R14, R13, R12, R11 ;  /* 0x0400000c0d0e7389 */ /* 0x00006400000c000b */
[----:B01----:R-:W-:Y:S01]  /*29520*/  ENDCOLLECTIVE ;  /* 0x000000000000791b */ /* 0x003fe20003800000 */
.L_x_1811:
[----:B------:R-:W-:Y:S01]  /*29530*/  IMAD.MOV.U32 R12, RZ, RZ, 0x10 ;  /* 0x00000010ff0c7424 */ /* 0x000fe200078e00ff */
[----:B------:R-:W-:-:S05]  /*29540*/  SEL R5, R14, RZ, P4 ;  /* 0x000000ff0e057207 */ /* 0x000fca0002000000 */
[----:B------:R-:W-:-:S04]  /*29550*/  IMAD.IADD R2, R2, 0x1, R5 ;  /* 0x0000000102027824 */ /* 0x000fc800078e0205 */
[----:B------:R-:W-:-:S07]  /*29560*/  IMAD.MOV.U32 R13, RZ, RZ, R2 ;  /* 0x000000ffff0d7224 */ /* 0x000fce00078e0002 */
[----:B------:R-:W-:Y:S05]  /*29570*/  WARPSYNC.COLLECTIVE R15, `(.L_x_1812) ;  /* 0x000000000f087348 */ /* 0x000fea0003c00000 */
[----:B------:R0:W1:Y:S02]  /*29580*/  SHFL.UP P6, R14, R13, R12, R11 ;  /* 0x0400000c0d0e7389 */ /* 0x00006400000c000b */
[----:B01----:R-:W-:Y:S01]  /*29590*/  ENDCOLLECTIVE ;  /* 0x000000000000791b */ /* 0x003fe20003800000 */
.L_x_1812:
        /* <DEDUP_REMOVED lines=8> */
.L_x_1813:
[----:B------:R-:W-:Y:S05]  /*29620*/  BRA `(.L_x_1814) ;  /* 0xffffffac00007947 */ /* 0x000fea000383ffff */
.L_x_1583:
[----:B------:R-:W-:Y:S01]  /*29630*/  BSSY B0, `(.L_x_1815) ;  /* 0x0000006000007945 */ /* 0x000fe20003800000 */
[----:B------:R-:W-:Y:S02]  /*29640*/  PLOP3.LUT P6, PT, P6, PT, PT, 0x8, 0x0 ;  /* 0x000000000000781c */ /* 0x000fe400037ce170 */
[----:B------:R-:W-:-:S11]  /*29650*/  MOV R15, 0xffffffff ;  /* 0xffffffff000f7802 */ /* 0x000fd60000000f00 */
[----:B0-----:R-:W-:Y:S05]  /*29660*/  WARPSYNC.COLLECTIVE R15, `(.L_x_1816) ;  /* 0x000000000f087348 */ /* 0x001fea0003c00000 */
[----:B------:R-:W-:Y:S01]  /*29670*/  VOTE.ANY R14, PT, P6 ;  /* 0x00000000000e7806 */ /* 0x000fe200030e0100 */
[----:B0-----:R-:W-:Y:S06]  /*29680*/  ENDCOLLECTIVE ;  /* 0x000000000000791b */ /* 0x001fec0003800000 */
.L_x_1816:
[----:B------:R-:W-:Y:S05]  /*29690*/  BSYNC B0 ;  /* 0x0000000000007941 */ /* 0x000fea0003800000 */
.L_x_1815:
[----:B------:R-:W-:Y:S02]  /*296a0*/  IMAD.MOV.U32 R6, RZ, RZ, R14 ;  /* 0x000000ffff067224 */ /* 0x000fe400078e000e */
[----:B------:R-:W-:Y:S02]  /*296b0*/  IMAD.MOV.U32 R13, RZ, RZ, R3 ;  /* 0x000000ffff0d7224 */ /* 0x000fe400078e0003 */
[----:B------:R-:W0:Y:S01]  /*296c0*/  POPC R7, R6 ;  /* 0x0000000600077309 */ /* 0x000e220000000000 */
[----:B------:R-:W-:Y:S02]  /*296d0*/  IMAD.MOV.U32 R11, RZ, RZ, 0x1f ;  /* 0x0000001fff0b7424 */ /* 0x000fe400078e00ff */
[----:B------:R-:W-:Y:S02]  /*296e0*/  IMAD.MOV.U32 R15, RZ, RZ, -0x1 ;  /* 0xffffffffff0f7424 */ /* 0x000fe400078e00ff */
[----:B0-----:R-:W-:-:S07]  /*296f0*/  IMAD.MOV.U32 R12, RZ, RZ, R7 ;  /* 0x000000ffff0c7224 */ /* 0x001fce00078e0007 */
[----:B------:R-:W-:Y:S05]  /*29700*/  WARPSYNC.COLLECTIVE R15, `(.L_x_1817) ;  /* 0x000000000f087348 */ /* 0x000fea0003c00000 */
[----:B------:R0:W1:Y:S02]  /*29710*/  SHFL.IDX P6, R14, R13, R12, R11 ;  /* 0x0000000c0d0e7389 */ /* 0x00006400000c000b */
[----:B01----:R-:W-:Y:S01]  /*29720*/  ENDCOLLECTIVE ;  /* 0x000000000000791b */ /* 0x003fe20003800000 */
.L_x_1817:
[----:B------:R-:W-:Y:S01]  /*29730*/  IMAD.MOV.U32 R4, RZ, RZ, R14 ;  /* 0x000000ffff047224 */ /* 0x000fe200078e000e */
[----:B------:R-:W-:Y:S06]  /*29740*/  BRA `(.L_x_1818) ;  /* 0xffffffa800f07947 */ /* 0x000fec000383ffff */
.L_x_1585:
[----:B------:R-:W-:Y:S01]  /*29750*/  BSSY B0, `(.L_x_1819) ;  /* 0x0000007000007945 */ /* 0x000fe20003800000 */
[----:B------:R-:W-:Y:S02]  /*29760*/  IMAD.MOV.U32 R13, RZ, RZ, R2 ;  /* 0x000000ffff0d7224 */ /* 0x000fe400078e0002 */
[----:B------:R-:W-:Y:S02]  /*29770*/  IMAD.MOV.U32 R11, RZ, RZ, 0x1f ;  /* 0x0000001fff0b7424 */ /* 0x000fe400078e00ff */
[----:B------:R-:W-:-:S07]  /*29780*/  IMAD.MOV.U32 R15, RZ, RZ, -0x1 ;  /* 0xffffffffff0f7424 */ /* 0x000fce00078e00ff */
[----:B012---:R-:W-:Y:S05]  /*29790*/  WARPSYNC.COLLECTIVE R15, `(.L_x_1820) ;  /* 0x000000000f087348 */ /* 0x007fea0003c00000 */
[----:B------:R3:W4:Y:S02]  /*297a0*/  SHFL.IDX P6, R14, R13, R12, R11 ;  /* 0x0000000c0d0e7389 */ /* 0x00072400000c000b */
[----:B01234-:R-:W-:Y:S01]  /*297b0*/  ENDCOLLECTIVE ;  /* 0x000000000000791b */ /* 0x01ffe20003800000 */
.L_x_1820:
[----:B------:R-:W-:Y:S05]  /*297c0*/  BSYNC B0 ;  /* 0x0000000000007941 */ /* 0x000fea0003800000 */
.L_x_1819:
[----:B------:R-:W-:Y:S01]  /*297d0*/  IMAD.MOV.U32 R9, RZ, RZ, R14 ;  /* 0x000000ffff097224 */ /* 0x000fe200078e000e */
[----:B------:R-:W-:Y:S06]  /*297e0*/  BRA `(.L_x_1584) ;  /* 0xffffffa800e47947 */ /* 0x000fec000383ffff */
.L_x_1589:
[----:B0-----:R0:W1:Y:S02]  /*297f0*/  SYNCS.PHASECHK.TRANS64.TRYWAIT P0, [R0+URZ+0x28420], R3 ;  /* 0x02842003000075a7 */ /* 0x001064000800017f */
[----:B-1----:R-:W-:Y:S05]  /*29800*/  @!P0 NANOSLEEP.SYNCS 0x989680 ;  /* 0x009896800000895d */ /* 0x002fea0003900000 */
[----:B------:R-:W1:Y:S02]  /*29810*/  @!P0 SYNCS.PHASECHK.TRANS64 P0, [R0+URZ+0x28420], R3 ;  /* 0x02842003000085a7 */ /* 0x000e64000800007f */
[----:B-1----:R-:W-:Y:S05]  /*29820*/  @!P0 BRA `(.L_x_1589) ;  /* 0xfffffffc00f08947 */ /* 0x002fea000383ffff */
[----:B------:R-:W-:Y:S05]  /*29830*/  BRA `(.L_x_1821) ;  /* 0xffffffb0009c7947 */ /* 0x000fea000383ffff */
.L_x_1590:
        /* <DEDUP_REMOVED lines=11> */
.L_x_1823:
[----:B------:R-:W-:Y:S05]  /*298f0*/  BSYNC B0 ;  /* 0x0000000000007941 */ /* 0x000fea0003800000 */
.L_x_1822:
[----:B------:R-:W-:Y:S05]  /*29900*/  BRA `(.L_x_1824) ;  /* 0xffffffb000847947 */ /* 0x000fea000383ffff */
.L_x_1591:
[----:B------:R-:W-:Y:S01]  /*29910*/  BSSY B0, `(.L_x_1825) ;  /* 0x0000006000007945 */ /* 0x000fe20003800000 */
[----:B------:R-:W-:-:S07]  /*29920*/  IMAD.MOV.U32 R15, RZ, RZ, -0x1 ;  /* 0xffffffffff0f7424 */ /* 0x000fce00078e00ff */
[----:B01----:R-:W-:Y:S05]  /*29930*/  WARPSYNC.COLLECTIVE R15, `(.L_x_1826) ;  /* 0x000000000f0c7348 */ /* 0x003fea0003c00000 */
[----:B------:R-:W-:Y:S02]  /*29940*/  ELECT P6, UR62, PT ;  /* 0x00000000003e782f */ /* 0x000fe400038c0000 */
[----:B------:R-:W-:Y:S01]  /*29950*/  MOV R14, UR62 ;  /* 0x0000003e000e7c02 */ /* 0x000fe20008000f00 */
[----:B01----:R-:W-:Y:S10]  /*29960*/  ENDCOLLECTIVE ;  /* 0x000000000000791b */ /* 0x003ff40003800000 */
.L_x_1826:
[----:B------:R-:W-:Y:S05]  /*29970*/  BSYNC B0 ;  /* 0x0000000000007941 */ /* 0x000fea0003800000 */
.L_x_1825:
[----:B------:R-:W-:Y:S05]  /*29980*/  BRA `(.L_x_1827) ;  /* 0xffffffb000787947 */ /* 0x000fea000383ffff */
.L_x_1593:
[----:B0-----:R0:W1:Y:S02]  /*29990*/  SYNCS.PHASECHK.TRANS64.TRYWAIT P1, [R6+URZ], R5 ;  /* 0x00000005060075a7 */ /* 0x001064000802017f */
[----:B-1----:R-:W-:Y:S05]  /*299a0*/  @!P1 NANOSLEEP.SYNCS 0x989680 ;  /* 0x009896800000995d */ /* 0x002fea0003900000 */
[----:B------:R-:W1:Y:S02]  /*299b0*/  @!P1 SYNCS.PHASECHK.TRANS64 P1, [R6+URZ], R5 ;  /* 0x00000005060095a7 */ /* 0x000e64000802007f */
[----:B-1----:R-:W-:Y:S05]  /*299c0*/  @!P1 BRA `(.L_x_1593) ;  /* 0xfffffffc00f09947 */ /* 0x002fea000383ffff */
[----:B------:R-:W-:Y:S05]  /*299d0*/  BRA `(.L_x_1828) ;  /* 0xffffffb000b47947 */ /* 0x000fea000383ffff */
.L_x_1594:
[----:B-1----:R1:W2:Y:S02]  /*299e0*/  SYNCS.PHASECHK.TRANS64.TRYWAIT P1, [R7+URZ], R2 ;  /* 0x00000002070075a7 */ /* 0x0022a4000802017f */
[----:B--2---:R-:W-:Y:S05]  /*299f0*/  @!P1 NANOSLEEP.SYNCS 0x989680 ;  /* 0x009896800000995d */ /* 0x004fea0003900000 */
[----:B------:R-:W2:Y:S02]  /*29a00*/  @!P1 SYNCS.PHASECHK.TRANS64 P1, [R7+URZ], R2 ;  /* 0x00000002070095a7 */ /* 0x000ea4000802007f */
[----:B--2---:R-:W-:Y:S05]  /*29a10*/  @!P1 BRA `(.L_x_1594) ;  /* 0xfffffffc00f09947 */ /* 0x004fea000383ffff */
[----:B------:R-:W-:Y:S05]  /*29a20*/  BRA `(.L_x_1829) ;  /* 0xffffffb000a87947 */ /* 0x000fea000383ffff */
.L_x_1596:
[----:B--2---:R2:W3:Y:S02]  /*29a30*/  SYNCS.PHASECHK.TRANS64.TRYWAIT P1, [R4+URZ+0x28460], R5 ;  /* 0x02846005040075a7 */ /* 0x0044e4000802017f */
[----:B---3--:R-:W-:Y:S05]  /*29a40*/  @!P1 NANOSLEEP.SYNCS 0x989680 ;  /* 0x009896800000995d */ /* 0x008fea0003900000 */
[----:B------:R-:W3:Y:S02]  /*29a50*/  @!P1 SYNCS.PHASECHK.TRANS64 P1, [R4+URZ+0x28460], R5 ;  /* 0x02846005040095a7 */ /* 0x000ee4000802007f */
[----:B---3--:R-:W-:Y:S05]  /*29a60*/  @!P1 BRA `(.L_x_1596) ;  /* 0xfffffffc00f09947 */ /* 0x008fea000383ffff */
[----:B------:R-:W-:Y:S05]  /*29a70*/  BRA `(.L_x_1830) ;  /* 0xffffffb000ac7947 */ /* 0x000fea000383ffff */
.L_x_1598:
[----:B---3--:R3:W4:Y:S02]  /*29a80*/  SYNCS.PHASECHK.TRANS64.TRYWAIT P1, [R3+URZ+0x28460], R2 ;  /* 0x02846002030075a7 */ /* 0x008724000802017f */
[----:B----4-:R-:W-:Y:S05]  /*29a90*/  @!P1 NANOSLEEP.SYNCS 0x989680 ;  /* 0x009896800000995d */ /* 0x010fea0003900000 */
[----:B------:R-:W4:Y:S02]  /*29aa0*/  @!P1 SYNCS.PHASECHK.TRANS64 P1, [R3+URZ+0x28460], R2 ;  /* 0x02846002030095a7 */ /* 0x000f24000802007f */
[----:B----4-:R-:W-:Y:S05]  /*29ab0*/  @!P1 BRA `(.L_x_1598) ;  /* 0xfffffffc00f09947 */ /* 0x010fea000383ffff */
[----:B------:R-:W-:Y:S05]  /*29ac0*/  BRA `(.L_x_1831) ;  /* 0xffffffb000ac7947 */ /* 0x000fea000383ffff */
.L_x_1600:
[----:B----4-:R4:W0:Y:S02]  /*29ad0*/  SYNCS.PHASECHK.TRANS64.TRYWAIT P0, [R4+URZ+0x28480], R5 ;  /* 0x02848005040075a7 */ /* 0x010824000800017f */
[----:B0-----:R-:W-:Y:S05]  /*29ae0*/  @!P0 NANOSLEEP.SYNCS 0x989680 ;  /* 0x009896800000895d */ /* 0x001fea0003900000 */
[----:B------:R-:W0:Y:S02]  /*29af0*/  @!P0 SYNCS.PHASECHK.TRANS64 P0, [R4+URZ+0x28480], R5 ;  /* 0x02848005040085a7 */ /* 0x000e24000800007f */
[----:B0-----:R-:W-:Y:S05]  /*29b00*/  @!P0 BRA `(.L_x_1600) ;  /* 0xfffffffc00f08947 */ /* 0x001fea000383ffff */
[----:B------:R-:W-:Y:S05]  /*29b10*/  BRA `(.L_x_1601) ;  /* 0xffffffb000a87947 */ /* 0x000fea000383ffff */
.L_x_1832:
        /* <DEDUP_REMOVED lines=14> */
.L_x_2769:


//--------------------- .text._ZN7cutlass13device_kernelIN5flash11enable_sm90INS1_16FlashAttnFwdSm90INS1_25CollectiveMainloopFwdSm90ILi2EN4cute5tupleIJNS5_1CILi1EEES8_S8_EEENS6_IJNS7_ILi128EEESA_NS7_ILi256EEEEEELi256ENS_12float_e4m3_tEfNS_4arch4Sm90ELb1ELb0ELb0ELb0ELb0ELb0ELb0ELb1ELb1ELb0ELb0ELb0EEENS1_21CollectiveEpilogueFwdINS6_IJSA_SB_SA_EEES9_NS_10bfloat16_tESF_Li256ELb0ELb0ELb0ELb1EEENS1_30DynamicPersistentTileSchedulerILi256ELi128ELb0ELb0ELb1EEEEEEEEEvNT_6ParamsE --------------------------
	.section	.text._ZN7cutlass13device_kernelIN5flash11enable_sm90INS1_16FlashAttnFwdSm90INS1_25CollectiveMainloopFwdSm90ILi2EN4cute5tupleIJNS5_1CILi1EEES8_S8_EEENS6_IJNS7_ILi128EEESA_NS7_ILi256EEEEEELi256ENS_12float_e4m3_tEfNS_4arch4Sm90ELb1ELb0ELb0ELb0ELb0ELb0ELb0ELb1ELb1ELb0ELb0ELb0EEENS1_21CollectiveEpilogueFwdINS6_IJSA_SB_SA_EEES9_NS_10bfloat16_tESF_Li256ELb0ELb0ELb0ELb1EEENS1_30DynamicPersistentTileSchedulerILi256ELi128ELb0ELb0ELb1EEEEEEEEEvNT_6ParamsE,"ax",@progbits
	.align	128
.text._ZN7cutlass13device_kernelIN5flash11enable_sm90INS1_16FlashAttnFwdSm90INS1_25CollectiveMainloopFwdSm90ILi2EN4cute5tupleIJNS5_1CILi1EEES8_S8_EEENS6_IJNS7_ILi128EEESA_NS7_ILi256EEEEEELi256ENS_12float_e4m3_tEfNS_4arch4Sm90ELb1ELb0ELb0ELb0ELb0ELb0ELb0ELb1ELb1ELb0ELb0ELb0EEENS1_21CollectiveEpilogueFwdINS6_IJSA_SB_SA_EEES9_NS_10bfloat16_tESF_Li256ELb0ELb0ELb0ELb1EEENS1_30DynamicPersistentTileSchedulerILi256ELi128ELb0ELb0ELb1EEEEEEEEEvNT_6ParamsE:
        .type           _ZN7cutlass13device_kernelIN5flash11enable_sm90INS1_16FlashAttnFwdSm90INS1_25CollectiveMainloopFwdSm90ILi2EN4cute5tupleIJNS5_1CILi1EEES8_S8_EEENS6_IJNS7_ILi128EEESA_NS7_ILi256EEEEEELi256ENS_12float_e4m3_tEfNS_4arch4Sm90ELb1ELb0ELb0ELb0ELb0ELb0ELb0ELb1ELb1ELb0ELb0ELb0EEENS1_21CollectiveEpilogueFwdINS6_IJSA_SB_SA_EEES9_NS_10bfloat16_tESF_Li256ELb0ELb0ELb0ELb1EEENS1_30DynamicPersistentTileSchedulerILi256ELi128ELb0ELb0ELb1EEEEEEEEEvNT_6ParamsE,@function
        .size           _ZN7cutlass13device_kernelIN5flash11enable_sm90INS1_16FlashAttnFwdSm90INS1_25CollectiveMainloopFwdSm90ILi2EN4cute5tupleIJNS5_1CILi1EEES8_S8_EEENS6_IJNS7_ILi128EEESA_NS7_ILi256EEEEEELi256ENS_12float_e4m3_tEfNS_4arch4Sm90ELb1ELb0ELb0ELb0ELb0ELb0ELb0ELb1ELb1ELb0ELb0ELb0EEENS1_21CollectiveEpilogueFwdINS6_IJSA_SB_SA_EEES9_NS_10bfloat16_tESF_Li256ELb0ELb0ELb0ELb1EEENS1_30DynamicPersistentTileSchedulerILi256ELi128ELb0ELb0ELb1EEEEEEEEEvNT_6ParamsE,(.L_x_2770 - _ZN7cutlass13device_kernelIN5flash11enable_sm90INS1_16FlashAttnFwdSm90INS1_25CollectiveMainloopFwdSm90ILi2EN4cute5tupleIJNS5_1CILi1EEES8_S8_EEENS6_IJNS7_ILi128EEESA_NS7_ILi256EEEEEELi256ENS_12float_e4m3_tEfNS_4arch4Sm90ELb1ELb0ELb0ELb0ELb0ELb0ELb0ELb1ELb1ELb0ELb0ELb0EEENS1_21CollectiveEpilogueFwdINS6_IJSA_SB_SA_EEES9_NS_10bfloat16_tESF_Li256ELb0ELb0ELb0ELb1EEENS1_30DynamicPersistentTileSchedulerILi256ELi128ELb0ELb0ELb1EEEEEEEEEvNT_6ParamsE)
        .other          _ZN7cutlass13device_kernelIN5flash11enable_sm90INS1_16FlashAttnFwdSm90INS1_25CollectiveMainloopFwdSm90ILi2EN4cute5tupleIJNS5_1CILi1EEES8_S8_EEENS6_IJNS7_ILi128EEESA_NS7_ILi256EEEEEELi256ENS_12float_e4m3_tEfNS_4arch4Sm90ELb1ELb0ELb0ELb0ELb0ELb0ELb0ELb1ELb1ELb0ELb0ELb0EEENS1_21CollectiveEpilogueFwdINS6_IJSA_SB_SA_EEES9_NS_10bfloat16_tESF_Li256ELb0ELb0ELb0ELb1EEENS1_30DynamicPersistentTileSchedulerILi256ELi128ELb0ELb0ELb1EEEEEEEEEvNT_6ParamsE,@"STO_CUDA_ENTRY STV_DEFAULT"
_ZN7cutlass13device_kernelIN5flash11enable_sm90INS1_16FlashAttnFwdSm90INS1_25CollectiveMainloopFwdSm90ILi2EN4cute5tupleIJNS5_1CILi1EEES8_S8_EEENS6_IJNS7_ILi128EEESA_NS7_ILi256EEEEEELi256ENS_12float_e4m3_tEfNS_4arch4Sm90ELb1ELb0ELb0ELb0ELb0ELb0ELb0ELb1ELb1ELb0ELb0ELb0EEENS1_21CollectiveEpilogueFwdINS6_IJSA_SB_SA_EEES9_NS_10bfloat16_tESF_Li256ELb0ELb0ELb0ELb1EEENS1_30DynamicPersistentTileSchedulerILi256ELi128ELb0ELb0ELb1EEEEEEEEEvNT_6ParamsE:
        /* <DEDUP_REMOVED lines=24> */
.L_x_1834:
[----:B------:R-:W-:Y:S05]  /*0180*/  BSYNC B0 ;  /* 0x0000000000007941 */ /* 0x000fea0003800000 */
.L_x_1833:
        /* <DEDUP_REMOVED lines=37> */
.L_x_1835:
        /* <DEDUP_REMOVED lines=22> */
.L_x_1836:
        /* <DEDUP_REMOVED lines=18> */
.L_x_1837:
        /* <DEDUP_REMOVED lines=22> */
.L_x_1838:
        /* <DEDUP_REMOVED lines=22> */
.L_x_1839:
[----:B-1----:R-:W-:Y:S01]  /*0920*/  UMOV UR4, 0x1 ;  /* 0x0000000100047882 */ /* 0x002fe20000000000 */
[----:B------:R-:W-:Y:S01]  /*0930*/  PLOP3.LUT P0, PT, PT, PT, UP0, 0x80, 0x0 ;  /* 0x000000000000781c */ /* 0x000fe20003f0f008 */
[----:B------:R-:W-:Y:S01]  /*0940*/  USEL UR4, UR4, 0x2, !UP0 ;  /* 0x0000000204047887 */ /* 0x000fe2000c000000 */
[----:B------:R-:W-:Y:S01]  /*0950*/  NOP ;  /* 0x0000000000007918 */ /* 0x000fe20000000000 */
[----:B------:R-:W-:-:S04]  /*0960*/  ULDC.64 UR56, c[0x0][0x208] ;  /* 0x0000820000387ab9 */ /* 0x000fc80000000a00 */
[----:B------:R-:W-:-:S05]  /*0970*/  IMAD.U32 R2, RZ, RZ, UR4 ;  /* 0x00000004ff027e24 */ /* 0x000fca000f8e00ff */
[----:B------:R1:W-:Y:S01]  /*0980*/  STL [R1+0x34], R2 ;  /* 0x0000340201007387 */ /* 0x0003e20000100800 */
[----:B--23--:R-:W-:Y:S06]  /*0990*/  BAR.SYNC.DEFER_BLOCKING 0x0 ;  /* 0x0000000000007b1d */ /* 0x00cfec0000010000 */
[----:B------:R-:W-:Y:S05]  /*09a0*/  @!P0 BRA `(.L_x_1840) ;  /* 0x000000c400648947 */ /* 0x000fea0003800000 */
.L_x_1841:
[----:B------:R-:W-:-:S08]  /*09b0*/  NOP ;  /* 0x0000000000007918 */ /* 0x000fd00000000000 */
[----:B------:R-:W2:Y:S02]  /*09c0*/  USETMAXREG.TRY_ALLOC.CTAPOOL UP0, 0xf0 ;  /* 0x000000f0000079c8 */ /* 0x000ea40008000600 */
[----:B--2---:R-:W-:-:S13]  /*09d0*/  PLOP3.LUT P0, PT, PT, PT, UP0, 0x80, 0x0 ;  /* 0x000000000000781c */ /* 0x004fda0003f0f008 */
[----:B------:R-:W-:Y:S05]  /*09e0*/  @!P0 BRA `(.L_x_1841) ;  /* 0xfffffffc00f08947 */ /* 0x000fea000383ffff */
[----:B-1----:R-:W1:Y:S01]  /*09f0*/  S2R R2, SR_TID.X ;  /* 0x0000000000027919 */ /* 0x002e620000002100 */
        /* <DEDUP_REMOVED lines=9> */
[----:B------:R-:W2:Y:S01]  /*0a90*/  LDL R3, [R1+0x34] ;  /* 0x0000340001037983 */ /* 0x000ea20000100800 */
[----:B------:R-:W-:Y:S01]  /*0aa0*/  VIADD R234, R2, 0xffffff80 ;  /* 0xffffff8002ea7836 */ /* 0x000fe20000000000 */
[----:B------:R-:W1:Y:S01]  /*0ab0*/  S2UR UR53, SR_CgaCtaId ;  /* 0x00000000003579c3 */ /* 0x000e620000008800 */
[----:B------:R-:W-:Y:S01]  /*0ac0*/  UMOV UR38, 0x400 ;  /* 0x0000040000267882 */ /* 0x000fe20000000000 */
[----:B------:R-:W-:Y:S01]  /*0ad0*/  UMOV UR61, URZ ;  /* 0x0000003f003d7c82 */ /* 0x000fe20008000000 */
[----:B------:R-:W-:Y:S01]  /*0ae0*/  UMOV UR36, URZ ;  /* 0x0000003f00247c82 */ /* 0x000fe20008000000 */
[----:B------:R-:W-:-:S04]  /*0af0*/  UMOV UR37, URZ ;  /* 0x0000003f00257c82 */ /* 0x000fc80008000000 */
[----:B------:R-:W3:Y:S01]  /*0b00*/  S2UR UR6, SR_SWINHI ;  /* 0x00000000000679c3 */ /* 0x000ee20000002f00 */
[----:B-1----:R-:W-:-:S07]  /*0b10*/  ULEA UR38, UR53, UR38, 0x18 ;  /* 0x0000002635267291 */ /* 0x002fce000f8ec03f */
[----:B------:R-:W-:Y:S01]  /*0b20*/  UMOV UR4, UR38 ;  /* 0x0000002600047c82 */ /* 0x000fe20008000000 */
[----:B---3--:R-:W-:Y:S02]  /*0b30*/  UMOV UR5, UR6 ;  /* 0x0000000600057c82 */ /* 0x008fe40008000000 */
[----:B------:R-:W-:Y:S02]  /*0b40*/  IMAD.U32 R17, RZ, RZ, UR5 ;  /* 0x00000005ff117e24 */ /* 0x000fe4000f8e00ff */
[----:B------:R-:W-:Y:S01]  /*0b50*/  IMAD.U32 R16, RZ, RZ, UR4 ;  /* 0x00000004ff107e24 */ /* 0x000fe2000f8e00ff */
[----:B------:R-:W-:Y:S01]  /*0b60*/  UMOV UR4, UR7 ;  /* 0x0000000700047c82 */ /* 0x000fe20008000000 */
[----:B--2---:R-:W-:Y:S02]  /*0b70*/  R2UR UR8, R3 ;  /* 0x00000000030872ca */ /* 0x004fe400000e0000 */
[----:B------:R-:W-:-:S04]  /*0b80*/  SHF.R.S32.HI R3, RZ, 0x1f, R234 ;  /* 0x0000001fff037819 */ /* 0x000fc800000114ea */
[CC--:B------:R-:W-:Y:S02]  /*0b90*/  LEA.HI R0, R3.reuse, R234.reuse, RZ, 0x7 ;  /* 0x000000ea03007211 */ /* 0x0c0fe400078f38ff */
[CC--:B------:R-:W-:Y:S02]  /*0ba0*/  LEA.HI R2, R3.reuse, R234.reuse, RZ, 0x4 ;  /* 0x000000ea03027211 */ /* 0x0c0fe400078f20ff */
[----:B------:R-:W-:Y:S02]  /*0bb0*/  LOP3.LUT R5, R0, 0xffffff80, RZ, 0xc0, !PT ;  /* 0xffffff8000057812 */ /* 0x000fe400078ec0ff */
[----:B------:R-:W-:Y:S01]  /*0bc0*/  LEA.HI R4, R3, R234, RZ, 0x5 ;  /* 0x000000ea03047211 */ /* 0x000fe200078f28ff */
[----:B------:R-:W-:Y:S01]  /*0bd0*/  ULOP3.LUT UR5, UR8, 0x1, URZ, 0xfc, !UPT ;  /* 0x0000000108057892 */ /* 0x000fe2000f8efc3f */
[----:B------:R-:W-:Y:S01]  /*0be0*/  SHF.R.S32.HI R7, RZ, 0x4, R2 ;  /* 0x00000004ff077819 */ /* 0x000fe20000011402 */
[----:B------:R-:W-:Y:S01]  /*0bf0*/  IMAD.IADD R232, R234, 0x1, -R5 ;  /* 0x00000001eae87824 */ /* 0x000fe200078e0a05 */
[----:B------:R-:W-:-:S02]  /*0c00*/  LOP3.LUT R5, R2, 0x3fffff0, RZ, 0xc0, !PT ;  /* 0x03fffff002057812 */ /* 0x000fc400078ec0ff */
[----:B------:R-:W-:Y:S01]  /*0c10*/  SHF.R.S32.HI R4, RZ, 0x5, R4 ;  /* 0x00000005ff047819 */ /* 0x000fe20000011404 */
[----:B------:R-:W-:Y:S01]  /*0c20*/  IMAD.U32 R233, RZ, RZ, UR5 ;  /* 0x00000005ffe97e24 */ /* 0x000fe2000f8e00ff */
[----:B------:R-:W-:Y:S01]  /*0c30*/  SHF.R.S32.HI R9, RZ, 0x1f, R232 ;  /* 0x0000001fff097819 */ /* 0x000fe200000114e8 */
[----:B------:R-:W-:Y:S01]  /*0c40*/  IMAD.IADD R5, R234, 0x1, -R5 ;  /* 0x00000001ea057824 */ /* 0x000fe200078e0a05 */
[----:B------:R-:W-:Y:S02]  /*0c50*/  LEA.HI R2, R2, R7, RZ, 0x1 ;  /* 0x0000000702027211 */ /* 0x000fe400078f08ff */
[----:B------:R-:W-:Y:S01]  /*0c60*/  LEA.HI R6, R9, R232, RZ, 0x2 ;  /* 0x000000e809067211 */ /* 0x000fe200078f10ff */
[----:B------:R-:W-:Y:S01]  /*0c70*/  IMAD R13, R4, 0x10, R5 ;  /* 0x00000010040d7824 */ /* 0x000fe200078e0205 */
[----:B------:R-:W-:Y:S02]  /*0c80*/  SHF.R.S32.HI R5, RZ, 0x7, R0 ;  /* 0x00000007ff057819 */ /* 0x000fe40000011400 */
[----:B------:R-:W-:-:S02]  /*0c90*/  SHF.R.S32.HI R8, RZ, 0x2, R6 ;  /* 0x00000002ff087819 */ /* 0x000fc40000011406 */
[----:B------:R-:W-:Y:S02]  /*0ca0*/  SHF.R.S32.HI R11, RZ, 0x1f, R6 ;  /* 0x0000001fff0b7819 */ /* 0x000fe40000011406 */
[----:B------:R-:W-:Y:S02]  /*0cb0*/  LOP3.LUT R2, R2, 0x1ffffffe, RZ, 0xc0, !PT ;  /* 0x1ffffffe02027812 */ /* 0x000fe400078ec0ff */
[----:B------:R-:W-:Y:S02]  /*0cc0*/  LEA.HI R11, R11, R8, RZ, 0x3 ;  /* 0x000000080b0b7211 */ /* 0x000fe400078f18ff */
[----:B------:R-:W-:Y:S01]  /*0cd0*/  LEA.HI R0, R0, R5, RZ, 0x1 ;  /* 0x0000000500007211 */ /* 0x000fe200078f08ff */
[----:B------:R-:W-:Y:S01]  /*0ce0*/  IMAD.IADD R2, R7, 0x1, -R2 ;  /* 0x0000000107027824 */ /* 0x000fe200078e0a02 */
[----:B------:R-:W-:Y:S02]  /*0cf0*/  LOP3.LUT R11, R11, 0xfffffff8, RZ, 0xc0, !PT ;  /* 0xfffffff80b0b7812 */ /* 0x000fe400078ec0ff */
[----:B------:R-:W-:Y:S01]  /*0d00*/  LEA.HI R9, R9, R232, RZ, 0x5 ;  /* 0x000000e809097211 */ /* 0x000fe200078f28ff */
[----:B------:R-:W-:Y:S01]  /*0d10*/  IMAD R2, R13, 0x8, R2 ;  /* 0x000000080d027824 */ /* 0x000fe200078e0202 */
[----:B------:R-:W-:Y:S01]  /*0d20*/  LEA.HI R3, R3, R234, RZ, 0x3 ;  /* 0x000000ea03037211 */ /* 0x000fe200078f18ff */
[----:B------:R-:W-:Y:S01]  /*0d30*/  IMAD.IADD R8, R8, 0x1, -R11 ;  /* 0x0000000108087824 */ /* 0x000fe200078e0a0b */
[----:B------:R-:W-:Y:S01]  /*0d40*/  LOP3.LUT R0, R0, 0x3fffffe, RZ, 0xc0, !PT ;  /* 0x03fffffe00007812 */ /* 0x000fe200078ec0ff */
[----:B------:R-:W-:Y:S01]  /*0d50*/  IMAD.SHL.U32 R7, R2, 0x8, RZ ;  /* 0x0000000802077824 */ /* 0x000fe200078e00ff */
[----:B------:R-:W-:-:S02]  /*0d60*/  SHF.R.S32.HI R9, RZ, 0x5, R9 ;  /* 0x00000005ff097819 */ /* 0x000fc40000011409 */
[----:B------:R-:W-:Y:S01]  /*0d70*/  LOP3.LUT R3, R3, 0x1ffffff8, RZ, 0xc0, !PT ;  /* 0x1ffffff803037812 */ /* 0x000fe200078ec0ff */
[----:B------:R-:W-:Y:S01]  /*0d80*/  IMAD.IADD R0, R5, 0x1, -R0 ;  /* 0x0000000105007824 */ /* 0x000fe200078e0a00 */
[----:B------:R-:W-:Y:S01]  /*0d90*/  LOP3.LUT R5, R6, 0x7ffffffc, RZ, 0xc0, !PT ;  /* 0x7ffffffc06057812 */ /* 0x000fe200078ec0ff */
[----:B------:R-:W-:Y:S02]  /*0da0*/  IMAD R9, R9, 0x10, R8 ;  /* 0x0000001009097824 */ /* 0x000fe400078e0208 */
[----:B------:R-:W-:Y:S02]  /*0db0*/  IMAD.IADD R3, R234, 0x1, -R3 ;  /* 0x00000001ea037824 */ /* 0x000fe400078e0a03 */
[----:B------:R-:W-:-:S04]  /*0dc0*/  IMAD.WIDE R16, R7, 0x2, R16 ;  /* 0x0000000207107825 */ /* 0x000fc800078e0210 */
[----:B------:R-:W-:Y:S02]  /*0dd0*/  IMAD R23, R0, 0x40, R9 ;  /* 0x0000004000177824 */ /* 0x000fe400078e0209 */
[----:B------:R-:W-:Y:S02]  /*0de0*/  IMAD.SHL.U32 R18, R3, 0x8, RZ ;  /* 0x0000000803127824 */ /* 0x000fe400078e00ff */
[----:B------:R-:W-:-:S07]  /*0df0*/  IMAD.IADD R22, R232, 0x1, -R5 ;  /* 0x00000001e8167824 */ /* 0x000fce00078e0a05 */
.L_x_1891:
        /* <DEDUP_REMOVED lines=20> */
.L_x_1842:
[----:B------:R-:W-:Y:S01]  /*0f40*/  ULDC UR6, c[0x0][0xdc4] ;  /* 0x0003710000067ab9 */ /* 0x000fe20000000800 */
[----:B------:R-:W-:Y:S01]  /*0f50*/  UMOV UR54, UR7 ;  /* 0x0000000700367c82 */ /* 0x000fe20008000000 */
[----:B------:R-:W-:-:S11]  /*0f60*/  UISETP.NE.AND UP0, UPT, UR6, 0x1, UPT ;  /* 0x000000010600788c */ /* 0x000fd6000bf05270 */
[----:B------:R-:W-:Y:S02]  /*0f70*/  @UP0 ULDC.64 UR10, c[0x0][0xdc8] ;  /* 0x00037200000a0ab9 */ /* 0x000fe40000000a00 */
[----:B------:R-:W-:-:S04]  /*0f80*/  UIMAD.WIDE.U32 UR4, UR7, UR10, URZ ;  /* 0x0000000a070472a5 */ /* 0x000fc8000f8e003f */
[----:B------:R-:W-:-:S04]  /*0f90*/  @UP0 USHF.R.U32.HI UR54, URZ, UR11, UR5 ;  /* 0x0000000b3f360299 */ /* 0x000fc80008011605 */
[----:B------:R-:W-:-:S12]  /*0fa0*/  UIMAD UR4, UR54, UR6, URZ ;  /* 0x00000006360472a4 */ /* 0x000fd8000f8e023f */
.L_x_1843:
[----:B------:R-:W-:Y:S01]  /*0fb0*/  ULDC UR43, c[0x0][0xdb8] ;  /* 0x00036e00002b7ab9 */ /* 0x000fe20000000800 */
[----:B------:R-:W-:Y:S01]  /*0fc0*/  UIADD3 UR6, UR7, -UR4, URZ ;  /* 0x8000000407067290 */ /* 0x000fe2000fffe03f */
[----:B------:R-:W-:Y:S01]  /*0fd0*/  IMAD.MOV.U32 R7, RZ, RZ, 0x3f800000 ;  /* 0x3f800000ff077424 */ /* 0x000fe200078e00ff */
[----:B------:R-:W-:Y:S01]  /*0fe0*/  UISETP.NE.AND UP1, UPT, UR43, 0x1, UPT ;  /* 0x000000012b00788c */ /* 0x000fe2000bf25270 */
[----:B------:R-:W-:Y:S01]  /*0ff0*/  IMAD.MOV.U32 R0, RZ, RZ, 0x3f800000 ;  /* 0x3f800000ff007424 */ /* 0x000fe200078e00ff */
[----:B------:R-:W-:Y:S01]  /*1000*/  ULDC UR12, c[0x0][0xdc4] ;  /* 0x00037100000c7ab9 */ /* 0x000fe20000000800 */
[----:B------:R-:W-:Y:S01]  /*1010*/  ULDC.64 UR4, c[0x0][0x990] ;  /* 0x0002640000047ab9 */ /* 0x000fe20000000a00 */
[----:B------:R-:W-:Y:S02]  /*1020*/  UIMAD UR12, UR8, UR12, UR6 ;  /* 0x0000000c080c72a4 */ /* 0x000fe4000f8e0206 */
[----:B------:R-:W-:Y:S01]  /*1030*/  UISETP.NE.U32.AND UP0, UPT, UR4, URZ, UPT ;  /* 0x0000003f0400728c */ /* 0x000fe2000bf05070 */
[----:B------:R-:W-:Y:S01]  /*1040*/  ULDC.64 UR6, c[0x0][0x998] ;  /* 0x0002660000067ab9 */ /* 0x000fe20000000a00 */
[----:B------:R-:W-:-:S02]  /*1050*/  ULDC UR11, c[0x0][0x428] ;  /* 0x00010a00000b7ab9 */ /* 0x000fc40000000800 */
[----:B------:R-:W-:Y:S01]  /*1060*/  UISETP.NE.AND.EX UP0, UPT, UR5, URZ, UPT, UP0 ;  /* 0x0000003f0500728c */ /* 0x000fe2000bf05300 */
[----:B------:R-:W-:Y:S01]  /*1070*/  @UP1 ULDC UR8, c[0x0][0xdbc] ;  /* 0x00036f0000081ab9 */ /* 0x000fe20000000800 */
[----:B------:R-:W-:Y:S01]  /*1080*/  @UP1 ULDC UR10, c[0x0][0xdc0] ;  /* 0x00037000000a1ab9 */ /* 0x000fe20000000800 */
[----:B------:R-:W-:Y:S02]  /*1090*/  UIMAD.WIDE.U32 UR8, UR12, UR8, URZ ;  /* 0x000000080c0872a5 */ /* 0x000fe4000f8e003f */
[----:B------:R-:W-:Y:S01]  /*10a0*/  UMOV UR44, UR12 ;  /* 0x0000000c002c7c82 */ /* 0x000fe20008000000 */
[----:B------:R-:W-:Y:S01]  /*10b0*/  UISETP.NE.AND UP2, UPT, UR11, 0x1, UPT ;  /* 0x000000010b00788c */ /* 0x000fe2000bf45270 */
[----:B------:R-:W-:Y:S01]  /*10c0*/  PLOP3.LUT P0, PT, PT, PT, UP0, 0x80, 0x0 ;  /* 0x000000000000781c */ /* 0x000fe20003f0f008 */
[----:B------:R-:W-:Y:S02]  /*10d0*/  @UP1 USHF.R.U32.HI UR44, URZ, UR10, UR9 ;  /* 0x0000000a3f2c1299 */ /* 0x000fe40008011609 */
[----:B------:R-:W-:-:S02]  /*10e0*/  UISETP.NE.U32.AND UP1, UPT, UR6, URZ, UPT ;  /* 0x0000003f0600728c */ /* 0x000fc4000bf25070 */
[----:B------:R-:W-:Y:S02]  /*10f0*/  @UP0 USHF.R.S32.HI UR8, URZ, 0x1f, UR44 ;  /* 0x0000001f3f080899 */ /* 0x000fe4000801142c */
[----:B------:R-:W-:Y:S01]  /*1100*/  UISETP.NE.AND.EX UP1, UPT, UR7, URZ, UPT, UP1 ;  /* 0x0000003f0700728c */ /* 0x000fe2000bf25310 */
[----:B------:R-:W-:Y:S01]  /*1110*/  @UP0 ULDC.64 UR14, c[0x0][0x9a8] ;  /* 0x00026a00000e0ab9 */ /* 0x000fe20000000a00 */
[----:B------:R-:W-:Y:S02]  /*1120*/  UIADD3 UR11, -UR44, URZ, URZ ;  /* 0x0000003f2c0b7290 */ /* 0x000fe4000fffe13f */
[----:B------:R-:W-:Y:S02]  /*1130*/  @UP0 UIMAD UR10, UR8, UR14, URZ ;  /* 0x0000000e080a02a4 */ /* 0x000fe4000f8e023f */
[----:B------:R-:W-:Y:S01]  /*1140*/  PLOP3.LUT P1, PT, PT, PT, UP1, 0x80, 0x0 ;  /* 0x000000000000781c */ /* 0x000fe20003f2f018 */
[----:B------:R-:W-:Y:S02]  /*1150*/  @UP0 UIMAD.WIDE.U32 UR8, UR44, UR14, URZ ;  /* 0x0000000e2c0802a5 */ /* 0x000fe4000f8e003f */
        /* <DEDUP_REMOVED lines=33> */
[----:B------:R-:W-:Y:S01]  /*1370*/  ULDC UR40, c[0x0][0x404] ;  /* 0x0001010000287ab9 */ /* 0x000fe20000000800 */
[----:B------:R-:W-:Y:S01]  /*1380*/  IMAD.U32 R3, RZ, RZ, UR5 ;  /* 0x00000005ff037e24 */ /* 0x000fe2000f8e00ff */
[----:B------:R-:W-:Y:S01]  /*1390*/  ULDC UR5, c[0x0][0xdac] ;  /* 0x00036b0000057ab9 */ /* 0x000fe20000000800 */
[----:B------:R-:W-:Y:S01]  /*13a0*/  IMAD.U32 R5, RZ, RZ, UR7 ;  /* 0x00000007ff057e24 */ /* 0x000fe2000f8e00ff */
[----:B------:R-:W-:-:S02]  /*13b0*/  ULDC.64 UR6, c[0x0][0x3f8] ;  /* 0x0000fe0000067ab9 */ /* 0x000fc40000000a00 */
[----:B------:R1:W2:Y:S04]  /*13c0*/  @P0 LDG.E R7, desc[UR56][R2.64] ;  /* 0x0000003802070981 */ /* 0x0002a8000c1e1900 */
[----:B------:R3:W2:Y:S01]  /*13d0*/  @P1 LDG.E R0, desc[UR56][R4.64] ;  /* 0x0000003804001981 */ /* 0x0006a2000c1e1900 */
[----:B------:R-:W-:Y:S01]  /*13e0*/  UISETP.NE.U32.AND UP0, UPT, UR6, URZ, UPT ;  /* 0x0000003f0600728c */ /* 0x000fe2000bf05070 */
[----:B------:R-:W-:Y:S01]  /*13f0*/  PLOP3.LUT P0, PT, PT, PT, PT, 0x80, 0x0 ;  /* 0x000000000000781c */ /* 0x000fe20003f0f070 */
[----:B------:R-:W-:Y:S01]  /*1400*/  UMOV UR60, UR43 ;  /* 0x0000002b003c7c82 */ /* 0x000fe20008000000 */
[----:B------:R-:W-:Y:S01]  /*1410*/  ULDC UR6, c[0x0][0x2e0] ;  /* 0x0000b80000067ab9 */ /* 0x000fe20000000800 */
[----:B------:R-:W-:Y:S01]  /*1420*/  UISETP.NE.AND.EX UP0, UPT, UR7, URZ, UPT, UP0 ;  /* 0x0000003f0700728c */ /* 0x000fe2000bf05300 */
[----:B-1----:R-:W-:-:S02]  /*1430*/  CS2R R2, SRZ ;  /* 0x0000000000027805 */ /* 0x002fc4000001ff00 */
[----:B------:R-:W-:Y:S01]  /*1440*/  CS2R R26, SRZ ;  /* 0x00000000001a7805 */ /* 0x000fe2000001ff00 */
[----:B------:R-:W-:Y:S01]  /*1450*/  ULDC UR7, c[0x0][0x288] ;  /* 0x0000a20000077ab9 */ /* 0x000fe20000000800 */
[----:B------:R-:W-:Y:S01]  /*1460*/  USEL UR40, UR40, 0x1, UP0 ;  /* 0x0000000128287887 */ /* 0x000fe20008000000 */
[----:B---3--:R-:W-:Y:S02]  /*1470*/  CS2R R4, SRZ ;  /* 0x0000000000047805 */ /* 0x008fe4000001ff00 */
        /* <DEDUP_REMOVED lines=60> */
[----:B------:R-:W-:Y:S02]  /*1840*/  IMAD.MOV.U32 R171, RZ, RZ, RZ ;  /* 0x000000ffffab7224 */ /* 0x000fe400078e00ff */
[----:B--2---:R-:W-:Y:S01]  /*1850*/  FMUL.FTZ R0, R7, R0 ;  /* 0x0000000007007220 */ /* 0x004fe20000410000 */
[----:B------:R-:W-:-:S03]  /*1860*/  CS2R R6, SRZ ;  /* 0x0000000000067805 */ /* 0x000fc6000001ff00 */
[----:B------:R-:W-:Y:S01]  /*1870*/  FMUL.FTZ R0, R0, UR4 ;  /* 0x0000000400007c20 */ /* 0x000fe20008410000 */
[----:B------:R-:W-:-:S04]  /*1880*/  ULOP3.LUT UR4, URZ, UR54, URZ, 0x33, !UPT ;  /* 0x000000363f047292 */ /* 0x000fc8000f8e333f */
[----:B------:R-:W-:Y:S01]  /*1890*/  UIADD3 UR4, UR4, UR5, URZ ;  /* 0x0000000504047290 */ /* 0x000fe2000fffe03f */
[----:B------:R-:W-:Y:S01]  /*18a0*/  R2UR UR39, R0 ;  /* 0x00000000002772ca */ /* 0x000fe200000e0000 */
[----:B------:R-:W-:Y:S01]  /*18b0*/  UIADD3 UR5, -UR7, 0xff, URZ ;  /* 0x000000ff07057890 */ /* 0x000fe2000fffe13f */
[----:B------:R-:W-:Y:S01]  /*18c0*/  IMAD.MOV.U32 R0, RZ, RZ, RZ ;  /* 0x000000ffff007224 */ /* 0x000fe200078e00ff */
[----:B------:R-:W-:Y:S02]  /*18d0*/  USHF.L.U32 UR42, UR4, 0x7, URZ ;  /* 0x00000007042a7899 */ /* 0x000fe4000800063f */
[----:B------:R-:W-:Y:S02]  /*18e0*/  UIMAD UR5, UR40, UR6, UR5 ;  /* 0x00000006280572a4 */ /* 0x000fe4000f8e0205 */
[----:B------:R-:W-:Y:S02]  /*18f0*/  UIMAD UR4, UR40, UR6, 0x7f ;  /* 0x0000007f280474a4 */ /* 0x000fe4000f8e0206 */
[----:B------:R-:W-:-:S02]  /*1900*/  UIADD3 UR6, UR5, UR42, URZ ;  /* 0x0000002a05067290 */ /* 0x000fc4000fffe03f */
[----:B------:R-:W-:Y:S02]  /*1910*/  USHF.R.S32.HI UR5, URZ, 0x1f, UR4 ;  /* 0x0000001f3f057899 */ /* 0x000fe40008011404 */
[----:B------:R-:W-:Y:S02]  /*1920*/  USHF.R.S32.HI UR7, URZ, 0x1f, UR6 ;  /* 0x0000001f3f077899 */ /* 0x000fe40008011406 */
[----:B------:R-:W-:Y:S02]  /*1930*/  ULEA.HI UR5, UR5, UR4, URZ, 0x7 ;  /* 0x0000000405057291 */ /* 0x000fe4000f8f383f */
[----:B------:R-:W-:Y:S02]  /*1940*/  ULEA.HI UR7, UR7, UR6, URZ, 0x7 ;  /* 0x0000000607077291 */ /* 0x000fe4000f8f383f */
[----:B------:R-:W-:Y:S02]  /*1950*/  USHF.R.S32.HI UR5, URZ, 0x7, UR5 ;  /* 0x000000073f057899 */ /* 0x000fe40008011405 */
[----:B------:R-:W-:Y:S01]  /*1960*/  USHF.R.S32.HI UR7, URZ, 0x7, UR7 ;  /* 0x000000073f077899 */ /* 0x000fe20008011407 */
[----:B------:R-:W-:Y:S01]  /*1970*/  @UP2 ULDC UR4, c[0x0][0x42c] ;  /* 0x00010b0000042ab9 */ /* 0x000fe20000000800 */
[----:B------:R-:W-:-:S02]  /*1980*/  @UP2 ULDC UR6, c[0x0][0x430] ;  /* 0x00010c0000062ab9 */ /* 0x000fc40000000800 */
[----:B------:R-:W-:-:S04]  /*1990*/  UISETP.LT.AND UP0, UPT, UR5, UR7, UPT ;  /* 0x000000070500728c */ /* 0x000fc8000bf01270 */
[----:B------:R-:W-:Y:S02]  /*19a0*/  USEL UR45, UR5, UR7, UP0 ;  /* 0x00000007052d7287 */ /* 0x000fe40008000000 */
[----:B------:R-:W-:Y:S02]  /*19b0*/  UIMAD.WIDE.U32 UR4, UR43, UR4, URZ ;  /* 0x000000042b0472a5 */ /* 0x000fe4000f8e003f */
[----:B------:R-:W-:Y:S02]  /*19c0*/  UISETP.GE.AND UP0, UPT, UR45, 0x1, UPT ;  /* 0x000000012d00788c */ /* 0x000fe4000bf06270 */
[----:B------:R-:W-:-:S04]  /*19d0*/  @UP2 USHF.R.U32.HI UR60, URZ, UR6, UR5 ;  /* 0x000000063f3c2299 */ /* 0x000fc80008011605 */
[----:B------:R-:W-:-:S13]  /*19e0*/  PLOP3.LUT P1, PT, PT, PT, UP0, 0x80, 0x0 ;  /* 0x000000000000781c */ /* 0x000fda0003f2f008 */
[----:B------:R-:W-:Y:S05]  /*19f0*/  @!P1 BRA `(.L_x_1844) ;  /* 0x0000008c00989947 */ /* 0x000fea0003800000 */
[----:B------:R-:W-:Y:S01]  /*1a00*/  SHF.R.S32.HI R3, RZ, 0x1f, R234 ;  /* 0x0000001fff037819 */ /* 0x000fe200000114ea */
[----:B------:R-:W-:-:S03]  /*1a10*/  UIADD3 UR5, UR38, 0x20400, URZ ;  /* 0x0002040026057890 */ /* 0x000fc6000fffe03f */
[----:B------:R-:W-:Y:S01]  /*1a20*/  LEA.HI R3, R3, R234, RZ, 0x7 ;  /* 0x000000ea03037211 */ /* 0x000fe200078f38ff */
[----:B------:R-:W-:-:S03]  /*1a30*/  ULOP3.LUT UP0, URZ, UR5, 0x3ff, URZ, 0xc0, !UPT ;  /* 0x000003ff053f7892 */ /* 0x000fc6000f80c03f */
[----:B------:R-:W-:-:S03]  /*1a40*/  SHF.R.S32.HI R3, RZ, 0x7, R3 ;  /* 0x00000007ff037819 */ /* 0x000fc60000011403 */
[----:B------:R-:W-:-:S03]  /*1a50*/  PLOP3.LUT P0, PT, PT, PT, UP0, 0x80, 0x0 ;  /* 0x000000000000781c */ /* 0x000fc60003f0f008 */
[----:B------:R-:W1:Y:S02]  /*1a60*/  SHFL.IDX PT, R3, R3, RZ, 0x1f ;  /* 0x00001fff03037589 */ /* 0x000e6400000e0000 */
        /* <DEDUP_REMOVED lines=24> */
.L_x_1845:
[----:B------:R-:W-:Y:S01]  /*1bf0*/  ULEA.HI UR4, UR61, UR61, URZ, 0x1 ;  /* 0x0000003d3d047291 */ /* 0x000fe2000f8f083f */
[----:B------:R-:W-:-:S03]  /*1c00*/  R2UR UR5, R233 ;  /* 0x00000000e90572ca */ /* 0x000fc600000e0000 */
[----:B------:R-:W-:-:S04]  /*1c10*/  ULOP3.LUT UR4, UR4, 0xfffffffe, URZ, 0xc0, !UPT ;  /* 0xfffffffe04047892 */ /* 0x000fc8000f8ec03f */
[----:B------:R-:W-:-:S06]  /*1c20*/  UIADD3 UR4, UR61, -UR4, URZ ;  /* 0x800000043d047290 */ /* 0x000fcc000fffe03f */
[----:B------:R-:W-:Y:S02]  /*1c30*/  IMAD.U32 R0, RZ, RZ, UR4 ;  /* 0x00000004ff007e24 */ /* 0x000fe4000f8e00ff */
[----:B------:R-:W-:-:S03]  /*1c40*/  IMAD.U32 R2, RZ, RZ, UR5 ;  /* 0x00000005ff027e24 */ /* 0x000fc6000f8e00ff */
[----:B------:R-:W-:Y:S02]  /*1c50*/  SHF.L.U32 R0, R0, 0x1f, RZ ;  /* 0x0000001f00007819 */ /* 0x000fe400000006ff */
[----:B------:R-:W-:Y:S02]  /*1c60*/  ISETP.NE.AND P0, PT, R2, 0x3, PT ;  /* 0x000000030200780c */ /* 0x000fe40003f05270 */
[----:B------:R-:W1:Y:S02]  /*1c70*/  SYNCS.PHASECHK.TRANS64.TRYWAIT P1, [UR38+0x38800], R0 ;  /* 0x03880000ff0075a7 */ /* 0x000e640008020166 */
[----:B-1----:R-:W-:Y:S09]  /*1c80*/  @!P1 BRA `(.L_x_1846) ;  /* 0x000000ec00cc9947 */ /* 0x002ff20003800000 */
.L_x_1963:
[----:B------:R-:W-:Y:S05]  /*1c90*/  @!P0 BRA `(.L_x_1847) ;  /* 0x0000000000048947 */ /* 0x000fea0003800000 */
[----:B------:R-:W-:Y:S01]  /*1ca0*/  BPT.TRAP 0x1 ;  /* 0x000000040000795c */ /* 0x000fe20000300000 */
.L_x_1847:
[----:B-1----:R-:W-:Y:S02]  /*1cb0*/  IMAD.U32 R3, RZ, RZ, UR37 ;  /* 0x00000025ff037e24 */ /* 0x002fe4000f8e00ff */
[----:B------:R-:W-:-:S03]  /*1cc0*/  IMAD.U32 R0, RZ, RZ, UR36 ;  /* 0x00000024ff007e24 */ /* 0x000fc6000f8e00ff */
[----:B------:R-:W-:Y:S02]  /*1cd0*/  LEA R3, R3, UR38, 0x3 ;  /* 0x0000002603037c11 */ /* 0x000fe4000f8e18ff */
[----:B------:R-:W-:-:S04]  /*1ce0*/  SHF.L.U32 R0, R0, 0x1f, RZ ;  /* 0x0000001f00007819 */ /* 0x000fc800000006ff */
[----:B------:R1:W2:Y:S01]  /*1cf0*/  SYNCS.PHASECHK.TRANS64.TRYWAIT P2, [R3+URZ+0x38830], R0 ;  /* 0x03883000030075a7 */ /* 0x0002a2000804017f */
[----:B------:R-:W-:Y:S05]  /*1d00*/  @!P0 BRA `(.L_x_1848) ;  /* 0x0000000000048947 */ /* 0x000fea0003800000 */
[----:B------:R-:W-:Y:S01]  /*1d10*/  BPT.TRAP 0x1 ;  /* 0x000000040000795c */ /* 0x000fe20000300000 */
.L_x_1848:
[----:B------:R-:W3:Y:S01]  /*1d20*/  S2R R2, SR_TID.X ;  /* 0x0000000000027919 */ /* 0x000ee20000002100 */
[----:B------:R-:W-:Y:S01]  /*1d30*/  IMAD.MOV.U32 R151, RZ, RZ, RZ ;  /* 0x000000ffff977224 */ /* 0x000fe200078e00ff */
[----:B---3--:R-:W-:Y:S01]  /*1d40*/  LOP3.LUT P1, RZ, R2, 0x7f, RZ, 0xc0, !PT ;  /* 0x0000007f02ff7812 */ /* 0x008fe2000782c0ff */
[----:B--2---:R-:W-:-:S12]  /*1d50*/  @P2 BRA `(.L_x_1849) ;  /* 0x0000000000082947 */ /* 0x004fd80003800000 */
[----:B------:R-:W2:Y:S02]  /*1d60*/  SYNCS.PHASECHK.TRANS64.TRYWAIT P2, [R3+URZ+0x38830], R0 ;  /* 0x03883000030075a7 */ /* 0x000ea4000804017f */
[----:B--2---:R-:W-:Y:S05]  /*1d70*/  @!P2 BRA `(.L_x_1850) ;  /* 0x000000ec00a8a947 */ /* 0x004fea0003800000 */
.L_x_1849:
[----:B------:R-:W-:Y:S05]  /*1d80*/  WARPSYNC.ALL ;  /* 0x0000000000007948 */ /* 0x000fea0003800000 */
[----:B------:R-:W-:Y:S01]  /*1d90*/  UIADD3 UR4, UR38, 0x28400, URZ ;  /* 0x0002840026047890 */ /* 0x000fe2000fffe03f */
[----:B------:R-:W-:Y:S01]  /*1da0*/  WARPGROUP.ARRIVE ;  /* 0x00000000000079c5 */ /* 0x000fe20000000000 */
[----:B------:R-:W-:Y:S01]  /*1db0*/  ULOP3.LUT UR32, UR41, 0x10000, URZ, 0xfc, !UPT ;  /* 0x0001000029207892 */ /* 0x000fe2000f8efc3f */
[----:B------:R-:W-:Y:S01]  /*1dc0*/  VIADD R6, R23, UR42 ;  /* 0x0000002a17067c36 */ /* 0x000fe20008000000 */
[----:B------:R-:W-:Y:S01]  /*1dd0*/  USHF.R.U32.HI UR4, URZ, 0x4, UR4 ;  /* 0x000000043f047899 */ /* 0x000fe20008011604 */
[----:B------:R-:W-:Y:S01]  /*1de0*/  IMAD.U32 R15, RZ, RZ, UR39 ;  /* 0x00000027ff0f7e24 */ /* 0x000fe2000f8e00ff */
[----:B------:R-:W-:Y:S01]  /*1df0*/  UMOV UR33, 0x40000040 ;  /* 0x4000004000217882 */ /* 0x000fe20000000000 */
[----:B------:R-:W-:Y:S01]  /*1e00*/  UMOV UR35, 0x40000040 ;  /* 0x4000004000237882 */ /* 0x000fe20000000000 */
[----:B------:R-:W-:Y:S01]  /*1e10*/  ULOP3.LUT UR4, UR4, 0x3fff, URZ, 0xc0, !UPT ;  /* 0x00003fff04047892 */ /* 0x000fe2000f8ec03f */
[----:B-12---:R-:W-:Y:S01]  /*1e20*/  @!P1 VIADD R3, R3, 0x38840 ;  /* 0x0003884003039836 */ /* 0x006fe20000000000 */
[----:B------:R-:W-:Y:S01]  /*1e30*/  UIADD3 UR28, UR32, 0x2, URZ ;  /* 0x00000002201c7890 */ /* 0x000fe2000fffe03f */
[--C-:B------:R-:W-:Y:S01]  /*1e40*/  IMAD.MOV.U32 R150, RZ, RZ, R151.reuse ;  /* 0x000000ffff967224 */ /* 0x100fe200078e0097 */
[----:B------:R-:W-:Y:S01]  /*1e50*/  ULOP3.LUT UR46, UR4, 0x10000, URZ, 0xfc, !UPT ;  /* 0x00010000042e7892 */ /* 0x000fe2000f8efc3f */
[----:B------:R-:W-:Y:S01]  /*1e60*/  IMAD.MOV.U32 R149, RZ, RZ, R151 ;  /* 0x000000ffff957224 */ /* 0x000fe200078e0097 */
[----:B------:R-:W-:Y:S01]  /*1e70*/  UMOV UR29, 0x40000040 ;  /* 0x40000040001d7882 */ /* 0x000fe20000000000 */
[----:B------:R-:W-:Y:S01]  /*1e80*/  UMOV UR31, 0x40000040 ;  /* 0x40000040001f7882 */ /* 0x000fe20000000000 */
[----:B------:R-:W-:Y:S01]  /*1e90*/  ULEA UR34, UR37, UR46, 0xb ;  /* 0x0000002e25227291 */ /* 0x000fe2000f8e583f */
[----:B------:R-:W-:Y:S01]  /*1ea0*/  @!P1 PRMT R3, RZ, 0x654, R3 ;  /* 0x00000654ff039816 */ /* 0x000fe20000000003 */
[----:B------:R-:W-:Y:S01]  /*1eb0*/  UIADD3 UR24, UR32, 0x4, URZ ;  /* 0x0000000420187890 */ /* 0x000fe2000fffe03f */
[--C-:B------:R-:W-:Y:S01]  /*1ec0*/  IMAD.MOV.U32 R148, RZ, RZ, R151.reuse ;  /* 0x000000ffff947224 */ /* 0x100fe200078e0097 */
[----:B------:R-:W-:Y:S01]  /*1ed0*/  UIADD3 UR30, UR34, 0x2, URZ ;  /* 0x00000002221e7890 */ /* 0x000fe2000fffe03f */
[--C-:B------:R-:W-:Y:S01]  /*1ee0*/  IMAD.MOV.U32 R147, RZ, RZ, R151.reuse ;  /* 0x000000ffff937224 */ /* 0x100fe200078e0097 */
[----:B------:R-:W-:Y:S01]  /*1ef0*/  UIADD3 UR26, UR34, 0x4, URZ ;  /* 0x00000004221a7890 */ /* 0x000fe2000fffe03f */
[--C-:B------:R-:W-:Y:S01]  /*1f00*/  IMAD.MOV.U32 R146, RZ, RZ, R151.reuse ;  /* 0x000000ffff927224 */ /* 0x100fe200078e0097 */
[----:B------:R-:W-:Y:S01]  /*1f10*/  UMOV UR25, 0x40000040 ;  /* 0x4000004000197882 */ /* 0x000fe20000000000 */
[----:B------:R-:W-:Y:S01]  /*1f20*/  QGMMA.64x128x32.F32.E4M3.E4M3 R24, gdesc[UR32], RZ, !UPT, gsb0 ;  /* 0x01e00000201879f3 */ /* 0x000fe2000c0008ff */
        /* <DEDUP_REMOVED lines=95> */
[----:B------:R-:W-:Y:S01]  /*2520*/  QGMMA.64x128x32.F32.E4M3.E4M3 R24, gdesc[UR8], R24, gsb0 ;  /* 0x01e00000081879f3 */ /* 0x000fe20008000818 */
[----:B------:R-:W-:Y:S02]  /*2530*/  ULDC UR10, c[0x0][0x288] ;  /* 0x0000a200000a7ab9 */ /* 0x000fe40000000800 */
[----:B------:R-:W-:Y:S02]  /*2540*/  WARPGROUP.DEPBAR.LE gsb0, 0x0 ;  /* 0x00008000000079c5 */ /* 0x000fe40000010000 */
[----:B------:R-:W-:-:S07]  /*2550*/  WARPGROUP.ARRIVE ;  /* 0x00000000000079c5 */ /* 0x000fce0000000000 */
[----:B------:R-:W-:Y:S01]  /*2560*/  QGMMA.64x128x32.F32.E4M3.E4M3 R24, gdesc[UR4], R24, gsb0 ;  /* 0x01e00000041879f3 */ /* 0x000fe20008000818 */
[----:B------:R-:W-:Y:S01]  /*2570*/  UMOV UR6, 0xffffff80 ;  /* 0xffffff8000067882 */ /* 0x000fe20000000000 */
[----:B------:R-:W-:Y:S01]  /*2580*/  ULDC UR7, c[0x0][0x2e0] ;  /* 0x0000b80000077ab9 */ /* 0x000fe20000000800 */
[----:B------:R-:W-:Y:S02]  /*2590*/  UIMAD UR6, UR45, UR6, 0x80 ;  /* 0x000000802d0674a4 */ /* 0x000fe4000f8e0206 */
[----:B------:R-:W-:Y:S02]  /*25a0*/  UIADD3 UR45, UR45, -0x2, URZ ;  /* 0xfffffffe2d2d7890 */ /* 0x000fe4000fffe03f */
[----:B------:R-:W-:Y:S02]  /*25b0*/  UIMAD UR6, UR40, UR7, UR6 ;  /* 0x00000007280672a4 */ /* 0x000fe4000f8e0206 */
[----:B------:R-:W-:Y:S02]  /*25c0*/  UIMAD UR40, UR40, UR7, -UR10 ;  /* 0x00000007282872a4 */ /* 0x000fe4000f8e0a0a */
[----:B------:R-:W-:-:S02]  /*25d0*/  UIADD3 UR11, UR6, 0x1, -UR10 ;  /* 0x00000001060b7890 */ /* 0x000fc4000fffe80a */
[----:B------:R-:W-:Y:S01]  /*25e0*/  IMAD.U32 R7, RZ, RZ, UR6 ;  /* 0x00000006ff077e24 */ /* 0x000fe2000f8e00ff */
[----:B------:R-:W-:-:S03]  /*25f0*/  UIADD3 UR40, UR42, UR40, URZ ;  /* 0x000000282a287290 */ /* 0x000fc6000fffe03f */
[----:B------:R-:W-:Y:S01]  /*2600*/  IMAD.U32 R5, RZ, RZ, UR11 ;  /* 0x0000000bff057e24 */ /* 0x000fe2000f8e00ff */
[----:B------:R-:W-:Y:S01]  /*2610*/  USHF.R.S32.HI UR6, URZ, 0x1f, UR40 ;  /* 0x0000001f3f067899 */ /* 0x000fe20008011428 */
[C---:B------:R-:W-:Y:S02]  /*2620*/  IMAD R2, R22.reuse, -0x2, R7 ;  /* 0xfffffffe16027824 */ /* 0x040fe400078e0207 */
[----:B------:R-:W-:Y:S01]  /*2630*/  IMAD R5, R22, -0x2, R5 ;  /* 0xfffffffe16057824 */ /* 0x000fe200078e0205 */
[----:B------:R-:W-:-:S04]  /*2640*/  ULEA.HI UR6, UR6, UR40, URZ, 0x7 ;  /* 0x0000002806067291 */ /* 0x000fc8000f8f383f */
[----:B------:R-:W-:Y:S01]  /*2650*/  IADD3 R7, R5, 0x8, R6 ;  /* 0x0000000805077810 */ /* 0x000fe20007ffe006 */
[----:B------:R-:W-:-:S03]  /*2660*/  USHF.R.S32.HI UR6, URZ, 0x7, UR6 ;  /* 0x000000073f067899 */ /* 0x000fc60008011406 */
[----:B------:R-:W-:Y:S01]  /*2670*/  VIMNMX R7, R2, R7, PT ;  /* 0x0000000702077248 */ /* 0x000fe20003fe0100 */
[----:B------:R-:W-:Y:S01]  /*2680*/  UISETP.LT.AND UP0, UPT, URZ, UR6, UPT ;  /* 0x000000063f00728c */ /* 0x000fe2000bf01270 */
[----:B------:R-:W-:Y:S02]  /*2690*/  VIADDMNMX R2, R6, R5, R2, PT ;  /* 0x0000000506027246 */ /* 0x000fe40003800102 */
[C---:B------:R-:W-:Y:S01]  /*26a0*/  ISETP.GT.AND P2, PT, R7.reuse, RZ, PT ;  /* 0x000000ff0700720c */ /* 0x040fe20003f44270 */
[----:B------:R-:W-:Y:S01]  /*26b0*/  USEL UR47, URZ, UR6, !UP0 ;  /* 0x000000063f2f7287 */ /* 0x000fe2000c000000 */
[C---:B------:R-:W-:Y:S02]  /*26c0*/  ISETP.GT.AND P3, PT, R7.reuse, 0x1, PT ;  /* 0x000000010700780c */ /* 0x040fe40003f64270 */
[----:B------:R-:W-:Y:S01]  /*26d0*/  ISETP.GT.AND P4, PT, R7, 0x8, PT ;  /* 0x000000080700780c */ /* 0x000fe20003f84270 */
[----:B------:R-:W-:Y:S01]  /*26e0*/  UISETP.GE.AND UP0, UPT, UR45, UR47, UPT ;  /* 0x0000002f2d00728c */ /* 0x000fe2000bf06270 */
[----:B------:R-:W-:-:S02]  /*26f0*/  WARPGROUP.DEPBAR.LE gsb0, 0x0 ;  /* 0x00008000000079c5 */ /* 0x000fc40000010000 */
[----:B------:R-:W-:Y:S01]  /*2700*/  FSEL R26, R26, -INF , P2 ;  /* 0xff8000001a1a7808 */ /* 0x000fe20001000000 */
[----:B------:R1:W-:Y:S01]  /*2710*/  @!P1 SYNCS.ARRIVE.TRANS64.RED.A1T0 RZ, [R3+URZ], RZ ;  /* 0x000000ff03ff99a7 */ /* 0x0003e2000810043f */
[----:B------:R-:W-:Y:S02]  /*2720*/  FSEL R27, R27, -INF , P3 ;  /* 0xff8000001b1b7808 */ /* 0x000fe40001800000 */
[C---:B------:R-:W-:Y:S02]  /*2730*/  ISETP.GT.AND P2, PT, R7.reuse, 0x9, PT ;  /* 0x000000090700780c */ /* 0x040fe40003f44270 */
[----:B------:R-:W-:Y:S02]  /*2740*/  FSEL R30, R30, -INF , P4 ;  /* 0xff8000001e1e7808 */ /* 0x000fe40002000000 */
[----:B------:R-:W-:Y:S02]  /*2750*/  FMNMX.FTZ R9, R26, R27, !PT ;  /* 0x0000001b1a097209 */ /* 0x000fe40007810000 */
[----:B------:R-:W-:-:S02]  /*2760*/  ISETP.GT.AND P3, PT, R7, 0x10, PT ;  /* 0x000000100700780c */ /* 0x000fc40003f64270 */
[----:B------:R-:W-:Y:S02]  /*2770*/  FSEL R31, R31, -INF , P2 ;  /* 0xff8000001f1f7808 */ /* 0x000fe40001000000 */
[----:B------:R-:W-:Y:S02]  /*2780*/  FMNMX.FTZ R0, R30, R9, !PT ;  /* 0x000000091e007209 */ /* 0x000fe40007810000 */
[----:B------:R-:W-:Y:S02]  /*2790*/  ISETP.GT.AND P2, PT, R7, 0x11, PT ;  /* 0x000000110700780c */ /* 0x000fe40003f44270 */
        /* <DEDUP_REMOVED lines=80> */
[----:B------:R-:W-:-:S02]  /*2ca0*/  FSEL R87, R87, -INF , P2 ;  /* 0xff80000057577808 */ /* 0x000fc40001000000 */
[----:B------:R-:W-:Y:S02]  /*2cb0*/  FMNMX.FTZ R0, R86, R7, !PT ;  /* 0x0000000756007209 */ /* 0x000fe40007810000 */
[C---:B------:R-:W-:Y:S02]  /*2cc0*/  ISETP.GT.AND P3, PT, R2.reuse, 0x1, PT ;  /* 0x000000010200780c */ /* 0x040fe40003f64270 */
[----:B------:R-:W-:Y:S02]  /*2cd0*/  FMNMX.FTZ R7, R87, R0, !PT ;  /* 0x0000000057077209 */ /* 0x000fe40007810000 */
[----:B------:R-:W-:Y:S02]  /*2ce0*/  ISETP.GT.AND P4, PT, R2, 0x8, PT ;  /* 0x000000080200780c */ /* 0x000fe40003f84270 */
[----:B------:R-:W-:Y:S01]  /*2cf0*/  FSEL R35, R25, -INF , P3 ;  /* 0xff80000019237808 */ /* 0x000fe20001800000 */
[----:B------:R-:W2:Y:S01]  /*2d00*/  SHFL.BFLY PT, R0, R7, 0x2, 0x1f ;  /* 0x0c401f0007007f89 */ /* 0x000ea200000e0000 */
[----:B------:R-:W-:-:S02]  /*2d10*/  FSEL R38, R28, -INF , P4 ;  /* 0xff8000001c267808 */ /* 0x000fc40002000000 */
[----:B------:R-:W-:-:S04]  /*2d20*/  ISETP.GT.AND P3, PT, R2, 0x10, PT ;  /* 0x000000100200780c */ /* 0x000fc80003f64270 */
[----:B------:R-:W-:Y:S02]  /*2d30*/  FSEL R32, R32, -INF , P3 ;  /* 0xff80000020207808 */ /* 0x000fe40001800000 */
[----:B------:R-:W-:-:S04]  /*2d40*/  ISETP.GT.AND P3, PT, R2, 0x18, PT ;  /* 0x000000180200780c */ /* 0x000fc80003f64270 */
[----:B------:R-:W-:Y:S02]  /*2d50*/  FSEL R36, R36, -INF , P3 ;  /* 0xff80000024247808 */ /* 0x000fe40001800000 */
[----:B------:R-:W-:-:S04]  /*2d60*/  ISETP.GT.AND P3, PT, R2, 0x20, PT ;  /* 0x000000200200780c */ /* 0x000fc80003f64270 */
[----:B------:R-:W-:Y:S02]  /*2d70*/  FSEL R40, R40, -INF , P3 ;  /* 0xff80000028287808 */ /* 0x000fe40001800000 */
[----:B------:R-:W-:Y:S02]  /*2d80*/  ISETP.GT.AND P3, PT, R2, 0x28, PT ;  /* 0x000000280200780c */ /* 0x000fe40003f64270 */
[----:B--2---:R-:W-:Y:S02]  /*2d90*/  FMNMX.FTZ R12, R7, R0, !PT ;  /* 0x00000000070c7209 */ /* 0x004fe40007810000 */
[----:B------:R-:W-:Y:S02]  /*2da0*/  FSEL R44, R44, -INF , P3 ;  /* 0xff8000002c2c7808 */ /* 0x000fe40001800000 */
[----:B------:R-:W-:Y:S01]  /*2db0*/  ISETP.GT.AND P3, PT, R2, 0x30, PT ;  /* 0x000000300200780c */ /* 0x000fe20003f64270 */
[----:B------:R-:W2:Y:S03]  /*2dc0*/  SHFL.BFLY PT, R13, R12, 0x1, 0x1f ;  /* 0x0c201f000c0d7f89 */ /* 0x000ea600000e0000 */
        /* <DEDUP_REMOVED lines=10> */
[C---:B------:R-:W-:Y:S01]  /*2e70*/  FSETP.NEU.FTZ.AND P2, PT, R0.reuse, -INF , PT ;  /* 0xff8000000000780b */ /* 0x040fe20003f5d000 */
[----:B------:R-:W-:-:S01]  /*2e80*/  FFMA.FTZ R4, R0, R15, -8 ;  /* 0xc100000000047423 */ /* 0x000fc2000001000f */
[----:B------:R-:W-:-:S04]  /*2e90*/  ISETP.GT.AND P3, PT, R2, 0x58, PT ;  /* 0x000000580200780c */ /* 0x000fc80003f64270 */
[----:B------:R-:W-:Y:S02]  /*2ea0*/  FSEL R88, R4, RZ, P2 ;  /* 0x000000ff04587208 */ /* 0x000fe40001000000 */
[----:B------:R-:W-:Y:S02]  /*2eb0*/  ISETP.GT.AND P2, PT, R2, RZ, PT ;  /* 0x000000ff0200720c */ /* 0x000fe40003f44270 */
[----:B------:R-:W-:Y:S01]  /*2ec0*/  FSEL R68, R68, -INF , P3 ;  /* 0xff80000044447808 */ /* 0x000fe20001800000 */
[----:B------:R-:W-:-:S01]  /*2ed0*/  FFMA.FTZ R14, R11, UR39, -R88 ;  /* 0x000000270b0e7c23 */ /* 0x000fc20008010858 */
[----:B------:R-:W-:Y:S01]  /*2ee0*/  FSEL R34, R24, -INF , P2 ;  /* 0xff80000018227808 */ /* 0x000fe20001000000 */
[----:B------:R-:W-:-:S01]  /*2ef0*/  FFMA.FTZ R4, R26, UR39, -R88 ;  /* 0x000000271a047c23 */ /* 0x000fc20008010858 */
[----:B------:R-:W-:Y:S01]  /*2f00*/  ISETP.GT.AND P2, PT, R2, 0x9, PT ;  /* 0x000000090200780c */ /* 0x000fe20003f44270 */
[----:B------:R-:W-:-:S01]  /*2f10*/  FFMA.FTZ R5, R27, UR39, -R88 ;  /* 0x000000271b057c23 */ /* 0x000fc20008010858 */
[----:B------:R-:W-:Y:S01]  /*2f20*/  FMNMX.FTZ R7, R34, R35, !PT ;  /* 0x0000002322077209 */ /* 0x000fe20007810000 */
[----:B------:R-:W-:-:S01]  /*2f30*/  FFMA.FTZ R42, R42, UR39, -R88 ;  /* 0x000000272a2a7c23 */ /* 0x000fc20008010858 */
[----:B------:R-:W-:Y:S01]  /*2f40*/  FSEL R39, R29, -INF , P2 ;  /* 0xff8000001d277808 */ /* 0x000fe20001000000 */
[----:B------:R-:W-:-:S01]  /*2f50*/  FFMA.FTZ R6, R30, UR39, -R88 ;  /* 0x000000271e067c23 */ /* 0x000fc20008010858 */
[----:B------:R-:W-:Y:S01]  /*2f60*/  FMNMX.FTZ R12, R38, R7, !PT ;  /* 0x00000007260c7209 */ /* 0x000fe20007810000 */
[----:B------:R-:W-:Y:S01]  /*2f70*/  MUFU.EX2 R4, R4 ;  /* 0x0000000400047308 */ /* 0x000fe20000000800 */
[----:B------:R-:W-:Y:S01]  /*2f80*/  ISETP.GT.AND P2, PT, R2, 0x11, PT ;  /* 0x000000110200780c */ /* 0x000fe20003f44270 */
[--C-:B------:R-:W-:Y:S01]  /*2f90*/  FFMA.FTZ R31, R31, UR39, -R88.reuse ;  /* 0x000000271f1f7c23 */ /* 0x100fe20008010858 */
[----:B------:R-:W-:Y:S01]  /*2fa0*/  FMNMX.FTZ R13, R39, R12, !PT ;  /* 0x0000000c270d7209 */ /* 0x000fe20007810000 */
[--C-:B------:R-:W-:Y:S01]  /*2fb0*/  FFMA.FTZ R8, R8, UR39, -R88.reuse ;  /* 0x0000002708087c23 */ /* 0x100fe20008010858 */
[----:B------:R-:W-:Y:S01]  /*2fc0*/  FSEL R33, R33, -INF , P2 ;  /* 0xff80000021217808 */ /* 0x000fe20001000000 */
[--C-:B------:R-:W-:Y:S01]  /*2fd0*/  FFMA.FTZ R9, R9, UR39, -R88.reuse ;  /* 0x0000002709097c23 */ /* 0x100fe20008010858 */
[----:B------:R-:W-:Y:S01]  /*2fe0*/  FMNMX.FTZ R12, R32, R13, !PT ;  /* 0x0000000d200c7209 */ /* 0x000fe20007810000 */
[----:B------:R-:W2:Y:S01]  /*2ff0*/  MUFU.EX2 R5, R5 ;  /* 0x0000000500057308 */ /* 0x000ea20000000800 */
[----:B------:R-:W-:Y:S01]  /*3000*/  ISETP.GT.AND P2, PT, R2, 0x19, PT ;  /* 0x000000190200780c */ /* 0x000fe20003f44270 */
[--C-:B------:R-:W-:Y:S01]  /*3010*/  FFMA.FTZ R10, R10, UR39, -R88.reuse ;  /* 0x000000270a0a7c23 */ /* 0x100fe20008010858 */
[----:B------:R-:W-:Y:S01]  /*3020*/  FMNMX.FTZ R13, R33, R12, !PT ;  /* 0x0000000c210d7209 */ /* 0x000fe20007810000 */
[--C-:B------:R-:W-:Y:S01]  /*3030*/  FFMA.FTZ R21, R47, UR39, -R88.reuse ;  /* 0x000000272f157c23 */ /* 0x100fe20008010858 */
[----:B------:R-:W-:Y:S01]  /*3040*/  FSEL R37, R37, -INF , P2 ;  /* 0xff80000025257808 */ /* 0x000fe20001000000 */
[--C-:B------:R-:W-:Y:S01]  /*3050*/  FFMA.FTZ R50, R50, UR39, -R88.reuse ;  /* 0x0000002732327c23 */ /* 0x100fe20008010858 */
[----:B------:R-:W-:Y:S01]  /*3060*/  FMNMX.FTZ R12, R36, R13, !PT ;  /* 0x0000000d240c7209 */ /* 0x000fe20007810000 */
[----:B------:R-:W3:Y:S01]  /*3070*/  MUFU.EX2 R6, R6 ;  /* 0x0000000600067308 */ /* 0x000ee20000000800 */
[----:B------:R-:W-:Y:S01]  /*3080*/  ISETP.GT.AND P2, PT, R2, 0x21, PT ;  /* 0x000000210200780c */ /* 0x000fe20003f44270 */
[--C-:B------:R-:W-:Y:S01]  /*3090*/  FFMA.FTZ R54, R54, UR39, -R88.reuse ;  /* 0x0000002736367c23 */ /* 0x100fe20008010858 */
[----:B------:R-:W-:Y:S01]  /*30a0*/  FMNMX.FTZ R13, R37, R12, !PT ;  /* 0x0000000c250d7209 */ /* 0x000fe20007810000 */
[--C-:B------:R-:W-:Y:S01]  /*30b0*/  FFMA.FTZ R55, R55, UR39, -R88.reuse ;  /* 0x0000002737377c23 */ /* 0x100fe20008010858 */
[----:B------:R-:W-:Y:S01]  /*30c0*/  FSEL R41, R41, -INF , P2 ;  /* 0xff80000029297808 */ /* 0x000fe20001000000 */
[--C-:B------:R-:W-:Y:S01]  /*30d0*/  FFMA.FTZ R29, R59, UR39, -R88.reuse ;  /* 0x000000273b1d7c23 */ /* 0x100fe20008010858 */
[----:B------:R-:W-:Y:S01]  /*30e0*/  FMNMX.FTZ R12, R40, R13, !PT ;  /* 0x0000000d280c7209 */ /* 0x000fe20007810000 */
[----:B------:R-:W4:Y:S01]  /*30f0*/  MUFU.EX2 R7, R31 ;  /* 0x0000001f00077308 */ /* 0x000f220000000800 */
[----:B------:R-:W-:Y:S01]  /*3100*/  ISETP.GT.AND P2, PT, R2, 0x29, PT ;  /* 0x000000290200780c */ /* 0x000fe20003f44270 */
[----:B--2---:R-:W-:Y:S01]  /*3110*/  FADD.FTZ R47, R4, R5 ;  /* 0x00000005042f7221 */ /* 0x004fe20000010000 */
        /* <DEDUP_REMOVED lines=13> */
[----:B------:R5:W-:Y:S01]  /*31f0*/  MUFU.EX2 R13, R14 ;  /* 0x0000000e000d7308 */ /* 0x000be20000000800 */
[----:B------:R-:W-:Y:S01]  /*3200*/  ISETP.GT.AND P2, PT, R2, 0x39, PT ;  /* 0x000000390200780c */ /* 0x000fe20003f44270 */
[--C-:B------:R-:W-:Y:S01]  /*3210*/  FFMA.FTZ R78, R78, UR39, -R88.reuse ;  /* 0x000000274e4e7c23 */ /* 0x100fe20008010858 */
[----:B------:R-:W-:Y:S01]  /*3220*/  FMNMX.FTZ R15, R49, R12, !PT ;  /* 0x0000000c310f7209 */ /* 0x000fe20007810000 */
[--C-:B------:R-:W-:Y:S01]  /*3230*/  FFMA.FTZ R12, R43, UR39, -R88.reuse ;  /* 0x000000272b0c7c23 */ /* 0x100fe20008010858 */
[----:B------:R-:W-:Y:S01]  /*3240*/  FSEL R53, R53, -INF , P2 ;  /* 0xff80000035357808 */ /* 0x000fe20001000000 */
[----:B------:R-:W-:Y:S01]  /*3250*/  IMAD.U32 R43, RZ, RZ, UR39 ;  /* 0x00000027ff2b7e24 */ /* 0x000fe2000f8e00ff */
[----:B------:R-:W-:Y:S01]  /*3260*/  ISETP.GT.AND P2, PT, R2, 0x41, PT ;  /* 0x000000410200780c */ /* 0x000fe20003f44270 */
[----:B------:R-:W-:Y:S01]  /*3270*/  MUFU.EX2 R11, R42 ;  /* 0x0000002a000b7308 */ /* 0x000fe20000000800 */
[----:B-----5:R-:W-:Y:S01]  /*3280*/  FMNMX.FTZ R14, R52, R15, !PT ;  /* 0x0000000f340e7209 */ /* 0x020fe20007810000 */
[--C-:B------:R-:W-:Y:S01]  /*3290*/  FFMA.FTZ R79, R79, UR39, -R88.reuse ;  /* 0x000000274f4f7c23 */ /* 0x100fe20008010858 */
[----:B------:R-:W-:Y:S01]  /*32a0*/  FSEL R57, R57, -INF , P2 ;  /* 0xff80000039397808 */ /* 0x000fe20001000000 */
[--C-:B------:R-:W-:Y:S01]  /*32b0*/  FFMA.FTZ R74, R74, UR39, -R88.reuse ;  /* 0x000000274a4a7c23 */ /* 0x100fe20008010858 */
[----:B------:R-:W-:Y:S01]  /*32c0*/  FMNMX.FTZ R15, R53, R14, !PT ;  /* 0x0000000e350f7209 */ /* 0x000fe20007810000 */
[--C-:B------:R-:W-:Y:S01]  /*32d0*/  FFMA.FTZ R14, R46, UR39, -R88.reuse ;  /* 0x000000272e0e7c23 */ /* 0x100fe20008010858 */
[----:B------:R-:W-:Y:S01]  /*32e0*/  ISETP.GT.AND P2, PT, R2, 0x49, PT ;  /* 0x000000490200780c */ /* 0x000fe20003f44270 */
[----:B------:R-:W-:Y:S01]  /*32f0*/  MUFU.EX2 R9, R9 ;  /* 0x0000000900097308 */ /* 0x000fe20000000800 */
[----:B------:R-:W-:Y:S01]  /*3300*/  FMNMX.FTZ R20, R56, R15, !PT ;  /* 0x0000000f38147209 */ /* 0x000fe20007810000 */
[--C-:B------:R-:W-:Y:S01]  /*3310*/  FFMA.FTZ R75, R75, UR39, -R88.reuse ;  /* 0x000000274b4b7c23 */ /* 0x100fe20008010858 */
[----:B------:R-:W-:Y:S01]  /*3320*/  FSEL R61, R61, -INF , P2 ;  /* 0xff8000003d3d7808 */ /* 0x000fe20001000000 */
[--C-:B------:R-:W-:Y:S01]  /*3330*/  FFMA.FTZ R87, R87, UR39, -R88.reuse ;  /* 0x0000002757577c23 */ /* 0x100fe20008010858 */
[----:B------:R-:W-:Y:S01]  /*3340*/  FMNMX.FTZ R15, R57, R20, !PT ;  /* 0x00000014390f7209 */ /* 0x000fe20007810000 */
[----:B------:R-:W-:Y:S01]  /*3350*/  FFMA.FTZ R31, R83, UR39, -R88 ;  /* 0x00000027531f7c23 */ /* 0x000fe20008010858 */
[----:B------:R-:W-:Y:S01]  /*3360*/  ISETP.GT.AND P2, PT, R2, 0x51, PT ;  /* 0x000000510200780c */ /* 0x000fe20003f44270 */
[----:B------:R-:W5:Y:S01]  /*3370*/  MUFU.EX2 R10, R10 ;  /* 0x0000000a000a7308 */ /* 0x000f620000000800 */
[----:B------:R-:W-:Y:S01]  /*3380*/  FMNMX.FTZ R20, R60, R15, !PT ;  /* 0x0000000f3c147209 */ /* 0x000fe20007810000 */
[--C-:B------:R-:W-:Y:S01]  /*3390*/  IMAD.MOV.U32 R83, RZ, RZ, R151.reuse ;  /* 0x000000ffff537224 */ /* 0x100fe200078e0097 */
[----:B------:R-:W-:Y:S01]  /*33a0*/  FSEL R65, R65, -INF , P2 ;  /* 0xff80000041417808 */ /* 0x000fe20001000000 */
[--C-:B------:R-:W-:Y:S01]  /*33b0*/  IMAD.MOV.U32 R67, RZ, RZ, R151.reuse ;  /* 0x000000ffff437224 */ /* 0x100fe200078e0097 */
[----:B------:R-:W-:Y:S01]  /*33c0*/  FMNMX.FTZ R15, R61, R20, !PT ;  /* 0x000000143d0f7209 */ /* 0x000fe20007810000 */
[----:B------:R-:W-:Y:S01]  /*33d0*/  IMAD.MOV.U32 R59, RZ, RZ, R151 ;  /* 0x000000ffff3b7224 */ /* 0x000fe200078e0097 */
[----:B------:R-:W-:Y:S01]  /*33e0*/  ISETP.GT.AND P2, PT, R2, 0x59, PT ;  /* 0x000000590200780c */ /* 0x000fe20003f44270 */
[----:B------:R-:W-:Y:S01]  /*33f0*/  MUFU.EX2 R12, R12 ;  /* 0x0000000c000c7308 */ /* 0x000fe20000000800 */
[----:B------:R-:W-:-:S02]  /*3400*/  FMNMX.FTZ R20, R64, R15, !PT ;  /* 0x0000000f40147209 */ /* 0x000fc40007810000 */
[----:B------:R-:W-:Y:S02]  /*3410*/  ISETP.GT.AND P3, PT, R2, 0x60, PT ;  /* 0x000000600200780c */ /* 0x000fe40003f64270 */
[----:B------:R-:W-:Y:S01]  /*3420*/  FMNMX.FTZ R25, R65, R20, !PT ;  /* 0x0000001441197209 */ /* 0x000fe20007810000 */
[----:B------:R-:W-:Y:S01]  /*3430*/  FFMA.FTZ R20, R51, UR39, -R88 ;  /* 0x0000002733147c23 */ /* 0x000fe20008010858 */
[----:B------:R-:W-:Y:S01]  /*3440*/  FSEL R69, R69, -INF , P2 ;  /* 0xff80000045457808 */ /* 0x000fe20001000000 */
[----:B------:R3:W-:Y:S01]  /*3450*/  MUFU.EX2 R15, R50 ;  /* 0x00000032000f7308 */ /* 0x0007e20000000800 */
[----:B------:R-:W-:Y:S01]  /*3460*/  FMNMX.FTZ R24, R68, R25, !PT ;  /* 0x0000001944187209 */ /* 0x000fe20007810000 */
[----:B------:R-:W-:Y:S01]  /*3470*/  IMAD.MOV.U32 R51, RZ, RZ, R151 ;  /* 0x000000ffff337224 */ /* 0x000fe200078e0097 */
[----:B------:R-:W-:Y:S02]  /*3480*/  ISETP.GT.AND P2, PT, R2, 0x61, PT ;  /* 0x000000610200780c */ /* 0x000fe40003f44270 */
[----:B------:R-:W-:-:S02]  /*3490*/  FSEL R72, R72, -INF , P3 ;  /* 0xff80000048487808 */ /* 0x000fc40001800000 */
[----:B------:R-:W-:Y:S01]  /*34a0*/  FMNMX.FTZ R25, R69, R24, !PT ;  /* 0x0000001845197209 */ /* 0x000fe20007810000 */
[----:B------:R-:W-:Y:S01]  /*34b0*/  MUFU.EX2 R14, R14 ;  /* 0x0000000e000e7308 */ /* 0x000fe20000000800 */
[----:B------:R-:W-:Y:S01]  /*34c0*/  ISETP.GT.AND P3, PT, R2, 0x68, PT ;  /* 0x000000680200780c */ /* 0x000fe20003f64270 */
[----:B---3--:R-:W-:Y:S01]  /*34d0*/  FADD.FTZ R50, R6, R47 ;  /* 0x0000002f06327221 */ /* 0x008fe20000010000 */
[----:B------:R-:W-:Y:S02]  /*34e0*/  FSEL R73, R73, -INF , P2 ;  /* 0xff80000049497808 */ /* 0x000fe40001000000 */
[----:B------:R-:W-:Y:S01]  /*34f0*/  FMNMX.FTZ R24, R72, R25, !PT ;  /* 0x0000001948187209 */ /* 0x000fe20007810000 */
[----:B----4-:R-:W-:-:S01]  /*3500*/  FADD.FTZ R47, R7, R50 ;  /* 0x00000032072f7221 */ /* 0x010fc20000010000 */
[----:B------:R-:W-:Y:S01]  /*3510*/  ISETP.GT.AND P2, PT, R2, 0x69, PT ;  /* 0x000000690200780c */ /* 0x000fe20003f44270 */
[----:B------:R-:W3:Y:S01]  /*3520*/  MUFU.EX2 R21, R21 ;  /* 0x0000001500157308 */ /* 0x000ee20000000800 */
[----:B------:R-:W-:Y:S01]  /*3530*/  FSEL R76, R76, -INF , P3 ;  /* 0xff8000004c4c7808 */ /* 0x000fe20001800000 */
[----:B--2---:R-:W-:Y:S01]  /*3540*/  FADD.FTZ R50, R8, R47 ;  /* 0x0000002f08327221 */ /* 0x004fe20000010000 */
[----:B------:R-:W-:Y:S01]  /*3550*/  FMNMX.FTZ R25, R73, R24, !PT ;  /* 0x0000001849197209 */ /* 0x000fe20007810000 */
[----:B------:R-:W-:Y:S01]  /*3560*/  IMAD.MOV.U32 R47, RZ, RZ, R151 ;  /* 0x000000ffff2f7224 */ /* 0x000fe200078e0097 */
[----:B------:R-:W-:-:S02]  /*3570*/  ISETP.GT.AND P3, PT, R2, 0x70, PT ;  /* 0x000000700200780c */ /* 0x000fc40003f64270 */
[----:B------:R-:W-:Y:S01]  /*3580*/  FSEL R77, R77, -INF , P2 ;  /* 0xff8000004d4d7808 */ /* 0x000fe20001000000 */
[----:B------:R-:W-:Y:S01]  /*3590*/  MUFU.EX2 R20, R20 ;  /* 0x0000001400147308 */ /* 0x000fe20000000800 */
[----:B------:R-:W-:Y:S02]  /*35a0*/  FMNMX.FTZ R24, R76, R25, !PT ;  /* 0x000000194c187209 */ /* 0x000fe40007810000 */
[----:B------:R-:W-:Y:S02]  /*35b0*/  ISETP.GT.AND P2, PT, R2, 0x71, PT ;  /* 0x000000710200780c */ /* 0x000fe40003f44270 */
[----:B------:R-:W-:Y:S02]  /*35c0*/  FSEL R80, R80, -INF , P3 ;  /* 0xff80000050507808 */ /* 0x000fe40001800000 */
[----:B------:R-:W-:Y:S01]  /*35d0*/  FMNMX.FTZ R25, R77, R24, !PT ;  /* 0x000000184d197209 */ /* 0x000fe20007810000 */
[----:B------:R-:W-:Y:S01]  /*35e0*/  MUFU.EX2 R54, R54 ;  /* 0x0000003600367308 */ /* 0x000fe20000000800 */
[----:B------:R-:W-:Y:S01]  /*35f0*/  ISETP.GT.AND P3, PT, R2, 0x78, PT ;  /* 0x000000780200780c */ /* 0x000fe20003f64270 */
[----:B------:R-:W-:Y:S01]  /*3600*/  FFMA.FTZ R24, R58, UR39, -R88 ;  /* 0x000000273a187c23 */ /* 0x000fe20008010858 */
[----:B------:R-:W-:Y:S01]  /*3610*/  FSEL R81, R81, -INF , P2 ;  /* 0xff80000051517808 */ /* 0x000fe20001000000 */
[----:B------:R-:W-:Y:S01]  /*3620*/  IMAD.MOV.U32 R58, RZ, RZ, R151 ;  /* 0x000000ffff3a7224 */ /* 0x000fe200078e0097 */
[----:B------:R-:W-:-:S02]  /*3630*/  FMNMX.FTZ R26, R80, R25, !PT ;  /* 0x00000019501a7209 */ /* 0x000fc40007810000 */
[----:B------:R-:W-:Y:S01]  /*3640*/  ISETP.GT.AND P2, PT, R2, 0x79, PT ;  /* 0x000000790200780c */ /* 0x000fe20003f44270 */
[----:B------:R-:W-:Y:S01]  /*3650*/  MUFU.EX2 R55, R55 ;  /* 0x0000003700377308 */ /* 0x000fe20000000800 */
[----:B------:R-:W-:Y:S02]  /*3660*/  FSEL R84, R84, -INF , P3 ;  /* 0xff80000054547808 */ /* 0x000fe40001800000 */
[----:B------:R-:W-:Y:S01]  /*3670*/  FMNMX.FTZ R25, R81, R26, !PT ;  /* 0x0000001a51197209 */ /* 0x000fe20007810000 */
[----:B------:R-:W-:-:S01]  /*3680*/  FFMA.FTZ R26, R82, UR39, -R88 ;  /* 0x00000027521a7c23 */ /* 0x000fc20008010858 */
[----:B------:R-:W-:Y:S01]  /*3690*/  FSEL R85, R85, -INF , P2 ;  /* 0xff80000055557808 */ /* 0x000fe20001000000 */
[--C-:B------:R-:W-:Y:S01]  /*36a0*/  IMAD.MOV.U32 R82, RZ, RZ, R151.reuse ;  /* 0x000000ffff527224 */ /* 0x100fe200078e0097 */
[----:B------:R-:W-:Y:S01]  /*36b0*/  FMNMX.FTZ R2, R84, R25, !PT ;  /* 0x0000001954027209 */ /* 0x000fe20007810000 */
[----:B------:R-:W-:Y:S01]  /*36c0*/  MUFU.EX2 R24, R24 ;  /* 0x0000001800187308 */ /* 0x000fe20000000800 */
[----:B-----5:R-:W-:Y:S01]  /*36d0*/  F2FP.SATFINITE.E4M3.F32.PACK_AB_MERGE_C R231, R13, R10, RZ ;  /* 0x0000000a0de7723e */ /* 0x020fe200048070ff */
[----:B------:R-:W-:Y:S01]  /*36e0*/  FFMA.FTZ R25, R66, UR39, -R88 ;  /* 0x0000002742197c23 */ /* 0x000fe20008010858 */
[----:B------:R-:W-:Y:S01]  /*36f0*/  FMNMX.FTZ R2, R85, R2, !PT ;  /* 0x0000000255027209 */ /* 0x000fe20007810000 */
[----:B------:R-:W-:Y:S01]  /*3700*/  IMAD.MOV.U32 R66, RZ, RZ, R151 ;  /* 0x000000ffff427224 */ /* 0x000fe200078e0097 */
[----:B------:R-:W-:-:S02]  /*3710*/  F2FP.SATFINITE.E4M3.F32.PACK_AB_MERGE_C R229, R7, R6, RZ ;  /* 0x0000000607e5723e */ /* 0x000fc400048070ff */
[----:B---3--:R-:W-:Y:S01]  /*3720*/  F2FP.SATFINITE.E4M3.F32.PACK_AB_MERGE_C R225, R21, R14, RZ ;  /* 0x0000000e15e1723e */ /* 0x008fe200048070ff */
[----:B------:R-:W2:Y:S01]  /*3730*/  SHFL.BFLY PT, R27, R2, 0x2, 0x1f ;  /* 0x0c401f00021b7f89 */ /* 0x000ea200000e0000 */
[----:B------:R-:W-:Y:S01]  /*3740*/  MUFU.EX2 R29, R29 ;  /* 0x0000001d001d7308 */ /* 0x000fe20000000800 */
[----:B------:R-:W-:Y:S02]  /*3750*/  F2FP.SATFINITE.E4M3.F32.PACK_AB_MERGE_C R229, R5, R4, R229 ;  /* 0x0000000405e5723e */ /* 0x000fe400048070e5 */
[----:B------:R-:W-:Y:S02]  /*3760*/  F2FP.SATFINITE.E4M3.F32.PACK_AB_MERGE_C R231, R9, R8, R231 ;  /* 0x0000000809e7723e */ /* 0x000fe400048070e7 */
[----:B------:R-:W-:-:S03]  /*3770*/  F2FP.SATFINITE.E4M3.F32.PACK_AB_MERGE_C R225, R12, R11, R225 ;  /* 0x0000000b0ce1723e */ /* 0x000fc600048070e1 */
[----:B------:R-:W-:Y:S08]  /*3780*/  MUFU.EX2 R62, R62 ;  /* 0x0000003e003e7308 */ /* 0x000ff00000000800 */
[----:B------:R-:W-:Y:S01]  /*3790*/  MUFU.EX2 R63, R63 ;  /* 0x0000003f003f7308 */ /* 0x000fe20000000800 */
[----:B--2---:R-:W-:-:S07]  /*37a0*/  FMNMX.FTZ R27, R2, R27, !PT ;  /* 0x0000001b021b7209 */ /* 0x004fce0007810000 */
[----:B------:R-:W-:Y:S01]  /*37b0*/  MUFU.EX2 R25, R25 ;  /* 0x0000001900197308 */ /* 0x000fe20000000800 */
[----:B------:R-:W2:Y:S07]  /*37c0*/  SHFL.BFLY PT, R2, R27, 0x1, 0x1f ;  /* 0x0c201f001b027f89 */ /* 0x000eae00000e0000 */
[----:B------:R-:W-:Y:S08]  /*37d0*/  MUFU.EX2 R30, R30 ;  /* 0x0000001e001e7308 */ /* 0x000ff00000000800 */
[----:B------:R-:W-:Y:S08]  /*37e0*/  MUFU.EX2 R70, R70 ;  /* 0x0000004600467308 */ /* 0x000ff00000000800 */
[----:B------:R-:W-:Y:S01]  /*37f0*/  MUFU.EX2 R71, R71 ;  /* 0x0000004700477308 */ /* 0x000fe20000000800 */
[----:B--2---:R-:W-:Y:S01]  /*3800*/  FMNMX.FTZ R2, R27, R2, !PT ;  /* 0x000000021b027209 */ /* 0x004fe20007810000 */
[----:B------:R-:W-:Y:S01]  /*3810*/  FFMA.FTZ R27, R86, UR39, -R88 ;  /* 0x00000027561b7c23 */ /* 0x000fe20008010858 */
[----:B------:R-:W-:-:S02]  /*3820*/  IMAD.MOV.U32 R88, RZ, RZ, R151 ;  /* 0x000000ffff587224 */ /* 0x000fc400078e0097 */
[C---:B------:R-:W-:Y:S01]  /*3830*/  FSETP.NEU.FTZ.AND P2, PT, R2.reuse, -INF , PT ;  /* 0xff8000000200780b */ /* 0x040fe20003f5d000 */
[----:B------:R-:W-:-:S02]  /*3840*/  FFMA.FTZ R28, R2, R43, -8 ;  /* 0xc1000000021c7423 */ /* 0x000fc4000001002b */
[----:B------:R-:W-:Y:S01]  /*3850*/  MUFU.EX2 R78, R78 ;  /* 0x0000004e004e7308 */ /* 0x000fe20000000800 */
[----:B------:R-:W-:Y:S02]  /*3860*/  IMAD.MOV.U32 R86, RZ, RZ, R151 ;  /* 0x000000ffff567224 */ /* 0x000fe400078e0097 */
[----:B------:R-:W-:Y:S02]  /*3870*/  FSEL R42, R28, RZ, P2 ;  /* 0x000000ff1c2a7208 */ /* 0x000fe40001000000 */
[----:B------:R-:W-:-:S03]  /*3880*/  PLOP3.LUT P2, PT, PT, PT, UP0, 0x80, 0x0 ;  /* 0x000000000000781c */ /* 0x000fc60003f4f008 */
        /* <DEDUP_REMOVED lines=38> */
[----:B------:R-:W-:-:S02]  /*3af0*/  IMAD.MOV.U32 R85, RZ, RZ, R151 ;  /* 0x000000ffff557224 */ /* 0x000fc400078e0097 */
[----:B------:R-:W2:Y:S01]  /*3b00*/  MUFU.EX2 R32, R32 ;  /* 0x0000002000207308 */ /* 0x000ea20000000800 */
[----:B---3--:R-:W-:-:S07]  /*3b10*/  FADD.FTZ R46, R38, R43 ;  /* 0x0000002b262e7221 */ /* 0x008fce0000010000 */
        /* <DEDUP_REMOVED lines=12> */
[----:B------:R-:W2:Y:S01]  /*3be0*/  MUFU.EX2 R37, R37 ;  /* 0x0000002500257308 */ /* 0x000ea20000000800 */
[----:B-1----:R-:W-:-:S02]  /*3bf0*/  FADD.FTZ R3, R33, R46 ;  /* 0x0000002e21037221 */ /* 0x002fc40000010000 */
[----:B------:R-:W-:-:S04]  /*3c00*/  FADD.FTZ R50, R13, R50 ;  /* 0x000000320d327221 */ /* 0x000fc80000010000 */
[----:B------:R-:W-:Y:S01]  /*3c10*/  FADD.FTZ R43, R11, R50 ;  /* 0x000000320b2b7221 */ /* 0x000fe20000010000 */
[----:B------:R-:W1:Y:S01]  /*3c20*/  MUFU.EX2 R40, R40 ;  /* 0x0000002800287308 */ /* 0x000e620000000800 */
[----:B---3--:R-:W-:-:S02]  /*3c30*/  FADD.FTZ R46, R36, R3 ;  /* 0x00000003242e7221 */ /* 0x008fc40000010000 */
[----:B------:R-:W-:-:S04]  /*3c40*/  FADD.FTZ R43, R12, R43 ;  /* 0x0000002b0c2b7221 */ /* 0x000fc80000010000 */
[----:B------:R-:W-:Y:S01]  /*3c50*/  FADD.FTZ R50, R14, R43 ;  /* 0x0000002b0e327221 */ /* 0x000fe20000010000 */
[----:B------:R-:W3:Y:S01]  /*3c60*/  MUFU.EX2 R41, R41 ;  /* 0x0000002900297308 */ /* 0x000ee20000000800 */
[----:B--2---:R-:W-:-:S02]  /*3c70*/  FADD.FTZ R3, R37, R46 ;  /* 0x0000002e25037221 */ /* 0x004fc40000010000 */
[----:B------:R-:W-:Y:S01]  /*3c80*/  FADD.FTZ R50, R21, R50 ;  /* 0x0000003215327221 */ /* 0x000fe20000010000 */
[----:B------:R-:W-:Y:S01]  /*3c90*/  F2FP.SATFINITE.E4M3.F32.PACK_AB_MERGE_C R36, R37, R36, RZ ;  /* 0x000000242524723e */ /* 0x000fe200048070ff */
[----:B------:R-:W-:Y:S02]  /*3ca0*/  IMAD.MOV.U32 R37, RZ, RZ, R151 ;  /* 0x000000ffff257224 */ /* 0x000fe400078e0097 */
[----:B------:R-:W-:-:S01]  /*3cb0*/  FADD.FTZ R43, R15, R50 ;  /* 0x000000320f2b7221 */ /* 0x000fc20000010000 */
[----:B------:R-:W-:Y:S01]  /*3cc0*/  F2FP.SATFINITE.E4M3.F32.PACK_AB_MERGE_C R230, R33, R32, R36 ;  /* 0x0000002021e6723e */ /* 0x000fe20004807024 */
[----:B------:R-:W2:Y:S01]  /*3cd0*/  MUFU.EX2 R44, R44 ;  /* 0x0000002c002c7308 */ /* 0x000ea20000000800 */
[----:B-1----:R-:W-:-:S01]  /*3ce0*/  FADD.FTZ R46, R40, R3 ;  /* 0x00000003282e7221 */ /* 0x002fc20000010000 */
[----:B------:R-:W-:Y:S01]  /*3cf0*/  FADD.FTZ R43, R20, R43 ;  /* 0x0000002b142b7221 */ /* 0x000fe20000010000 */
[----:B------:R-:W-:-:S02]  /*3d00*/  IMAD.MOV.U32 R50, RZ, RZ, R151 ;  /* 0x000000ffff327224 */ /* 0x000fc400078e0097 */
[----:B------:R-:W-:Y:S02]  /*3d10*/  IMAD.MOV.U32 R36, RZ, RZ, R151 ;  /* 0x000000ffff247224 */ /* 0x000fe400078e0097 */
[----:B------:R-:W-:-:S01]  /*3d20*/  FADD.FTZ R10, R54, R43 ;  /* 0x0000002b360a7221 */ /* 0x000fc20000010000 */
[----:B------:R-:W-:Y:S01]  /*3d30*/  F2FP.SATFINITE.E4M3.F32.PACK_AB_MERGE_C R54, R55, R54, RZ ;  /* 0x000000363736723e */ /* 0x000fe200048070ff */
[----:B------:R-:W1:Y:S01]  /*3d40*/  MUFU.EX2 R45, R45 ;  /* 0x0000002d002d7308 */ /* 0x000e620000000800 */
[----:B---3--:R-:W-:-:S01]  /*3d50*/  FADD.FTZ R3, R41, R46 ;  /* 0x0000002e29037221 */ /* 0x008fc20000010000 */
[----:B------:R-:W-:Y:S01]  /*3d60*/  FADD.FTZ R55, R55, R10 ;  /* 0x0000000a37377221 */ /* 0x000fe20000010000 */
[----:B------:R-:W-:Y:S01]  /*3d70*/  F2FP.SATFINITE.E4M3.F32.PACK_AB_MERGE_C R227, R20, R15, R54 ;  /* 0x0000000f14e3723e */ /* 0x000fe20004807036 */
[----:B------:R-:W-:Y:S02]  /*3d80*/  IMAD.MOV.U32 R54, RZ, RZ, R151 ;  /* 0x000000ffff367224 */ /* 0x000fe400078e0097 */
[----:B------:R-:W-:-:S01]  /*3d90*/  FADD.FTZ R10, R24, R55 ;  /* 0x00000037180a7221 */ /* 0x000fc20000010000 */
[----:B------:R-:W-:Y:S01]  /*3da0*/  IMAD.MOV.U32 R55, RZ, RZ, R151 ;  /* 0x000000ffff377224 */ /* 0x000fe200078e0097 */
[----:B------:R-:W3:Y:S01]  /*3db0*/  MUFU.EX2 R48, R48 ;  /* 0x0000003000307308 */ /* 0x000ee20000000800 */
[----:B--2---:R-:W-:-:S01]  /*3dc0*/  FADD.FTZ R46, R44, R3 ;  /* 0x000000032c2e7221 */ /* 0x004fc20000010000 */
[----:B------:R-:W-:Y:S01]  /*3dd0*/  FADD.FTZ R7, R29, R10 ;  /* 0x0000000a1d077221 */ /* 0x000fe20000010000 */
[----:B------:R-:W-:-:S02]  /*3de0*/  IMAD.MOV.U32 R43, RZ, RZ, R151 ;  /* 0x000000ffff2b7224 */ /* 0x000fc400078e0097 */
[--C-:B------:R-:W-:Y:S02]  /*3df0*/  IMAD.MOV.U32 R33, RZ, RZ, R151.reuse ;  /* 0x000000ffff217224 */ /* 0x100fe400078e0097 */
        /* <DEDUP_REMOVED lines=8> */
[----:B---3--:R-:W-:-:S01]  /*3e80*/  FADD.FTZ R46, R48, R3 ;  /* 0x00000003302e7221 */ /* 0x008fc20000010000 */
[--C-:B------:R-:W-:Y:S02]  /*3e90*/  IMAD.MOV.U32 R41, RZ, RZ, R151.reuse ;  /* 0x000000ffff297224 */ /* 0x100fe400078e0097 */
[----:B------:R-:W-:-:S04]  /*3ea0*/  IMAD.MOV.U32 R40, RZ, RZ, R151 ;  /* 0x000000ffff287224 */ /* 0x000fc800078e0097 */
[----:B------:R-:W3:Y:S01]  /*3eb0*/  MUFU.EX2 R53, R53 ;  /* 0x0000003500357308 */ /* 0x000ee20000000800 */
[----:B--2---:R-:W-:-:S01]  /*3ec0*/  FADD.FTZ R3, R49, R46 ;  /* 0x0000002e31037221 */ /* 0x004fc20000010000 */
[----:B------:R-:W-:-:S06]  /*3ed0*/  IMAD.MOV.U32 R46, RZ, RZ, R151 ;  /* 0x000000ffff2e7224 */ /* 0x000fcc00078e0097 */
        /* <DEDUP_REMOVED lines=10> */
[--C-:B------:R-:W-:Y:S02]  /*3f80*/  IMAD.MOV.U32 R49, RZ, RZ, R151.reuse ;  /* 0x000000ffff317224 */ /* 0x100fe400078e0097 */
[----:B------:R-:W-:-:S04]  /*3f90*/  IMAD.MOV.U32 R48, RZ, RZ, R151 ;  /* 0x000000ffff307224 */ /* 0x000fc800078e0097 */
[----:B------:R-:W2:Y:S01]  /*3fa0*/  MUFU.EX2 R61, R61 ;  /* 0x0000003d003d7308 */ /* 0x000ea20000000800 */
[----:B-1----:R-:W-:-:S01]  /*3fb0*/  FADD.FTZ R3, R57, R6 ;  /* 0x0000000639037221 */ /* 0x002fc20000010000 */
[----:B------:R-:W-:Y:S01]  /*3fc0*/  FADD.FTZ R6, R62, R7 ;  /* 0x000000073e067221 */ /* 0x000fe20000010000 */
[----:B------:R-:W-:-:S03]  /*3fd0*/  F2FP.SATFINITE.E4M3.F32.PACK_AB_MERGE_C R62, R63, R62, RZ ;  /* 0x0000003e3f3e723e */ /* 0x000fc600048070ff */
[----:B------:R-:W-:Y:S01]  /*3fe0*/  FADD.FTZ R6, R63, R6 ;  /* 0x000000063f067221 */ /* 0x000fe20000010000 */
[----:B------:R-:W-:Y:S01]  /*3ff0*/  F2FP.SATFINITE.E4M3.F32.PACK_AB_MERGE_C R221, R29, R24, R62 ;  /* 0x000000181ddd723e */ /* 0x000fe2000480703e */
[----:B------:R-:W1:Y:S01]  /*4000*/  MUFU.EX2 R64, R64 ;  /* 0x0000004000407308 */ /* 0x000e620000000800 */
[----:B---3--:R-:W-:-:S01]  /*4010*/  FADD.FTZ R4, R60, R3 ;  /* 0x000000033c047221 */ /* 0x008fc20000010000 */
[----:B------:R-:W-:Y:S01]  /*4020*/  FADD.FTZ R3, R25, R6 ;  /* 0x0000000619037221 */ /* 0x000fe20000010000 */
[--C-:B------:R-:W-:Y:S02]  /*4030*/  IMAD.MOV.U32 R63, RZ, RZ, R151.reuse ;  /* 0x000000ffff3f7224 */ /* 0x100fe400078e0097 */
[----:B------:R-:W-:Y:S02]  /*4040*/  IMAD.MOV.U32 R62, RZ, RZ, R151 ;  /* 0x000000ffff3e7224 */ /* 0x000fe400078e0097 */
[----:B------:R-:W-:-:S01]  /*4050*/  FADD.FTZ R5, R30, R3 ;  /* 0x000000031e057221 */ /* 0x000fc20000010000 */
[----:B------:R-:W-:Y:S01]  /*4060*/  IMAD.MOV.U32 R29, RZ, RZ, R151 ;  /* 0x000000ffff1d7224 */ /* 0x000fe200078e0097 */
[----:B------:R-:W3:Y:S01]  /*4070*/  MUFU.EX2 R65, R65 ;  /* 0x0000004100417308 */ /* 0x000ee20000000800 */
[C---:B--2---:R-:W-:Y:S01]  /*4080*/  F2FP.SATFINITE.E4M3.F32.PACK_AB_MERGE_C R60, R61.reuse, R60, RZ ;  /* 0x0000003c3d3c723e */ /* 0x044fe200048070ff */
[----:B------:R-:W-:Y:S01]  /*4090*/  FADD.FTZ R61, R61, R4 ;  /* 0x000000043d3d7221 */ /* 0x000fe20000010000 */
[----:B------:R-:W-:-:S01]  /*40a0*/  FADD.FTZ R6, R70, R5 ;  /* 0x0000000546067221 */ /* 0x000fc20000010000 */
[----:B------:R-:W-:Y:S01]  /*40b0*/  F2FP.SATFINITE.E4M3.F32.PACK_AB_MERGE_C R70, R71, R70, RZ ;  /* 0x000000464746723e */ /* 0x000fe200048070ff */
[----:B------:R-:W-:Y:S01]  /*40c0*/  IMAD.MOV.U32 R24, RZ, RZ, R151 ;  /* 0x000000ffff187224 */ /* 0x000fe200078e0097 */
[----:B------:R-:W-:Y:S01]  /*40d0*/  F2FP.SATFINITE.E4M3.F32.PACK_AB_MERGE_C R220, R57, R56, R60 ;  /* 0x0000003839dc723e */ /* 0x000fe2000480703c */
[----:B------:R-:W-:-:S01]  /*40e0*/  FADD.FTZ R71, R71, R6 ;  /* 0x0000000647477221 */ /* 0x000fc20000010000 */
[----:B------:R-:W2:Y:S01]  /*40f0*/  MUFU.EX2 R68, R68 ;  /* 0x0000004400447308 */ /* 0x000ea20000000800 */
[----:B-1----:R-:W-:-:S01]  /*4100*/  FADD.FTZ R4, R64, R61 ;  /* 0x0000003d40047221 */ /* 0x002fc20000010000 */
[----:B------:R-:W-:Y:S01]  /*4110*/  F2FP.SATFINITE.E4M3.F32.PACK_AB_MERGE_C R223, R30, R25, R70 ;  /* 0x000000191edf723e */ /* 0x000fe20004807046 */
[----:B------:R-:W-:-:S02]  /*4120*/  IMAD.MOV.U32 R70, RZ, RZ, R151 ;  /* 0x000000ffff467224 */ /* 0x000fc400078e0097 */
[--C-:B------:R-:W-:Y:S02]  /*4130*/  IMAD.MOV.U32 R61, RZ, RZ, R151.reuse ;  /* 0x000000ffff3d7224 */ /* 0x100fe400078e0097 */
        /* <DEDUP_REMOVED lines=8> */
[----:B------:R-:W-:Y:S01]  /*41c0*/  F2FP.SATFINITE.E4M3.F32.PACK_AB_MERGE_C R3, R79, R78, RZ ;  /* 0x0000004e4f03723e */ /* 0x000fe200048070ff */
[----:B------:R-:W-:-:S05]  /*41d0*/  IMAD.MOV.U32 R25, RZ, RZ, R151 ;  /* 0x000000ffff197224 */ /* 0x000fca00078e0097 */
[----:B------:R-:W2:Y:S01]  /*41e0*/  MUFU.EX2 R72, R72 ;  /* 0x0000004800487308 */ /* 0x000ea20000000800 */
[C---:B-1----:R-:W-:Y:S01]  /*41f0*/  F2FP.SATFINITE.E4M3.F32.PACK_AB_MERGE_C R68, R69.reuse, R68, RZ ;  /* 0x000000444544723e */ /* 0x042fe200048070ff */
[----:B------:R-:W-:-:S03]  /*4200*/  FADD.FTZ R69, R69, R4 ;  /* 0x0000000445457221 */ /* 0x000fc60000010000 */
[----:B------:R-:W-:Y:S01]  /*4210*/  F2FP.SATFINITE.E4M3.F32.PACK_AB_MERGE_C R222, R65, R64, R68 ;  /* 0x0000004041de723e */ /* 0x000fe20004807044 */
[----:B------:R-:W-:Y:S02]  /*4220*/  IMAD.MOV.U32 R68, RZ, RZ, R151 ;  /* 0x000000ffff447224 */ /* 0x000fe400078e0097 */
[----:B------:R-:W1:Y:S01]  /*4230*/  MUFU.EX2 R75, R75 ;  /* 0x0000004b004b7308 */ /* 0x000e620000000800 */
[----:B---3--:R-:W-:-:S01]  /*4240*/  FADD.FTZ R6, R74, R71 ;  /* 0x000000474a067221 */ /* 0x008fc20000010000 */
[--C-:B------:R-:W-:Y:S02]  /*4250*/  IMAD.MOV.U32 R71, RZ, RZ, R151.reuse ;  /* 0x000000ffff477224 */ /* 0x100fe400078e0097 */
[--C-:B------:R-:W-:Y:S02]  /*4260*/  IMAD.MOV.U32 R65, RZ, RZ, R151.reuse ;  /* 0x000000ffff417224 */ /* 0x100fe400078e0097 */
[----:B------:R-:W-:Y:S02]  /*4270*/  IMAD.MOV.U32 R64, RZ, RZ, R151 ;  /* 0x000000ffff407224 */ /* 0x000fe400078e0097 */
[----:B------:R-:W3:Y:S01]  /*4280*/  MUFU.EX2 R73, R73 ;  /* 0x0000004900497308 */ /* 0x000ee20000000800 */
[----:B--2---:R-:W-:-:S01]  /*4290*/  FADD.FTZ R4, R72, R69 ;  /* 0x0000004548047221 */ /* 0x004fc20000010000 */
[----:B------:R-:W-:-:S06]  /*42a0*/  IMAD.MOV.U32 R69, RZ, RZ, R151 ;  /* 0x000000ffff457224 */ /* 0x000fcc00078e0097 */
[----:B------:R-:W2:Y:S01]  /*42b0*/  MUFU.EX2 R76, R76 ;  /* 0x0000004c004c7308 */ /* 0x000ea20000000800 */
[C---:B-1----:R-:W-:Y:S01]  /*42c0*/  F2FP.SATFINITE.E4M3.F32.PACK_AB_MERGE_C R217, R75.reuse, R74, R3 ;  /* 0x0000004a4bd9723e */ /* 0x042fe20004807003 */
[----:B------:R-:W-:Y:S01]  /*42d0*/  FADD.FTZ R75, R75, R6 ;  /* 0x000000064b4b7221 */ /* 0x000fe20000010000 */
[----:B------:R-:W-:-:S03]  /*42e0*/  IMAD.MOV.U32 R74, RZ, RZ, R151 ;  /* 0x000000ffff4a7224 */ /* 0x000fc600078e0097 */
[----:B------:R-:W-:Y:S01]  /*42f0*/  FADD.FTZ R78, R78, R75 ;  /* 0x0000004b4e4e7221 */ /* 0x000fe20000010000 */
[----:B------:R-:W-:Y:S01]  /*4300*/  IMAD.MOV.U32 R75, RZ, RZ, R151 ;  /* 0x000000ffff4b7224 */ /* 0x000fe200078e0097 */
[----:B------:R-:W1:Y:S01]  /*4310*/  MUFU.EX2 R77, R77 ;  /* 0x0000004d004d7308 */ /* 0x000e620000000800 */
[----:B---3--:R-:W-:-:S01]  /*4320*/  FADD.FTZ R3, R73, R4 ;  /* 0x0000000449037221 */ /* 0x008fc20000010000 */
[----:B------:R-:W-:Y:S01]  /*4330*/  FADD.FTZ R79, R79, R78 ;  /* 0x0000004e4f4f7221 */ /* 0x000fe20000010000 */
[----:B------:R-:W-:-:S05]  /*4340*/  IMAD.MOV.U32 R78, RZ, RZ, R151 ;  /* 0x000000ffff4e7224 */ /* 0x000fca00078e0097 */
[----:B------:R-:W3:Y:S01]  /*4350*/  MUFU.EX2 R26, R26 ;  /* 0x0000001a001a7308 */ /* 0x000ee20000000800 */
[----:B--2---:R-:W-:-:S07]  /*4360*/  FADD.FTZ R4, R76, R3 ;  /* 0x000000034c047221 */ /* 0x004fce0000010000 */
[----:B------:R-:W-:Y:S01]  /*4370*/  MUFU.EX2 R27, R27 ;  /* 0x0000001b001b7308 */ /* 0x000fe20000000800 */
[C---:B-1----:R-:W-:Y:S01]  /*4380*/  F2FP.SATFINITE.E4M3.F32.PACK_AB_MERGE_C R76, R77.reuse, R76, RZ ;  /* 0x0000004c4d4c723e */ /* 0x042fe200048070ff */
[----:B------:R-:W-:-:S03]  /*4390*/  FADD.FTZ R77, R77, R4 ;  /* 0x000000044d4d7221 */ /* 0x000fc60000010000 */
[----:B------:R-:W-:Y:S01]  /*43a0*/  F2FP.SATFINITE.E4M3.F32.PACK_AB_MERGE_C R216, R73, R72, R76 ;  /* 0x0000004849d8723e */ /* 0x000fe2000480704c */
[----:B------:R-:W-:Y:S02]  /*43b0*/  IMAD.MOV.U32 R76, RZ, RZ, R151 ;  /* 0x000000ffff4c7224 */ /* 0x000fe400078e0097 */
[----:B------:R1:W2:Y:S01]  /*43c0*/  MUFU.EX2 R28, R87 ;  /* 0x00000057001c7308 */ /* 0x0002a20000000800 */
[----:B---3--:R-:W-:-:S01]  /*43d0*/  FADD.FTZ R6, R26, R79 ;  /* 0x0000004f1a067221 */ /* 0x008fc20000010000 */
[--C-:B------:R-:W-:Y:S02]  /*43e0*/  IMAD.MOV.U32 R79, RZ, RZ, R151.reuse ;  /* 0x000000ffff4f7224 */ /* 0x100fe400078e0097 */
[--C-:B------:R-:W-:Y:S02]  /*43f0*/  IMAD.MOV.U32 R73, RZ, RZ, R151.reuse ;  /* 0x000000ffff497224 */ /* 0x100fe400078e0097 */
[--C-:B------:R-:W-:Y:S02]  /*4400*/  IMAD.MOV.U32 R72, RZ, RZ, R151.reuse ;  /* 0x000000ffff487224 */ /* 0x100fe400078e0097 */
[----:B------:R-:W3:Y:S01]  /*4410*/  MUFU.EX2 R80, R80 ;  /* 0x0000005000507308 */ /* 0x000ee20000000800 */
[----:B-1----:R-:W-:-:S07]  /*4420*/  IMAD.MOV.U32 R87, RZ, RZ, R151 ;  /* 0x000000ffff577224 */ /* 0x002fce00078e0097 */
[----:B------:R-:W1:Y:S01]  /*4430*/  MUFU.EX2 R31, R31 ;  /* 0x0000001f001f7308 */ /* 0x000e620000000800 */
[----:B--2---:R-:W-:-:S07]  /*4440*/  F2FP.SATFINITE.E4M3.F32.PACK_AB_MERGE_C R3, R28, R27, RZ ;  /* 0x0000001b1c03723e */ /* 0x004fce00048070ff */
[----:B------:R-:W2:Y:S01]  /*4450*/  MUFU.EX2 R81, R81 ;  /* 0x0000005100517308 */ /* 0x000ea20000000800 */
[----:B---3--:R-:W-:-:S01]  /*4460*/  FADD.FTZ R4, R80, R77 ;  /* 0x0000004d50047221 */ /* 0x008fc20000010000 */
[----:B------:R-:W-:-:S06]  /*4470*/  IMAD.MOV.U32 R77, RZ, RZ, R151 ;  /* 0x000000ffff4d7224 */ /* 0x000fcc00078e0097 */
[----:B------:R-:W3:Y:S01]  /*4480*/  MUFU.EX2 R84, R84 ;  /* 0x0000005400547308 */ /* 0x000ee20000000800 */
[C---:B-1----:R-:W-:Y:S01]  /*4490*/  F2FP.SATFINITE.E4M3.F32.PACK_AB_MERGE_C R219, R31.reuse, R26, R3 ;  /* 0x0000001a1fdb723e */ /* 0x042fe20004807003 */
[----:B------:R-:W-:Y:S01]  /*44a0*/  FADD.FTZ R6, R31, R6 ;  /* 0x000000061f067221 */ /* 0x000fe20000010000 */
[--C-:B------:R-:W-:Y:S02]  /*44b0*/  IMAD.MOV.U32 R31, RZ, RZ, R151.reuse ;  /* 0x000000ffff1f7224 */ /* 0x100fe400078e0097 */
[----:B------:R-:W-:Y:S02]  /*44c0*/  IMAD.MOV.U32 R26, RZ, RZ, R151 ;  /* 0x000000ffff1a7224 */ /* 0x000fe400078e0097 */
[----:B------:R-:W-:-:S01]  /*44d0*/  FADD.FTZ R27, R27, R6 ;  /* 0x000000061b1b7221 */ /* 0x000fc20000010000 */
[----:B------:R1:W4:Y:S01]  /*44e0*/  MUFU.EX2 R5, R42 ;  /* 0x0000002a00057308 */ /* 0x0003220000000800 */
[----:B--2---:R-:W-:-:S04]  /*44f0*/  FADD.FTZ R3, R81, R4 ;  /* 0x0000000451037221 */ /* 0x004fc80000010000 */
[----:B---3--:R-:W-:Y:S01]  /*4500*/  FADD.FTZ R4, R84, R3 ;  /* 0x0000000354047221 */ /* 0x008fe20000010000 */
[----:B------:R-:W-:-:S01]  /*4510*/  FADD.FTZ R3, R28, R27 ;  /* 0x0000001b1c037221 */ /* 0x000fc20000010000 */
[--C-:B-1----:R-:W-:Y:S02]  /*4520*/  IMAD.MOV.U32 R42, RZ, RZ, R151.reuse ;  /* 0x000000ffff2a7224 */ /* 0x102fe400078e0097 */
[--C-:B------:R-:W-:Y:S02]  /*4530*/  IMAD.MOV.U32 R28, RZ, RZ, R151.reuse ;  /* 0x000000ffff1c7224 */ /* 0x100fe400078e0097 */
[--C-:B------:R-:W-:Y:S01]  /*4540*/  IMAD.MOV.U32 R27, RZ, RZ, R151.reuse ;  /* 0x000000ffff1b7224 */ /* 0x100fe200078e0097 */
[C---:B----4-:R-:W-:Y:S01]  /*4550*/  F2FP.SATFINITE.E4M3.F32.PACK_AB_MERGE_C R7, R5.reuse, R84, RZ ;  /* 0x000000540507723e */ /* 0x050fe200048070ff */
[----:B------:R-:W-:Y:S01]  /*4560*/  FADD.FTZ R4, R5, R4 ;  /* 0x0000000405047221 */ /* 0x000fe20000010000 */
[----:B------:R-:W-:Y:S02]  /*4570*/  IMAD.MOV.U32 R84, RZ, RZ, R151 ;  /* 0x000000ffff547224 */ /* 0x000fe400078e0097 */
[----:B------:R-:W-:Y:S01]  /*4580*/  F2FP.SATFINITE.E4M3.F32.PACK_AB_MERGE_C R218, R81, R80, R7 ;  /* 0x0000005051da723e */ /* 0x000fe20004807007 */
[----:B------:R-:W-:-:S02]  /*4590*/  IMAD.MOV.U32 R81, RZ, RZ, R151 ;  /* 0x000000ffff517224 */ /* 0x000fc400078e0097 */
        /* <DEDUP_REMOVED lines=68> */
[----:B------:R-:W-:Y:S01]  /*49e0*/  UMOV UR6, UR45 ;  /* 0x0000002d00067c82 */ /* 0x000fe20008000000 */
[----:B------:R-:W-:Y:S01]  /*49f0*/  UMOV UR45, UR36 ;  /* 0x00000024002d7c82 */ /* 0x000fe20008000000 */
[----:B------:R-:W-:Y:S01]  /*4a00*/  ULDC UR58, c[0x0][0x2e0] ;  /* 0x0000b800003a7ab9 */ /* 0x000fe20000000800 */
[----:B------:R-:W-:Y:S01]  /*4a10*/  ULDC UR55, c[0x0][0x288] ;  /* 0x0000a20000377ab9 */ /* 0x000fe20000000800 */
[----:B------:R-:W-:Y:S01]  /*4a20*/  ULDC UR59, c[0x0][0x404] ;  /* 0x00010100003b7ab9 */ /* 0x000fe20000000800 */
[----:B------:R-:W-:-:S05]  /*4a30*/  ULDC.64 UR40, c[0x0][0x3f8] ;  /* 0x0000fe0000287ab9 */ /* 0x000fca0000000a00 */
.L_x_1861:
[----:B------:R-:W-:Y:S01]  /*4a40*/  ISETP.NE.AND P3, PT, RZ, UR52, PT ;  /* 0x00000034ff007c0c */ /* 0x000fe2000bf65270 */
[----:B------:R-:W-:-:S04]  /*4a50*/  UISETP.NE.AND UP0, UPT, UR37, 0x1, UPT ;  /* 0x000000012500788c */ /* 0x000fc8000bf05270 */
[----:B------:R-:W-:-:S04]  /*4a60*/  USEL UR36, URZ, 0x1, UP0 ;  /* 0x000000013f247887 */ /* 0x000fc80008000000 */
[----:B------:R-:W-:-:S04]  /*4a70*/  ULOP3.LUT UR36, UR45, UR36, URZ, 0x3c, !UPT ;  /* 0x000000242d247292 */ /* 0x000fc8000f8e3c3f */
[----:B------:R-:W-:Y:S08]  /*4a80*/  @P3 BRA `(.L_x_1852) ;  /* 0x0000000000383947 */ /* 0x000ff00003800000 */
[----:B------:R-:W-:Y:S05]  /*4a90*/  @!P0 BRA `(.L_x_1853) ;  /* 0x0000000000048947 */ /* 0x000fea0003800000 */
[----:B------:R-:W-:Y:S01]  /*4aa0*/  BPT.TRAP 0x1 ;  /* 0x000000040000795c */ /* 0x000fe20000300000 */
.L_x_1853:
        /* <DEDUP_REMOVED lines=9> */
.L_x_1854:
[----:B--2---:R-:W-:Y:S05]  /*4b40*/  @P2 BRA `(.L_x_1852) ;  /* 0x0000000000082947 */ /* 0x004fea0003800000 */
[----:B------:R-:W2:Y:S02]  /*4b50*/  SYNCS.PHASECHK.TRANS64.TRYWAIT P2, [UR7+0x38830], R0 ;  /* 0x03883000ff0075a7 */ /* 0x000ea40008040147 */
[----:B--2---:R-:W-:Y:S05]  /*4b60*/  @!P2 BRA `(.L_x_1855) ;  /* 0x000000c00040a947 */ /* 0x004fea0003800000 */
.L_x_1852:
[----:B------:R-:W3:Y:S01]  /*4b70*/  S2R R2, SR_TID.X ;  /* 0x0000000000027919 */ /* 0x000ee20000002100 */
        /* <DEDUP_REMOVED lines=11> */
[----:B------:R-:W-:Y:S02]  /*4c30*/  UMOV UR48, UR4 ;  /* 0x0000000400307c82 */ /* 0x000fe40008000000 */
[----:B------:R-:W-:Y:S02]  /*4c40*/  UIADD3 UR30, UR34, 0x2, URZ ;  /* 0x00000002221e7890 */ /* 0x000fe4000fffe03f */
[----:B------:R-:W-:Y:S02]  /*4c50*/  UIADD3 UR26, UR34, 0x4, URZ ;  /* 0x00000004221a7890 */ /* 0x000fe4000fffe03f */
[----:B------:R-:W-:Y:S02]  /*4c60*/  UIADD3 UR22, UR34, 0x6, URZ ;  /* 0x0000000622167890 */ /* 0x000fe4000fffe03f */
[----:B------:R-:W-:-:S02]  /*4c70*/  UIADD3 UR18, UR34, 0x400, URZ ;  /* 0x0000040022127890 */ /* 0x000fc4000fffe03f */
[----:B------:R-:W-:Y:S02]  /*4c80*/  UIADD3 UR14, UR34, 0x402, URZ ;  /* 0x00000402220e7890 */ /* 0x000fe4000fffe03f */
[----:B------:R-:W-:Y:S02]  /*4c90*/  UIADD3 UR10, UR34, 0x404, URZ ;  /* 0x00000404220a7890 */ /* 0x000fe4000fffe03f */
[----:B------:R-:W-:Y:S01]  /*4ca0*/  UIADD3 UR50, UR34, 0x406, URZ ;  /* 0x0000040622327890 */ /* 0x000fe2000fffe03f */
[----:B------:R-:W-:Y:S01]  /*4cb0*/  UMOV UR49, UR5 ;  /* 0x0000000500317c82 */ /* 0x000fe20008000000 */
[----:B---3--:R-:W-:Y:S01]  /*4cc0*/  SHF.R.U32.HI R2, RZ, 0x7, R2 ;  /* 0x00000007ff027819 */ /* 0x008fe20000011602 */
[----:B------:R-:W-:-:S04]  /*4cd0*/  UMOV UR51, 0x40000040 ;  /* 0x4000004000337882 */ /* 0x000fc80000000000 */
[----:B-12---:R-:W-:-:S05]  /*4ce0*/  VIADD R0, R2, 0x8 ;  /* 0x0000000802007836 */ /* 0x006fca0000000000 */
[----:B------:R1:W-:Y:S06]  /*4cf0*/  BAR.SYNC.DEFER_BLOCKING R0, 0x100 ;  /* 0x000400000000751d */ /* 0x0003ec0000010000 */
        /* <DEDUP_REMOVED lines=27> */
.L_x_1857:
[----:B------:R-:W-:Y:S01]  /*4eb0*/  ULEA UR10, UR37, UR38, 0x3 ;  /* 0x00000026250a7291 */ /* 0x000fe2000f8e183f */
[----:B------:R-:W-:-:S05]  /*4ec0*/  IMAD.U32 R0, RZ, RZ, UR45 ;  /* 0x0000002dff007e24 */ /* 0x000fca000f8e00ff */
[----:B------:R-:W-:-:S04]  /*4ed0*/  SHF.L.U32 R0, R0, 0x1f, RZ ;  /* 0x0000001f00007819 */ /* 0x000fc800000006ff */
[----:B------:R1:W2:Y:S01]  /*4ee0*/  SYNCS.PHASECHK.TRANS64.TRYWAIT P2, [UR10+0x38850], R0 ;  /* 0x03885000ff0075a7 */ /* 0x0002a2000804014a */
[----:B------:R-:W-:Y:S05]  /*4ef0*/  @!P0 BRA `(.L_x_1858) ;  /* 0x0000000000048947 */ /* 0x000fea0003800000 */
[----:B------:R-:W-:Y:S01]  /*4f00*/  BPT.TRAP 0x1 ;  /* 0x000000040000795c */ /* 0x000fe20000300000 */
.L_x_1858:
[----:B--2---:R-:W-:Y:S05]  /*4f10*/  @P2 BRA `(.L_x_1856) ;  /* 0x0000000000082947 */ /* 0x004fea0003800000 */
[----:B------:R-:W2:Y:S02]  /*4f20*/  SYNCS.PHASECHK.TRANS64.TRYWAIT P2, [UR10+0x38850], R0 ;  /* 0x03885000ff0075a7 */ /* 0x000ea4000804014a */
[----:B--2---:R-:W-:Y:S05]  /*4f30*/  @!P2 BRA `(.L_x_1859) ;  /* 0x000000bc0064a947 */ /* 0x004fea0003800000 */
.L_x_1856:
[----:B------:R-:W-:Y:S01]  /*4f40*/  UIADD3 UR10, UR38, 0x400, URZ ;  /* 0x00000400260a7890 */ /* 0x000fe2000fffe03f */
[----:B------:R-:W-:Y:S01]  /*4f50*/  WARPGROUP.ARRIVE ;  /* 0x00000000000079c5 */ /* 0x000fe20000000000 */
[----:B------:R-:W-:Y:S01]  /*4f60*/  UMOV UR11, 0x40000040 ;  /* 0x40000040000b7882 */ /* 0x000fe20000000000 */
[----:B------:R-:W-:Y:S01]  /*4f70*/  UISETP.NE.U32.AND UP0, UPT, UR40, URZ, UPT ;  /* 0x0000003f2800728c */ /* 0x000fe2000bf05070 */
[----:B--2---:R-:W-:Y:S01]  /*4f80*/  IMAD.MOV.U32 R7, RZ, RZ, -0x2 ;  /* 0xfffffffeff077424 */ /* 0x004fe200078e00ff */
[----:B------:R-:W-:Y:S02]  /*4f90*/  USHF.R.U32.HI UR10, URZ, 0x4, UR10 ;  /* 0x000000043f0a7899 */ /* 0x000fe4000801160a */
[----:B------:R-:W2:Y:S01]  /*4fa0*/  S2R R235, SR_TID.X ;  /* 0x0000000000eb7919 */ /* 0x000ea20000002100 */
[----:B------:R-:W-:Y:S02]  /*4fb0*/  UISETP.NE.AND.EX UP0, UPT, UR41, URZ, UPT, UP0 ;  /* 0x0000003f2900728c */ /* 0x000fe4000bf05300 */
[----:B------:R-:W-:-:S04]  /*4fc0*/  ULOP3.LUT UR10, UR10, 0x3fff, URZ, 0xc0, !UPT ;  /* 0x00003fff0a0a7892 */ /* 0x000fc8000f8ec03f */
[----:B------:R-:W-:-:S04]  /*4fd0*/  ULOP3.LUT UR10, UR10, 0x10000, URZ, 0xfc, !UPT ;  /* 0x000100000a0a7892 */ /* 0x000fc8000f8efc3f */
[----:B------:R-:W-:-:S07]  /*4fe0*/  ULEA UR14, UR37, UR10, 0xb ;  /* 0x0000000a250e7291 */ /* 0x000fce000f8e583f */
[----:B------:R-:W-:Y:S02]  /*4ff0*/  UMOV UR10, UR14 ;  /* 0x0000000e000a7c82 */ /* 0x000fe40008000000 */
[----:B------:R-:W-:Y:S01]  /*5000*/  QGMMA.64x256x32.F32.E4M3.E4M3 R24, R228, gdesc[UR8], R24, gsb0 ;  /* 0x03e00008e4187df3 */ /* 0x000fe20008000818 */
[----:B------:R-:W-:Y:S01]  /*5010*/  UMOV UR10, 0xffffff80 ;  /* 0xffffff80000a7882 */ /* 0x000fe20000000000 */
[----:B------:R-:W-:Y:S02]  /*5020*/  USEL UR11, UR59, 0x1, UP0 ;  /* 0x000000013b0b7887 */ /* 0x000fe40008000000 */
[----:B------:R-:W-:-:S04]  /*5030*/  UIMAD UR10, UR6, UR10, 0x1 ;  /* 0x00000001060a74a4 */ /* 0x000fc8000f8e020a */
[----:B------:R-:W-:-:S04]  /*5040*/  UIADD3 UR10, UR42, UR10, URZ ;  /* 0x0000000a2a0a7290 */ /* 0x000fc8000fffe03f */
[----:B------:R-:W-:Y:S01]  /*5050*/  UIMAD UR10, UR11, UR58, UR10 ;  /* 0x0000003a0b0a72a4 */ /* 0x000fe2000f8e020a */
[----:B--2---:R-:W-:Y:S02]  /*5060*/  SHF.R.U32.HI R235, RZ, 0x7, R235 ;  /* 0x00000007ffeb7819 */ /* 0x004fe400000116eb */
[----:B------:R-:W-:Y:S01]  /*5070*/  UMOV UR11, 0x40000040 ;  /* 0x40000040000b7882 */ /* 0x000fe20000000000 */
[----:B------:R-:W-:-:S06]  /*5080*/  UIADD3 UR10, UR10, -UR55, URZ ;  /* 0x800000370a0a7290 */ /* 0x000fcc000fffe03f */
[----:B-1----:R-:W-:Y:S01]  /*5090*/  IMAD R0, R22, R7, UR10 ;  /* 0x0000000a16007e24 */ /* 0x002fe2000f8e0207 */
[----:B------:R-:W-:-:S03]  /*50a0*/  UIADD3 UR10, UR14, 0x2, URZ ;  /* 0x000000020e0a7890 */ /* 0x000fc6000fffe03f */
[----:B------:R-:W-:-:S05]  /*50b0*/  IMAD.IADD R0, R23, 0x1, R0 ;  /* 0x0000000117007824 */ /* 0x000fca00078e0200 */
[C---:B------:R-:W-:Y:S02]  /*50c0*/  ISETP.GT.AND P2, PT, R0.reuse, RZ, PT ;  /* 0x000000ff0000720c */ /* 0x040fe40003f44270 */
[----:B------:R-:W-:Y:S02]  /*50d0*/  ISETP.GT.AND P3, PT, R0, 0x1, PT ;  /* 0x000000010000780c */ /* 0x000fe40003f64270 */
[----:B------:R-:W-:Y:S02]  /*50e0*/  FSEL R152, R152, -INF , P2 ;  /* 0xff80000098987808 */ /* 0x000fe40001000000 */
[----:B------:R-:W-:Y:S02]  /*50f0*/  ISETP.GT.AND P2, PT, R0, 0x8, PT ;  /* 0x000000080000780c */ /* 0x000fe40003f44270 */
[----:B------:R-:W-:Y:S02]  /*5100*/  FSEL R153, R153, -INF , P3 ;  /* 0xff80000099997808 */ /* 0x000fe40001800000 */
[----:B------:R-:W-:-:S02]  /*5110*/  FMNMX.FTZ R2, R152, R5, !PT ;  /* 0x0000000598027209 */ /* 0x000fc40007810000 */
[----:B------:R-:W-:Y:S02]  /*5120*/  ISETP.GT.AND P3, PT, R0, 0x9, PT ;  /* 0x000000090000780c */ /* 0x000fe40003f64270 */
[----:B------:R-:W-:Y:S02]  /*5130*/  FSEL R156, R156, -INF , P2 ;  /* 0xff8000009c9c7808 */ /* 0x000fe40001000000 */
[----:B------:R-:W-:Y:S02]  /*5140*/  FMNMX.FTZ R7, R153, R2, !PT ;  /* 0x0000000299077209 */ /* 0x000fe40007810000 */
        /* <DEDUP_REMOVED lines=81> */
[C---:B------:R-:W-:Y:S01]  /*5660*/  ISETP.GT.AND P3, PT, R0.reuse, 0x79, PT ;  /* 0x000000790000780c */ /* 0x040fe20003f64270 */
[----:B------:R-:W-:Y:S01]  /*5670*/  VIADD R0, R0, 0x8 ;  /* 0x0000000800007836 */ /* 0x000fe20000000000 */
[----:B------:R-:W-:Y:S02]  /*5680*/  FSEL R212, R212, -INF , P2 ;  /* 0xff800000d4d47808 */ /* 0x000fe40001000000 */
[----:B------:R-:W-:Y:S02]  /*5690*/  FMNMX.FTZ R7, R209, R2, !PT ;  /* 0x00000002d1077209 */ /* 0x000fe40007810000 */
[----:B------:R-:W-:Y:S02]  /*56a0*/  FSEL R8, R213, -INF , P3 ;  /* 0xff800000d5087808 */ /* 0x000fe40001800000 */
[----:B------:R-:W-:Y:S02]  /*56b0*/  FMNMX.FTZ R7, R212, R7, !PT ;  /* 0x00000007d4077209 */ /* 0x000fe40007810000 */
[----:B------:R-:W-:-:S02]  /*56c0*/  ISETP.GT.AND P3, PT, R0, RZ, PT ;  /* 0x000000ff0000720c */ /* 0x000fc40003f64270 */
[----:B------:R-:W-:Y:S02]  /*56d0*/  FMNMX.FTZ R10, R8, R7, !PT ;  /* 0x00000007080a7209 */ /* 0x000fe40007810000 */
[----:B------:R-:W-:Y:S02]  /*56e0*/  ISETP.GT.AND P4, PT, R0, 0x1, PT ;  /* 0x000000010000780c */ /* 0x000fe40003f84270 */
[----:B------:R-:W-:Y:S01]  /*56f0*/  FSEL R13, R154, -INF , P3 ;  /* 0xff8000009a0d7808 */ /* 0x000fe20001800000 */
[----:B------:R-:W1:Y:S01]  /*5700*/  SHFL.BFLY PT, R7, R10, 0x2, 0x1f ;  /* 0x0c401f000a077f89 */ /* 0x000e6200000e0000 */
        /* <DEDUP_REMOVED lines=12> */
[----:B-1----:R-:W-:Y:S01]  /*57d0*/  FMNMX.FTZ R11, R10, R7, !PT ;  /* 0x000000070a0b7209 */ /* 0x002fe20007810000 */
[----:B------:R-:W-:Y:S01]  /*57e0*/  IMAD.U32 R7, RZ, RZ, UR39 ;  /* 0x00000027ff077e24 */ /* 0x000fe2000f8e00ff */
[----:B------:R-:W-:Y:S02]  /*57f0*/  ISETP.GT.AND P3, PT, R0, 0x18, PT ;  /* 0x000000180000780c */ /* 0x000fe40003f64270 */
[----:B------:R-:W-:Y:S01]  /*5800*/  FSEL R163, R163, -INF , P4 ;  /* 0xff800000a3a37808 */ /* 0x000fe20002000000 */
[----:B------:R-:W1:Y:S01]  /*5810*/  SHFL.BFLY PT, R2, R11, 0x1, 0x1f ;  /* 0x0c201f000b027f89 */ /* 0x000e6200000e0000 */
[----:B------:R-:W-:-:S02]  /*5820*/  FMNMX.FTZ R20, R162, R21, !PT ;  /* 0x00000015a2147209 */ /* 0x000fc40007810000 */
[----:B------:R-:W-:Y:S02]  /*5830*/  ISETP.GT.AND P4, PT, R0, 0x19, PT ;  /* 0x000000190000780c */ /* 0x000fe40003f84270 */
[----:B------:R-:W-:Y:S02]  /*5840*/  FSEL R166, R166, -INF , P3 ;  /* 0xff800000a6a67808 */ /* 0x000fe40001800000 */
[----:B------:R-:W-:Y:S02]  /*5850*/  FMNMX.FTZ R21, R163, R20, !PT ;  /* 0x00000014a3157209 */ /* 0x000fe40007810000 */
[C---:B------:R-:W-:Y:S02]  /*5860*/  ISETP.GT.AND P3, PT, R0.reuse, 0x20, PT ;  /* 0x000000200000780c */ /* 0x040fe40003f64270 */
[----:B------:R-:W-:Y:S01]  /*5870*/  FSEL R167, R167, -INF , P4 ;  /* 0xff800000a7a77808 */ /* 0x000fe20002000000 */
[----:B------:R-:W-:Y:S02]  /*5880*/  WARPGROUP.DEPBAR.LE gsb0, 0x0 ;  /* 0x00008000000079c5 */ /* 0x000fe40000010000 */
[----:B------:R-:W-:Y:S01]  /*5890*/  WARPGROUP.ARRIVE ;  /* 0x00000000000079c5 */ /* 0x000fe20000000000 */
[----:B------:R-:W-:-:S02]  /*58a0*/  ISETP.GT.AND P4, PT, R0, 0x21, PT ;  /* 0x000000210000780c */ /* 0x000fc40003f84270 */
[----:B------:R-:W-:Y:S02]  /*58b0*/  FSEL R170, R170, -INF , P3 ;  /* 0xff800000aaaa7808 */ /* 0x000fe40001800000 */
[C---:B------:R-:W-:Y:S01]  /*58c0*/  ISETP.GT.AND P3, PT, R0.reuse, 0x28, PT ;  /* 0x000000280000780c */ /* 0x040fe20003f64270 */
[----:B------:R-:W-:Y:S01]  /*58d0*/  QGMMA.64x256x32.F32.E4M3.E4M3 R24, R224, gdesc[UR8], R24, gsb0 ;  /* 0x03e00008e0187df3 */ /* 0x000fe20008000818 */
[----:B------:R-:W-:Y:S01]  /*58e0*/  UIADD3 UR10, UR14, 0x4, URZ ;  /* 0x000000040e0a7890 */ /* 0x000fe2000fffe03f */
[----:B------:R-:W-:Y:S01]  /*58f0*/  FSEL R171, R171, -INF , P4 ;  /* 0xff800000abab7808 */ /* 0x000fe20002000000 */
[----:B------:R-:W-:Y:S01]  /*5900*/  UMOV UR11, 0x40000040 ;  /* 0x40000040000b7882 */ /* 0x000fe20000000000 */
[----:B-1----:R-:W-:Y:S02]  /*5910*/  FMNMX.FTZ R2, R11, R2, !PT ;  /* 0x000000020b027209 */ /* 0x002fe40007810000 */
[----:B------:R-:W-:Y:S02]  /*5920*/  ISETP.GT.AND P4, PT, R0, 0x29, PT ;  /* 0x000000290000780c */ /* 0x000fe40003f84270 */
[C---:B------:R-:W-:Y:S01]  /*5930*/  FSETP.NEU.FTZ.AND P2, PT, R2.reuse, -INF , PT ;  /* 0xff8000000200780b */ /* 0x040fe20003f5d000 */
[----:B------:R-:W-:-:S01]  /*5940*/  FFMA.FTZ R7, R2, R7, -8 ;  /* 0xc100000002077423 */ /* 0x000fc20000010007 */
[----:B------:R-:W-:-:S02]  /*5950*/  FSEL R174, R174, -INF , P3 ;  /* 0xff800000aeae7808 */ /* 0x000fc40001800000 */
[C---:B------:R-:W-:Y:S02]  /*5960*/  ISETP.GT.AND P3, PT, R0.reuse, 0x30, PT ;  /* 0x000000300000780c */ /* 0x040fe40003f64270 */
[----:B------:R-:W-:Y:S02]  /*5970*/  FSEL R7, R7, RZ, P2 ;  /* 0x000000ff07077208 */ /* 0x000fe40001000000 */
[----:B------:R-:W-:Y:S02]  /*5980*/  FSEL R175, R175, -INF , P4 ;  /* 0xff800000afaf7808 */ /* 0x000fe40002000000 */
[----:B------:R-:W-:Y:S01]  /*5990*/  ISETP.GT.AND P4, PT, R0, 0x31, PT ;  /* 0x000000310000780c */ /* 0x000fe20003f84270 */
[----:B------:R-:W-:-:S01]  /*59a0*/  FFMA.FTZ R9, R152, UR39, -R7 ;  /* 0x0000002798097c23 */ /* 0x000fc20008010807 */
[--C-:B------:R-:W-:Y:S01]  /*59b0*/  FFMA.FTZ R153, R153, UR39, -R7.reuse ;  /* 0x0000002799997c23 */ /* 0x100fe20008010807 */
[----:B------:R-:W-:Y:S01]  /*59c0*/  FMNMX.FTZ R152, R166, R21, !PT ;  /* 0x00000015a6987209 */ /* 0x000fe20007810000 */
[--C-:B------:R-:W-:Y:S01]  /*59d0*/  FFMA.FTZ R12, R157, UR39, -R7.reuse ;  /* 0x000000279d0c7c23 */ /* 0x100fe20008010807 */
[----:B------:R-:W-:Y:S01]  /*59e0*/  FSEL R178, R178, -INF , P3 ;  /* 0xff800000b2b27808 */ /* 0x000fe20001800000 */
[----:B------:R1:W-:Y:S01]  /*59f0*/  MUFU.EX2 R10, R153 ;  /* 0x00000099000a7308 */ /* 0x0003e20000000800 */
[----:B------:R-:W-:Y:S01]  /*5a00*/  ISETP.GT.AND P3, PT, R0, 0x38, PT ;  /* 0x000000380000780c */ /* 0x000fe20003f64270 */
[--C-:B------:R-:W-:Y:S01]  /*5a10*/  FFMA.FTZ R11, R156, UR39, -R7.reuse ;  /* 0x000000279c0b7c23 */ /* 0x100fe20008010807 */
[----:B------:R-:W-:Y:S01]  /*5a20*/  FSEL R179, R179, -INF , P4 ;  /* 0xff800000b3b37808 */ /* 0x000fe20002000000 */
[--C-:B------:R-:W-:Y:S01]  /*5a30*/  FFMA.FTZ R15, R161, UR39, -R7.reuse ;  /* 0x00000027a10f7c23 */ /* 0x100fe20008010807 */
[----:B------:R-:W-:Y:S01]  /*5a40*/  ISETP.GT.AND P4, PT, R0, 0x39, PT ;  /* 0x000000390000780c */ /* 0x000fe20003f84270 */
[--C-:B------:R-:W-:Y:S01]  /*5a50*/  FFMA.FTZ R160, R160, UR39, -R7.reuse ;  /* 0x00000027a0a07c23 */ /* 0x100fe20008010807 */
[----:B------:R-:W-:Y:S01]  /*5a60*/  FSEL R182, R182, -INF , P3 ;  /* 0xff800000b6b67808 */ /* 0x000fe20001800000 */
[--C-:B------:R-:W-:Y:S01]  /*5a70*/  FFMA.FTZ R21, R165, UR39, -R7.reuse ;  /* 0x00000027a5157c23 */ /* 0x100fe20008010807 */
[----:B-1----:R-:W-:Y:S01]  /*5a80*/  FMNMX.FTZ R153, R167, R152, !PT ;  /* 0x00000098a7997209 */ /* 0x002fe20007810000 */
        /* <DEDUP_REMOVED lines=22> */
[----:B------:R-:W-:Y:S01]  /*5bf0*/  FFMA.FTZ R212, R212, UR39, -R7 ;  /* 0x00000027d4d47c23 */ /* 0x000fe20008010807 */
[----:B------:R-:W-:Y:S01]  /*5c00*/  FMNMX.FTZ R157, R179, R154, !PT ;  /* 0x0000009ab39d7209 */ /* 0x000fe20007810000 */
[----:B------:R-:W-:Y:S01]  /*5c10*/  MUFU.EX2 R9, R9 ;  /* 0x0000000900097308 */ /* 0x000fe20000000800 */
[----:B------:R-:W-:-:S02]  /*5c20*/  ISETP.GT.AND P4, PT, R0, 0x49, PT ;  /* 0x000000490000780c */ /* 0x000fc40003f84270 */
[----:B------:R-:W-:Y:S01]  /*5c30*/  FMNMX.FTZ R156, R182, R157, !PT ;  /* 0x0000009db69c7209 */ /* 0x000fe20007810000 */
[----:B------:R-:W-:-:S01]  /*5c40*/  FFMA.FTZ R157, R173, UR39, -R7 ;  /* 0x00000027ad9d7c23 */ /* 0x000fc20008010807 */
[----:B------:R-:W-:Y:S02]  /*5c50*/  FSEL R190, R190, -INF , P3 ;  /* 0xff800000bebe7808 */ /* 0x000fe40001800000 */
[----:B------:R-:W-:Y:S01]  /*5c60*/  FMNMX.FTZ R161, R183, R156, !PT ;  /* 0x0000009cb7a17209 */ /* 0x000fe20007810000 */
[----:B------:R1:W-:Y:S01]  /*5c70*/  MUFU.EX2 R154, R172 ;  /* 0x000000ac009a7308 */ /* 0x0003e20000000800 */
[----:B------:R-:W-:Y:S02]  /*5c80*/  ISETP.GT.AND P3, PT, R0, 0x50, PT ;  /* 0x000000500000780c */ /* 0x000fe40003f64270 */
[----:B------:R-:W-:Y:S02]  /*5c90*/  FMNMX.FTZ R156, R186, R161, !PT ;  /* 0x000000a1ba9c7209 */ /* 0x000fe40007810000 */
[----:B------:R-:W-:-:S02]  /*5ca0*/  FSEL R191, R191, -INF , P4 ;  /* 0xff800000bfbf7808 */ /* 0x000fc40002000000 */
[----:B------:R-:W-:Y:S01]  /*5cb0*/  FMNMX.FTZ R161, R187, R156, !PT ;  /* 0x0000009cbba17209 */ /* 0x000fe20007810000 */
[----:B------:R-:W-:Y:S01]  /*5cc0*/  MUFU.EX2 R11, R11 ;  /* 0x0000000b000b7308 */ /* 0x000fe20000000800 */
[----:B------:R-:W-:Y:S01]  /*5cd0*/  ISETP.GT.AND P4, PT, R0, 0x51, PT ;  /* 0x000000510000780c */ /* 0x000fe20003f84270 */
[--C-:B-1----:R-:W-:Y:S01]  /*5ce0*/  FFMA.FTZ R172, R192, UR39, -R7.reuse ;  /* 0x00000027c0ac7c23 */ /* 0x102fe20008010807 */
[----:B------:R-:W-:Y:S01]  /*5cf0*/  FMNMX.FTZ R160, R190, R161, !PT ;  /* 0x000000a1bea07209 */ /* 0x000fe20007810000 */
[--C-:B------:R-:W-:Y:S01]  /*5d00*/  FFMA.FTZ R161, R177, UR39, -R7.reuse ;  /* 0x00000027b1a17c23 */ /* 0x100fe20008010807 */
[----:B------:R-:W-:Y:S01]  /*5d10*/  FSEL R194, R194, -INF , P3 ;  /* 0xff800000c2c27808 */ /* 0x000fe20001800000 */
[--C-:B------:R-:W-:Y:S01]  /*5d20*/  FFMA.FTZ R177, R193, UR39, -R7.reuse ;  /* 0x00000027c1b17c23 */ /* 0x100fe20008010807 */
[----:B------:R-:W-:Y:S01]  /*5d30*/  FMNMX.FTZ R165, R191, R160, !PT ;  /* 0x000000a0bfa57209 */ /* 0x000fe20007810000 */
[----:B------:R1:W-:Y:S01]  /*5d40*/  MUFU.EX2 R156, R176 ;  /* 0x000000b0009c7308 */ /* 0x0003e20000000800 */
[----:B------:R-:W-:Y:S01]  /*5d50*/  ISETP.GT.AND P3, PT, R0, 0x58, PT ;  /* 0x000000580000780c */ /* 0x000fe20003f64270 */
[----:B------:R-:W-:Y:S01]  /*5d60*/  FFMA.FTZ R193, R209, UR39, -R7 ;  /* 0x00000027d1c17c23 */ /* 0x000fe20008010807 */
[----:B------:R-:W-:-:S02]  /*5d70*/  FSEL R195, R195, -INF , P4 ;  /* 0xff800000c3c37808 */ /* 0x000fc40002000000 */
[----:B------:R-:W-:Y:S02]  /*5d80*/  FMNMX.FTZ R160, R194, R165, !PT ;  /* 0x000000a5c2a07209 */ /* 0x000fe40007810000 */
[----:B------:R-:W-:Y:S01]  /*5d90*/  ISETP.GT.AND P4, PT, R0, 0x59, PT ;  /* 0x000000590000780c */ /* 0x000fe20003f84270 */
[----:B------:R-:W-:Y:S01]  /*5da0*/  MUFU.EX2 R12, R12 ;  /* 0x0000000c000c7308 */ /* 0x000fe20000000800 */
[----:B------:R-:W-:Y:S01]  /*5db0*/  FSEL R198, R198, -INF , P3 ;  /* 0xff800000c6c67808 */ /* 0x000fe20001800000 */
[--C-:B-1----:R-:W-:Y:S01]  /*5dc0*/  FFMA.FTZ R176, R196, UR39, -R7.reuse ;  /* 0x00000027c4b07c23 */ /* 0x102fe20008010807 */
[----:B------:R-:W-:Y:S02]  /*5dd0*/  FMNMX.FTZ R165, R195, R160, !PT ;  /* 0x000000a0c3a57209 */ /* 0x000fe40007810000 */
[----:B------:R-:W-:Y:S02]  /*5de0*/  ISETP.GT.AND P3, PT, R0, 0x60, PT ;  /* 0x000000600000780c */ /* 0x000fe40003f64270 */
[----:B------:R-:W-:Y:S01]  /*5df0*/  FSEL R199, R199, -INF , P4 ;  /* 0xff800000c7c77808 */ /* 0x000fe20002000000 */
[----:B------:R1:W-:Y:S01]  /*5e00*/  MUFU.EX2 R160, R180 ;  /* 0x000000b400a07308 */ /* 0x0003e20000000800 */
[----:B------:R-:W-:Y:S01]  /*5e10*/  FMNMX.FTZ R164, R198, R165, !PT ;  /* 0x000000a5c6a47209 */ /* 0x000fe20007810000 */
[--C-:B------:R-:W-:Y:S01]  /*5e20*/  FFMA.FTZ R165, R181, UR39, -R7.reuse ;  /* 0x00000027b5a57c23 */ /* 0x100fe20008010807 */
[----:B------:R-:W-:Y:S01]  /*5e30*/  ISETP.GT.AND P4, PT, R0, 0x61, PT ;  /* 0x000000610000780c */ /* 0x000fe20003f84270 */
[----:B------:R-:W-:Y:S01]  /*5e40*/  FFMA.FTZ R181, R197, UR39, -R7 ;  /* 0x00000027c5b57c23 */ /* 0x000fe20008010807 */
[----:B------:R-:W-:-:S02]  /*5e50*/  FSEL R202, R202, -INF , P3 ;  /* 0xff800000caca7808 */ /* 0x000fc40001800000 */
[----:B------:R-:W-:Y:S01]  /*5e60*/  FMNMX.FTZ R169, R199, R164, !PT ;  /* 0x000000a4c7a97209 */ /* 0x000fe20007810000 */
[----:B------:R-:W-:Y:S01]  /*5e70*/  MUFU.EX2 R15, R15 ;  /* 0x0000000f000f7308 */ /* 0x000fe20000000800 */
[----:B------:R-:W-:Y:S01]  /*5e80*/  ISETP.GT.AND P3, PT, R0, 0x68, PT ;  /* 0x000000680000780c */ /* 0x000fe20003f64270 */
[----:B-1----:R-:W-:Y:S01]  /*5e90*/  FFMA.FTZ R180, R200, UR39, -R7 ;  /* 0x00000027c8b47c23 */ /* 0x002fe20008010807 */
[----:B------:R-:W-:Y:S02]  /*5ea0*/  FSEL R203, R203, -INF , P4 ;  /* 0xff800000cbcb7808 */ /* 0x000fe40002000000 */
[----:B------:R-:W-:Y:S02]  /*5eb0*/  FMNMX.FTZ R164, R202, R169, !PT ;  /* 0x000000a9caa47209 */ /* 0x000fe40007810000 */
[----:B------:R-:W-:Y:S01]  /*5ec0*/  ISETP.GT.AND P4, PT, R0, 0x69, PT ;  /* 0x000000690000780c */ /* 0x000fe20003f84270 */
[----:B------:R-:W-:Y:S01]  /*5ed0*/  MUFU.EX2 R21, R21 ;  /* 0x0000001500157308 */ /* 0x000fe20000000800 */
[----:B------:R-:W-:-:S02]  /*5ee0*/  FSEL R206, R206, -INF , P3 ;  /* 0xff800000cece7808 */ /* 0x000fc40001800000 */
[----:B------:R-:W-:Y:S02]  /*5ef0*/  FMNMX.FTZ R169, R203, R164, !PT ;  /* 0x000000a4cba97209 */ /* 0x000fe40007810000 */
[----:B------:R-:W-:Y:S02]  /*5f00*/  ISETP.GT.AND P3, PT, R0, 0x70, PT ;  /* 0x000000700000780c */ /* 0x000fe40003f64270 */
[----:B------:R-:W-:Y:S01]  /*5f10*/  FSEL R207, R207, -INF , P4 ;  /* 0xff800000cfcf7808 */ /* 0x000fe20002000000 */
[----:B------:R1:W-:Y:S01]  /*5f20*/  MUFU.EX2 R164, R184 ;  /* 0x000000b800a47308 */ /* 0x0003e20000000800 */
[----:B------:R-:W-:Y:S01]  /*5f30*/  FMNMX.FTZ R168, R206, R169, !PT ;  /* 0x000000a9cea87209 */ /* 0x000fe20007810000 */
[----:B------:R-:W-:Y:S01]  /*5f40*/  FFMA.FTZ R169, R185, UR39, -R7 ;  /* 0x00000027b9a97c23 */ /* 0x000fe20008010807 */
[----:B------:R-:W-:Y:S02]  /*5f50*/  ISETP.GT.AND P4, PT, R0, 0x71, PT ;  /* 0x000000710000780c */ /* 0x000fe40003f84270 */
        /* <DEDUP_REMOVED lines=11> */
[----:B------:R-:W-:Y:S02]  /*6010*/  FSEL R215, R215, -INF , P4 ;  /* 0xff800000d7d77808 */ /* 0x000fe40002000000 */
[----:B------:R-:W-:Y:S01]  /*6020*/  FMNMX.FTZ R0, R214, R173, !PT ;  /* 0x000000add6007209 */ /* 0x000fe20007810000 */
[----:B------:R1:W-:Y:S01]  /*6030*/  MUFU.EX2 R168, R188 ;  /* 0x000000bc00a87308 */ /* 0x0003e20000000800 */
[----:B------:R-:W-:Y:S01]  /*6040*/  FSEL R196, R2, RZ, P2 ;  /* 0x000000ff02c47208 */ /* 0x000fe20001000000 */
[--C-:B------:R-:W-:Y:S01]  /*6050*/  FFMA.FTZ R173, R189, UR39, -R7.reuse ;  /* 0x00000027bdad7c23 */ /* 0x100fe20008010807 */
[----:B------:R-:W-:Y:S01]  /*6060*/  FMNMX.FTZ R0, R215, R0, !PT ;  /* 0x00000000d7007209 */ /* 0x000fe20007810000 */
[----:B------:R-:W-:-:S04]  /*6070*/  FFMA.FTZ R189, R205, UR39, -R7 ;  /* 0x00000027cdbd7c23 */ /* 0x000fc80008010807 */
[----:B------:R-:W2:Y:S01]  /*6080*/  SHFL.BFLY PT, R185, R0, 0x2, 0x1f ;  /* 0x0c401f0000b97f89 */ /* 0x000ea200000e0000 */
[----:B-1----:R-:W-:-:S01]  /*6090*/  FFMA.FTZ R188, R208, UR39, -R7 ;  /* 0x00000027d0bc7c23 */ /* 0x002fc20008010807 */
[----:B------:R-:W-:Y:S08]  /*60a0*/  MUFU.EX2 R161, R161 ;  /* 0x000000a100a17308 */ /* 0x000ff00000000800 */
[----:B------:R-:W-:Y:S08]  /*60b0*/  MUFU.EX2 R165, R165 ;  /* 0x000000a500a57308 */ /* 0x000ff00000000800 */
[----:B------:R-:W-:Y:S01]  /*60c0*/  MUFU.EX2 R169, R169 ;  /* 0x000000a900a97308 */ /* 0x000fe20000000800 */
[----:B--2---:R-:W-:Y:S01]  /*60d0*/  FMNMX.FTZ R192, R0, R185, !PT ;  /* 0x000000b900c07209 */ /* 0x004fe20007810000 */
[----:B------:R-:W-:Y:S01]  /*60e0*/  FFMA.FTZ R185, R201, UR39, -R7 ;  /* 0x00000027c9b97c23 */ /* 0x000fe20008010807 */
[----:B------:R-:W-:-:S05]  /*60f0*/  IMAD.U32 R201, RZ, RZ, UR39 ;  /* 0x00000027ffc97e24 */ /* 0x000fca000f8e00ff */
[----:B------:R-:W-:Y:S01]  /*6100*/  MUFU.EX2 R173, R173 ;  /* 0x000000ad00ad7308 */ /* 0x000fe20000000800 */
[----:B------:R-:W1:Y:S07]  /*6110*/  SHFL.BFLY PT, R197, R192, 0x1, 0x1f ;  /* 0x0c201f00c0c57f89 */ /* 0x000e6e00000e0000 */
[----:B------:R-:W-:Y:S08]  /*6120*/  MUFU.EX2 R172, R172 ;  /* 0x000000ac00ac7308 */ /* 0x000ff00000000800 */
[----:B------:R-:W-:Y:S08]  /*6130*/  MUFU.EX2 R177, R177 ;  /* 0x000000b100b17308 */ /* 0x000ff00000000800 */
[----:B------:R-:W-:Y:S01]  /*6140*/  MUFU.EX2 R176, R176 ;  /* 0x000000b000b07308 */ /* 0x000fe20000000800 */
[----:B-1----:R-:W-:Y:S01]  /*6150*/  FMNMX.FTZ R0, R192, R197, !PT ;  /* 0x000000c5c0007209 */ /* 0x002fe20007810000 */
[----:B------:R-:W-:Y:S01]  /*6160*/  FFMA.FTZ R197, R8, UR39, -R7 ;  /* 0x0000002708c57c23 */ /* 0x000fe20008010807 */
[----:B------:R-:W-:-:S02]  /*6170*/  FADD.FTZ R7, -R196, R5 ;  /* 0x00000005c4077221 */ /* 0x000fc40000010100 */
[C---:B------:R-:W-:Y:S01]  /*6180*/  FSETP.NEU.FTZ.AND P2, PT, R0.reuse, -INF , PT ;  /* 0xff8000000000780b */ /* 0x040fe20003f5d000 */
[----:B------:R-:W-:-:S02]  /*6190*/  FFMA.FTZ R8, R0, R201, -8 ;  /* 0xc100000000087423 */ /* 0x000fc400000100c9 */
[----:B------:R1:W-:Y:S03]  /*61a0*/  MUFU.EX2 R5, R197 ;  /* 0x000000c500057308 */ /* 0x0003e60000000800 */
[----:B------:R-:W-:Y:S01]  /*61b0*/  FSEL R196, R8, RZ, P2 ;  /* 0x000000ff08c47208 */ /* 0x000fe20001000000 */
[----:B------:R-:W-:-:S04]  /*61c0*/  FMUL.FTZ R8, R7, UR39 ;  /* 0x0000002707087c20 */ /* 0x000fc80008410000 */
        /* <DEDUP_REMOVED lines=8> */
[----:B------:R-:W-:Y:S01]  /*6250*/  FSEL R175, R0, RZ, P2 ;  /* 0x000000ff00af7208 */ /* 0x000fe20001000000 */
[----:B------:R-:W-:-:S01]  /*6260*/  FFMA.FTZ R7, R155, UR39, -R196 ;  /* 0x000000279b077c23 */ /* 0x000fc200080108c4 */
[----:B------:R-:W2:Y:S01]  /*6270*/  MUFU.EX2 R8, R8 ;  /* 0x0000000800087308 */ /* 0x000ea20000000800 */
        /* <DEDUP_REMOVED lines=11> */
[--C-:B-1----:R-:W-:Y:S01]  /*6330*/  FFMA.FTZ R197, R182, UR39, -R196.reuse ;  /* 0x00000027b6c57c23 */ /* 0x102fe200080108c4 */
[----:B------:R-:W-:-:S01]  /*6340*/  FFMA.FTZ R182, R186, UR39, -R196 ;  /* 0x00000027bab67c23 */ /* 0x000fc200080108c4 */
[----:B------:R-:W-:-:S02]  /*6350*/  FFMA.FTZ R186, R190, UR39, -R196 ;  /* 0x00000027beba7c23 */ /* 0x000fc400080108c4 */
[----:B------:R-:W1:Y:S01]  /*6360*/  MUFU.EX2 R175, R175 ;  /* 0x000000af00af7308 */ /* 0x000e620000000800 */
[----:B--2---:R-:W-:-:S04]  /*6370*/  FFMA.FTZ R187, R8, R4, R9 ;  /* 0x0000000408bb7223 */ /* 0x004fc80000010009 */
[----:B------:R-:W-:Y:S01]  /*6380*/  FADD.FTZ R190, R10, R187 ;  /* 0x000000bb0abe7221 */ /* 0x000fe20000010000 */
[----:B------:R-:W-:-:S02]  /*6390*/  FFMA.FTZ R187, R191, UR39, -R196 ;  /* 0x00000027bfbb7c23 */ /* 0x000fc400080108c4 */
[----:B------:R-:W2:Y:S08]  /*63a0*/  MUFU.EX2 R7, R7 ;  /* 0x0000000700077308 */ /* 0x000eb00000000800 */
[----:B------:R-:W3:Y:S01]  /*63b0*/  MUFU.EX2 R13, R13 ;  /* 0x0000000d000d7308 */ /* 0x000ee20000000800 */
[----:B-1----:R-:W-:-:S01]  /*63c0*/  FFMA.FTZ R4, R175, R3, R200 ;  /* 0x00000003af047223 */ /* 0x002fc200000100c8 */
[----:B------:R-:W-:Y:S01]  /*63d0*/  FADD.FTZ R3, R11, R190 ;  /* 0x000000be0b037221 */ /* 0x000fe20000010000 */
[----:B------:R-:W-:-:S03]  /*63e0*/  FFMA.FTZ R190, R194, UR39, -R196 ;  /* 0x00000027c2be7c23 */ /* 0x000fc600080108c4 */
[----:B------:R-:W-:Y:S01]  /*63f0*/  FADD.FTZ R3, R12, R3 ;  /* 0x000000030c037221 */ /* 0x000fe20000010000 */
[----:B------:R-:W-:Y:S02]  /*6400*/  WARPGROUP.DEPBAR.LE gsb0, 0x0 ;  /* 0x00008000000079c5 */ /* 0x000fe40000010000 */
[----:B------:R-:W-:Y:S01]  /*6410*/  WARPGROUP.ARRIVE ;  /* 0x00000000000079c5 */ /* 0x000fe20000000000 */
[----:B------:R-:W1:Y:S01]  /*6420*/  MUFU.EX2 R158, R158 ;  /* 0x0000009e009e7308 */ /* 0x000e620000000800 */
[----:B--2---:R-:W-:-:S01]  /*6430*/  FADD.FTZ R4, R7, R4 ;  /* 0x0000000407047221 */ /* 0x004fc20000010000 */
[----:B------:R-:W-:-:S03]  /*6440*/  FADD.FTZ R194, R14, R3 ;  /* 0x000000030ec27221 */ /* 0x000fc60000010000 */
[----:B------:R-:W-:Y:S01]  /*6450*/  QGMMA.64x256x32.F32.E4M3.E4M3 R24, R220, gdesc[UR8], R24, gsb0 ;  /* 0x03e00008dc187df3 */ /* 0x000fe20008000818 */
[----:B------:R-:W-:Y:S01]  /*6460*/  UIADD3 UR10, UR14, 0x6, URZ ;  /* 0x000000060e0a7890 */ /* 0x000fe2000fffe03f */
[----:B---3--:R-:W-:Y:S01]  /*6470*/  FADD.FTZ R191, R13, R4 ;  /* 0x000000040dbf7221 */ /* 0x008fe20000010000 */
[----:B------:R-:W-:Y:S01]  /*6480*/  UMOV UR11, 0x40000040 ;  /* 0x40000040000b7882 */ /* 0x000fe20000000000 */
[----:B------:R-:W2:Y:S08]  /*6490*/  MUFU.EX2 R155, R155 ;  /* 0x0000009b009b7308 */ /* 0x000eb00000000800 */
[----:B------:R-:W3:Y:S01]  /*64a0*/  MUFU.EX2 R162, R162 ;  /* 0x000000a200a27308 */ /* 0x000ee20000000800 */
[----:B-1----:R-:W-:-:S01]  /*64b0*/  FADD.FTZ R4, R158, R191 ;  /* 0x000000bf9e047221 */ /* 0x002fc20000010000 */
[----:B------:R-:W-:-:S06]  /*64c0*/  FFMA.FTZ R191, R195, UR39, -R196 ;  /* 0x00000027c3bf7c23 */ /* 0x000fcc00080108c4 */
[----:B------:R-:W1:Y:S01]  /*64d0*/  MUFU.EX2 R159, R159 ;  /* 0x0000009f009f7308 */ /* 0x000e620000000800 */
[----:B--2---:R-:W-:-:S07]  /*64e0*/  FADD.FTZ R3, R155, R4 ;  /* 0x000000049b037221 */ /* 0x004fce0000010000 */
[----:B------:R-:W2:Y:S01]  /*64f0*/  MUFU.EX2 R166, R166 ;  /* 0x000000a600a67308 */ /* 0x000ea20000000800 */
[----:B---3--:R-:W-:-:S07]  /*6500*/  FADD.FTZ R4, R162, R3 ;  /* 0x00000003a2047221 */ /* 0x008fce0000010000 */
[----:B------:R-:W3:Y:S01]  /*6510*/  MUFU.EX2 R163, R163 ;  /* 0x000000a300a37308 */ /* 0x000ee20000000800 */
[----:B-1----:R-:W-:-:S07]  /*6520*/  FADD.FTZ R3, R159, R4 ;  /* 0x000000049f037221 */ /* 0x002fce0000010000 */
[----:B------:R1:W-:Y:S01]  /*6530*/  MUFU.EX2 R6, R197 ;  /* 0x000000c500067308 */ /* 0x0003e20000000800 */
[----:B--2---:R-:W-:-:S07]  /*6540*/  FADD.FTZ R4, R166, R3 ;  /* 0x00000003a6047221 */ /* 0x004fce0000010000 */
[----:B------:R-:W2:Y:S01]  /*6550*/  MUFU.EX2 R170, R170 ;  /* 0x000000aa00aa7308 */ /* 0x000ea20000000800 */
[----:B-1----:R-:W-:-:S01]  /*6560*/  FADD.FTZ R197, R15, R194 ;  /* 0x000000c20fc57221 */ /* 0x002fc20000010000 */
[----:B---3--:R-:W-:-:S03]  /*6570*/  FADD.FTZ R3, R163, R4 ;  /* 0x00000004a3037221 */ /* 0x008fc60000010000 */
[----:B------:R-:W-:-:S03]  /*6580*/  FADD.FTZ R194, R20, R197 ;  /* 0x000000c514c27221 */ /* 0x000fc60000010000 */
[----:B------:R-:W1:Y:S01]  /*6590*/  MUFU.EX2 R167, R167 ;  /* 0x000000a700a77308 */ /* 0x000e620000000800 */
[----:B------:R-:W-:-:S01]  /*65a0*/  FADD.FTZ R195, R21, R194 ;  /* 0x000000c215c37221 */ /* 0x000fc20000010000 */
[----:B------:R-:W-:-:S03]  /*65b0*/  FFMA.FTZ R194, R198, UR39, -R196 ;  /* 0x00000027c6c27c23 */ /* 0x000fc600080108c4 */
[----:B------:R-:W-:Y:S01]  /*65c0*/  FADD.FTZ R198, R152, R195 ;  /* 0x000000c398c67221 */ /* 0x000fe20000010000 */
[----:B------:R-:W-:-:S02]  /*65d0*/  FFMA.FTZ R195, R199, UR39, -R196 ;  /* 0x00000027c7c37c23 */ /* 0x000fc400080108c4 */
[----:B------:R-:W3:Y:S01]  /*65e0*/  MUFU.EX2 R174, R174 ;  /* 0x000000ae00ae7308 */ /* 0x000ee20000000800 */
[----:B------:R-:W-:-:S01]  /*65f0*/  FADD.FTZ R197, R153, R198 ;  /* 0x000000c699c57221 */ /* 0x000fc20000010000 */
[----:B--2---:R-:W-:-:S03]  /*6600*/  FADD.FTZ R4, R170, R3 ;  /* 0x00000003aa047221 */ /* 0x004fc60000010000 */
[----:B------:R-:W-:Y:S01]  /*6610*/  FADD.FTZ R198, R154, R197 ;  /* 0x000000c59ac67221 */ /* 0x000fe20000010000 */
[----:B------:R-:W-:-:S02]  /*6620*/  FFMA.FTZ R197, R202, UR39, -R196 ;  /* 0x00000027cac57c23 */ /* 0x000fc400080108c4 */
[----:B------:R-:W2:Y:S01]  /*6630*/  MUFU.EX2 R171, R171 ;  /* 0x000000ab00ab7308 */ /* 0x000ea20000000800 */
[----:B-1----:R-:W-:-:S01]  /*6640*/  FADD.FTZ R3, R167, R4 ;  /* 0x00000004a7037221 */ /* 0x002fc20000010000 */
[----:B------:R-:W-:-:S04]  /*6650*/  FADD.FTZ R199, R157, R198 ;  /* 0x000000c69dc77221 */ /* 0x000fc80000010000 */
[----:B------:R-:W-:Y:S02]  /*6660*/  FADD.FTZ R198, R156, R199 ;  /* 0x000000c79cc67221 */ /* 0x000fe40000010000 */
[----:B------:R-:W1:Y:S01]  /*6670*/  MUFU.EX2 R178, R178 ;  /* 0x000000b200b27308 */ /* 0x000e620000000800 */
[----:B---3--:R-:W-:-:S01]  /*6680*/  FADD.FTZ R4, R174, R3 ;  /* 0x00000003ae047221 */ /* 0x008fc20000010000 */
[----:B------:R-:W-:Y:S01]  /*6690*/  FADD.FTZ R199, R161, R198 ;  /* 0x000000c6a1c77221 */ /* 0x000fe20000010000 */
[----:B------:R-:W-:-:S05]  /*66a0*/  FFMA.FTZ R198, R203, UR39, -R196 ;  /* 0x00000027cbc67c23 */ /* 0x000fca00080108c4 */
[----:B------:R-:W3:Y:S01]  /*66b0*/  MUFU.EX2 R179, R179 ;  /* 0x000000b300b37308 */ /* 0x000ee20000000800 */
[----:B--2---:R-:W-:-:S01]  /*66c0*/  FADD.FTZ R3, R171, R4 ;  /* 0x00000004ab037221 */ /* 0x004fc20000010000 */
[----:B------:R-:W-:Y:S01]  /*66d0*/  FADD.FTZ R4, R160, R199 ;  /* 0x000000c7a0047221 */ /* 0x000fe20000010000 */
[----:B------:R-:W-:-:S05]  /*66e0*/  FFMA.FTZ R199, R206, UR39, -R196 ;  /* 0x00000027cec77c23 */ /* 0x000fca00080108c4 */
[----:B------:R-:W2:Y:S01]  /*66f0*/  MUFU.EX2 R182, R182 ;  /* 0x000000b600b67308 */ /* 0x000ea20000000800 */
[----:B-1----:R-:W-:-:S04]  /*6700*/  FADD.FTZ R3, R178, R3 ;  /* 0x00000003b2037221 */ /* 0x002fc80000010000 */
[----:B------:R-:W-:Y:S01]  /*6710*/  FADD.FTZ R202, R6, R3 ;  /* 0x0000000306ca7221 */ /* 0x000fe20000010000 */
[----:B------:R-:W-:-:S02]  /*6720*/  FADD.FTZ R3, R165, R4 ;  /* 0x00000004a5037221 */ /* 0x000fc40000010000 */
[----:B------:R-:W1:Y:S01]  /*6730*/  MUFU.EX2 R183, R183 ;  /* 0x000000b700b77308 */ /* 0x000e620000000800 */
[----:B---3--:R-:W-:-:S01]  /*6740*/  FADD.FTZ R201, R179, R202 ;  /* 0x000000cab3c97221 */ /* 0x008fc20000010000 */
[----:B------:R-:W-:-:S04]  /*6750*/  FADD.FTZ R4, R164, R3 ;  /* 0x00000003a4047221 */ /* 0x000fc80000010000 */
[----:B------:R-:W-:Y:S02]  /*6760*/  FADD.FTZ R3, R169, R4 ;  /* 0x00000004a9037221 */ /* 0x000fe40000010000 */
[----:B------:R-:W3:Y:S01]  /*6770*/  MUFU.EX2 R186, R186 ;  /* 0x000000ba00ba7308 */ /* 0x000ee20000000800 */
[----:B--2---:R-:W-:-:S01]  /*6780*/  FADD.FTZ R202, R182, R201 ;  /* 0x000000c9b6ca7221 */ /* 0x004fc20000010000 */
[----:B------:R-:W-:-:S04]  /*6790*/  FADD.FTZ R4, R168, R3 ;  /* 0x00000003a8047221 */ /* 0x000fc80000010000 */
[----:B------:R-:W-:Y:S02]  /*67a0*/  FADD.FTZ R3, R173, R4 ;  /* 0x00000004ad037221 */ /* 0x000fe40000010000 */
[----:B------:R-:W2:Y:S01]  /*67b0*/  MUFU.EX2 R187, R187 ;  /* 0x000000bb00bb7308 */ /* 0x000ea20000000800 */
[----:B-1----:R-:W-:-:S01]  /*67c0*/  FADD.FTZ R201, R183, R202 ;  /* 0x000000cab7c97221 */ /* 0x002fc20000010000 */
[----:B------:R-:W-:Y:S01]  /*67d0*/  FADD.FTZ R4, R172, R3 ;  /* 0x00000003ac047221 */ /* 0x000fe20000010000 */
[----:B------:R-:W-:-:S01]  /*67e0*/  FFMA.FTZ R202, R207, UR39, -R196 ;  /* 0x00000027cfca7c23 */ /* 0x000fc200080108c4 */
[----:B------:R-:W-:Y:S01]  /*67f0*/  IMAD.U32 R207, RZ, RZ, UR7 ;  /* 0x00000007ffcf7e24 */ /* 0x000fe2000f8e00ff */
[----:B------:R-:W-:-:S03]  /*6800*/  IADD3 R3, -R235, 0xb, RZ ;  /* 0x0000000beb037810 */ /* 0x000fc60007ffe1ff */
[----:B------:R-:W1:Y:S01]  /*6810*/  MUFU.EX2 R190, R190 ;  /* 0x000000be00be7308 */ /* 0x000e620000000800 */
[----:B---3--:R-:W-:-:S01]  /*6820*/  FADD.FTZ R204, R186, R201 ;  /* 0x000000c9bacc7221 */ /* 0x008fc20000010000 */
[----:B------:R-:W-:Y:S01]  /*6830*/  FFMA.FTZ R201, R210, UR39, -R196 ;  /* 0x00000027d2c97c23 */ /* 0x000fe200080108c4 */
[----:B------:R-:W-:-:S05]  /*6840*/  @!P1 LEA R207, R207, UR38, 0x3 ;  /* 0x00000026cfcf9c11 */ /* 0x000fca000f8e18ff */
[----:B------:R-:W3:Y:S01]  /*6850*/  MUFU.EX2 R191, R191 ;  /* 0x000000bf00bf7308 */ /* 0x000ee20000000800 */
[----:B--2---:R-:W-:-:S07]  /*6860*/  FADD.FTZ R203, R187, R204 ;  /* 0x000000ccbbcb7221 */ /* 0x004fce0000010000 */
[----:B------:R-:W2:Y:S01]  /*6870*/  MUFU.EX2 R194, R194 ;  /* 0x000000c200c27308 */ /* 0x000ea20000000800 */
[----:B-1----:R-:W-:-:S01]  /*6880*/  FADD.FTZ R204, R190, R203 ;  /* 0x000000cbbecc7221 */ /* 0x002fc20000010000 */
[----:B------:R-:W-:-:S04]  /*6890*/  FADD.FTZ R203, R177, R4 ;  /* 0x00000004b1cb7221 */ /* 0x000fc80000010000 */
[----:B------:R-:W-:Y:S01]  /*68a0*/  FADD.FTZ R4, R176, R203 ;  /* 0x000000cbb0047221 */ /* 0x000fe20000010000 */
[----:B------:R-:W-:-:S01]  /*68b0*/  FFMA.FTZ R203, R214, UR39, -R196 ;  /* 0x00000027d6cb7c23 */ /* 0x000fc200080108c4 */
[----:B------:R-:W1:Y:S01]  /*68c0*/  MUFU.EX2 R195, R195 ;  /* 0x000000c300c37308 */ /* 0x000e620000000800 */
[----:B---3--:R-:W-:-:S01]  /*68d0*/  FADD.FTZ R205, R191, R204 ;  /* 0x000000ccbfcd7221 */ /* 0x008fc20000010000 */
[--C-:B------:R-:W-:Y:S01]  /*68e0*/  FFMA.FTZ R204, R211, UR39, -R196.reuse ;  /* 0x00000027d3cc7c23 */ /* 0x100fe200080108c4 */
[----:B------:R-:W-:-:S05]  /*68f0*/  FFMA.FTZ R196, R215, UR39, -R196 ;  /* 0x00000027d7c47c23 */ /* 0x000fca00080108c4 */
[----:B------:R-:W3:Y:S01]  /*6900*/  MUFU.EX2 R180, R180 ;  /* 0x000000b400b47308 */ /* 0x000ee20000000800 */
[----:B--2---:R-:W-:-:S01]  /*6910*/  FADD.FTZ R206, R194, R205 ;  /* 0x000000cdc2ce7221 */ /* 0x004fc20000010000 */
[----:B------:R-:W-:-:S06]  /*6920*/  FADD.FTZ R205, R181, R4 ;  /* 0x00000004b5cd7221 */ /* 0x000fcc0000010000 */
[----:B------:R-:W2:Y:S01]  /*6930*/  MUFU.EX2 R197, R197 ;  /* 0x000000c500c57308 */ /* 0x000ea20000000800 */
[----:B-1----:R-:W-:-:S07]  /*6940*/  FADD.FTZ R206, R195, R206 ;  /* 0x000000cec3ce7221 */ /* 0x002fce0000010000 */
[----:B------:R-:W1:Y:S01]  /*6950*/  MUFU.EX2 R185, R185 ;  /* 0x000000b900b97308 */ /* 0x000e620000000800 */
[----:B---3--:R-:W-:-:S07]  /*6960*/  FADD.FTZ R4, R180, R205 ;  /* 0x000000cdb4047221 */ /* 0x008fce0000010000 */
[----:B------:R-:W3:Y:S01]  /*6970*/  MUFU.EX2 R198, R198 ;  /* 0x000000c600c67308 */ /* 0x000ee20000000800 */
[----:B--2---:R-:W-:-:S07]  /*6980*/  FADD.FTZ R205, R197, R206 ;  /* 0x000000cec5cd7221 */ /* 0x004fce0000010000 */
[----:B------:R-:W2:Y:S08]  /*6990*/  MUFU.EX2 R184, R184 ;  /* 0x000000b800b87308 */ /* 0x000eb00000000800 */
[----:B------:R-:W4:Y:S08]  /*69a0*/  MUFU.EX2 R199, R199 ;  /* 0x000000c700c77308 */ /* 0x000f300000000800 */
[----:B------:R-:W-:Y:S08]  /*69b0*/  MUFU.EX2 R189, R189 ;  /* 0x000000bd00bd7308 */ /* 0x000ff00000000800 */
[----:B------:R-:W5:Y:S08]  /*69c0*/  MUFU.EX2 R202, R202 ;  /* 0x000000ca00ca7308 */ /* 0x000f700000000800 */
[----:B------:R-:W5:Y:S08]  /*69d0*/  MUFU.EX2 R188, R188 ;  /* 0x000000bc00bc7308 */ /* 0x000f700000000800 */
[----:B------:R-:W5:Y:S08]  /*69e0*/  MUFU.EX2 R201, R201 ;  /* 0x000000c900c97308 */ /* 0x000f700000000800 */
[----:B------:R-:W5:Y:S08]  /*69f0*/  MUFU.EX2 R193, R193 ;  /* 0x000000c100c17308 */ /* 0x000f700000000800 */
[----:B------:R-:W5:Y:S08]  /*6a00*/  MUFU.EX2 R204, R204 ;  /* 0x000000cc00cc7308 */ /* 0x000f700000000800 */
[----:B------:R-:W5:Y:S08]  /*6a10*/  MUFU.EX2 R192, R212 ;  /* 0x000000d400c07308 */ /* 0x000f700000000800 */
[----:B------:R-:W5:Y:S01]  /*6a20*/  MUFU.EX2 R203, R203 ;  /* 0x000000cb00cb7308 */ /* 0x000f620000000800 */
[----:B------:R-:W-:-:S02]  /*6a30*/  WARPGROUP.DEPBAR.LE gsb0, 0x0 ;  /* 0x00008000000079c5 */ /* 0x000fc40000010000 */
[----:B------:R-:W-:-:S05]  /*6a40*/  WARPGROUP.ARRIVE ;  /* 0x00000000000079c5 */ /* 0x000fca0000000000 */
[----:B------:R-:W5:Y:S01]  /*6a50*/  MUFU.EX2 R196, R196 ;  /* 0x000000c400c47308 */ /* 0x000f620000000800 */
[----:B------:R-:W-:Y:S03]  /*6a60*/  QGMMA.64x256x32.F32.E4M3.E4M3 R24, R216, gdesc[UR8], R24, gsb0 ;  /* 0x03e00008d8187df3 */ /* 0x000fe60008000818 */
[----:B------:R-:W-:Y:S02]  /*6a70*/  WARPGROUP.DEPBAR.LE gsb0, 0x0 ;  /* 0x00008000000079c5 */ /* 0x000fe40000010000 */
[----:B------:R1:W-:Y:S06]  /*6a80*/  BAR.ARV R3, 0x100 ;  /* 0x000400030000751d */ /* 0x0003ec0000002000 */
[----:B-1----:R-:W-:-:S02]  /*6a90*/  @!P1 VIADD R3, R207, 0x38840 ;  /* 0x00038840cf039836 */ /* 0x002fc40000000000 */
[----:B------:R-:W-:Y:S01]  /*6aa0*/  FADD.FTZ R207, R185, R4 ;  /* 0x00000004b9cf7221 */ /* 0x000fe20000010000 */
[----:B---3--:R-:W-:-:S02]  /*6ab0*/  FADD.FTZ R4, R198, R205 ;  /* 0x000000cdc6047221 */ /* 0x008fc40000010000 */
[----:B------:R-:W-:Y:S01]  /*6ac0*/  @!P1 PRMT R3, RZ, 0x654, R3 ;  /* 0x00000654ff039816 */ /* 0x000fe20000000003 */
[----:B--2---:R-:W-:-:S01]  /*6ad0*/  FADD.FTZ R206, R184, R207 ;  /* 0x000000cfb8ce7221 */ /* 0x004fc20000010000 */
[----:B----4-:R-:W-:Y:S02]  /*6ae0*/  FADD.FTZ R205, R199, R4 ;  /* 0x00000004c7cd7221 */ /* 0x010fe40000010000 */
[----:B------:R1:W-:Y:S02]  /*6af0*/  @!P1 SYNCS.ARRIVE.TRANS64.RED.A1T0 RZ, [R3+URZ], RZ ;  /* 0x000000ff03ff99a7 */ /* 0x0003e4000810043f */
[----:B-----5:R-:W-:-:S01]  /*6b00*/  FADD.FTZ R4, R202, R205 ;  /* 0x000000cdca047221 */ /* 0x020fc20000010000 */
[----:B-1----:R-:W-:-:S04]  /*6b10*/  FADD.FTZ R3, R189, R206 ;  /* 0x000000cebd037221 */ /* 0x002fc80000010000 */
[----:B------:R-:W-:Y:S01]  /*6b20*/  FADD.FTZ R206, R188, R3 ;  /* 0x00000003bcce7221 */ /* 0x000fe20000010000 */
[----:B------:R-:W-:-:S03]  /*6b30*/  FADD.FTZ R3, R201, R4 ;  /* 0x00000004c9037221 */ /* 0x000fc60000010000 */
[----:B------:R-:W-:Y:S01]  /*6b40*/  FADD.FTZ R205, R193, R206 ;  /* 0x000000cec1cd7221 */ /* 0x000fe20000010000 */
[----:B------:R-:W-:-:S03]  /*6b50*/  FADD.FTZ R4, R204, R3 ;  /* 0x00000003cc047221 */ /* 0x000fc60000010000 */
[----:B------:R-:W-:Y:S01]  /*6b60*/  FADD.FTZ R206, R192, R205 ;  /* 0x000000cdc0ce7221 */ /* 0x000fe20000010000 */
[----:B------:R-:W-:-:S03]  /*6b70*/  FADD.FTZ R3, R203, R4 ;  /* 0x00000004cb037221 */ /* 0x000fc60000010000 */
[----:B------:R-:W-:Y:S01]  /*6b80*/  FADD.FTZ R4, R5, R206 ;  /* 0x000000ce05047221 */ /* 0x000fe20000010000 */
[----:B------:R-:W-:-:S01]  /*6b90*/  FADD.FTZ R3, R196, R3 ;  /* 0x00000003c4037221 */ /* 0x000fc20000010000 */
[----:B------:R-:W-:Y:S06]  /*6ba0*/  @!P0 BRA `(.L_x_1860) ;  /* 0x0000000000048947 */ /* 0x000fec0003800000 */
[----:B------:R-:W-:Y:S01]  /*6bb0*/  BPT.TRAP 0x1 ;  /* 0x000000040000795c */ /* 0x000fe20000300000 */
.L_x_1860:
[----:B------:R-:W-:Y:S01]  /*6bc0*/  UISETP.GT.AND UP0, UPT, UR6, UR47, UPT ;  /* 0x0000002f0600728c */ /* 0x000fe2000bf04270 */
[----:B------:R-:W-:Y:S01]  /*6bd0*/  F2FP.SATFINITE.E4M3.F32.PACK_AB_MERGE_C R6, R179, R6, RZ ;  /* 0x00000006b306723e */ /* 0x000fe200048070ff */
[----:B------:R-:W-:Y:S01]  /*6be0*/  ULEA UR10, UR37, UR38, 0x3 ;  /* 0x00000026250a7291 */ /* 0x000fe2000f8e183f */
[----:B------:R-:W-:Y:S01]  /*6bf0*/  F2FP.SATFINITE.E4M3.F32.PACK_AB_MERGE_C R5, R5, R192, RZ ;  /* 0x000000c00505723e */ /* 0x000fe200048070ff */
[----:B------:R-:W-:Y:S01]  /*6c00*/  UIADD3 UR6, UR6, -0x1, URZ ;  /* 0xffffffff06067890 */ /* 0x000fe2000fffe03f */
[----:B------:R-:W-:Y:S01]  /*6c10*/  F2FP.SATFINITE.E4M3.F32.PACK_AB_MERGE_C R11, R12, R11, RZ ;  /* 0x0000000b0c0b723e */ /* 0x000fe200048070ff */
[----:B------:R-:W-:Y:S01]  /*6c20*/  UIADD3 UR10, UR10, 0x38860, URZ ;  /* 0x000388600a0a7890 */ /* 0x000fe2000fffe03f */
[----:B------:R-:W-:Y:S01]  /*6c30*/  PLOP3.LUT P2, PT, PT, PT, UP0, 0x80, 0x0 ;  /* 0x000000000000781c */ /* 0x000fe20003f4f008 */
[----:B------:R-:W-:Y:S01]  /*6c40*/  UMOV UR45, UR36 ;  /* 0x00000024002d7c82 */ /* 0x000fe20008000000 */
[----:B------:R-:W-:Y:S01]  /*6c50*/  F2FP.SATFINITE.E4M3.F32.PACK_AB_MERGE_C R13, R158, R13, RZ ;  /* 0x0000000d9e0d723e */ /* 0x000fe200048070ff */
[----:B------:R-:W-:Y:S01]  /*6c60*/  UPRMT UR10, UR53, 0x654, UR10 ;  /* 0x00000654350a7896 */ /* 0x000fe2000800000a */
[----:B------:R-:W-:Y:S01]  /*6c70*/  F2FP.SATFINITE.E4M3.F32.PACK_AB_MERGE_C R20, R21, R20, RZ ;  /* 0x000000141514723e */ /* 0x000fe200048070ff */
[----:B------:R-:W-:Y:S01]  /*6c80*/  UMOV UR37, UR7 ;  /* 0x0000000700257c82 */ /* 0x000fe20008000000 */
[----:B------:R-:W-:Y:S01]  /*6c90*/  F2FP.SATFINITE.E4M3.F32.PACK_AB_MERGE_C R159, R166, R159, RZ ;  /* 0x0000009fa69f723e */ /* 0x000fe200048070ff */
[----:B------:R-:W-:Y:S01]  /*6ca0*/  FMUL.FTZ R24, R24, R8 ;  /* 0x0000000818187220 */ /* 0x000fe20000410000 */
[----:B------:R-:W-:Y:S01]  /*6cb0*/  F2FP.SATFINITE.E4M3.F32.PACK_AB_MERGE_C R154, R157, R154, RZ ;  /* 0x0000009a9d9a723e */ /* 0x000fe200048070ff */
[-C--:B------:R-:W-:Y:S01]  /*6cc0*/  FMUL.FTZ R25, R25, R8.reuse ;  /* 0x0000000819197220 */ /* 0x080fe20000410000 */
        /* <DEDUP_REMOVED lines=14> */
[----:B------:R-:W-:Y:S01]  /*6db0*/  F2FP.SATFINITE.E4M3.F32.PACK_AB_MERGE_C R199, R202, R199, RZ ;  /* 0x000000c7cac7723e */ /* 0x000fe200048070ff */
[-C--:B------:R-:W-:Y:S01]  /*6dc0*/  FMUL.FTZ R40, R40, R8.reuse ;  /* 0x0000000828287220 */ /* 0x080fe20000410000 */
[----:B------:R-:W-:Y:S01]  /*6dd0*/  F2FP.SATFINITE.E4M3.F32.PACK_AB_MERGE_C R203, R196, R203, RZ ;  /* 0x000000cbc4cb723e */ /* 0x000fe200048070ff */
        /* <DEDUP_REMOVED lines=136> */
[----:B------:R-:W-:Y:S01]  /*7660*/  IMAD.MOV.U32 R5, RZ, RZ, R2 ;  /* 0x000000ffff057224 */ /* 0x000fe200078e0002 */
[----:B------:R-:W-:Y:S06]  /*7670*/  @P2 BRA `(.L_x_1861) ;  /* 0xffffffd000f02947 */ /* 0x000fec000383ffff */
[----:B------:R-:W-:Y:S01]  /*7680*/  UMOV UR37, UR7 ;  /* 0x0000000700257c82 */ /* 0x000fe20008000000 */
[----:B------:R-:W-:-:S05]  /*7690*/  UMOV UR45, UR6 ;  /* 0x00000006002d7c82 */ /* 0x000fca0008000000 */
.L_x_1851:
[----:B------:R-:W-:-:S13]  /*76a0*/  ISETP.LE.AND P2, PT, RZ, UR45, PT ;  /* 0x0000002dff007c0c */ /* 0x000fda000bf43270 */
[----:B------:R-:W-:Y:S05]  /*76b0*/  @!P2 BRA `(.L_x_1862) ;  /* 0x0000002000c4a947 */ /* 0x000fea0003800000 */
[----:B------:R-:W-:Y:S01]  /*76c0*/  IMAD.MOV.U32 R7, RZ, RZ, R0 ;  /* 0x000000ffff077224 */ /* 0x000fe200078e0000 */
[----:B------:R-:W-:Y:S01]  /*76d0*/  UMOV UR41, UR36 ;  /* 0x0000002400297c82 */ /* 0x000fe20008000000 */
[----:B------:R-:W-:Y:S01]  /*76e0*/  IMAD.MOV.U32 R5, RZ, RZ, R2 ;  /* 0x000000ffff057224 */ /* 0x000fe200078e0002 */
[----:B------:R-:W-:-:S06]  /*76f0*/  UMOV UR40, UR37 ;  /* 0x0000002500287c82 */ /* 0x000fcc0008000000 */
.L_x_1872:
        /* <DEDUP_REMOVED lines=9> */
.L_x_1864:
[----:B------:R-:W-:Y:S01]  /*7790*/  ULEA UR6, UR37, UR38, 0x3 ;  /* 0x0000002625067291 */ /* 0x000fe2000f8e183f */
[----:B------:R-:W-:-:S05]  /*77a0*/  IMAD.U32 R0, RZ, RZ, UR36 ;  /* 0x00000024ff007e24 */ /* 0x000fca000f8e00ff */
[----:B------:R-:W-:-:S04]  /*77b0*/  SHF.L.U32 R0, R0, 0x1f, RZ ;  /* 0x0000001f00007819 */ /* 0x000fc800000006ff */
[----:B------:R1:W2:Y:S01]  /*77c0*/  SYNCS.PHASECHK.TRANS64.TRYWAIT P2, [UR6+0x38830], R0 ;  /* 0x03883000ff0075a7 */ /* 0x0002a20008040146 */
[----:B------:R-:W-:Y:S05]  /*77d0*/  @!P0 BRA `(.L_x_1865) ;  /* 0x0000000000048947 */ /* 0x000fea0003800000 */
[----:B------:R-:W-:Y:S01]  /*77e0*/  BPT.TRAP 0x1 ;  /* 0x000000040000795c */ /* 0x000fe20000300000 */
.L_x_1865:
[----:B--2---:R-:W-:Y:S05]  /*77f0*/  @P2 BRA `(.L_x_1863) ;  /* 0x0000000000082947 */ /* 0x004fea0003800000 */
[----:B------:R-:W2:Y:S02]  /*7800*/  SYNCS.PHASECHK.TRANS64.TRYWAIT P2, [UR6+0x38830], R0 ;  /* 0x03883000ff0075a7 */ /* 0x000ea40008040146 */
[----:B--2---:R-:W-:Y:S05]  /*7810*/  @!P2 BRA `(.L_x_1866) ;  /* 0x000000940044a947 */ /* 0x004fea0003800000 */
.L_x_1863:
[----:B------:R-:W3:Y:S01]  /*7820*/  S2R R2, SR_TID.X ;  /* 0x0000000000027919 */ /* 0x000ee20000002100 */
        /* <DEDUP_REMOVED lines=17> */
[----:B---3--:R-:W-:-:S05]  /*7940*/  SHF.R.U32.HI R2, RZ, 0x7, R2 ;  /* 0x00000007ff027819 */ /* 0x008fca0000011602 */
        /* <DEDUP_REMOVED lines=29> */
.L_x_1868:
[----:B------:R-:W-:Y:S01]  /*7b20*/  ULEA UR6, UR40, UR38, 0x3 ;  /* 0x0000002628067291 */ /* 0x000fe2000f8e183f */
[----:B------:R-:W-:-:S05]  /*7b30*/  IMAD.U32 R0, RZ, RZ, UR41 ;  /* 0x00000029ff007e24 */ /* 0x000fca000f8e00ff */
[----:B------:R-:W-:-:S04]  /*7b40*/  SHF.L.U32 R0, R0, 0x1f, RZ ;  /* 0x0000001f00007819 */ /* 0x000fc800000006ff */
[----:B------:R1:W2:Y:S01]  /*7b50*/  SYNCS.PHASECHK.TRANS64.TRYWAIT P2, [UR6+0x38850], R0 ;  /* 0x03885000ff0075a7 */ /* 0x0002a20008040146 */
[----:B------:R-:W-:Y:S05]  /*7b60*/  @!P0 BRA `(.L_x_1869) ;  /* 0x0000000000048947 */ /* 0x000fea0003800000 */
[----:B------:R-:W-:Y:S01]  /*7b70*/  BPT.TRAP 0x1 ;  /* 0x000000040000795c */ /* 0x000fe20000300000 */
.L_x_1869:
[----:B--2---:R-:W-:Y:S05]  /*7b80*/  @P2 BRA `(.L_x_1867) ;  /* 0x0000000000082947 */ /* 0x004fea0003800000 */
[----:B------:R-:W2:Y:S02]  /*7b90*/  SYNCS.PHASECHK.TRANS64.TRYWAIT P2, [UR6+0x38850], R0 ;  /* 0x03885000ff0075a7 */ /* 0x000ea40008040146 */
[----:B--2---:R-:W-:Y:S05]  /*7ba0*/  @!P2 BRA `(.L_x_1870) ;  /* 0x000000900078a947 */ /* 0x004fea0003800000 */
.L_x_1867:
[----:B------:R-:W-:Y:S01]  /*7bb0*/  UIADD3 UR6, UR38, 0x400, URZ ;  /* 0x0000040026067890 */ /* 0x000fe2000fffe03f */
[----:B------:R-:W-:Y:S01]  /*7bc0*/  WARPGROUP.ARRIVE ;  /* 0x00000000000079c5 */ /* 0x000fe20000000000 */
[----:B------:R-:W-:Y:S01]  /*7bd0*/  UMOV UR7, 0x40000040 ;  /* 0x4000004000077882 */ /* 0x000fe20000000000 */
[----:B------:R-:W-:Y:S01]  /*7be0*/  FMNMX.FTZ R2, R154, R7, !PT ;  /* 0x000000079a027209 */ /* 0x000fe20007810000 */
[----:B------:R-:W-:Y:S01]  /*7bf0*/  USHF.R.U32.HI UR6, URZ, 0x4, UR6 ;  /* 0x000000043f067899 */ /* 0x000fe20008011606 */
[----:B-12---:R-:W-:Y:S01]  /*7c00*/  FMNMX.FTZ R0, R152, R5, !PT ;  /* 0x0000000598007209 */ /* 0x006fe20007810000 */
        /* <DEDUP_REMOVED lines=71> */
[----:B-1----:R-:W-:Y:S01]  /*8080*/  SHF.R.U32.HI R235, RZ, 0x7, R235 ;  /* 0x00000007ffeb7819 */ /* 0x002fe200000116eb */
        /* <DEDUP_REMOVED lines=9> */
[----:B------:R-:W-:-:S01]  /*8120*/  FFMA.FTZ R7, R2, R13, -8 ;  /* 0xc100000002077423 */ /* 0x000fc2000001000d */
[----:B------:R-:W-:Y:S01]  /*8130*/  FADD.FTZ R5, -R2, R5 ;  /* 0x0000000502057221 */ /* 0x000fe20000010100 */
[----:B------:R-:W-:Y:S02]  /*8140*/  FMUL.FTZ R6, R6, UR39 ;  /* 0x0000002706067c20 */ /* 0x000fe40008410000 */
[--C-:B------:R-:W-:Y:S01]  /*8150*/  FFMA.FTZ R9, R153, UR39, -R7.reuse ;  /* 0x0000002799097c23 */ /* 0x100fe20008010807 */
[----:B------:R-:W-:-:S01]  /*8160*/  FFMA.FTZ R153, R173, UR39, -R7 ;  /* 0x00000027ad997c23 */ /* 0x000fc20008010807 */
[--C-:B------:R-:W-:Y:S01]  /*8170*/  FFMA.FTZ R173, R193, UR39, -R7.reuse ;  /* 0x00000027c1ad7c23 */ /* 0x100fe20008010807 */
[----:B------:R-:W-:Y:S02]  /*8180*/  IMAD.U32 R193, RZ, RZ, UR39 ;  /* 0x00000027ffc17e24 */ /* 0x000fe4000f8e00ff */
[--C-:B------:R-:W-:Y:S01]  /*8190*/  FFMA.FTZ R11, R157, UR39, -R7.reuse ;  /* 0x000000279d0b7c23 */ /* 0x100fe20008010807 */
[----:B------:R-:W-:-:S01]  /*81a0*/  FFMA.FTZ R157, R177, UR39, -R7 ;  /* 0x00000027b19d7c23 */ /* 0x000fc20008010807 */
[----:B------:R-:W-:Y:S01]  /*81b0*/  FMUL.FTZ R5, R5, UR39 ;  /* 0x0000002705057c20 */ /* 0x000fe20008410000 */
[----:B------:R-:W-:-:S01]  /*81c0*/  FFMA.FTZ R193, R0, R193, -8 ;  /* 0xc100000000c17423 */ /* 0x000fc200000100c1 */
[--C-:B------:R-:W-:Y:S01]  /*81d0*/  FFMA.FTZ R8, R152, UR39, -R7.reuse ;  /* 0x0000002798087c23 */ /* 0x100fe20008010807 */
        /* <DEDUP_REMOVED lines=27> */
[----:B------:R-:W-:Y:S01]  /*8390*/  FFMA.FTZ R178, R179, UR39, -R193 ;  /* 0x00000027b3b27c23 */ /* 0x000fe200080108c1 */
[----:B------:R-:W-:-:S01]  /*83a0*/  FFMA.FTZ R20, R168, UR39, -R7 ;  /* 0x00000027a8147c23 */ /* 0x000fc20008010807 */
[--C-:B------:R-:W-:Y:S01]  /*83b0*/  FFMA.FTZ R179, R182, UR39, -R193.reuse ;  /* 0x00000027b6b37c23 */ /* 0x100fe200080108c1 */
[----:B------:R-:W-:-:S01]  /*83c0*/  FFMA.FTZ R182, R183, UR39, -R193 ;  /* 0x00000027b7b67c23 */ /* 0x000fc200080108c1 */
[--C-:B------:R-:W-:Y:S01]  /*83d0*/  FFMA.FTZ R183, R186, UR39, -R193.reuse ;  /* 0x00000027bab77c23 */ /* 0x100fe200080108c1 */
[----:B------:R-:W-:-:S01]  /*83e0*/  FFMA.FTZ R186, R187, UR39, -R193 ;  /* 0x00000027bbba7c23 */ /* 0x000fc200080108c1 */
[----:B------:R-:W3:Y:S01]  /*83f0*/  MUFU.EX2 R9, R9 ;  /* 0x0000000900097308 */ /* 0x000ee20000000800 */
[----:B-1----:R-:W-:-:S01]  /*8400*/  FFMA.FTZ R4, R5, R4, R8 ;  /* 0x0000000405047223 */ /* 0x002fc20000010008 */
[----:B------:R-:W-:Y:S01]  /*8410*/  FFMA.FTZ R21, R169, UR39, -R7 ;  /* 0x00000027a9157c23 */ /* 0x000fe20008010807 */
[----:B------:R-:W-:-:S01]  /*8420*/  FFMA.FTZ R187, R190, UR39, -R193 ;  /* 0x00000027bebb7c23 */ /* 0x000fc200080108c1 */
[--C-:B------:R-:W-:Y:S01]  /*8430*/  FFMA.FTZ R190, R191, UR39, -R193.reuse ;  /* 0x00000027bfbe7c23 */ /* 0x100fe200080108c1 */
[----:B------:R-:W-:-:S01]  /*8440*/  FFMA.FTZ R191, R194, UR39, -R193 ;  /* 0x00000027c2bf7c23 */ /* 0x000fc200080108c1 */
[--C-:B------:R-:W-:Y:S01]  /*8450*/  FFMA.FTZ R152, R172, UR39, -R7.reuse ;  /* 0x00000027ac987c23 */ /* 0x100fe20008010807 */
[----:B------:R-:W-:-:S01]  /*8460*/  FFMA.FTZ R160, R180, UR39, -R7 ;  /* 0x00000027b4a07c23 */ /* 0x000fc20008010807 */
[----:B------:R-:W1:Y:S01]  /*8470*/  MUFU.EX2 R154, R154 ;  /* 0x0000009a009a7308 */ /* 0x000e620000000800 */
[----:B--2---:R-:W-:-:S01]  /*8480*/  FFMA.FTZ R3, R6, R3, R197 ;  /* 0x0000000306037223 */ /* 0x004fc200000100c5 */
        /* <DEDUP_REMOVED lines=10> */
[--C-:B------:R-:W-:Y:S01]  /*8530*/  FFMA.FTZ R188, R208, UR39, -R7.reuse ;  /* 0x00000027d0bc7c23 */ /* 0x100fe20008010807 */
[----:B------:R-:W-:-:S01]  /*8540*/  FFMA.FTZ R189, R209, UR39, -R7 ;  /* 0x00000027d1bd7c23 */ /* 0x000fc20008010807 */
[--C-:B------:R-:W-:Y:S01]  /*8550*/  FFMA.FTZ R192, R212, UR39, -R7.reuse ;  /* 0x00000027d4c07c23 */ /* 0x100fe20008010807 */
[----:B------:R-:W-:-:S01]  /*8560*/  FFMA.FTZ R7, R213, UR39, -R7 ;  /* 0x00000027d5077c23 */ /* 0x000fc20008010807 */
[----:B------:R-:W3:Y:S01]  /*8570*/  MUFU.EX2 R10, R10 ;  /* 0x0000000a000a7308 */ /* 0x000ee20000000800 */
[----:B-1----:R-:W-:-:S07]  /*8580*/  FADD.FTZ R4, R154, R3 ;  /* 0x000000039a047221 */ /* 0x002fce0000010000 */
[----:B------:R-:W1:Y:S01]  /*8590*/  MUFU.EX2 R158, R158 ;  /* 0x0000009e009e7308 */ /* 0x000e620000000800 */
[----:B--2---:R-:W-:-:S07]  /*85a0*/  FADD.FTZ R3, R155, R4 ;  /* 0x000000049b037221 */ /* 0x004fce0000010000 */
[----:B------:R-:W2:Y:S01]  /*85b0*/  MUFU.EX2 R11, R11 ;  /* 0x0000000b000b7308 */ /* 0x000ea20000000800 */
[----:B---3--:R-:W-:-:S07]  /*85c0*/  FADD.FTZ R196, R10, R201 ;  /* 0x000000c90ac47221 */ /* 0x008fce0000010000 */
[----:B------:R-:W3:Y:S01]  /*85d0*/  MUFU.EX2 R159, R159 ;  /* 0x0000009f009f7308 */ /* 0x000ee20000000800 */
[----:B-1----:R-:W-:-:S01]  /*85e0*/  FADD.FTZ R4, R158, R3 ;  /* 0x000000039e047221 */ /* 0x002fc20000010000 */
[----:B------:R-:W-:Y:S02]  /*85f0*/  WARPGROUP.DEPBAR.LE gsb0, 0x0 ;  /* 0x00008000000079c5 */ /* 0x000fe40000010000 */
[----:B------:R-:W-:-:S04]  /*8600*/  WARPGROUP.ARRIVE ;  /* 0x00000000000079c5 */ /* 0x000fc80000000000 */
[----:B------:R-:W1:Y:S01]  /*8610*/  MUFU.EX2 R12, R12 ;  /* 0x0000000c000c7308 */ /* 0x000e620000000800 */
[----:B--2---:R-:W-:-:S01]  /*8620*/  FADD.FTZ R201, R11, R196 ;  /* 0x000000c40bc97221 */ /* 0x004fc20000010000 */
[----:B------:R-:W-:Y:S01]  /*8630*/  QGMMA.64x256x32.F32.E4M3.E4M3 R24, R224, gdesc[UR4], R24, gsb0 ;  /* 0x03e00004e0187df3 */ /* 0x000fe20008000818 */
[----:B------:R-:W-:Y:S01]  /*8640*/  UIADD3 UR6, UR10, 0x4, URZ ;  /* 0x000000040a067890 */ /* 0x000fe2000fffe03f */
[----:B------:R-:W-:-:S04]  /*8650*/  UMOV UR7, 0x40000040 ;  /* 0x4000004000077882 */ /* 0x000fc80000000000 */
[----:B------:R-:W2:Y:S01]  /*8660*/  MUFU.EX2 R162, R162 ;  /* 0x000000a200a27308 */ /* 0x000ea20000000800 */
[----:B---3--:R-:W-:-:S07]  /*8670*/  FADD.FTZ R3, R159, R4 ;  /* 0x000000049f037221 */ /* 0x008fce0000010000 */
[----:B------:R-:W3:Y:S01]  /*8680*/  MUFU.EX2 R13, R13 ;  /* 0x0000000d000d7308 */ /* 0x000ee20000000800 */
[----:B-1----:R-:W-:-:S07]  /*8690*/  FADD.FTZ R194, R12, R201 ;  /* 0x000000c90cc27221 */ /* 0x002fce0000010000 */
[----:B------:R-:W1:Y:S01]  /*86a0*/  MUFU.EX2 R163, R163 ;  /* 0x000000a300a37308 */ /* 0x000e620000000800 */
[----:B--2---:R-:W-:-:S07]  /*86b0*/  FADD.FTZ R4, R162, R3 ;  /* 0x00000003a2047221 */ /* 0x004fce0000010000 */
[----:B------:R-:W2:Y:S01]  /*86c0*/  MUFU.EX2 R14, R14 ;  /* 0x0000000e000e7308 */ /* 0x000ea20000000800 */
[----:B---3--:R-:W-:-:S01]  /*86d0*/  FADD.FTZ R201, R13, R194 ;  /* 0x000000c20dc97221 */ /* 0x008fc20000010000 */
[--C-:B------:R-:W-:Y:S01]  /*86e0*/  FFMA.FTZ R194, R195, UR39, -R193.reuse ;  /* 0x00000027c3c27c23 */ /* 0x100fe200080108c1 */
[----:B------:R-:W-:-:S05]  /*86f0*/  FFMA.FTZ R195, R198, UR39, -R193 ;  /* 0x00000027c6c37c23 */ /* 0x000fca00080108c1 */
        /* <DEDUP_REMOVED lines=15> */
[----:B--2---:R-:W-:-:S01]  /*87f0*/  FADD.FTZ R201, R21, R196 ;  /* 0x000000c415c97221 */ /* 0x004fc20000010000 */
[----:B------:R-:W-:-:S06]  /*8800*/  FFMA.FTZ R196, R199, UR39, -R193 ;  /* 0x00000027c7c47c23 */ /* 0x000fcc00080108c1 */
        /* <DEDUP_REMOVED lines=8> */
[----:B------:R-:W-:-:S06]  /*8890*/  FFMA.FTZ R198, R202, UR39, -R193 ;  /* 0x00000027cac67c23 */ /* 0x000fcc00080108c1 */
        /* <DEDUP_REMOVED lines=17> */
[----:B------:R-:W-:Y:S01]  /*89b0*/  FFMA.FTZ R200, R206, UR39, -R193 ;  /* 0x00000027cec87c23 */ /* 0x000fe200080108c1 */
[----:B------:R-:W-:-:S05]  /*89c0*/  IADD3 R206, -R235, 0xb, RZ ;  /* 0x0000000bebce7810 */ /* 0x000fca0007ffe1ff */
[----:B------:R-:W2:Y:S01]  /*89d0*/  MUFU.EX2 R186, R186 ;  /* 0x000000ba00ba7308 */ /* 0x000ea20000000800 */
[----:B---3--:R-:W-:-:S07]  /*89e0*/  FADD.FTZ R3, R183, R4 ;  /* 0x00000004b7037221 */ /* 0x008fce0000010000 */
        /* <DEDUP_REMOVED lines=19> */
[----:B---3--:R-:W-:-:S01]  /*8b20*/  FADD.FTZ R204, R172, R203 ;  /* 0x000000cbaccc7221 */ /* 0x008fc20000010000 */
[----:B------:R-:W-:Y:S02]  /*8b30*/  WARPGROUP.DEPBAR.LE gsb0, 0x0 ;  /* 0x00008000000079c5 */ /* 0x000fe40000010000 */
[----:B------:R-:W-:Y:S01]  /*8b40*/  WARPGROUP.ARRIVE ;  /* 0x00000000000079c5 */ /* 0x000fe20000000000 */
[----:B------:R-:W-:-:S03]  /*8b50*/  FFMA.FTZ R203, R211, UR39, -R193 ;  /* 0x00000027d3cb7c23 */ /* 0x000fc600080108c1 */
[----:B------:R-:W3:Y:S01]  /*8b60*/  MUFU.EX2 R195, R195 ;  /* 0x000000c300c37308 */ /* 0x000ee20000000800 */
[----:B-1----:R-:W-:-:S01]  /*8b70*/  FADD.FTZ R4, R194, R3 ;  /* 0x00000003c2047221 */ /* 0x002fc20000010000 */
[----:B------:R-:W-:Y:S01]  /*8b80*/  QGMMA.64x256x32.F32.E4M3.E4M3 R24, R220, gdesc[UR4], R24, gsb0 ;  /* 0x03e00004dc187df3 */ /* 0x000fe20008000818 */
[----:B------:R-:W-:Y:S01]  /*8b90*/  UIADD3 UR6, UR10, 0x6, URZ ;  /* 0x000000060a067890 */ /* 0x000fe2000fffe03f */
[----:B------:R-:W-:-:S04]  /*8ba0*/  UMOV UR7, 0x40000040 ;  /* 0x4000004000077882 */ /* 0x000fc80000000000 */
[----:B------:R-:W1:Y:S01]  /*8bb0*/  MUFU.EX2 R176, R176 ;  /* 0x000000b000b07308 */ /* 0x000e620000000800 */
[----:B--2---:R-:W-:-:S07]  /*8bc0*/  FADD.FTZ R205, R173, R204 ;  /* 0x000000ccadcd7221 */ /* 0x004fce0000010000 */
[----:B------:R-:W2:Y:S01]  /*8bd0*/  MUFU.EX2 R177, R177 ;  /* 0x000000b100b17308 */ /* 0x000ea20000000800 */
[----:B---3--:R-:W-:-:S01]  /*8be0*/  FADD.FTZ R3, R195, R4 ;  /* 0x00000004c3037221 */ /* 0x008fc20000010000 */
[----:B------:R-:W-:-:S06]  /*8bf0*/  IMAD.U32 R4, RZ, RZ, UR37 ;  /* 0x00000025ff047e24 */ /* 0x000fcc000f8e00ff */
[----:B------:R-:W3:Y:S01]  /*8c00*/  MUFU.EX2 R196, R196 ;  /* 0x000000c400c47308 */ /* 0x000ee20000000800 */
[----:B-1----:R-:W-:-:S07]  /*8c10*/  FADD.FTZ R204, R176, R205 ;  /* 0x000000cdb0cc7221 */ /* 0x002fce0000010000 */
[----:B------:R-:W1:Y:S01]  /*8c20*/  MUFU.EX2 R180, R180 ;  /* 0x000000b400b47308 */ /* 0x000e620000000800 */
[----:B--2---:R-:W-:-:S01]  /*8c30*/  FADD.FTZ R205, R177, R204 ;  /* 0x000000ccb1cd7221 */ /* 0x004fc20000010000 */
[--C-:B------:R-:W-:Y:S01]  /*8c40*/  FFMA.FTZ R204, R214, UR39, -R193.reuse ;  /* 0x00000027d6cc7c23 */ /* 0x100fe200080108c1 */
[----:B------:R-:W-:-:S05]  /*8c50*/  FFMA.FTZ R193, R215, UR39, -R193 ;  /* 0x00000027d7c17c23 */ /* 0x000fca00080108c1 */
[----:B------:R-:W-:Y:S01]  /*8c60*/  MUFU.EX2 R198, R198 ;  /* 0x000000c600c67308 */ /* 0x000fe20000000800 */
[----:B---3--:R-:W-:-:S01]  /*8c70*/  FADD.FTZ R207, R196, R3 ;  /* 0x00000003c4cf7221 */ /* 0x008fc20000010000 */
[----:B------:R-:W-:-:S05]  /*8c80*/  @!P1 LEA R3, R4, UR38, 0x3 ;  /* 0x0000002604039c11 */ /* 0x000fca000f8e18ff */
[----:B------:R-:W-:Y:S01]  /*8c90*/  @!P1 VIADD R3, R3, 0x38840 ;  /* 0x0003884003039836 */ /* 0x000fe20000000000 */
[----:B------:R-:W2:Y:S01]  /*8ca0*/  MUFU.EX2 R181, R181 ;  /* 0x000000b500b57308 */ /* 0x000ea20000000800 */
[----:B-1----:R-:W-:-:S03]  /*8cb0*/  FADD.FTZ R4, R180, R205 ;  /* 0x000000cdb4047221 */ /* 0x002fc60000010000 */
[----:B------:R-:W-:-:S04]  /*8cc0*/  @!P1 PRMT R3, RZ, 0x654, R3 ;  /* 0x00000654ff039816 */ /* 0x000fc80000000003 */
[----:B------:R-:W-:Y:S08]  /*8cd0*/  MUFU.EX2 R199, R199 ;  /* 0x000000c700c77308 */ /* 0x000ff00000000800 */
[----:B------:R-:W1:Y:S01]  /*8ce0*/  MUFU.EX2 R184, R184 ;  /* 0x000000b800b87308 */ /* 0x000e620000000800 */
[----:B--2---:R-:W-:-:S07]  /*8cf0*/  FADD.FTZ R205, R181, R4 ;  /* 0x00000004b5cd7221 */ /* 0x004fce0000010000 */
[----:B------:R-:W-:Y:S08]  /*8d00*/  MUFU.EX2 R200, R200 ;  /* 0x000000c800c87308 */ /* 0x000ff00000000800 */
[----:B------:R-:W2:Y:S01]  /*8d10*/  MUFU.EX2 R185, R185 ;  /* 0x000000b900b97308 */ /* 0x000ea20000000800 */
[----:B-1----:R-:W-:-:S07]  /*8d20*/  FADD.FTZ R4, R184, R205 ;  /* 0x000000cdb8047221 */ /* 0x002fce0000010000 */
[----:B------:R-:W-:Y:S08]  /*8d30*/  MUFU.EX2 R201, R201 ;  /* 0x000000c900c97308 */ /* 0x000ff00000000800 */
[----:B------:R-:W1:Y:S08]  /*8d40*/  MUFU.EX2 R188, R188 ;  /* 0x000000bc00bc7308 */ /* 0x000e700000000800 */
[----:B------:R-:W-:Y:S08]  /*8d50*/  MUFU.EX2 R202, R202 ;  /* 0x000000ca00ca7308 */ /* 0x000ff00000000800 */
[----:B------:R-:W3:Y:S08]  /*8d60*/  MUFU.EX2 R189, R189 ;  /* 0x000000bd00bd7308 */ /* 0x000ef00000000800 */
[----:B------:R-:W-:Y:S08]  /*8d70*/  MUFU.EX2 R203, R203 ;  /* 0x000000cb00cb7308 */ /* 0x000ff00000000800 */
[----:B------:R-:W4:Y:S08]  /*8d80*/  MUFU.EX2 R192, R192 ;  /* 0x000000c000c07308 */ /* 0x000f300000000800 */
[----:B------:R-:W-:Y:S08]  /*8d90*/  MUFU.EX2 R204, R204 ;  /* 0x000000cc00cc7308 */ /* 0x000ff00000000800 */
[----:B------:R-:W5:Y:S08]  /*8da0*/  MUFU.EX2 R7, R7 ;  /* 0x0000000700077308 */ /* 0x000f700000000800 */
[----:B------:R-:W5:Y:S01]  /*8db0*/  MUFU.EX2 R193, R193 ;  /* 0x000000c100c17308 */ /* 0x000f620000000800 */
[----:B------:R-:W-:-:S02]  /*8dc0*/  WARPGROUP.DEPBAR.LE gsb0, 0x0 ;  /* 0x00008000000079c5 */ /* 0x000fc40000010000 */
[----:B------:R-:W-:-:S06]  /*8dd0*/  WARPGROUP.ARRIVE ;  /* 0x00000000000079c5 */ /* 0x000fcc0000000000 */
[----:B------:R-:W-:Y:S03]  /*8de0*/  QGMMA.64x256x32.F32.E4M3.E4M3 R24, R216, gdesc[UR4], R24, gsb0 ;  /* 0x03e00004d8187df3 */ /* 0x000fe60008000818 */
[----:B------:R-:W-:Y:S02]  /*8df0*/  WARPGROUP.DEPBAR.LE gsb0, 0x0 ;  /* 0x00008000000079c5 */ /* 0x000fe40000010000 */
[----:B------:R2:W-:Y:S06]  /*8e00*/  BAR.ARV R206, 0x100 ;  /* 0x000400ce0000751d */ /* 0x0005ec0000002000 */
[----:B------:R1:W-:Y:S01]  /*8e10*/  @!P1 SYNCS.ARRIVE.TRANS64.RED.A1T0 RZ, [R3+URZ], RZ ;  /* 0x000000ff03ff99a7 */ /* 0x0003e2000810043f */
[----:B--2---:R-:W-:-:S04]  /*8e20*/  FADD.FTZ R206, R198, R207 ;  /* 0x000000cfc6ce7221 */ /* 0x004fc80000010000 */
[----:B------:R-:W-:Y:S01]  /*8e30*/  FADD.FTZ R207, R199, R206 ;  /* 0x000000cec7cf7221 */ /* 0x000fe20000010000 */
[----:B-1----:R-:W-:-:S03]  /*8e40*/  FADD.FTZ R3, R185, R4 ;  /* 0x00000004b9037221 */ /* 0x002fc60000010000 */
[----:B------:R-:W-:Y:S01]  /*8e50*/  FADD.FTZ R206, R200, R207 ;  /* 0x000000cfc8ce7221 */ /* 0x000fe20000010000 */
[----:B------:R-:W-:-:S03]  /*8e60*/  FADD.FTZ R4, R188, R3 ;  /* 0x00000003bc047221 */ /* 0x000fc60000010000 */
[----:B------:R-:W-:Y:S01]  /*8e70*/  FADD.FTZ R205, R201, R206 ;  /* 0x000000cec9cd7221 */ /* 0x000fe20000010000 */
[----:B---3--:R-:W-:-:S03]  /*8e80*/  FADD.FTZ R3, R189, R4 ;  /* 0x00000004bd037221 */ /* 0x008fc60000010000 */
[----:B------:R-:W-:Y:S01]  /*8e90*/  FADD.FTZ R206, R202, R205 ;  /* 0x000000cdcace7221 */ /* 0x000fe20000010000 */
[----:B----4-:R-:W-:-:S03]  /*8ea0*/  FADD.FTZ R4, R192, R3 ;  /* 0x00000003c0047221 */ /* 0x010fc60000010000 */
[----:B------:R-:W-:Y:S01]  /*8eb0*/  FADD.FTZ R205, R203, R206 ;  /* 0x000000cecbcd7221 */ /* 0x000fe20000010000 */
[----:B-----5:R-:W-:-:S03]  /*8ec0*/  FADD.FTZ R4, R7, R4 ;  /* 0x0000000407047221 */ /* 0x020fc60000010000 */
[----:B------:R-:W-:-:S04]  /*8ed0*/  FADD.FTZ R205, R204, R205 ;  /* 0x000000cdcccd7221 */ /* 0x000fc80000010000 */
[----:B------:R-:W-:Y:S01]  /*8ee0*/  FADD.FTZ R3, R193, R205 ;  /* 0x000000cdc1037221 */ /* 0x000fe20000010000 */
[----:B------:R-:W-:Y:S06]  /*8ef0*/  @!P0 BRA `(.L_x_1871) ;  /* 0x0000000000048947 */ /* 0x000fec0003800000 */
[----:B------:R-:W-:Y:S01]  /*8f00*/  BPT.TRAP 0x1 ;  /* 0x000000040000795c */ /* 0x000fe20000300000 */
.L_x_1871:
        /* <DEDUP_REMOVED lines=172> */
.L_x_1862:
[----:B------:R-:W-:Y:S06]  /*99d0*/  BAR.ARV 0x8, 0x120 ;  /* 0x0204800000007b1d */ /* 0x000fec0000002000 */
[----:B------:R-:W-:Y:S05]  /*99e0*/  @!P0 BRA `(.L_x_1873) ;  /* 0x0000000000048947 */ /* 0x000fea0003800000 */
[----:B------:R-:W-:Y:S01]  /*99f0*/  BPT.TRAP 0x1 ;  /* 0x000000040000795c */ /* 0x000fe20000300000 */
.L_x_1873:
[----:B------:R-:W-:Y:S01]  /*9a00*/  ULEA UR14, UR37, UR38, 0x3 ;  /* 0x00000026250e7291 */ /* 0x000fe2000f8e183f */
[----:B------:R-:W-:-:S05]  /*9a10*/  IMAD.U32 R5, RZ, RZ, UR36 ;  /* 0x00000024ff057e24 */ /* 0x000fca000f8e00ff */
[----:B------:R-:W-:-:S04]  /*9a20*/  SHF.L.U32 R5, R5, 0x1f, RZ ;  /* 0x0000001f05057819 */ /* 0x000fc800000006ff */
[----:B------:R1:W2:Y:S01]  /*9a30*/  SYNCS.PHASECHK.TRANS64.TRYWAIT P1, [UR14+0x38850], R5 ;  /* 0x03885005ff0075a7 */ /* 0x0002a2000802014e */
[----:B------:R-:W-:Y:S05]  /*9a40*/  @!P0 BRA `(.L_x_1874) ;  /* 0x0000000000048947 */ /* 0x000fea0003800000 */
[----:B------:R-:W-:Y:S01]  /*9a50*/  BPT.TRAP 0x1 ;  /* 0x000000040000795c */ /* 0x000fe20000300000 */
.L_x_1874:
[----:B--2---:R-:W-:Y:S05]  /*9a60*/  @P1 BRA `(.L_x_1875) ;  /* 0x0000000000081947 */ /* 0x004fea0003800000 */
[----:B------:R-:W2:Y:S02]  /*9a70*/  SYNCS.PHASECHK.TRANS64.TRYWAIT P1, [UR14+0x38850], R5 ;  /* 0x03885005ff0075a7 */ /* 0x000ea4000802014e */
[----:B--2---:R-:W-:Y:S05]  /*9a80*/  @!P1 BRA `(.L_x_1876) ;  /* 0x0000007000d89947 */ /* 0x004fea0003800000 */
.L_x_1875:
[----:B------:R-:W-:Y:S01]  /*9a90*/  UIADD3 UR38, UR38, 0x400, URZ ;  /* 0x0000040026267890 */ /* 0x000fe2000fffe03f */
[----:B------:R-:W-:Y:S01]  /*9aa0*/  WARPGROUP.ARRIVE ;  /* 0x00000000000079c5 */ /* 0x000fe20000000000 */
[----:B------:R-:W-:Y:S01]  /*9ab0*/  UMOV UR7, 0x40000040 ;  /* 0x4000004000077882 */ /* 0x000fe20000000000 */
[----:B-12---:R-:W-:Y:S01]  /*9ac0*/  IMAD.MOV.U32 R5, RZ, RZ, 0x3f800000 ;  /* 0x3f800000ff057424 */ /* 0x006fe200078e00ff */
[----:B------:R-:W-:-:S04]  /*9ad0*/  USHF.R.U32.HI UR38, URZ, 0x4, UR38 ;  /* 0x000000043f267899 */ /* 0x000fc80008011626 */
[----:B------:R-:W-:-:S04]  /*9ae0*/  ULOP3.LUT UR38, UR38, 0x3fff, URZ, 0xc0, !UPT ;  /* 0x00003fff26267892 */ /* 0x000fc8000f8ec03f */
[----:B------:R-:W-:-:S04]  /*9af0*/  ULOP3.LUT UR8, UR38, 0x10000, URZ, 0xfc, !UPT ;  /* 0x0001000026087892 */ /* 0x000fc8000f8efc3f */
[----:B------:R-:W-:-:S04]  /*9b00*/  ULEA UR8, UR37, UR8, 0xb ;  /* 0x0000000825087291 */ /* 0x000fc8000f8e583f */
[----:B------:R-:W-:-:S03]  /*9b10*/  UIADD3 UR4, UR8, 0x2, URZ ;  /* 0x0000000208047890 */ /* 0x000fc6000fffe03f */
[----:B------:R-:W-:-:S06]  /*9b20*/  UMOV UR6, UR8 ;  /* 0x0000000800067c82 */ /* 0x000fcc0008000000 */
[----:B------:R-:W-:Y:S01]  /*9b30*/  QGMMA.64x256x32.F32.E4M3.E4M3 R24, R228, gdesc[UR4], R24, gsb0 ;  /* 0x03e00004e4187df3 */ /* 0x000fe20008000818 */
[----:B------:R-:W-:Y:S01]  /*9b40*/  UMOV UR7, 0x40000040 ;  /* 0x4000004000077882 */ /* 0x000fe20000000000 */
[----:B------:R-:W-:Y:S01]  /*9b50*/  UMOV UR6, UR4 ;  /* 0x0000000400067c82 */ /* 0x000fe20008000000 */
[----:B------:R-:W-:Y:S02]  /*9b60*/  ULDC.64 UR4, c[0x0][0x9a0] ;  /* 0x0002680000047ab9 */ /* 0x000fe40000000a00 */
[----:B------:R-:W-:-:S04]  /*9b70*/  UISETP.NE.U32.AND UP0, UPT, UR4, URZ, UPT ;  /* 0x0000003f0400728c */ /* 0x000fc8000bf05070 */
[----:B------:R-:W-:-:S06]  /*9b80*/  UISETP.NE.AND.EX UP0, UPT, UR5, URZ, UPT, UP0 ;  /* 0x0000003f0500728c */ /* 0x000fcc000bf05300 */
[----:B------:R-:W-:-:S05]  /*9b90*/  PLOP3.LUT P1, PT, PT, PT, UP0, 0x80, 0x0 ;  /* 0x000000000000781c */ /* 0x000fca0003f2f008 */
[----:B------:R-:W-:Y:S01]  /*9ba0*/  @UP0 USHF.R.S32.HI UR9, URZ, 0x1f, UR44 ;  /* 0x0000001f3f090899 */ /* 0x000fe2000801142c */
[----:B------:R-:W-:Y:S01]  /*9bb0*/  @UP0 ULDC.64 UR10, c[0x0][0x9c8] ;  /* 0x00027200000a0ab9 */ /* 0x000fe20000000a00 */
[----:B------:R-:W-:Y:S02]  /*9bc0*/  @UP0 ULDC.64 UR12, c[0x0][0x9d0] ;  /* 0x00027400000c0ab9 */ /* 0x000fe40000000a00 */
[----:B------:R-:W-:Y:S01]  /*9bd0*/  @UP0 UIMAD UR9, UR9, UR10, URZ ;  /* 0x0000000a090902a4 */ /* 0x000fe2000f8e023f */
[----:B------:R-:W-:Y:S02]  /*9be0*/  WARPGROUP.DEPBAR.LE gsb0, 0x0 ;  /* 0x00008000000079c5 */ /* 0x000fe40000010000 */
[----:B------:R-:W-:-:S06]  /*9bf0*/  WARPGROUP.ARRIVE ;  /* 0x00000000000079c5 */ /* 0x000fcc0000000000 */
[----:B------:R-:W-:Y:S01]  /*9c00*/  QGMMA.64x256x32.F32.E4M3.E4M3 R24, R224, gdesc[UR4], R24, gsb0 ;  /* 0x03e00004e0187df3 */ /* 0x000fe20008000818 */
[----:B------:R-:W-:Y:S02]  /*9c10*/  @UP0 UIMAD.WIDE.U32 UR6, UR44, UR10, URZ ;  /* 0x0000000a2c0602a5 */ /* 0x000fe4000f8e003f */
[----:B------:R-:W-:Y:S02]  /*9c20*/  @UP0 UIMAD UR10, UR44, UR11, UR9 ;  /* 0x0000000b2c0a02a4 */ /* 0x000fe4000f8e0209 */
[----:B------:R-:W-:Y:S02]  /*9c30*/  @UP0 USHF.R.S32.HI UR9, URZ, 0x1f, UR60 ;  /* 0x0000001f3f090899 */ /* 0x000fe4000801143c */
[----:B------:R-:W-:Y:S02]  /*9c40*/  @UP0 UIADD3 UR7, UR7, UR10, URZ ;  /* 0x0000000a07070290 */ /* 0x000fe4000fffe03f */
[----:B------:R-:W-:Y:S01]  /*9c50*/  UIADD3 UR10, UR8, 0x4, URZ ;  /* 0x00000004080a7890 */ /* 0x000fe2000fffe03f */
[----:B------:R-:W-:Y:S01]  /*9c60*/  UMOV UR11, 0x40000040 ;  /* 0x40000040000b7882 */ /* 0x000fe20000000000 */
[----:B------:R-:W-:-:S02]  /*9c70*/  @UP0 UIMAD UR9, UR9, UR12, URZ ;  /* 0x0000000c090902a4 */ /* 0x000fc4000f8e023f */
[----:B------:R-:W-:Y:S02]  /*9c80*/  @UP0 UIMAD.WIDE.U32 UR6, UR60, UR12, UR6 ;  /* 0x0000000c3c0602a5 */ /* 0x000fe4000f8e0006 */
[----:B------:R-:W-:Y:S02]  /*9c90*/  @UP0 UIMAD UR9, UR60, UR13, UR9 ;  /* 0x0000000d3c0902a4 */ /* 0x000fe4000f8e0209 */
[----:B------:R-:W-:Y:S02]  /*9ca0*/  @UP0 ULEA UR4, UP1, UR6, UR4, 0x2 ;  /* 0x0000000406040291 */ /* 0x000fe4000f82103f */
[----:B------:R-:W-:-:S04]  /*9cb0*/  @UP0 UIADD3 UR7, UR7, UR9, URZ ;  /* 0x0000000907070290 */ /* 0x000fc8000fffe03f */
[----:B------:R-:W-:Y:S01]  /*9cc0*/  @UP0 ULEA.HI.X UR5, UR6, UR5, UR7, 0x2, UP1 ;  /* 0x0000000506050291 */ /* 0x000fe200088f1407 */
[----:B------:R-:W-:-:S05]  /*9cd0*/  IMAD.U32 R6, RZ, RZ, UR4 ;  /* 0x00000004ff067e24 */ /* 0x000fca000f8e00ff */
[----:B------:R-:W-:-:S05]  /*9ce0*/  IMAD.U32 R7, RZ, RZ, UR5 ;  /* 0x00000005ff077e24 */ /* 0x000fca000f8e00ff */
[----:B------:R1:W2:Y:S01]  /*9cf0*/  @P1 LDG.E R5, desc[UR56][R6.64] ;  /* 0x0000003806051981 */ /* 0x0002a2000c1e1900 */
[----:B------:R-:W-:Y:S01]  /*9d00*/  UIADD3 UR8, UR8, 0x6, URZ ;  /* 0x0000000608087890 */ /* 0x000fe2000fffe03f */
[----:B------:R-:W-:-:S06]  /*9d10*/  UMOV UR7, 0x40000040 ;  /* 0x4000004000077882 */ /* 0x000fcc0000000000 */
[----:B------:R-:W-:Y:S01]  /*9d20*/  UMOV UR6, UR8 ;  /* 0x0000000800067c82 */ /* 0x000fe20008000000 */
[----:B------:R-:W-:Y:S02]  /*9d30*/  WARPGROUP.DEPBAR.LE gsb0, 0x0 ;  /* 0x00008000000079c5 */ /* 0x000fe40000010000 */
[----:B------:R-:W-:-:S06]  /*9d40*/  WARPGROUP.ARRIVE ;  /* 0x00000000000079c5 */ /* 0x000fcc0000000000 */
[----:B------:R-:W-:Y:S01]  /*9d50*/  QGMMA.64x256x32.F32.E4M3.E4M3 R24, R220, gdesc[UR8], R24, gsb0 ;  /* 0x03e00008dc187df3 */ /* 0x000fe20008000818 */
        /* <DEDUP_REMOVED lines=23> */
[----:B------:R-:W-:Y:S01]  /*9ed0*/  @P2 FMUL.FTZ R7, R7, 0.69314718246459960938 ;  /* 0x3f31721807072820 */ /* 0x000fe20000410000 */
[----:B------:R-:W-:Y:S02]  /*9ee0*/  WARPGROUP.DEPBAR.LE gsb0, 0x0 ;  /* 0x00008000000079c5 */ /* 0x000fe40000010000 */
[----:B------:R-:W-:-:S06]  /*9ef0*/  WARPGROUP.ARRIVE ;  /* 0x00000000000079c5 */ /* 0x000fcc0000000000 */
[----:B------:R-:W-:Y:S01]  /*9f00*/  QGMMA.64x256x32.F32.E4M3.E4M3 R24, R216, gdesc[UR4], R24, gsb0 ;  /* 0x03e00004d8187df3 */ /* 0x000fe20008000818 */
[----:B------:R-:W-:Y:S01]  /*9f10*/  @P3 FMUL.FTZ R12, R14, 0.69314718246459960938 ;  /* 0x3f3172180e0c3820 */ /* 0x000fe20000410000 */
[----:B---3--:R-:W-:Y:S01]  /*9f20*/  @P3 FMUL.FTZ R9, R9, 0.69314718246459960938 ;  /* 0x3f31721809093820 */ /* 0x008fe20000410000 */
[----:B------:R-:W-:Y:S02]  /*9f30*/  IMAD.MOV.U32 R4, RZ, RZ, -0x800000 ;  /* 0xff800000ff047424 */ /* 0x000fe400078e00ff */
[----:B--2---:R-:W-:Y:S01]  /*9f40*/  FMUL.FTZ R152, R6, R5 ;  /* 0x0000000506987220 */ /* 0x004fe20000410000 */
[----:B------:R-:W-:Y:S02]  /*9f50*/  IMAD.MOV.U32 R3, RZ, RZ, -0x800000 ;  /* 0xff800000ff037424 */ /* 0x000fe400078e00ff */
[----:B------:R-:W-:Y:S01]  /*9f60*/  @P2 FFMA.FTZ R4, R7, R2, R8 ;  /* 0x0000000207042223 */ /* 0x000fe20000010008 */
[----:B------:R-:W-:-:S01]  /*9f70*/  @P3 FFMA.FTZ R3, R12, R0, R9 ;  /* 0x000000000c033223 */ /* 0x000fc20000010009 */
[----:B----4-:R-:W-:Y:S01]  /*9f80*/  FMUL.FTZ R6, R10, R5 ;  /* 0x000000050a067220 */ /* 0x010fe20000410000 */
[----:B------:R-:W-:-:S02]  /*9f90*/  WARPGROUP.DEPBAR.LE gsb0, 0x0 ;  /* 0x00008000000079c5 */ /* 0x000fc40000010000 */
[----:B------:R-:W-:Y:S05]  /*9fa0*/  @!P0 BRA `(.L_x_1877) ;  /* 0x0000000000048947 */ /* 0x000fea0003800000 */
[----:B------:R-:W-:Y:S01]  /*9fb0*/  BPT.TRAP 0x1 ;  /* 0x000000040000795c */ /* 0x000fe20000300000 */
.L_x_1877:
        /* <DEDUP_REMOVED lines=137> */
[----:B------:R-:W-:-:S12]  /*a850*/  ULOP3.LUT UR36, UR36, UR4, URZ, 0x3c, !UPT ;  /* 0x0000000424247292 */ /* 0x000fd8000f8e3c3f */
.L_x_1844:
        /* <DEDUP_REMOVED lines=28> */
[----:B------:R-:W-:Y:S01]  /*aa20*/  F2FP.BF16.F32.PACK_AB R14, R14, R13 ;  /* 0x0000000d0e0e723e */ /* 0x000fe200000010ff */
[----:B------:R-:W-:Y:S01]  /*aa30*/  UIMAD UR5, UR43, UR7, UR5 ;  /* 0x000000072b0572a4 */ /* 0x000fe2000f8e0205 */
[----:B------:R-:W-:-:S02]  /*aa40*/  SEL R59, R0, R7, P0 ;  /* 0x00000007003b7207 */ /* 0x000fc40000000000 */
[----:B------:R-:W-:Y:S01]  /*aa50*/  SEL R43, R7, R0, P0 ;  /* 0x00000000072b7207 */ /* 0x000fe20000000000 */
[----:B------:R-:W-:Y:S01]  /*aa60*/  VIADD R0, R23, UR42 ;  /* 0x0000002a17007c36 */ /* 0x000fe20008000000 */
[----:B------:R-:W-:Y:S01]  /*aa70*/  F2FP.BF16.F32.PACK_AB R8, R11, R8 ;  /* 0x000000080b08723e */ /* 0x000fe200000010ff */
[----:B------:R-:W-:Y:S01]  /*aa80*/  UIADD3 UR5, UR9, UR5, URZ ;  /* 0x0000000509057290 */ /* 0x000fe2000fffe03f */
[----:B------:R-:W-:Y:S01]  /*aa90*/  F2FP.BF16.F32.PACK_AB R9, R10, R9 ;  /* 0x000000090a09723e */ /* 0x000fe200000010ff */
[----:B------:R-:W-:Y:S01]  /*aaa0*/  ULDC.64 UR6, c[0x0][0xb40] ;  /* 0x0002d00000067ab9 */ /* 0x000fe20000000a00 */
        /* <DEDUP_REMOVED lines=15> */
[----:B------:R-:W-:Y:S02]  /*aba0*/  SEL R13, R14, R15, P0 ;  /* 0x0000000f0e0d7207 */ /* 0x000fe40000000000 */
[----:B------:R-:W-:Y:S02]  /*abb0*/  F2FP.BF16.F32.PACK_AB R74, R74, R79 ;  /* 0x0000004f4a4a723e */ /* 0x000fe400000010ff */
[----:B------:R-:W-:Y:S02]  /*abc0*/  F2FP.BF16.F32.PACK_AB R120, R125, R120 ;  /* 0x000000787d78723e */ /* 0x000fe400000010ff */
[----:B------:R-:W-:Y:S02]  /*abd0*/  F2FP.BF16.F32.PACK_AB R121, R124, R121 ;  /* 0x000000797c79723e */ /* 0x000fe400000010ff */
[----:B------:R-:W-:Y:S02]  /*abe0*/  SEL R61, R8, R9, P0 ;  /* 0x00000009083d7207 */ /* 0x000fe40000000000 */
[----:B------:R-:W-:-:S02]  /*abf0*/  SEL R12, R9, R8, P0 ;  /* 0x00000008090c7207 */ /* 0x000fc40000000000 */
[----:B------:R-:W-:Y:S02]  /*ac00*/  SEL R69, R20, R21, P0 ;  /* 0x0000001514457207 */ /* 0x000fe40000000000 */
[----:B------:R-:W-:Y:S02]  /*ac10*/  SEL R14, R21, R20, P0 ;  /* 0x00000014150e7207 */ /* 0x000fe40000000000 */
[----:B------:R-:W-:Y:S02]  /*ac20*/  LOP3.LUT R6, R7, 0x380, RZ, 0xc0, !PT ;  /* 0x0000038007067812 */ /* 0x000fe400078ec0ff */
[----:B------:R-:W-:Y:S02]  /*ac30*/  F2FP.BF16.F32.PACK_AB R136, R136, R141 ;  /* 0x0000008d8888723e */ /* 0x000fe400000010ff */
[----:B------:R-:W-:Y:S02]  /*ac40*/  F2FP.BF16.F32.PACK_AB R137, R132, R137 ;  /* 0x000000898489723e */ /* 0x000fe400000010ff */
[----:B------:R-:W-:-:S02]  /*ac50*/  F2FP.BF16.F32.PACK_AB R50, R50, R55 ;  /* 0x000000373232723e */ /* 0x000fc400000010ff */
[----:B------:R-:W-:Y:S02]  /*ac60*/  F2FP.BF16.F32.PACK_AB R51, R46, R51 ;  /* 0x000000332e33723e */ /* 0x000fe400000010ff */
[----:B------:R-:W-:Y:S02]  /*ac70*/  SEL R79, R40, R41, P0 ;  /* 0x00000029284f7207 */ /* 0x000fe40000000000 */
[----:B------:R-:W-:Y:S02]  /*ac80*/  SEL R20, R41, R40, P0 ;  /* 0x0000002829147207 */ /* 0x000fe40000000000 */
[----:B------:R-:W-:Y:S02]  /*ac90*/  IADD3 R9, P6, R16, 0x40, RZ ;  /* 0x0000004010097810 */ /* 0x000fe40007fde0ff */
[----:B------:R-:W-:Y:S02]  /*aca0*/  F2FP.BF16.F32.PACK_AB R29, R76, R73 ;  /* 0x000000494c1d723e */ /* 0x000fe400000010ff */
[----:B------:R-:W-:-:S02]  /*acb0*/  F2FP.BF16.F32.PACK_AB R10, R34, R39 ;  /* 0x00000027220a723e */ /* 0x000fc400000010ff */
[----:B------:R-:W-:Y:S02]  /*acc0*/  F2FP.BF16.F32.PACK_AB R55, R30, R35 ;  /* 0x000000231e37723e */ /* 0x000fe400000010ff */
[----:B------:R-:W-:Y:S02]  /*acd0*/  SEL R125, R82, R11, P0 ;  /* 0x0000000b527d7207 */ /* 0x000fe40000000000 */
[----:B------:R-:W-:Y:S02]  /*ace0*/  SEL R41, R11, R82, P0 ;  /* 0x000000520b297207 */ /* 0x000fe40000000000 */
[----:B------:R-:W-:Y:S02]  /*acf0*/  SEL R73, R32, R33, P0 ;  /* 0x0000002120497207 */ /* 0x000fe40000000000 */
[----:B------:R-:W-:Y:S02]  /*ad00*/  SEL R15, R33, R32, P0 ;  /* 0x00000020210f7207 */ /* 0x000fe40000000000 */
[----:B------:R-:W-:-:S02]  /*ad10*/  IADD3 R11, P3, R16, 0x60, RZ ;  /* 0x00000060100b7810 */ /* 0x000fc40007f7e0ff */
[----:B------:R-:W-:Y:S02]  /*ad20*/  F2FP.BF16.F32.PACK_AB R128, R128, R133 ;  /* 0x000000858080723e */ /* 0x000fe400000010ff */
[----:B------:R-:W-:Y:S02]  /*ad30*/  F2FP.BF16.F32.PACK_AB R45, R70, R75 ;  /* 0x0000004b462d723e */ /* 0x000fe400000010ff */
[----:B------:R-:W-:Y:S02]  /*ad40*/  SEL R107, R120, R121, P0 ;  /* 0x00000079786b7207 */ /* 0x000fe40000000000 */
[----:B------:R-:W-:Y:S02]  /*ad50*/  SEL R33, R121, R120, P0 ;  /* 0x0000007879217207 */ /* 0x000fe40000000000 */
[----:B------:R-:W-:Y:S02]  /*ad60*/  SHF.R.U64 R6, R6, 0x3, RZ ;  /* 0x0000000306067819 */ /* 0x000fe400000012ff */
[----:B------:R-:W-:-:S02]  /*ad70*/  SEL R121, R136, R137, P0 ;  /* 0x0000008988797207 */ /* 0x000fc40000000000 */
[----:B------:R-:W-:Y:S02]  /*ad80*/  SEL R39, R137, R136, P0 ;  /* 0x0000008889277207 */ /* 0x000fe40000000000 */
[----:B------:R-:W-:Y:S02]  /*ad90*/  SEL R133, R50, R51, P0 ;  /* 0x0000003332857207 */ /* 0x000fe40000000000 */
[----:B------:R-:W-:Y:S02]  /*ada0*/  SEL R46, R51, R50, P0 ;  /* 0x00000032332e7207 */ /* 0x000fe40000000000 */
[----:B------:R-:W-:Y:S02]  /*adb0*/  LOP3.LUT R8, R9, 0x380, RZ, 0xc0, !PT ;  /* 0x0000038009087812 */ /* 0x000fe400078ec0ff */
[----:B------:R-:W-:Y:S02]  /*adc0*/  SEL R137, R10, R55, P0 ;  /* 0x000000370a897207 */ /* 0x000fe40000000000 */
[----:B------:R-:W-:-:S02]  /*add0*/  SEL R50, R55, R10, P0 ;  /* 0x0000000a37327207 */ /* 0x000fc40000000000 */
[----:B------:R-:W-:Y:S02]  /*ade0*/  F2FP.BF16.F32.PACK_AB R47, R42, R47 ;  /* 0x0000002f2a2f723e */ /* 0x000fe400000010ff */
[----:B------:R-:W-:Y:S02]  /*adf0*/  LOP3.LUT R10, R11, 0x380, RZ, 0xc0, !PT ;  /* 0x000003800b0a7812 */ /* 0x000fe400078ec0ff */
[----:B------:R-:W-:Y:S02]  /*ae00*/  F2FP.BF16.F32.PACK_AB R49, R52, R49 ;  /* 0x000000313431723e */ /* 0x000fe400000010ff */
[----:B------:R-:W-:Y:S02]  /*ae10*/  SEL R127, R74, R45, P0 ;  /* 0x0000002d4a7f7207 */ /* 0x000fe40000000000 */
[----:B------:R-:W-:Y:S02]  /*ae20*/  SEL R42, R45, R74, P0 ;  /* 0x0000004a2d2a7207 */ /* 0x000fe40000000000 */
[----:B------:R-:W-:Y:S01]  /*ae30*/  LOP3.LUT R6, R6, R7, RZ, 0x3c, !PT ;  /* 0x0000000706067212 */ /* 0x000fe200078e3cff */
[----:B------:R-:W-:Y:S01]  /*ae40*/  IMAD.X R7, RZ, RZ, R17, P5 ;  /* 0x000000ffff077224 */ /* 0x000fe200028e0611 */
[----:B------:R-:W-:-:S02]  /*ae50*/  F2FP.BF16.F32.PACK_AB R52, R26, R31 ;  /* 0x0000001f1a34723e */ /* 0x000fc400000010ff */
[----:B------:R-:W-:Y:S02]  /*ae60*/  SEL R131, R58, R53, P0 ;  /* 0x000000353a837207 */ /* 0x000fe40000000000 */
[----:B------:R-:W-:Y:S02]  /*ae70*/  SEL R45, R53, R58, P0 ;  /* 0x0000003a352d7207 */ /* 0x000fe40000000000 */
[----:B------:R-:W-:Y:S02]  /*ae80*/  SHF.R.U64 R8, R8, 0x3, RZ ;  /* 0x0000000308087819 */ /* 0x000fe400000012ff */
[----:B------:R-:W-:Y:S02]  /*ae90*/  IADD3 R53, P5, R16, 0x4020, RZ ;  /* 0x0000402010357810 */ /* 0x000fe40007fbe0ff */
[----:B------:R-:W-:Y:S02]  /*aea0*/  SHF.R.U64 R10, R10, 0x3, RZ ;  /* 0x000000030a0a7819 */ /* 0x000fe400000012ff */
[----:B------:R-:W-:-:S02]  /*aeb0*/  F2FP.BF16.F32.PACK_AB R57, R60, R57 ;  /* 0x000000393c39723e */ /* 0x000fc400000010ff */
[----:B------:R-:W-:Y:S02]  /*aec0*/  SEL R139, R52, R63, P0 ;  /* 0x0000003f348b7207 */ /* 0x000fe40000000000 */
[----:B------:R-:W-:Y:S02]  /*aed0*/  SEL R51, R63, R52, P0 ;  /* 0x000000343f337207 */ /* 0x000fe40000000000 */
[----:B------:R-:W-:Y:S01]  /*aee0*/  LOP3.LUT R8, R8, R9, RZ, 0x3c, !PT ;  /* 0x0000000908087212 */ /* 0x000fe200078e3cff */
[--C-:B------:R-:W-:Y:S01]  /*aef0*/  IMAD.X R9, RZ, RZ, R17.reuse, P6 ;  /* 0x000000ffff097224 */ /* 0x100fe200030e0611 */
[----:B------:R-:W-:Y:S02]  /*af00*/  LOP3.LUT R52, R53, 0x380, RZ, 0xc0, !PT ;  /* 0x0000038035347812 */ /* 0x000fe400078ec0ff */
[----:B------:R-:W-:Y:S01]  /*af10*/  LOP3.LUT R10, R10, R11, RZ, 0x3c, !PT ;  /* 0x0000000b0a0a7212 */ /* 0x000fe200078e3cff */
[----:B------:R-:W-:Y:S01]  /*af20*/  IMAD.X R11, RZ, RZ, R17, P3 ;  /* 0x000000ffff0b7224 */ /* 0x000fe200018e0611 */
[----:B------:R-:W-:-:S02]  /*af30*/  IADD3 R55, P6, R16, 0x4040, RZ ;  /* 0x0000404010377810 */ /* 0x000fc40007fde0ff */
[----:B------:R-:W-:Y:S02]  /*af40*/  SEL R83, R56, R57, P0 ;  /* 0x0000003938537207 */ /* 0x000fe40000000000 */
[----:B-1----:R-:W-:Y:S02]  /*af50*/  SEL R25, R57, R56, P0 ;  /* 0x0000003839197207 */ /* 0x002fe40000000000 */
[----:B------:R-:W-:Y:S02]  /*af60*/  IADD3 R57, P3, R16, 0x4060, RZ ;  /* 0x0000406010397810 */ /* 0x000fe40007f7e0ff */
[----:B------:R-:W-:Y:S02]  /*af70*/  SHF.R.U64 R52, R52, 0x3, RZ ;  /* 0x0000000334347819 */ /* 0x000fe400000012ff */
[----:B------:R-:W-:Y:S02]  /*af80*/  SEL R75, R48, R49, P0 ;  /* 0x00000031304b7207 */ /* 0x000fe40000000000 */
[----:B------:R-:W-:-:S02]  /*af90*/  SEL R21, R49, R48, P0 ;  /* 0x0000003031157207 */ /* 0x000fc40000000000 */
[----:B------:R-:W-:Y:S02]  /*afa0*/  LOP3.LUT R54, R55, 0x380, RZ, 0xc0, !PT ;  /* 0x0000038037367812 */ /* 0x000fe400078ec0ff */
[----:B------:R-:W-:Y:S02]  /*afb0*/  IADD3 R49, P4, R16, 0x4000, RZ ;  /* 0x0000400010317810 */ /* 0x000fe40007f9e0ff */
[----:B------:R-:W-:Y:S02]  /*afc0*/  LOP3.LUT R56, R57, 0x380, RZ, 0xc0, !PT ;  /* 0x0000038039387812 */ /* 0x000fe400078ec0ff */
[----:B------:R-:W-:Y:S01]  /*afd0*/  LOP3.LUT R52, R52, R53, RZ, 0x3c, !PT ;  /* 0x0000003534347212 */ /* 0x000fe200078e3cff */
[----:B------:R-:W-:Y:S01]  /*afe0*/  IMAD.X R53, RZ, RZ, R17, P5 ;  /* 0x000000ffff357224 */ /* 0x000fe200028e0611 */
[----:B------:R-:W-:Y:S02]  /*aff0*/  SHF.R.U64 R54, R54, 0x3, RZ ;  /* 0x0000000336367819 */ /* 0x000fe400000012ff */
[----:B------:R-:W-:-:S02]  /*b000*/  F2FP.BF16.F32.PACK_AB R168, R168, R171 ;  /* 0x000000aba8a8723e */ /* 0x000fc400000010ff */
[----:B------:R-:W-:Y:S02]  /*b010*/  F2FP.BF16.F32.PACK_AB R169, R166, R169 ;  /* 0x000000a9a6a9723e */ /* 0x000fe400000010ff */
[----:B------:R-:W-:Y:S02]  /*b020*/  LOP3.LUT R48, R49, 0x380, RZ, 0xc0, !PT ;  /* 0x0000038031307812 */ /* 0x000fe400078ec0ff */
[----:B------:R-:W-:Y:S02]  /*b030*/  SHF.R.U64 R56, R56, 0x3, RZ ;  /* 0x0000000338387819 */ /* 0x000fe400000012ff */
[----:B------:R-:W-:Y:S02]  /*b040*/  F2FP.BF16.F32.PACK_AB R129, R86, R129 ;  /* 0x000000815681723e */ /* 0x000fe400000010ff */
[----:B------:R-:W-:Y:S02]  /*b050*/  F2FP.BF16.F32.PACK_AB R104, R109, R104 ;  /* 0x000000686d68723e */ /* 0x000fe400000010ff */
[----:B------:R-:W-:Y:S01]  /*b060*/  LOP3.LUT R54, R54, R55, RZ, 0x3c, !PT ;  /* 0x0000003736367212 */ /* 0x000fe200078e3cff */
[----:B------:R-:W-:Y:S01]  /*b070*/  IMAD.X R55, RZ, RZ, R17, P6 ;  /* 0x000000ffff377224 */ /* 0x000fe200030e0611 */
[----:B------:R-:W-:-:S02]  /*b080*/  F2FP.BF16.F32.PACK_AB R66, R66, R71 ;  /* 0x000000474242723e */ /* 0x000fc400000010ff */
[----:B------:R-:W-:Y:S02]  /*b090*/  F2FP.BF16.F32.PACK_AB R67, R62, R67 ;  /* 0x000000433e43723e */ /* 0x000fe400000010ff */
[----:B------:R-:W-:Y:S02]  /*b0a0*/  SEL R109, R168, R169, P0 ;  /* 0x000000a9a86d7207 */ /* 0x000fe40000000000 */
[----:B------:R-:W-:Y:S02]  /*b0b0*/  SHF.R.U64 R48, R48, 0x3, RZ ;  /* 0x0000000330307819 */ /* 0x000fe400000012ff */
[----:B------:R-:W-:Y:S02]  /*b0c0*/  MOV R53, R52 ;  /* 0x0000003400357202 */ /* 0x000fe40000000f00 */
[----:B------:R-:W-:Y:S02]  /*b0d0*/  SEL R169, R169, R168, P0 ;  /* 0x000000a8a9a97207 */ /* 0x000fe40000000000 */
[----:B------:R-:W-:Y:S01]  /*b0e0*/  LOP3.LUT R56, R56, R57, RZ, 0x3c, !PT ;  /* 0x0000003938387212 */ /* 0x000fe200078e3cff */
[----:B------:R-:W-:Y:S01]  /*b0f0*/  IMAD.X R57, RZ, RZ, R17, P3 ;  /* 0x000000ffff397224 */ /* 0x000fe200018e0611 */
        /* <DEDUP_REMOVED lines=9> */
[C---:B------:R-:W-:Y:S02]  /*b190*/  IADD3 R67, P5, R16.reuse, 0x8020, RZ ;  /* 0x0000802010437810 */ /* 0x040fe40007fbe0ff */
[----:B------:R-:W-:Y:S02]  /*b1a0*/  MOV R55, R54 ;  /* 0x0000003600377202 */ /* 0x000fe40000000f00 */
[----:B------:R-:W-:Y:S02]  /*b1b0*/  IADD3 R63, P4, R16, 0x8000, RZ ;  /* 0x00008000103f7810 */ /* 0x000fe40007f9e0ff */
[----:B------:R-:W-:Y:S02]  /*b1c0*/  LOP3.LUT R76, R77, 0x380, RZ, 0xc0, !PT ;  /* 0x000003804d4c7812 */ /* 0x000fe400078ec0ff */
[----:B------:R-:W-:Y:S02]  /*b1d0*/  LOP3.LUT R70, R71, 0x380, RZ, 0xc0, !PT ;  /* 0x0000038047467812 */ /* 0x000fe400078ec0ff */
[----:B------:R-:W-:-:S02]  /*b1e0*/  LOP3.LUT R66, R67, 0x380, RZ, 0xc0, !PT ;  /* 0x0000038043427812 */ /* 0x000fc400078ec0ff */
[----:B------:R-:W-:Y:S02]  /*b1f0*/  LOP3.LUT R62, R63, 0x380, RZ, 0xc0, !PT ;  /* 0x000003803f3e7812 */ /* 0x000fe400078ec0ff */
[----:B------:R-:W-:Y:S02]  /*b200*/  SHF.R.U64 R76, R76, 0x3, RZ ;  /* 0x000000034c4c7819 */ /* 0x000fe400000012ff */
[----:B------:R-:W-:Y:S02]  /*b210*/  SHF.R.U64 R70, R70, 0x3, RZ ;  /* 0x0000000346467819 */ /* 0x000fe400000012ff */
[----:B------:R-:W-:Y:S02]  /*b220*/  SHF.R.U64 R66, R66, 0x3, RZ ;  /* 0x0000000342427819 */ /* 0x000fe400000012ff */
[----:B------:R-:W-:Y:S02]  /*b230*/  F2FP.BF16.F32.PACK_AB R88, R93, R88 ;  /* 0x000000585d58723e */ /* 0x000fe400000010ff */
[----:B------:R-:W-:-:S02]  /*b240*/  F2FP.BF16.F32.PACK_AB R89, R92, R89 ;  /* 0x000000595c59723e */ /* 0x000fc400000010ff */
[----:B------:R-:W-:Y:S02]  /*b250*/  F2FP.BF16.F32.PACK_AB R97, R100, R97 ;  /* 0x000000616461723e */ /* 0x000fe400000010ff */
[----:B------:R-:W-:Y:S02]  /*b260*/  SHF.R.U64 R62, R62, 0x3, RZ ;  /* 0x000000033e3e7819 */ /* 0x000fe400000012ff */
[----:B------:R-:W-:Y:S01]  /*b270*/  LOP3.LUT R76, R76, R77, RZ, 0x3c, !PT ;  /* 0x0000004d4c4c7212 */ /* 0x000fe200078e3cff */
[--C-:B------:R-:W-:Y:S01]  /*b280*/  IMAD.X R77, RZ, RZ, R17.reuse, P3 ;  /* 0x000000ffff4d7224 */ /* 0x100fe200018e0611 */
[----:B------:R-:W-:Y:S02]  /*b290*/  MOV R100, R10 ;  /* 0x0000000a00647202 */ /* 0x000fe40000000f00 */
[----:B------:R-:W-:Y:S02]  /*b2a0*/  F2FP.BF16.F32.PACK_AB R80, R85, R80 ;  /* 0x000000505550723e */ /* 0x000fe400000010ff */
[----:B------:R-:W-:Y:S01]  /*b2b0*/  LOP3.LUT R70, R70, R71, RZ, 0x3c, !PT ;  /* 0x0000004746467212 */ /* 0x000fe200078e3cff */
[----:B------:R-:W-:Y:S01]  /*b2c0*/  IMAD.X R71, RZ, RZ, R17, P6 ;  /* 0x000000ffff477224 */ /* 0x000fe200030e0611 */
[----:B------:R-:W-:-:S02]  /*b2d0*/  F2FP.BF16.F32.PACK_AB R96, R101, R96 ;  /* 0x000000606560723e */ /* 0x000fc400000010ff */
[----:B------:R-:W-:Y:S02]  /*b2e0*/  SEL R99, R72, R29, P0 ;  /* 0x0000001d48637207 */ /* 0x000fe40000000000 */
[----:B------:R-:W-:Y:S02]  /*b2f0*/  SEL R27, R29, R72, P0 ;  /* 0x000000481d1b7207 */ /* 0x000fe40000000000 */
[----:B------:R-:W-:Y:S01]  /*b300*/  LOP3.LUT R66, R66, R67, RZ, 0x3c, !PT ;  /* 0x0000004342427212 */ /* 0x000fe200078e3cff */
[----:B------:R-:W-:Y:S01]  /*b310*/  IMAD.X R67, RZ, RZ, R17, P5 ;  /* 0x000000ffff437224 */ /* 0x000fe200028e0611 */
[----:B------:R-:W-:Y:S02]  /*b320*/  IADD3 R85, P3, R16, 0xc060, RZ ;  /* 0x0000c06010557810 */ /* 0x000fe40007f7e0ff */
[----:B------:R-:W-:Y:S02]  /*b330*/  SEL R101, R88, R89, P0 ;  /* 0x0000005958657207 */ /* 0x000fe40000000000 */
[----:B------:R-:W-:-:S02]  /*b340*/  SEL R29, R89, R88, P0 ;  /* 0x00000058591d7207 */ /* 0x000fc40000000000 */
[----:B------:R-:W-:Y:S01]  /*b350*/  LOP3.LUT R62, R62, R63, RZ, 0x3c, !PT ;  /* 0x0000003f3e3e7212 */ /* 0x000fe200078e3cff */
[----:B------:R-:W-:Y:S01]  /*b360*/  IMAD.X R63, RZ, RZ, R17, P4 ;  /* 0x000000ffff3f7224 */ /* 0x000fe200020e0611 */
[C---:B------:R-:W-:Y:S02]  /*b370*/  IADD3 R87, P6, R16.reuse, 0xc040, RZ ;  /* 0x0000c04010577810 */ /* 0x040fe40007fde0ff */
[C---:B------:R-:W-:Y:S02]  /*b380*/  LOP3.LUT R93, R16.reuse, 0x380, RZ, 0xc0, !PT ;  /* 0x00000380105d7812 */ /* 0x040fe400078ec0ff */
[----:B------:R-:W-:Y:S02]  /*b390*/  IADD3 R89, P5, R16, 0xc020, RZ ;  /* 0x0000c02010597810 */ /* 0x000fe40007fbe0ff */
[----:B------:R-:W-:Y:S02]  /*b3a0*/  F2FP.BF16.F32.PACK_AB R37, R84, R81 ;  /* 0x000000515425723e */ /* 0x000fe400000010ff */
[----:B------:R-:W-:-:S02]  /*b3b0*/  F2FP.BF16.F32.PACK_AB R105, R108, R105 ;  /* 0x000000696c69723e */ /* 0x000fc400000010ff */
[----:B------:R-:W-:Y:S02]  /*b3c0*/  IADD3 R91, P4, R16, 0xc000, RZ ;  /* 0x0000c000105b7810 */ /* 0x000fe40007f9e0ff */
[----:B------:R-:W-:Y:S02]  /*b3d0*/  F2FP.BF16.F32.PACK_AB R164, R164, R167 ;  /* 0x000000a7a4a4723e */ /* 0x000fe400000010ff */
[----:B------:R-:W-:Y:S02]  /*b3e0*/  F2FP.BF16.F32.PACK_AB R165, R162, R165 ;  /* 0x000000a5a2a5723e */ /* 0x000fe400000010ff */
[----:B------:R-:W-:Y:S02]  /*b3f0*/  F2FP.BF16.F32.PACK_AB R112, R117, R112 ;  /* 0x000000707570723e */ /* 0x000fe400000010ff */
[----:B------:R-:W-:Y:S02]  /*b400*/  F2FP.BF16.F32.PACK_AB R113, R116, R113 ;  /* 0x000000717471723e */ /* 0x000fe400000010ff */
[----:B------:R-:W-:-:S02]  /*b410*/  LOP3.LUT R84, R85, 0x380, RZ, 0xc0, !PT ;  /* 0x0000038055547812 */ /* 0x000fc400078ec0ff */
[----:B------:R-:W-:Y:S01]  /*b420*/  F2FP.BF16.F32.PACK_AB R160, R160, R163 ;  /* 0x000000a3a0a0723e */ /* 0x000fe200000010ff */
[----:B--2---:R-:W-:Y:S01]  /*b430*/  SHFL.IDX PT, R109, R109, R24, 0x1c1f ;  /* 0x001c1f186d6d7589 */ /* 0x004fe200000e0000 */
[----:B------:R-:W-:Y:S02]  /*b440*/  LOP3.LUT R52, R24, 0x2, RZ, 0x3c, !PT ;  /* 0x0000000218347812 */ /* 0x000fe400078e3cff */
[----:B------:R-:W-:Y:S01]  /*b450*/  F2FP.BF16.F32.PACK_AB R161, R158, R161 ;  /* 0x000000a19ea1723e */ /* 0x000fe200000010ff */
[----:B------:R-:W-:Y:S01]  /*b460*/  SHFL.IDX PT, R59, R59, R24, 0x1c1f ;  /* 0x001c1f183b3b7589 */ /* 0x000fe200000e0000 */
[----:B------:R-:W-:Y:S02]  /*b470*/  LOP3.LUT R86, R87, 0x380, RZ, 0xc0, !PT ;  /* 0x0000038057567812 */ /* 0x000fe400078ec0ff */
[----:B------:R-:W-:Y:S01]  /*b480*/  F2FP.BF16.F32.PACK_AB R156, R156, R159 ;  /* 0x0000009f9c9c723e */ /* 0x000fe200000010ff */
[----:B------:R-:W1:Y:S01]  /*b490*/  SHFL.IDX PT, R54, R169, R52, 0x1c1f ;  /* 0x001c1f34a9367589 */ /* 0x000e6200000e0000 */
[----:B------:R-:W-:-:S02]  /*b4a0*/  F2FP.BF16.F32.PACK_AB R157, R154, R157 ;  /* 0x0000009d9a9d723e */ /* 0x000fc400000010ff */
[----:B------:R-:W-:Y:S01]  /*b4b0*/  SEL R103, R96, R97, P0 ;  /* 0x0000006160677207 */ /* 0x000fe20000000000 */
[----:B------:R-:W2:Y:S01]  /*b4c0*/  SHFL.IDX PT, R10, R43, R52, 0x1c1f ;  /* 0x001c1f342b0a7589 */ /* 0x000ea200000e0000 */
[----:B------:R-:W-:Y:S02]  /*b4d0*/  SEL R30, R97, R96, P0 ;  /* 0x00000060611e7207 */ /* 0x000fe40000000000 */
[----:B------:R-:W-:Y:S01]  /*b4e0*/  SHF.R.U64 R93, R93, 0x3, RZ ;  /* 0x000000035d5d7819 */ /* 0x000fe200000012ff */
[----:B------:R-:W-:Y:S01]  /*b4f0*/  SHFL.IDX PT, R69, R69, R24, 0x1c1f ;  /* 0x001c1f1845457589 */ /* 0x000fe200000e0000 */
[----:B------:R-:W-:Y:S02]  /*b500*/  LOP3.LUT R88, R89, 0x380, RZ, 0xc0, !PT ;  /* 0x0000038059587812 */ /* 0x000fe400078ec0ff */
[----:B------:R-:W-:Y:S01]  /*b510*/  F2FP.BF16.F32.PACK_AB R152, R152, R155 ;  /* 0x0000009b9898723e */ /* 0x000fe200000010ff */
[----:B------:R-:W-:Y:S01]  /*b520*/  SHFL.IDX PT, R58, R14, R52, 0x1c1f ;  /* 0x001c1f340e3a7589 */ /* 0x000fe200000e0000 */
[----:B------:R-:W-:-:S02]  /*b530*/  F2FP.BF16.F32.PACK_AB R153, R148, R153 ;  /* 0x000000999499723e */ /* 0x000fc400000010ff */
[----:B------:R-:W-:Y:S01]  /*b540*/  SEL R97, R104, R105, P0 ;  /* 0x0000006968617207 */ /* 0x000fe20000000000 */
[----:B------:R-:W-:Y:S01]  /*b550*/  SHFL.IDX PT, R61, R61, R24, 0x1c1f ;  /* 0x001c1f183d3d7589 */ /* 0x000fe200000e0000 */
[----:B------:R-:W-:Y:S02]  /*b560*/  SEL R31, R105, R104, P0 ;  /* 0x00000068691f7207 */ /* 0x000fe40000000000 */
[----:B------:R-:W-:Y:S01]  /*b570*/  LOP3.LUT R90, R91, 0x380, RZ, 0xc0, !PT ;  /* 0x000003805b5a7812 */ /* 0x000fe200078ec0ff */
[----:B------:R-:W-:Y:S01]  /*b580*/  SHFL.IDX PT, R65, R65, R24, 0x1c1f ;  /* 0x001c1f1841417589 */ /* 0x000fe200000e0000 */
[----:B------:R-:W-:Y:S02]  /*b590*/  SEL R105, R112, R113, P0 ;  /* 0x0000007170697207 */ /* 0x000fe40000000000 */
[----:B------:R-:W-:Y:S01]  /*b5a0*/  SEL R32, R113, R112, P0 ;  /* 0x0000007071207207 */ /* 0x000fe20000000000 */
[----:B------:R-:W-:Y:S01]  /*b5b0*/  SHFL.IDX PT, R73, R73, R24, 0x1c1f ;  /* 0x001c1f1849497589 */ /* 0x000fe200000e0000 */
[----:B------:R-:W-:-:S02]  /*b5c0*/  SEL R111, R164, R165, P0 ;  /* 0x000000a5a46f7207 */ /* 0x000fc40000000000 */
[----:B------:R-:W-:Y:S01]  /*b5d0*/  SEL R38, R165, R164, P0 ;  /* 0x000000a4a5267207 */ /* 0x000fe20000000000 */
[----:B------:R-:W-:Y:S01]  /*b5e0*/  SHFL.IDX PT, R60, R15, R52, 0x1c1f ;  /* 0x001c1f340f3c7589 */ /* 0x000fe200000e0000 */
[----:B------:R-:W-:Y:S02]  /*b5f0*/  SHF.R.U64 R84, R84, 0x3, RZ ;  /* 0x0000000354547819 */ /* 0x000fe400000012ff */
[----:B------:R-:W-:Y:S01]  /*b600*/  F2FP.BF16.F32.PACK_AB R144, R144, R149 ;  /* 0x000000959090723e */ /* 0x000fe200000010ff */
[----:B------:R-:W-:Y:S01]  /*b610*/  SHFL.IDX PT, R111, R111, R24, 0x1c1f ;  /* 0x001c1f186f6f7589 */ /* 0x000fe200000e0000 */
[----:B------:R-:W-:Y:S02]  /*b620*/  F2FP.BF16.F32.PACK_AB R145, R140, R145 ;  /* 0x000000918c91723e */ /* 0x000fe400000010ff */
[----:B------:R-:W-:Y:S01]  /*b630*/  SEL R113, R160, R161, P0 ;  /* 0x000000a1a0717207 */ /* 0x000fe20000000000 */
[----:B------:R-:W-:Y:S01]  /*b640*/  SHFL.IDX PT, R38, R38, R52, 0x1c1f ;  /* 0x001c1f3426267589 */ /* 0x000fe200000e0000 */
[----:B------:R-:W-:-:S02]  /*b650*/  SHF.R.U64 R86, R86, 0x3, RZ ;  /* 0x0000000356567819 */ /* 0x000fc400000012ff */
[----:B------:R-:W-:Y:S01]  /*b660*/  SEL R35, R161, R160, P0 ;  /* 0x000000a0a1237207 */ /* 0x000fe20000000000 */
[----:B------:R-:W-:Y:S01]  /*b670*/  SHFL.IDX PT, R79, R79, R24, 0x1c1f ;  /* 0x001c1f184f4f7589 */ /* 0x000fe200000e0000 */
[----:B------:R-:W-:Y:S02]  /*b680*/  SEL R115, R156, R157, P0 ;  /* 0x0000009d9c737207 */ /* 0x000fe40000000000 */
[----:B------:R-:W-:Y:S01]  /*b690*/  SEL R34, R157, R156, P0 ;  /* 0x0000009c9d227207 */ /* 0x000fe20000000000 */
[----:B------:R-:W-:Y:S01]  /*b6a0*/  SHFL.IDX PT, R113, R113, R24, 0x1c1f ;  /* 0x001c1f1871717589 */ /* 0x000fe200000e0000 */
[----:B------:R-:W-:Y:S01]  /*b6b0*/  LOP3.LUT R92, R93, R16, RZ, 0x3c, !PT ;  /* 0x000000105d5c7212 */ /* 0x000fe200078e3cff */
[----:B------:R-:W-:Y:S01]  /*b6c0*/  IMAD.MOV.U32 R93, RZ, RZ, R17 ;  /* 0x000000ffff5d7224 */ /* 0x000fe200078e0011 */
[----:B------:R-:W-:Y:S01]  /*b6d0*/  SHF.R.U64 R88, R88, 0x3, RZ ;  /* 0x0000000358587819 */ /* 0x000fe200000012ff */
[----:B------:R-:W-:Y:S01]  /*b6e0*/  SHFL.IDX PT, R82, R35, R52, 0x1c1f ;  /* 0x001c1f3423527589 */ /* 0x000fe200000e0000 */
[----:B------:R-:W-:-:S02]  /*b6f0*/  SEL R117, R152, R153, P0 ;  /* 0x0000009998757207 */ /* 0x000fc40000000000 */
[----:B------:R-:W-:Y:S01]  /*b700*/  SEL R36, R153, R152, P0 ;  /* 0x0000009899247207 */ /* 0x000fe20000000000 */
[----:B------:R-:W-:Y:S01]  /*b710*/  SHFL.IDX PT, R115, R115, R24, 0x1c1f ;  /* 0x001c1f1873737589 */ /* 0x000fe200000e0000 */
[----:B------:R-:W-:Y:S02]  /*b720*/  SHF.R.U64 R90, R90, 0x3, RZ ;  /* 0x000000035a5a7819 */ /* 0x000fe400000012ff */
[----:B------:R-:W-:Y:S01]  /*b730*/  SEL R135, R47, R2, P0 ;  /* 0x000000022f877207 */ /* 0x000fe20000000000 */
[----:B------:R-:W-:Y:S01]  /*b740*/  SHFL.IDX PT, R34, R34, R52, 0x1c1f ;  /* 0x001c1f3422227589 */ /* 0x000fe200000e0000 */
[----:B------:R-:W-:Y:S01]  /*b750*/  LOP3.LUT R84, R84, R85, RZ, 0x3c, !PT ;  /* 0x0000005554547212 */ /* 0x000fe200078e3cff */
[----:B------:R-:W-:Y:S01]  /*b760*/  IMAD.X R85, RZ, RZ, R17, P3 ;  /* 0x000000ffff557224 */ /* 0x000fe200018e0611 */
[----:B------:R-:W-:Y:S01]  /*b770*/  MOV R102, R8 ;  /* 0x0000000800667202 */ /* 0x000fe20000000f00 */
[----:B------:R-:W-:Y:S01]  /*b780*/  SHFL.IDX PT, R117, R117, R24, 0x1c1f ;  /* 0x001c1f1875757589 */ /* 0x000fe200000e0000 */
[----:B------:R-:W-:-:S02]  /*b790*/  SEL R81, R80, R37, P0 ;  /* 0x0000002550517207 */ /* 0x000fc40000000000 */
[----:B------:R-:W-:Y:S01]  /*b7a0*/  SEL R28, R37, R80, P0 ;  /* 0x00000050251c7207 */ /* 0x000fe20000000000 */
[----:B------:R-:W-:Y:S01]  /*b7b0*/  SHFL.IDX PT, R36, R36, R52, 0x1c1f ;  /* 0x001c1f3424247589 */ /* 0x000fe200000e0000 */
[----:B------:R-:W-:Y:S02]  /*b7c0*/  SEL R119, R144, R145, P0 ;  /* 0x0000009190777207 */ /* 0x000fe40000000000 */
[----:B------:R-:W-:Y:S01]  /*b7d0*/  SEL R47, R2, R47, P0 ;  /* 0x0000002f022f7207 */ /* 0x000fe20000000000 */
[----:B------:R-:W-:Y:S01]  /*b7e0*/  VIADD R2, R0, 0x8 ;  /* 0x0000000800027836 */ /* 0x000fe20000000000 */
[----:B------:R-:W-:Y:S01]  /*b7f0*/  LOP3.LUT R86, R86, R87, RZ, 0x3c, !PT ;  /* 0x0000005756567212 */ /* 0x000fe200078e3cff */
[----:B------:R-:W-:Y:S01]  /*b800*/  IMAD.X R87, RZ, RZ, R17, P6 ;  /* 0x000000ffff577224 */ /* 0x000fe200030e0611 */
[----:B-1----:R-:W-:Y:S01]  /*b810*/  SEL R9, R109, R54, P0 ;  /* 0x000000366d097207 */ /* 0x002fe20000000000 */
[----:B------:R-:W-:Y:S01]  /*b820*/  SHFL.IDX PT, R119, R119, R24, 0x1c1f ;  /* 0x001c1f1877777589 */ /* 0x000fe200000e0000 */
[----:B------:R-:W-:-:S02]  /*b830*/  SEL R11, R54, R109, P0 ;  /* 0x0000006d360b7207 */ /* 0x000fc40000000000 */
[----:B------:R-:W-:Y:S01]  /*b840*/  SEL R37, R145, R144, P0 ;  /* 0x0000009091257207 */ /* 0x000fe20000000000 */
[----:B------:R-:W1:Y:S01]  /*b850*/  SHFL.IDX PT, R54, R12, R52, 0x1c1f ;  /* 0x001c1f340c367589 */ /* 0x000e6200000e0000 */
[----:B------:R-:W-:Y:S01]  /*b860*/  LOP3.LUT R88, R88, R89, RZ, 0x3c, !PT ;  /* 0x0000005958587212 */ /* 0x000fe200078e3cff */
[--C-:B------:R-:W-:Y:S01]  /*b870*/  IMAD.X R89, RZ, RZ, R17.reuse, P5 ;  /* 0x000000ffff597224 */ /* 0x100fe200028e0611 */
[----:B------:R-:W-:Y:S01]  /*b880*/  MOV R57, R56 ;  /* 0x0000003800397202 */ /* 0x000fe20000000f00 */
[----:B------:R-:W-:Y:S01]  /*b890*/  SHFL.IDX PT, R20, R20, R52, 0x1c1f ;  /* 0x001c1f3414147589 */ /* 0x000fe200000e0000 */
[----:B------:R-:W-:Y:S02]  /*b8a0*/  LOP3.LUT P1, RZ, R232, 0x3, RZ, 0xc0, !PT ;  /* 0x00000003e8ff7812 */ /* 0x000fe4000782c0ff */
[----:B------:R-:W-:Y:S01]  /*b8b0*/  LOP3.LUT R90, R90, R91, RZ, 0x3c, !PT ;  /* 0x0000005b5a5a7212 */ /* 0x000fe200078e3cff */
[----:B------:R3:W-:Y:S01]  /*b8c0*/  SHFL.IDX PT, R56, R13, R52, 0x1c1f ;  /* 0x001c1f340d387589 */ /* 0x0007e200000e0000 */
[----:B------:R-:W-:Y:S01]  /*b8d0*/  SEL R95, R64, R5, P0 ;  /* 0x00000005405f7207 */ /* 0x000fe20000000000 */
[----:B------:R-:W-:Y:S01]  /*b8e0*/  IMAD.X R91, RZ, RZ, R17, P4 ;  /* 0x000000ffff5b7224 */ /* 0x000fe200020e0611 */
[----:B------:R-:W-:Y:S01]  /*b8f0*/  MOV R106, R92 ;  /* 0x0000005c006a7202 */ /* 0x000fe20000000f00 */
[----:B------:R-:W-:Y:S01]  /*b900*/  SHFL.IDX PT, R75, R75, R24, 0x1c1f ;  /* 0x001c1f184b4b7589 */ /* 0x000fe200000e0000 */
[----:B------:R-:W-:-:S02]  /*b910*/  SEL R26, R5, R64, P0 ;  /* 0x00000040051a7207 */ /* 0x000fc40000000000 */
[----:B------:R-:W-:Y:S01]  /*b920*/  MOV R93, R48 ;  /* 0x00000030005d7202 */ /* 0x000fe20000000f00 */
[----:B------:R-:W-:Y:S01]  /*b930*/  SHFL.IDX PT, R121, R121, R24, 0x1c1f ;  /* 0x001c1f1879797589 */ /* 0x000fe200000e0000 */
[----:B------:R-:W-:Y:S02]  /*b940*/  MOV R48, R84 ;  /* 0x0000005400307202 */ /* 0x000fe40000000f00 */
[----:B------:R-:W-:Y:S01]  /*b950*/  ISETP.GE.OR P2, PT, R2, UR10, P1 ;  /* 0x0000000a02007c0c */ /* 0x000fe20008f46670 */
[----:B------:R-:W4:Y:S01]  /*b960*/  SHFL.IDX PT, R84, R37, R52, 0x1c1f ;  /* 0x001c1f3425547589 */ /* 0x000f2200000e0000 */
[----:B------:R-:W-:Y:S02]  /*b970*/  MOV R63, R62 ;  /* 0x0000003e003f7202 */ /* 0x000fe40000000f00 */
[----:B------:R-:W-:Y:S01]  /*b980*/  MOV R5, R86 ;  /* 0x0000005600057202 */ /* 0x000fe20000000f00 */
[----:B------:R-:W5:Y:S01]  /*b990*/  SHFL.IDX PT, R62, R21, R52, 0x1c1f ;  /* 0x001c1f34153e7589 */ /* 0x000f6200000e0000 */
[----:B------:R-:W-:-:S02]  /*b9a0*/  MOV R2, R88 ;  /* 0x0000005800027202 */ /* 0x000fc40000000f00 */
[----:B------:R-:W-:Y:S01]  /*b9b0*/  MOV R67, R66 ;  /* 0x0000004200437202 */ /* 0x000fe20000000f00 */
[----:B------:R-:W5:Y:S01]  /*b9c0*/  SHFL.IDX PT, R86, R39, R52, 0x1c1f ;  /* 0x001c1f3427567589 */ /* 0x000f6200000e0000 */
[----:B------:R-:W-:Y:S02]  /*b9d0*/  MOV R91, R90 ;  /* 0x0000005a005b7202 */ /* 0x000fe40000000f00 */
[----:B------:R-:W-:Y:S01]  /*b9e0*/  MOV R49, R70 ;  /* 0x0000004600317202 */ /* 0x000fe20000000f00 */
[----:B------:R-:W-:Y:S01]  /*b9f0*/  SHFL.IDX PT, R83, R83, R24, 0x1c1f ;  /* 0x001c1f1853537589 */ /* 0x000fe200000e0000 */
[----:B--2---:R-:W-:Y:S02]  /*ba00*/  SEL R8, R59, R10, P0 ;  /* 0x0000000a3b087207 */ /* 0x004fe40000000000 */
[----:B------:R-:W-:Y:S01]  /*ba10*/  SEL R10, R10, R59, P0 ;  /* 0x0000003b0a0a7207 */ /* 0x000fe20000000000 */
[----:B------:R-:W-:Y:S01]  /*ba20*/  BAR.SYNC.DEFER_BLOCKING 0x1, 0x100 ;  /* 0x0044000000007b1d */ /* 0x000fe20000010000 */
[----:B------:R-:W-:-:S02]  /*ba30*/  MOV R77, R76 ;  /* 0x0000004c004d7202 */ /* 0x000fc40000000f00 */
[----:B------:R-:W-:Y:S01]  /*ba40*/  MOV R104, R6 ;  /* 0x0000000600687202 */ /* 0x000fe20000000f00 */
[----:B------:R-:W-:Y:S01]  /*ba50*/  IMAD.U32 R7, RZ, RZ, UR9 ;  /* 0x00000009ff077e24 */ /* 0x000fe2000f8e00ff */
[----:B-1----:R-:W-:Y:S01]  /*ba60*/  SEL R12, R61, R54, P0 ;  /* 0x000000363d0c7207 */ /* 0x002fe20000000000 */
[----:B------:R-:W-:Y:S01]  /*ba70*/  IMAD.U32 R7, RZ, RZ, UR5 ;  /* 0x00000005ff077e24 */ /* 0x000fe2000f8e00ff */
[----:B------:R-:W-:Y:S01]  /*ba80*/  SEL R14, R54, R61, P0 ;  /* 0x0000003d360e7207 */ /* 0x000fe20000000000 */
[----:B------:R-:W-:Y:S01]  /*ba90*/  SHFL.IDX PT, R123, R123, R24, 0x1c1f ;  /* 0x001c1f187b7b7589 */ /* 0x000fe200000e0000 */
[----:B---3--:R-:W-:Y:S01]  /*baa0*/  SEL R13, R111, R38, P0 ;  /* 0x000000266f0d7207 */ /* 0x008fe20000000000 */
[----:B------:R-:W-:Y:S01]  /*bab0*/  USHF.R.S32.HI UR5, URZ, 0x1f, UR44 ;  /* 0x0000001f3f057899 */ /* 0x000fe2000801142c */
[----:B------:R-:W-:Y:S01]  /*bac0*/  SEL R15, R38, R111, P0 ;  /* 0x0000006f260f7207 */ /* 0x000fe20000000000 */
[----:B------:R1:W2:Y:S01]  /*bad0*/  SHFL.IDX PT, R64, R25, R52, 0x1c1f ;  /* 0x001c1f3419407589 */ /* 0x0002a200000e0000 */
[----:B----4-:R-:W-:Y:S01]  /*bae0*/  SEL R35, R84, R119, P0 ;  /* 0x0000007754237207 */ /* 0x010fe20000000000 */
[----:B------:R-:W-:Y:S01]  /*baf0*/  IMAD.U32 R6, RZ, RZ, UR8 ;  /* 0x00000008ff067e24 */ /* 0x000fe2000f8e00ff */
[----:B-----5:R-:W-:Y:S01]  /*bb00*/  SEL R38, R62, R75, P0 ;  /* 0x0000004b3e267207 */ /* 0x020fe20000000000 */
[----:B------:R2:W3:Y:S01]  /*bb10*/  SHFL.IDX PT, R88, R40, R52, 0x1c1f ;  /* 0x001c1f3428587589 */ /* 0x0004e200000e0000 */
[----:B------:R-:W-:-:S02]  /*bb20*/  SEL R37, R121, R86, P0 ;  /* 0x0000005679257207 */ /* 0x000fc40000000000 */
[----:B------:R-:W-:Y:S01]  /*bb30*/  SEL R39, R86, R121, P0 ;  /* 0x0000007956277207 */ /* 0x000fe20000000000 */
[----:B------:R-:W-:Y:S01]  /*bb40*/  SHFL.IDX PT, R95, R95, R24, 0x1c1f ;  /* 0x001c1f185f5f7589 */ /* 0x000fe200000e0000 */
[----:B------:R-:W-:Y:S02]  /*bb50*/  ISETP.GE.OR P1, PT, R0, UR10, P1 ;  /* 0x0000000a00007c0c */ /* 0x000fe40008f26670 */
[----:B-1----:R-:W-:Y:S01]  /*bb60*/  SEL R25, R113, R82, P0 ;  /* 0x0000005271197207 */ /* 0x002fe20000000000 */
[----:B------:R-:W-:Y:S01]  /*bb70*/  SHFL.IDX PT, R125, R125, R24, 0x1c1f ;  /* 0x001c1f187d7d7589 */ /* 0x000fe200000e0000 */
[----:B------:R-:W-:-:S03]  /*bb80*/  SHF.R.S32.HI R21, RZ, 0x1f, R234 ;  /* 0x0000001fff157819 */ /* 0x000fc600000114ea */
[----:B------:R1:W-:Y:S01]  /*bb90*/  SHFL.IDX PT, R66, R26, R52, 0x1c1f ;  /* 0x001c1f341a427589 */ /* 0x0003e200000e0000 */
[----:B------:R-:W-:-:S03]  /*bba0*/  LEA.HI R21, R21, R234, RZ, 0x5 ;  /* 0x000000ea15157211 */ /* 0x000fc600078f28ff */
[----:B------:R4:W-:Y:S01]  /*bbb0*/  SHFL.IDX PT, R90, R41, R52, 0x1c1f ;  /* 0x001c1f34295a7589 */ /* 0x0009e200000e0000 */
[----:B------:R-:W-:-:S03]  /*bbc0*/  SHF.R.S32.HI R21, RZ, 0x5, R21 ;  /* 0x00000005ff157819 */ /* 0x000fc60000011415 */
[----:B------:R-:W-:Y:S01]  /*bbd0*/  SHFL.IDX PT, R99, R99, R24, 0x1c1f ;  /* 0x001c1f1863637589 */ /* 0x000fe200000e0000 */
[----:B--2---:R-:W-:Y:S02]  /*bbe0*/  SEL R40, R83, R64, P0 ;  /* 0x0000004053287207 */ /* 0x004fe40000000000 */
[----:B-1----:R-:W-:Y:S01]  /*bbf0*/  SEL R26, R56, R65, P0 ;  /* 0x00000041381a7207 */ /* 0x002fe20000000000 */
[----:B------:R-:W-:Y:S01]  /*bc00*/  SHFL.IDX PT, R127, R127, R24, 0x1c1f ;  /* 0x001c1f187f7f7589 */ /* 0x000fe200000e0000 */
[----:B---3--:R-:W-:Y:S02]  /*bc10*/  SEL R43, R88, R123, P0 ;  /* 0x0000007b582b7207 */ /* 0x008fe40000000000 */
[----:B----4-:R-:W-:Y:S01]  /*bc20*/  SEL R41, R123, R88, P0 ;  /* 0x000000587b297207 */ /* 0x010fe20000000000 */
[----:B------:R1:W-:Y:S04]  /*bc30*/  SHFL.IDX PT, R68, R27, R52, 0x1c1f ;  /* 0x001c1f341b447589 */ /* 0x0003e800000e0000 */
[----:B------:R2:W-:Y:S04]  /*bc40*/  SHFL.IDX PT, R70, R28, R52, 0x1c1f ;  /* 0x001c1f341c467589 */ /* 0x0005e800000e0000 */
[----:B------:R3:W-:Y:S01]  /*bc50*/  SHFL.IDX PT, R74, R30, R52, 0x1c1f ;  /* 0x001c1f341e4a7589 */ /* 0x0007e200000e0000 */
[----:B-1----:R-:W-:-:S03]  /*bc60*/  SEL R27, R82, R113, P0 ;  /* 0x00000071521b7207 */ /* 0x002fc60000000000 */
[----:B------:R1:W-:Y:S01]  /*bc70*/  SHFL.IDX PT, R92, R42, R52, 0x1c1f ;  /* 0x001c1f342a5c7589 */ /* 0x0003e200000e0000 */
[----:B--2---:R-:W-:-:S03]  /*bc80*/  SEL R28, R69, R58, P0 ;  /* 0x0000003a451c7207 */ /* 0x004fc60000000000 */
[----:B------:R-:W-:Y:S01]  /*bc90*/  SHFL.IDX PT, R81, R81, R24, 0x1c1f ;  /* 0x001c1f1851517589 */ /* 0x000fe200000e0000 */
[----:B---3--:R-:W-:Y:S02]  /*bca0*/  SEL R30, R58, R69, P0 ;  /* 0x000000453a1e7207 */ /* 0x008fe40000000000 */
[----:B------:R-:W2:Y:S01]  /*bcb0*/  LDC.64 R58, c[0x0][0xb78] ;  /* 0x0002de00ff3a7b82 */ /* 0x000ea20000000a00 */
[----:B------:R-:W-:Y:S01]  /*bcc0*/  SHFL.IDX PT, R129, R129, R24, 0x1c1f ;  /* 0x001c1f1881817589 */ /* 0x000fe200000e0000 */
[----:B-1----:R-:W-:-:S03]  /*bcd0*/  SEL R42, R64, R83, P0 ;  /* 0x00000053402a7207 */ /* 0x002fc60000000000 */
[----:B------:R-:W1:Y:S04]  /*bce0*/  SHFL.IDX PT, R44, R44, R52, 0x1c1f ;  /* 0x001c1f342c2c7589 */ /* 0x000e6800000e0000 */
[----:B------:R-:W-:Y:S04]  /*bcf0*/  SHFL.IDX PT, R101, R101, R24, 0x1c1f ;  /* 0x001c1f1865657589 */ /* 0x000fe800000e0000 */
[----:B------:R-:W-:Y:S04]  /*bd00*/  SHFL.IDX PT, R131, R131, R24, 0x1c1f ;  /* 0x001c1f1883837589 */ /* 0x000fe800000e0000 */
[----:B------:R3:W-:Y:S04]  /*bd10*/  SHFL.IDX PT, R72, R29, R52, 0x1c1f ;  /* 0x001c1f341d487589 */ /* 0x0007e800000e0000 */
[----:B------:R-:W-:Y:S01]  /*bd20*/  SHFL.IDX PT, R94, R45, R52, 0x1c1f ;  /* 0x001c1f342d5e7589 */ /* 0x000fe200000e0000 */
[----:B--2---:R-:W-:-:S03]  /*bd30*/  IMAD.WIDE.U32 R6, R58, UR44, R6 ;  /* 0x0000002c3a067c25 */ /* 0x004fc6000f8e0006 */
[----:B------:R-:W-:Y:S01]  /*bd40*/  SHFL.IDX PT, R103, R103, R24, 0x1c1f ;  /* 0x001c1f1867677589 */ /* 0x000fe200000e0000 */
[----:B---3--:R-:W-:-:S03]  /*bd50*/  SEL R29, R115, R34, P0 ;  /* 0x00000022731d7207 */ /* 0x008fc60000000000 */
[----:B------:R-:W-:Y:S01]  /*bd60*/  SHFL.IDX PT, R97, R97, R24, 0x1c1f ;  /* 0x001c1f1861617589 */ /* 0x000fe200000e0000 */
[----:B-1----:R-:W-:Y:S02]  /*bd70*/  SEL R69, R129, R44, P0 ;  /* 0x0000002c81457207 */ /* 0x002fe40000000000 */
[----:B------:R-:W-:Y:S01]  /*bd80*/  SEL R71, R44, R129, P0 ;  /* 0x000000812c477207 */ /* 0x000fe20000000000 */
        /* <DEDUP_REMOVED lines=8> */
[----:B------:R-:W-:Y:S04]  /*be10*/  SHFL.IDX PT, R96, R47, R52, 0x1c1f ;  /* 0x001c1f342f607589 */ /* 0x000fe800000e0000 */
[----:B------:R-:W-:Y:S01]  /*be20*/  SHFL.IDX PT, R137, R137, R24, 0x1c1f ;  /* 0x001c1f1889897589 */ /* 0x000fe200000e0000 */
[----:B-1----:R-:W-:Y:S01]  /*be30*/  SEL R32, R79, R20, P0 ;  /* 0x000000144f207207 */ /* 0x002fe20000000000 */
[----:B------:R-:W-:-:S02]  /*be40*/  IMAD R20, R58, UR5, RZ ;  /* 0x000000053a147c24 */ /* 0x000fc4000f8e02ff */
[----:B------:R-:W1:Y:S02]  /*be50*/  SHFL.IDX PT, R50, R50, R52, 0x1c1f ;  /* 0x001c1f3432327589 */ /* 0x000e6400000e0000 */
[----:B------:R-:W-:Y:S02]  /*be60*/  IMAD R20, R59, UR44, R20 ;  /* 0x0000002c3b147c24 */ /* 0x000fe4000f8e0214 */
[----:B------:R-:W-:Y:S04]  /*be70*/  SHFL.IDX PT, R107, R107, R24, 0x1c1f ;  /* 0x001c1f186b6b7589 */ /* 0x000fe800000e0000 */
[----:B------:R2:W-:Y:S04]  /*be80*/  SHFL.IDX PT, R139, R139, R24, 0x1c1f ;  /* 0x001c1f188b8b7589 */ /* 0x0005e800000e0000 */
[----:B------:R3:W-:Y:S04]  /*be90*/  SHFL.IDX PT, R80, R33, R52, 0x1c1f ;  /* 0x001c1f3421507589 */ /* 0x0007e800000e0000 */
[----:B------:R-:W4:Y:S01]  /*bea0*/  SHFL.IDX PT, R98, R51, R52, 0x1c1f ;  /* 0x001c1f3433627589 */ /* 0x000f2200000e0000 */
[----:B--2---:R-:W-:-:S03]  /*beb0*/  SEL R24, R65, R56, P0 ;  /* 0x0000003841187207 */ /* 0x004fc60000000000 */
[----:B------:R2:W-:Y:S01]  /*bec0*/  STSM.16.M88.4 [R106], R8 ;  /* 0x000000086a007844 */ /* 0x0005e20000000200 */
[----:B---3--:R-:W-:-:S03]  /*bed0*/  SEL R33, R119, R84, P0 ;  /* 0x0000005477217207 */ /* 0x008fc60000000000 */
[----:B------:R3:W-:Y:S01]  /*bee0*/  STSM.16.M88.4 [R104], R12 ;  /* 0x0000000c68007844 */ /* 0x0007e20000000200 */
[----:B-1----:R-:W-:-:S03]  /*bef0*/  SEL R79, R50, R137, P0 ;  /* 0x00000089324f7207 */ /* 0x002fc60000000000 */
[----:B------:R1:W-:Y:S04]  /*bf00*/  STSM.16.M88.4 [R102], R24 ;  /* 0x0000001866007844 */ /* 0x0003e80000000200 */
[----:B------:R-:W-:Y:S01]  /*bf10*/  STSM.16.M88.4 [R100], R28 ;  /* 0x0000001c64007844 */ /* 0x000fe20000000200 */
[----:B--2---:R-:W-:Y:S02]  /*bf20*/  SEL R8, R73, R60, P0 ;  /* 0x0000003c49087207 */ /* 0x004fe40000000000 */
[----:B------:R-:W-:Y:S02]  /*bf30*/  SEL R10, R60, R73, P0 ;  /* 0x000000493c0a7207 */ /* 0x000fe40000000000 */
[----:B------:R-:W-:Y:S02]  /*bf40*/  SEL R9, R117, R36, P0 ;  /* 0x0000002475097207 */ /* 0x000fe40000000000 */
[----:B------:R-:W-:-:S02]  /*bf50*/  SEL R11, R36, R117, P0 ;  /* 0x00000075240b7207 */ /* 0x000fc40000000000 */
[----:B------:R-:W-:Y:S02]  /*bf60*/  SEL R36, R75, R62, P0 ;  /* 0x0000003e4b247207 */ /* 0x000fe40000000000 */
[----:B---3--:R-:W-:Y:S01]  /*bf70*/  SEL R12, R95, R66, P0 ;  /* 0x000000425f0c7207 */ /* 0x008fe20000000000 */
[----:B------:R2:W-:Y:S01]  /*bf80*/  STSM.16.M88.4 [R93], R8 ;  /* 0x000000085d007844 */ /* 0x0005e20000000200 */
[----:B------:R-:W-:Y:S02]  /*bf90*/  SEL R14, R66, R95, P0 ;  /* 0x0000005f420e7207 */ /* 0x000fe40000000000 */
[----:B------:R-:W-:Y:S01]  /*bfa0*/  SEL R13, R125, R90, P0 ;  /* 0x0000005a7d0d7207 */ /* 0x000fe20000000000 */
[----:B------:R-:W-:Y:S01]  /*bfb0*/  STSM.16.M88.4 [R53], R32 ;  /* 0x0000002035007844 */ /* 0x000fe20000000200 */
[----:B------:R-:W-:Y:S02]  /*bfc0*/  SEL R15, R90, R125, P0 ;  /* 0x0000007d5a0f7207 */ /* 0x000fe40000000000 */
[----:B-1----:R-:W-:Y:S01]  /*bfd0*/  SEL R24, R101, R72, P0 ;  /* 0x0000004865187207 */ /* 0x002fe20000000000 */
[----:B------:R-:W-:Y:S01]  /*bfe0*/  STSM.16.M88.4 [R55], R36 ;  /* 0x0000002437007844 */ /* 0x000fe20000000200 */
[----:B------:R-:W-:-:S02]  /*bff0*/  SEL R26, R72, R101, P0 ;  /* 0x00000065481a7207 */ /* 0x000fc40000000000 */
[----:B------:R-:W-:Y:S01]  /*c000*/  SEL R25, R131, R94, P0 ;  /* 0x0000005e83197207 */ /* 0x000fe20000000000 */
[----:B------:R-:W-:Y:S01]  /*c010*/  STSM.16.M88.4 [R57], R40 ;  /* 0x0000002839007844 */ /* 0x000fe20000000200 */
[----:B------:R-:W-:Y:S02]  /*c020*/  SEL R27, R94, R131, P0 ;  /* 0x000000835e1b7207 */ /* 0x000fe40000000000 */
[----:B------:R-:W-:Y:S01]  /*c030*/  SEL R72, R103, R74, P0 ;  /* 0x0000004a67487207 */ /* 0x000fe20000000000 */
[----:B------:R4:W-:Y:S01]  /*c040*/  STSM.16.M88.4 [R63], R12 ;  /* 0x0000000c3f007844 */ /* 0x0009e20000000200 */
[----:B--2---:R-:W-:Y:S02]  /*c050*/  SEL R8, R99, R68, P0 ;  /* 0x0000004463087207 */ /* 0x004fe40000000000 */
[----:B------:R-:W-:Y:S02]  /*c060*/  SEL R10, R68, R99, P0 ;  /* 0x00000063440a7207 */ /* 0x000fe40000000000 */
[----:B------:R-:W-:-:S02]  /*c070*/  SEL R9, R127, R92, P0 ;  /* 0x0000005c7f097207 */ /* 0x000fc40000000000 */
[----:B------:R-:W-:Y:S02]  /*c080*/  SEL R11, R92, R127, P0 ;  /* 0x0000007f5c0b7207 */ /* 0x000fe40000000000 */
[----:B------:R-:W-:Y:S02]  /*c090*/  SEL R68, R81, R70, P0 ;  /* 0x0000004651447207 */ /* 0x000fe40000000000 */
[----:B------:R-:W-:Y:S01]  /*c0a0*/  SEL R70, R70, R81, P0 ;  /* 0x0000005146467207 */ /* 0x000fe20000000000 */
[----:B------:R1:W-:Y:S01]  /*c0b0*/  STSM.16.M88.4 [R67], R8 ;  /* 0x0000000843007844 */ /* 0x0003e20000000200 */
[----:B------:R-:W-:Y:S02]  /*c0c0*/  SEL R74, R74, R103, P0 ;  /* 0x000000674a4a7207 */ /* 0x000fe40000000000 */
[----:B------:R-:W-:Y:S01]  /*c0d0*/  SEL R73, R133, R46, P0 ;  /* 0x0000002e85497207 */ /* 0x000fe20000000000 */
[----:B------:R-:W-:Y:S01]  /*c0e0*/  STSM.16.M88.4 [R49], R68 ;  /* 0x0000004431007844 */ /* 0x000fe20000000200 */
[----:B------:R-:W-:-:S02]  /*c0f0*/  SEL R75, R46, R133, P0 ;  /* 0x000000852e4b7207 */ /* 0x000fc40000000000 */
[----:B----4-:R-:W-:Y:S01]  /*c100*/  SEL R13, R139, R98, P0 ;  /* 0x000000628b0d7207 */ /* 0x010fe20000000000 */
[----:B------:R2:W-:Y:S01]  /*c110*/  STSM.16.M88.4 [R77], R24 ;  /* 0x000000184d007844 */ /* 0x0005e20000000200 */
[----:B------:R-:W-:Y:S02]  /*c120*/  SEL R15, R98, R139, P0 ;  /* 0x0000008b620f7207 */ /* 0x000fe40000000000 */
[----:B------:R-:W-:Y:S01]  /*c130*/  SEL R12, R107, R80, P0 ;  /* 0x000000506b0c7207 */ /* 0x000fe20000000000 */
[----:B------:R-:W-:Y:S01]  /*c140*/  STSM.16.M88.4 [R91], R72 ;  /* 0x000000485b007844 */ /* 0x000fe20000000200 */
[----:B------:R-:W-:Y:S02]  /*c150*/  SEL R14, R80, R107, P0 ;  /* 0x0000006b500e7207 */ /* 0x000fe40000000000 */
[----:B-1----:R-:W-:Y:S02]  /*c160*/  SHF.R.S32.HI R9, RZ, 0x1f, R0 ;  /* 0x0000001fff097819 */ /* 0x002fe40000011400 */
[----:B------:R-:W-:-:S02]  /*c170*/  IADD3 R0, P3, R0, R6, RZ ;  /* 0x0000000600007210 */ /* 0x000fc40007f7e0ff */
[----:B------:R-:W-:Y:S02]  /*c180*/  SEL R8, R97, R76, P0 ;  /* 0x0000004c61087207 */ /* 0x000fe40000000000 */
[----:B------:R-:W-:Y:S02]  /*c190*/  IADD3.X R7, R9, R7, R20, P3, !PT ;  /* 0x0000000709077210 */ /* 0x000fe40001ffe414 */
[----:B------:R-:W-:Y:S02]  /*c1a0*/  SEL R10, R76, R97, P0 ;  /* 0x000000614c0a7207 */ /* 0x000fe40000000000 */
[----:B------:R-:W-:Y:S02]  /*c1b0*/  SEL R9, R135, R96, P0 ;  /* 0x0000006087097207 */ /* 0x000fe40000000000 */
[----:B------:R-:W-:Y:S02]  /*c1c0*/  SEL R11, R96, R135, P0 ;  /* 0x00000087600b7207 */ /* 0x000fe40000000000 */
[----:B------:R-:W-:-:S02]  /*c1d0*/  SEL R76, R105, R78, P0 ;  /* 0x0000004e694c7207 */ /* 0x000fc40000000000 */
[----:B------:R-:W-:Y:S01]  /*c1e0*/  SEL R78, R78, R105, P0 ;  /* 0x000000694e4e7207 */ /* 0x000fe20000000000 */
[----:B------:R-:W-:Y:S01]  /*c1f0*/  STSM.16.M88.4 [R2], R8 ;  /* 0x0000000802007844 */ /* 0x000fe20000000200 */
[----:B--2---:R-:W-:Y:S02]  /*c200*/  SEL R77, R137, R50, P0 ;  /* 0x00000032894d7207 */ /* 0x004fe40000000000 */
[----:B------:R-:W-:-:S03]  /*c210*/  LEA R6, P3, R0, UR6, 0x2 ;  /* 0x0000000600067c11 */ /* 0x000fc6000f8610ff */
[----:B------:R-:W-:Y:S01]  /*c220*/  STSM.16.M88.4 [R5], R76 ;  /* 0x0000004c05007844 */ /* 0x000fe20000000200 */
[----:B------:R-:W-:-:S03]  /*c230*/  LEA.HI.X R7, R0, UR7, R7, 0x2, P3 ;  /* 0x0000000700077c11 */ /* 0x000fc600098f1407 */
[----:B------:R-:W-:Y:S01]  /*c240*/  STSM.16.M88.4 [R48], R12 ;  /* 0x0000000c30007844 */ /* 0x000fe20000000200 */
[----:B------:R1:W-:Y:S06]  /*c250*/  MEMBAR.ALL.CTA ;  /* 0x0000000000007992 */ /* 0x0003ec0000008000 */
[----:B-1----:R-:W1:Y:S04]  /*c260*/  FENCE.VIEW.ASYNC.S ;  /* 0x00000000000073c6 */ /* 0x002e680000000000 */
[----:B-1----:R-:W1:Y:S01]  /*c270*/  SHFL.IDX PT, R0, R21, RZ, 0x1f ;  /* 0x00001fff15007589 */ /* 0x002e6200000e0000 */
[----:B------:R-:W-:Y:S06]  /*c280*/  BAR.ARV 0x1, 0x120 ;  /* 0x0044800000007b1d */ /* 0x000fec0000002000 */
[----:B-1----:R-:W-:Y:S01]  /*c290*/  ISETP.NE.AND P0, PT, R0, 0x7, PT ;  /* 0x000000070000780c */ /* 0x002fe20003f05270 */
[----:B------:R1:W-:Y:S04]  /*c2a0*/  @!P1 STG.E desc[UR56][R6.64], R4 ;  /* 0x0000000406009986 */ /* 0x0003e8000c101938 */
[----:B------:R1:W-:Y:S08]  /*c2b0*/  @!P2 STG.E desc[UR56][R6.64+0x20], R3 ;  /* 0x000020030600a986 */ /* 0x0003f0000c101938 */
[----:B------:R-:W-:Y:S05]  /*c2c0*/  @P0 BRA `(.L_x_1879) ;  /* 0x0000000c000c0947 */ /* 0x000fea0003800000 */
        /* <DEDUP_REMOVED lines=15> */
[----:B--2---:R-:W-:Y:S01]  /*c3c0*/  UMOV UR40, UR5 ;  /* 0x0000000500287c82 */ /* 0x004fe20008000000 */
[----:B------:R-:W-:Y:S01]  /*c3d0*/  UMOV UR41, UR8 ;  /* 0x0000000800297c82 */ /* 0x000fe20008000000 */
[----:B------:R-:W-:Y:S01]  /*c3e0*/  UMOV UR5, 0x80 ;  /* 0x0000008000057882 */ /* 0x000fe20000000000 */
[----:B------:R2:W-:Y:S02]  /*c3f0*/  UTMASTG.5D [UR40], [UR6] ;  /* 0x00000028060073b5 */ /* 0x0005e40008020000 */
[----:B--2---:R-:W-:Y:S01]  /*c400*/  UMOV UR40, UR9 ;  /* 0x0000000900287c82 */ /* 0x004fe20008000000 */
[----:B------:R-:W-:Y:S01]  /*c410*/  UMOV UR41, UR5 ;  /* 0x0000000500297c82 */ /* 0x000fe20008000000 */
[----:B------:R-:W-:Y:S01]  /*c420*/  UMOV UR5, 0xc0 ;  /* 0x000000c000057882 */ /* 0x000fe20000000000 */
[----:B------:R2:W-:Y:S02]  /*c430*/  UTMASTG.5D [UR40], [UR6] ;  /* 0x00000028060073b5 */ /* 0x0005e40008020000 */
[----:B--2---:R-:W-:Y:S01]  /*c440*/  UMOV UR40, UR10 ;  /* 0x0000000a00287c82 */ /* 0x004fe20008000000 */
[----:B------:R-:W-:Y:S01]  /*c450*/  UMOV UR41, UR5 ;  /* 0x0000000500297c82 */ /* 0x000fe20008000000 */
[----:B------:R-:W-:Y:S01]  /*c460*/  UIADD3 UR5, UR38, 0x38820, URZ ;  /* 0x0003882026057890 */ /* 0x000fe2000fffe03f */
[----:B------:R2:W-:Y:S03]  /*c470*/  UTMASTG.5D [UR40], [UR6] ;  /* 0x00000028060073b5 */ /* 0x0005e60008020000 */
[----:B------:R-:W-:Y:S01]  /*c480*/  UPRMT UR5, URZ, 0x654, UR5 ;  /* 0x000006543f057896 */ /* 0x000fe20008000005 */
[----:B------:R0:W-:Y:S01]  /*c490*/  UTMACMDFLUSH ;  /* 0x00000000000079b7 */ /* 0x0001e20000000000 */
[----:B------:R-:W-:-:S07]  /*c4a0*/  DEPBAR.LE SB0, 0x0 ;  /* 0x000080000000791a */ /* 0x000fce0000000000 */
[----:B--2---:R-:W-:Y:S03]  /*c4b0*/  SYNCS.ARRIVE.TRANS64.RED.A1T0 RZ, [UR5], RZ ;  /* 0x000000ffffff79a7 */ /* 0x004fe60008100405 */
.L_x_1881:
[----:B------:R-:W-:Y:S05]  /*c4c0*/  BSYNC B0 ;  /* 0x0000000000007941 */ /* 0x000fea0003800000 */
.L_x_1880:
[----:B------:R-:W-:Y:S05]  /*c4d0*/  BRA `(.L_x_1879) ;  /* 0x0000000800887947 */ /* 0x000fea0003800000 */
.L_x_1878:
[----:B------:R-:W1:Y:S01]  /*c4e0*/  LDC.64 R2, c[0x0][0xae0] ;  /* 0x0002b800ff027b82 */ /* 0x000e620000000a00 */
[----:B------:R-:W-:Y:S01]  /*c4f0*/  ISETP.GT.AND P0, PT, R234, 0x7f, PT ;  /* 0x0000007fea00780c */ /* 0x000fe20003f04270 */
[----:B------:R-:W-:Y:S01]  /*c500*/  USHF.R.S32.HI UR5, URZ, 0x1f, UR43 ;  /* 0x0000001f3f057899 */ /* 0x000fe2000801142b */
[----:B------:R-:W-:Y:S01]  /*c510*/  SHF.R.S32.HI R5, RZ, 0x1f, R234 ;  /* 0x0000001fff057819 */ /* 0x000fe200000114ea */
[----:B------:R-:W-:Y:S01]  /*c520*/  USHF.R.S32.HI UR6, URZ, 0x1f, UR44 ;  /* 0x0000001f3f067899 */ /* 0x000fe2000801142c */
[--C-:B------:R-:W-:Y:S01]  /*c530*/  SHF.R.S32.HI R19, RZ, 0x1f, R18.reuse ;  /* 0x0000001fff137819 */ /* 0x100fe20000011412 */
[----:B------:R-:W-:Y:S01]  /*c540*/  BSSY B0, `(.L_x_1882) ;  /* 0x000001e000007945 */ /* 0x000fe20003800000 */
[----:B------:R-:W-:Y:S01]  /*c550*/  LEA.HI R5, R5, R234, RZ, 0x3 ;  /* 0x000000ea05057211 */ /* 0x000fe200078f18ff */
[----:B------:R-:W2:Y:S08]  /*c560*/  LDC R11, c[0x0][0xdac] ;  /* 0x00036b00ff0b7b82 */ /* 0x000eb00000000800 */
[----:B------:R-:W3:Y:S01]  /*c570*/  LDC.64 R12, c[0x0][0xae8] ;  /* 0x0002ba00ff0c7b82 */ /* 0x000ee20000000a00 */
[----:B-1----:R-:W-:-:S04]  /*c580*/  IMAD.WIDE.U32 R8, R2, UR43, R18 ;  /* 0x0000002b02087c25 */ /* 0x002fc8000f8e0012 */
[----:B------:R-:W-:Y:S01]  /*c590*/  IMAD R10, R2, UR5, RZ ;  /* 0x00000005020a7c24 */ /* 0x000fe2000f8e02ff */
[----:B------:R-:W-:Y:S01]  /*c5a0*/  SHF.R.S32.HI R2, RZ, 0x3, R5 ;  /* 0x00000003ff027819 */ /* 0x000fe20000011405 */
        /* <DEDUP_REMOVED lines=23> */
.L_x_1883:
[----:B------:R-:W-:Y:S05]  /*c720*/  BSYNC B0 ;  /* 0x0000000000007941 */ /* 0x000fea0003800000 */
.L_x_1882:
[----:B------:R-:W-:Y:S01]  /*c730*/  ULDC UR5, c[0x0][0xa88] ;  /* 0x0002a20000057ab9 */ /* 0x000fe20000000800 */
[C---:B------:R-:W-:Y:S01]  /*c740*/  VIADD R0, R2.reuse, 0x20 ;  /* 0x0000002002007836 */ /* 0x040fe20000000000 */
[----:B------:R-:W-:Y:S01]  /*c750*/  UIADD3 UR42, -UR42, UR5, URZ ;  /* 0x000000052a2a7290 */ /* 0x000fe2000fffe13f */
[----:B------:R-:W-:Y:S01]  /*c760*/  IMAD R3, R3, UR43, R10 ;  /* 0x0000002b03037c24 */ /* 0x000fe2000f8e020a */
[----:B------:R-:W-:Y:S01]  /*c770*/  ULOP3.LUT UR54, URZ, UR54, URZ, 0x33, !UPT ;  /* 0x000000363f367292 */ /* 0x000fe2000f8e333f */
[C---:B------:R-:W-:Y:S01]  /*c780*/  VIADD R4, R2.reuse, 0x40 ;  /* 0x0000004002047836 */ /* 0x040fe20000000000 */
[----:B------:R-:W-:Y:S01]  /*c790*/  BSSY B0, `(.L_x_1884) ;  /* 0x0000024000007945 */ /* 0x000fe20003800000 */
[----:B------:R-:W-:Y:S01]  /*c7a0*/  IMAD.IADD R9, R9, 0x1, R3 ;  /* 0x0000000109097824 */ /* 0x000fe200078e0203 */
[----:B------:R-:W-:Y:S02]  /*c7b0*/  ISETP.GE.AND P2, PT, R2, UR42, PT ;  /* 0x0000002a02007c0c */ /* 0x000fe4000bf46270 */
[----:B------:R-:W-:Y:S01]  /*c7c0*/  ISETP.GE.AND P0, PT, R0, UR42, PT ;  /* 0x0000002a00007c0c */ /* 0x000fe2000bf06270 */
[----:B---3--:R-:W-:Y:S01]  /*c7d0*/  IMAD R0, R12, UR6, RZ ;  /* 0x000000060c007c24 */ /* 0x008fe2000f8e02ff */
[----:B------:R-:W-:Y:S01]  /*c7e0*/  SHF.R.S32.HI R3, RZ, 0x1f, R2 ;  /* 0x0000001fff037819 */ /* 0x000fe20000011402 */
[----:B-12---:R-:W-:Y:S01]  /*c7f0*/  VIADD R5, R11, UR54 ;  /* 0x000000360b057c36 */ /* 0x006fe20008000000 */
[----:B------:R-:W-:Y:S01]  /*c800*/  ISETP.GE.AND P1, PT, R4, UR42, PT ;  /* 0x0000002a04007c0c */ /* 0x000fe2000bf26270 */
[----:B------:R-:W-:-:S02]  /*c810*/  IMAD R7, R13, UR44, R0 ;  /* 0x0000002c0d077c24 */ /* 0x000fc4000f8e0200 */
[----:B------:R-:W-:-:S04]  /*c820*/  IMAD.WIDE.U32 R8, R12, UR44, R8 ;  /* 0x0000002c0c087c25 */ /* 0x000fc8000f8e0008 */
[----:B------:R-:W-:-:S04]  /*c830*/  IMAD.WIDE R4, R5, 0x80, R2 ;  /* 0x0000008005047825 */ /* 0x000fc800078e0202 */
[----:B------:R-:W-:Y:S02]  /*c840*/  VIADD R0, R2, 0x60 ;  /* 0x0000006002007836 */ /* 0x000fe40000000000 */
[----:B------:R-:W-:Y:S01]  /*c850*/  IMAD.IADD R11, R9, 0x1, R7 ;  /* 0x00000001090b7824 */ /* 0x000fe200078e0207 */
        /* <DEDUP_REMOVED lines=23> */
.L_x_1885:
[----:B------:R-:W-:Y:S05]  /*c9d0*/  BSYNC B0 ;  /* 0x0000000000007941 */ /* 0x000fea0003800000 */
.L_x_1884:
[----:B------:R-:W-:Y:S01]  /*c9e0*/  BSSY B0, `(.L_x_1886) ;  /* 0x000001b000007945 */ /* 0x000fe20003800000 */
[----:B------:R-:W-:-:S03]  /*c9f0*/  ISETP.GE.AND P2, PT, R0, UR42, PT ;  /* 0x0000002a00007c0c */ /* 0x000fc6000bf46270 */
[----:B------:R-:W-:Y:S10]  /*ca00*/  @P0 BRA `(.L_x_1887) ;  /* 0x0000000000600947 */ /* 0x000ff40003800000 */
[----:B-1----:R-:W-:Y:S01]  /*ca10*/  IADD3 R7, P0, R4, 0x20, RZ ;  /* 0x0000002004077810 */ /* 0x002fe20007f1e0ff */
        /* <DEDUP_REMOVED lines=23> */
.L_x_1887:
[----:B------:R-:W-:Y:S05]  /*cb90*/  BSYNC B0 ;  /* 0x0000000000007941 */ /* 0x000fea0003800000 */
.L_x_1886:
[----:B------:R-:W-:Y:S04]  /*cba0*/  BSSY B0, `(.L_x_1888) ;  /* 0x000001a000007945 */ /* 0x000fe80003800000 */
[----:B------:R-:W-:Y:S05]  /*cbb0*/  @P1 BRA `(.L_x_1889) ;  /* 0x0000000000601947 */ /* 0x000fea0003800000 */
[----:B-12---:R-:W-:Y:S01]  /*cbc0*/  IADD3 R7, P0, R4, 0x40, RZ ;  /* 0x0000004004077810 */ /* 0x006fe20007f1e0ff */
        /* <DEDUP_REMOVED lines=23> */
.L_x_1889:
[----:B------:R-:W-:Y:S05]  /*cd40*/  BSYNC B0 ;  /* 0x0000000000007941 */ /* 0x000fea0003800000 */
.L_x_1888:
[----:B------:R-:W-:Y:S04]  /*cd50*/  BSSY B0, `(.L_x_1879) ;  /* 0x000001a000007945 */ /* 0x000fe80003800000 */
[----:B------:R-:W-:Y:S05]  /*cd60*/  @P2 BRA `(.L_x_1890) ;  /* 0x0000000000602947 */ /* 0x000fea0003800000 */
[----:B-123--:R-:W-:Y:S01]  /*cd70*/  IADD3 R7, P0, R4, 0x60, RZ ;  /* 0x0000006004077810 */ /* 0x00efe20007f1e0ff */
        /* <DEDUP_REMOVED lines=23> */
.L_x_1890:
[----:B------:R-:W-:Y:S05]  /*cef0*/  BSYNC B0 ;  /* 0x0000000000007941 */ /* 0x000fea0003800000 */
.L_x_1879:
[----:B------:R-:W5:Y:S02]  /*cf00*/  LDC R0, c[0x0][0xda8] ;  /* 0x00036a00ff007b82 */ /* 0x000f640000000800 */
[----:B-----5:R-:W-:-:S13]  /*cf10*/  ISETP.LE.AND P0, PT, R0, UR4, PT ;  /* 0x0000000400007c0c */ /* 0x020fda000bf03270 */
[----:B------:R-:W-:Y:S05]  /*cf20*/  @!P0 BRA `(.L_x_1891) ;  /* 0xffffff3c00b48947 */ /* 0x000fea000383ffff */
[----:B------:R-:W-:Y:S05]  /*cf30*/  EXIT ;  /* 0x000000000000794d */ /* 0x000fea0003800000 */
.L_x_1840:
[----:B------:R-:W-:-:S08]  /*cf40*/  NOP ;  /* 0x0000000000007918 */ /* 0x000fd00000000000 */
[----:B-1----:R-:W1:-:S00]  /*cf50*/  USETMAXREG.DEALLOC.CTAPOOL 0x18 ;  /* 0x00000018000079c8 */ /* 0x002e4000080e0500 */
[----:B-1----:R-:W-:-:S06]  /*cf60*/  LOP3.LUT R0, R0, 0x3, RZ, 0xc0, !PT ;  /* 0x0000000300007812 */ /* 0x002fcc00078ec0ff */
[----:B------:R-:W1:Y:S01]  /*cf70*/  S2UR UR4, SR_CTAID.X ;  /* 0x00000000000479c3 */ /* 0x000e620000002500 */
[----:B------:R-:W2:Y:S02]  /*cf80*/  SHFL.IDX PT, R0, R0, RZ, 0x1f ;  /* 0x00001fff00007589 */ /* 0x000ea400000e0000 */
[----:B--2---:R-:W-:-:S05]  /*cf90*/  ISETP.NE.AND P0, PT, R0, RZ, PT ;  /* 0x000000ff0000720c */ /* 0x004fca0003f05270 */
[----:B------:R-:W1:Y:S01]  /*cfa0*/  LDC R0, c[0x0][0xda8] ;  /* 0x00036a00ff007b82 */ /* 0x000e620000000800 */
[----:B------:R-:W-:-:S05]  /*cfb0*/  P2R R2, PR, RZ, 0x1 ;  /* 0x00000001ff027803 */ /* 0x000fca0000000000 */
[----:B------:R2:W-:Y:S02]  /*cfc0*/  STL [R1+0x30], R2 ;  /* 0x0000300201007387 */ /* 0x0005e40000100800 */
[----:B------:R-:W-:Y:S06]  /*cfd0*/  @P0 BAR.ARV 0x4, 0x180 ;  /* 0x0106000000000b1d */ /* 0x000fec0000002000 */
[----:B------:R2:W-:Y:S04]  /*cfe0*/  STL [R1+0x2c], RZ ;  /* 0x00002cff01007387 */ /* 0x0005e80000100800 */
[----:B------:R2:W-:Y:S01]  /*cff0*/  STL [R1+0x8], RZ ;  /* 0x000008ff01007387 */ /* 0x0005e20000100800 */
[----:B-1----:R-:W-:Y:S01]  /*d000*/  ISETP.LE.AND P0, PT, R0, UR4, PT ;  /* 0x0000000400007c0c */ /* 0x002fe2000bf03270 */
[----:B------:R-:W-:-:S05]  /*d010*/  IMAD.MOV.U32 R0, RZ, RZ, 0x1 ;  /* 0x00000001ff007424 */ /* 0x000fca00078e00ff */
[----:B------:R2:W-:Y:S07]  /*d020*/  STL [R1+0xc], R0 ;  /* 0x00000c0001007387 */ /* 0x0005ee0000100800 */
[----:B------:R-:W-:Y:S05]  /*d030*/  @P0 BRA `(.L_x_1892) ;  /* 0x0000003400c80947 */ /* 0x000fea0003800000 */
[----:B------:R-:W3:Y:S01]  /*d040*/  LDL R3, [R1+0x34] ;  /* 0x0000340001037983 */ /* 0x000ee20000100800 */
[----:B--2---:R-:W1:Y:S01]  /*d050*/  S2R R2, SR_TID.X ;  /* 0x0000000000027919 */ /* 0x004e620000002100 */
[----:B------:R-:W2:Y:S01]  /*d060*/  S2R R6, SR_TID.X ;  /* 0x0000000000067919 */ /* 0x000ea20000002100 */
[----:B-1----:R-:W-:Y:S01]  /*d070*/  LOP3.LUT R2, R2, 0x7f, RZ, 0xc0, !PT ;  /* 0x0000007f02027812 */ /* 0x002fe200078ec0ff */
[C---:B--2---:R-:W-:Y:S02]  /*d080*/  IMAD.SHL.U32 R0, R6.reuse, 0x80, RZ ;  /* 0x0000008006007824 */ /* 0x044fe400078e00ff */
[----:B------:R-:W-:-:S05]  /*d090*/  IMAD.SHL.U32 R4, R6, 0x10, RZ ;  /* 0x0000001006047824 */ /* 0x000fca00078e00ff */
[----:B------:R-:W-:Y:S02]  /*d0a0*/  LOP3.LUT R5, R4, 0x70, RZ, 0xc0, !PT ;  /* 0x0000007004057812 */ /* 0x000fe400078ec0ff */
[----:B------:R-:W-:Y:S01]  /*d0b0*/  R2P PR, R6, 0x6 ;  /* 0x0000000606007804 */ /* 0x000fe20000000000 */
[----:B------:R-:W-:Y:S01]  /*d0c0*/  ULDC UR46, c[0x0][0xc] ;  /* 0x00000300002e7ab9 */ /* 0x000fe20000000800 */
[----:B------:R-:W-:Y:S01]  /*d0d0*/  ULDC.64 UR38, c[0x0][0x198] ;  /* 0x0000660000267ab9 */ /* 0x000fe20000000a00 */
[----:B---3--:R-:W-:Y:S02]  /*d0e0*/  R2UR UR5, R3 ;  /* 0x00000000030572ca */ /* 0x008fe400000e0000 */
[----:B------:R-:W-:Y:S02]  /*d0f0*/  SHF.R.U32.HI R3, RZ, 0x5, R2 ;  /* 0x00000005ff037819 */ /* 0x000fe40000011602 */
[----:B------:R-:W-:-:S05]  /*d100*/  LOP3.LUT R2, R0, 0x380, RZ, 0xc0, !PT ;  /* 0x0000038000027812 */ /* 0x000fca00078ec0ff */
        /* <DEDUP_REMOVED lines=12> */
[----:B-1----:R-:W-:-:S05]  /*d1d0*/  IMAD.MOV.U32 R0, RZ, RZ, 0x40 ;  /* 0x00000040ff007424 */ /* 0x002fca00078e00ff */
[----:B------:R-:W-:Y:S01]  /*d1e0*/  SEL R3, R0, 0xffffffc0, !P2 ;  /* 0xffffffc000037807 */ /* 0x000fe20005000000 */
[----:B------:R-:W-:-:S04]  /*d1f0*/  IMAD.U32 R0, RZ, RZ, UR4 ;  /* 0x00000004ff007e24 */ /* 0x000fc8000f8e00ff */
[----:B------:R-:W-:Y:S04]  /*d200*/  STL [R1+0x18], R3 ;  /* 0x0000180301007387 */ /* 0x000fe80000100800 */
[----:B------:R-:W-:Y:S04]  /*d210*/  STL [R1+0x14], R2 ;  /* 0x0000140201007387 */ /* 0x000fe80000100800 */
[----:B------:R-:W-:Y:S04]  /*d220*/  STL [R1+0x8], RZ ;  /* 0x000008ff01007387 */ /* 0x000fe80000100800 */
[----:B------:R1:W-:Y:S04]  /*d230*/  STL [R1+0x28], R0 ;  /* 0x0000280001007387 */ /* 0x0003e80000100800 */
[----:B------:R2:W-:Y:S01]  /*d240*/  STL [R1+0x2c], RZ ;  /* 0x00002cff01007387 */ /* 0x0005e20000100800 */
[----:B-1----:R-:W-:-:S05]  /*d250*/  IMAD.MOV.U32 R0, RZ, RZ, 0x1 ;  /* 0x00000001ff007424 */ /* 0x002fca00078e00ff */
[----:B------:R2:W-:Y:S01]  /*d260*/  STL [R1+0xc], R0 ;  /* 0x00000c0001007387 */ /* 0x0005e20000100800 */
[----:B------:R-:W-:Y:S02]  /*d270*/  ULOP3.LUT UR44, UR5, 0x1, URZ, 0xfc, !UPT ;  /* 0x00000001052c7892 */ /* 0x000fe4000f8efc3f */
[----:B------:R-:W-:-:S12]  /*d280*/  ULOP3.LUT UR45, UR5, 0x2, URZ, 0xfc, !UPT ;  /* 0x00000002052d7892 */ /* 0x000fd8000f8efc3f */
.L_x_1946:
        /* <DEDUP_REMOVED lines=22> */
.L_x_1893:
[----:B------:R-:W-:Y:S01]  /*d3f0*/  ULDC UR9, c[0x0][0xdc4] ;  /* 0x0003710000097ab9 */ /* 0x000fe20000000800 */
[----:B------:R-:W-:Y:S01]  /*d400*/  UMOV UR7, UR8 ;  /* 0x0000000800077c82 */ /* 0x000fe20008000000 */
[----:B------:R-:W-:-:S11]  /*d410*/  UISETP.NE.AND UP0, UPT, UR9, 0x1, UPT ;  /* 0x000000010900788c */ /* 0x000fd6000bf05270 */
[----:B------:R-:W-:Y:S02]  /*d420*/  @UP0 ULDC.64 UR10, c[0x0][0xdc8] ;  /* 0x00037200000a0ab9 */ /* 0x000fe40000000a00 */
[----:B------:R-:W-:-:S04]  /*d430*/  UIMAD.WIDE.U32 UR4, UR8, UR10, URZ ;  /* 0x0000000a080472a5 */ /* 0x000fc8000f8e003f */
[----:B------:R-:W-:-:S04]  /*d440*/  @UP0 USHF.R.U32.HI UR7, URZ, UR11, UR5 ;  /* 0x0000000b3f070299 */ /* 0x000fc80008011605 */
[----:B------:R-:W-:-:S12]  /*d450*/  UIMAD UR4, UR7, UR9, URZ ;  /* 0x00000009070472a4 */ /* 0x000fd8000f8e023f */
.L_x_1894:
[----:B------:R-:W-:Y:S01]  /*d460*/  ULOP3.LUT UR5, URZ, UR7, URZ, 0x33, !UPT ;  /* 0x000000073f057292 */ /* 0x000fe2000f8e333f */
[----:B------:R-:W-:Y:S01]  /*d470*/  BSSY B6, `(.L_x_1895) ;  /* 0x0000313000067945 */ /* 0x000fe20003800000 */
[----:B------:R-:W-:Y:S01]  /*d480*/  ULDC.64 UR10, c[0x0][0x3f8] ;  /* 0x0000fe00000a7ab9 */ /* 0x000fe20000000a00 */
[----:B------:R-:W-:Y:S01]  /*d490*/  ULDC UR7, c[0x0][0xdac] ;  /* 0x00036b0000077ab9 */ /* 0x000fe20000000800 */
[----:B------:R-:W-:Y:S02]  /*d4a0*/  UISETP.NE.U32.AND UP0, UPT, UR10, URZ, UPT ;  /* 0x0000003f0a00728c */ /* 0x000fe4000bf05070 */
[----:B------:R-:W-:Y:S02]  /*d4b0*/  UIADD3 UR5, UR5, UR7, URZ ;  /* 0x0000000705057290 */ /* 0x000fe4000fffe03f */
[----:B------:R-:W-:Y:S02]  /*d4c0*/  UISETP.NE.AND.EX UP0, UPT, UR11, URZ, UPT, UP0 ;  /* 0x0000003f0b00728c */ /* 0x000fe4000bf05300 */
[----:B------:R-:W-:Y:S01]  /*d4d0*/  USHF.L.U32 UR41, UR5, 0x7, URZ ;  /* 0x0000000705297899 */ /* 0x000fe2000800063f */
[----:B------:R-:W-:Y:S01]  /*d4e0*/  ULDC UR7, c[0x0][0x404] ;  /* 0x0001010000077ab9 */ /* 0x000fe20000000800 */
[----:B------:R-:W-:Y:S01]  /*d4f0*/  ULDC UR10, c[0x0][0x288] ;  /* 0x0000a200000a7ab9 */ /* 0x000fe20000000800 */
[----:B------:R-:W-:-:S02]  /*d500*/  USEL UR7, UR7, 0x1, UP0 ;  /* 0x0000000107077887 */ /* 0x000fc40008000000 */
[----:B------:R-:W-:Y:S01]  /*d510*/  UIADD3 UR5, UR41, 0xff, -UR10 ;  /* 0x000000ff29057890 */ /* 0x000fe2000fffe80a */
[----:B------:R-:W-:Y:S02]  /*d520*/  ULDC UR9, c[0x0][0xdb8] ;  /* 0x00036e0000097ab9 */ /* 0x000fe40000000800 */
[----:B------:R-:W-:Y:S01]  /*d530*/  ULDC UR10, c[0x0][0x2e0] ;  /* 0x0000b800000a7ab9 */ /* 0x000fe20000000800 */
[----:B------:R-:W-:Y:S02]  /*d540*/  UISETP.NE.AND UP1, UPT, UR9, 0x1, UPT ;  /* 0x000000010900788c */ /* 0x000fe4000bf25270 */
[----:B------:R-:W-:Y:S02]  /*d550*/  UIMAD UR11, UR7, UR10, 0x7f ;  /* 0x0000007f070b74a4 */ /* 0x000fe4000f8e020a */
[----:B------:R-:W-:Y:S02]  /*d560*/  UIMAD UR5, UR7, UR10, UR5 ;  /* 0x0000000a070572a4 */ /* 0x000fe4000f8e0205 */
[----:B------:R-:W-:-:S02]  /*d570*/  USHF.R.S32.HI UR10, URZ, 0x1f, UR11 ;  /* 0x0000001f3f0a7899 */ /* 0x000fc4000801140b */
[----:B------:R-:W-:Y:S02]  /*d580*/  USHF.R.S32.HI UR7, URZ, 0x1f, UR5 ;  /* 0x0000001f3f077899 */ /* 0x000fe40008011405 */
[----:B------:R-:W-:Y:S02]  /*d590*/  ULEA.HI UR10, UR10, UR11, URZ, 0x7 ;  /* 0x0000000b0a0a7291 */ /* 0x000fe4000f8f383f */
[----:B------:R-:W-:Y:S02]  /*d5a0*/  ULEA.HI UR7, UR7, UR5, URZ, 0x7 ;  /* 0x0000000507077291 */ /* 0x000fe4000f8f383f */
[----:B------:R-:W-:Y:S02]  /*d5b0*/  USHF.R.S32.HI UR10, URZ, 0x7, UR10 ;  /* 0x000000073f0a7899 */ /* 0x000fe4000801140a */
[----:B------:R-:W-:Y:S02]  /*d5c0*/  USHF.R.S32.HI UR7, URZ, 0x7, UR7 ;  /* 0x000000073f077899 */ /* 0x000fe40008011407 */
[----:B------:R-:W-:-:S02]  /*d5d0*/  UIADD3 UR4, UR8, -UR4, URZ ;  /* 0x8000000408047290 */ /* 0x000fc4000fffe03f */
[----:B------:R-:W-:Y:S01]  /*d5e0*/  UISETP.LT.AND UP0, UPT, UR10, UR7, UPT ;  /* 0x000000070a00728c */ /* 0x000fe2000bf01270 */
[----:B------:R-:W-:-:S03]  /*d5f0*/  ULDC UR8, c[0x0][0xdc4] ;  /* 0x0003710000087ab9 */ /* 0x000fc60000000800 */
[----:B------:R-:W-:Y:S02]  /*d600*/  USEL UR37, UR10, UR7, UP0 ;  /* 0x000000070a257287 */ /* 0x000fe40008000000 */
[----:B------:R-:W-:-:S03]  /*d610*/  UIMAD UR6, UR6, UR8, UR4 ;  /* 0x00000008060672a4 */ /* 0x000fc6000f8e0204 */
[----:B------:R-:W-:Y:S01]  /*d620*/  @UP1 ULDC UR4, c[0x0][0xdbc] ;  /* 0x00036f0000041ab9 */ /* 0x000fe20000000800 */
[----:B------:R-:W-:Y:S01]  /*d630*/  ISETP.LT.AND P0, PT, RZ, UR37, PT ;  /* 0x00000025ff007c0c */ /* 0x000fe2000bf01270 */
[----:B------:R-:W-:Y:S01]  /*d640*/  UIMAD.WIDE.U32 UR4, UR6, UR4, URZ ;  /* 0x00000004060472a5 */ /* 0x000fe2000f8e003f */
[----:B------:R-:W-:Y:S01]  /*d650*/  @UP1 ULDC UR8, c[0x0][0xdc0] ;  /* 0x0003700000081ab9 */ /* 0x000fe20000000800 */
[----:B------:R-:W-:Y:S02]  /*d660*/  UMOV UR43, UR6 ;  /* 0x00000006002b7c82 */ /* 0x000fe40008000000 */
[----:B------:R-:W-:-:S04]  /*d670*/  @UP1 USHF.R.U32.HI UR43, URZ, UR8, UR5 ;  /* 0x000000083f2b1299 */ /* 0x000fc80008011605 */
[----:B------:R-:W-:-:S04]  /*d680*/  UIADD3 UR42, -UR43, URZ, URZ ;  /* 0x0000003f2b2a7290 */ /* 0x000fc8000fffe13f */
[----:B------:R-:W-:Y:S01]  /*d690*/  UIMAD UR42, UR9, UR42, UR6 ;  /* 0x0000002a092a72a4 */ /* 0x000fe2000f8e0206 */
[----:B------:R-:W-:Y:S11]  /*d6a0*/  @P0 BRA `(.L_x_1896) ;  /* 0x0000000000480947 */ /* 0x000ff60003800000 */
        /* <DEDUP_REMOVED lines=18> */
.L_x_1896:
        /* <DEDUP_REMOVED lines=23> */
.L_x_1898:
        /* <DEDUP_REMOVED lines=20> */
.L_x_1899:
        /* <DEDUP_REMOVED lines=20> */
.L_x_1900:
        /* <DEDUP_REMOVED lines=18> */
.L_x_1901:
[----:B------:R-:W-:Y:S01]  /*dce0*/  ULDC.64 UR4, c[0x0][0x9f8] ;  /* 0x00027e0000047ab9 */ /* 0x000fe20000000a00 */
[----:B------:R-:W-:Y:S01]  /*dcf0*/  IMAD.U32 R5, RZ, RZ, UR43 ;  /* 0x0000002bff057e24 */ /* 0x000fe2000f8e00ff */
[----:B------:R-:W-:Y:S01]  /*dd00*/  ISETP.NE.U32.AND P0, PT, RZ, UR4, PT ;  /* 0x00000004ff007c0c */ /* 0x000fe2000bf05070 */
[----:B------:R-:W-:Y:S01]  /*dd10*/  IMAD.U32 R8, RZ, RZ, UR43 ;  /* 0x0000002bff087e24 */ /* 0x000fe2000f8e00ff */
[----:B------:R-:W1:Y:S01]  /*dd20*/  LDC R0, c[0x0][0x428] ;  /* 0x00010a00ff007b82 */ /* 0x000e620000000800 */
[----:B------:R-:W2:Y:S01]  /*dd30*/  S2R R17, SR_TID.X ;  /* 0x0000000000117919 */ /* 0x000ea20000002100 */
[----:B------:R-:W-:-:S13]  /*dd40*/  ISETP.NE.AND.EX P0, PT, RZ, UR5, PT, P0 ;  /* 0x00000005ff007c0c */ /* 0x000fda000bf05300 */
[----:B------:R-:W3:Y:S01]  /*dd50*/  @P0 LDC.64 R2, c[0x0][0x9f8] ;  /* 0x00027e00ff020b82 */ /* 0x000ee20000000a00 */
[----:B------:R-:W-:Y:S01]  /*dd60*/  IMAD.U32 R4, RZ, RZ, UR42 ;  /* 0x0000002aff047e24 */ /* 0x000fe2000f8e00ff */
[----:B--2---:R-:W-:Y:S01]  /*dd70*/  LOP3.LUT R16, R17, 0x7f, RZ, 0xc0, !PT ;  /* 0x0000007f11107812 */ /* 0x004fe200078ec0ff */
[----:B---3--:R-:W-:-:S05]  /*dd80*/  @P0 IMAD.WIDE R2, R5, 0x4, R2 ;  /* 0x0000000405020825 */ /* 0x008fca00078e0202 */
[----:B------:R2:W3:Y:S01]  /*dd90*/  @P0 LDG.E R8, desc[UR56][R2.64] ;  /* 0x0000003802080981 */ /* 0x0004e2000c1e1900 */
[----:B-1----:R-:W-:Y:S01]  /*dda0*/  ISETP.NE.AND P0, PT, R0, 0x1, PT ;  /* 0x000000010000780c */ /* 0x002fe20003f05270 */
        /* <DEDUP_REMOVED lines=8> */
[----:B--2---:R-:W1:Y:S03]  /*de30*/  LDC.64 R2, c[0x0][0x3f8] ;  /* 0x0000fe00ff027b82 */ /* 0x004e660000000a00 */
        /* <DEDUP_REMOVED lines=19> */
.L_x_1965:
        /* <DEDUP_REMOVED lines=8> */
.L_x_1968:
        /* <DEDUP_REMOVED lines=20> */
.L_x_1906:
[----:B-1----:R-:W3:Y:S04]  /*e130*/  LDL R3, [R1+0x8] ;  /* 0x0000080001037983 */ /* 0x002ee80000100800 */
[----:B------:R-:W4:Y:S01]  /*e140*/  LDL R2, [R1+0xc] ;  /* 0x00000c0001027983 */ /* 0x000f220000100800 */
[----:B------:R-:W-:Y:S02]  /*e150*/  ISETP.NE.AND P0, PT, R16, RZ, PT ;  /* 0x000000ff1000720c */ /* 0x000fe40003f05270 */
[----:B---3--:R-:W-:Y:S02]  /*e160*/  LEA R3, R3, UR36, 0x3 ;  /* 0x0000002403037c11 */ /* 0x008fe4000f8e18ff */
[----:B----4-:R-:W-:-:S04]  /*e170*/  SHF.L.U32 R2, R2, 0x1f, RZ ;  /* 0x0000001f02027819 */ /* 0x010fc800000006ff */
[----:B------:R-:W1:Y:S02]  /*e180*/  SYNCS.PHASECHK.TRANS64.TRYWAIT P3, [R3+URZ+0x38880], R2 ;  /* 0x03888002030075a7 */ /* 0x000e64000806017f */
[----:B-1----:R-:W-:Y:S05]  /*e190*/  @!P3 BRA `(.L_x_1907) ;  /* 0x0000002c006cb947 */ /* 0x002fea0003800000 */
.L_x_1969:
        /* <DEDUP_REMOVED lines=8> */
.L_x_1908:
        /* <DEDUP_REMOVED lines=24> */
.L_x_1970:
        /* <DEDUP_REMOVED lines=8> */
.L_x_1910:
        /* <DEDUP_REMOVED lines=20> */
.L_x_1905:
        /* <DEDUP_REMOVED lines=24> */
.L_x_1903:
        /* <DEDUP_REMOVED lines=10> */
.L_x_1971:
[----:B-1----:R-:W-:Y:S05]  /*e780*/  BSYNC B0 ;  /* 0x0000000000007941 */ /* 0x002fea0003800000 */
.L_x_1911:
[----:B------:R-:W-:-:S06]  /*e790*/  UISETP.GE.AND UP0, UPT, UR37, 0x2, UPT ;  /* 0x000000022500788c */ /* 0x000fcc000bf06270 */
[----:B------:R-:W-:-:S13]  /*e7a0*/  PLOP3.LUT P0, PT, PT, PT, UP0, 0x80, 0x0 ;  /* 0x000000000000781c */ /* 0x000fda0003f0f008 */
[----:B------:R-:W-:Y:S05]  /*e7b0*/  @!P0 BRA `(.L_x_1913) ;  /* 0x0000001000b88947 */ /* 0x000fea0003800000 */
[----:B------:R1:W5:Y:S01]  /*e7c0*/  LDL.LU R6, [R1+0xc] ;  /* 0x00000c0001067983 */ /* 0x0003620000300800 */
[----:B------:R-:W-:-:S03]  /*e7d0*/  UIADD3 UR4, UR37, -0x2, URZ ;  /* 0xfffffffe25047890 */ /* 0x000fc6000fffe03f */
[----:B------:R1:W5:Y:S03]  /*e7e0*/  LDL.LU R7, [R1+0x8] ;  /* 0x0000080001077983 */ /* 0x0003660000300800 */
[----:B------:R-:W-:-:S07]  /*e7f0*/  IMAD.U32 R21, RZ, RZ, UR4 ;  /* 0x00000004ff157e24 */ /* 0x000fce000f8e00ff */
.L_x_1935:
[----:B---345:R-:W-:Y:S01]  /*e800*/  VIADD R2, R7, 0x1 ;  /* 0x0000000107027836 */ /* 0x038fe20000000000 */
[----:B------:R-:W-:Y:S05]  /*e810*/  YIELD ;  /* 0x0000000000007946 */ /* 0x000fea0003800000 */
[----:B------:R-:W-:Y:S01]  /*e820*/  ISETP.NE.AND P0, PT, R2, 0x2, PT ;  /* 0x000000020200780c */ /* 0x000fe20003f05270 */
[----:B------:R-:W-:Y:S03]  /*e830*/  BSSY B0, `(.L_x_1914) ;  /* 0x000008b000007945 */ /* 0x000fe60003800000 */
[----:B------:R-:W-:-:S02]  /*e840*/  SEL R3, RZ, 0x1, P0 ;  /* 0x00000001ff037807 */ /* 0x000fc40000000000 */
[----:B--2---:R-:W-:Y:S02]  /*e850*/  SEL R10, R2, RZ, P0 ;  /* 0x000000ff020a7207 */ /* 0x004fe40000000000 */
[----:B------:R-:W-:-:S05]  /*e860*/  LOP3.LUT R9, R6, R3, RZ, 0x3c, !PT ;  /* 0x0000000306097212 */ /* 0x000fca00078e3cff */
[----:B------:R3:W-:Y:S04]  /*e870*/  STL [R1+0xc], R9 ;  /* 0x00000c0901007387 */ /* 0x0007e80000100800 */
[----:B------:R3:W-:Y:S01]  /*e880*/  STL [R1+0x8], R10 ;  /* 0x0000080a01007387 */ /* 0x0007e20000100800 */
[----:B------:R-:W-:Y:S05]  /*e890*/  @!P6 BRA `(.L_x_1915) ;  /* 0x000000080010e947 */ /* 0x000fea0003800000 */
        /* <DEDUP_REMOVED lines=22> */
.L_x_1916:
[----:B------:R-:W1:Y:S01]  /*ea00*/  S2R R2, SR_TID.X ;  /* 0x0000000000027919 */ /* 0x000e620000002100 */
[----:B----4-:R-:W-:Y:S01]  /*ea10*/  LEA R4, R10, UR36, 0x3 ;  /* 0x000000240a047c11 */ /* 0x010fe2000f8e18ff */
[----:B------:R-:W-:Y:S01]  /*ea20*/  BSSY B1, `(.L_x_1917) ;  /* 0x0000006000017945 */ /* 0x000fe20003800000 */
[----:B-1----:R-:W-:Y:S02]  /*ea30*/  LOP3.LUT R3, R2, 0x7f, RZ, 0xc0, !PT ;  /* 0x0000007f02037812 */ /* 0x002fe400078ec0ff */
[----:B------:R-:W-:Y:S02]  /*ea40*/  SHF.L.U32 R2, R9, 0x1f, RZ ;  /* 0x0000001f09027819 */ /* 0x000fe400000006ff */
[----:B------:R-:W-:Y:S02]  /*ea50*/  ISETP.NE.AND P3, PT, R3, RZ, PT ;  /* 0x000000ff0300720c */ /* 0x000fe40003f65270 */
[----:B------:R-:W1:Y:S02]  /*ea60*/  SYNCS.PHASECHK.TRANS64.TRYWAIT P0, [R4+URZ+0x38880], R2 ;  /* 0x03888002040075a7 */ /* 0x000e64000800017f */
[----:B-1----:R-:W-:Y:S09]  /*ea70*/  @!P0 BRA `(.L_x_1918) ;  /* 0x0000002400748947 */ /* 0x002ff20003800000 */
.L_x_1972:
[----:B------:R-:W-:Y:S05]  /*ea80*/  BSYNC B1 ;  /* 0x0000000000017941 */ /* 0x000fea0003800000 */
.L_x_1917:
        /* <DEDUP_REMOVED lines=9> */
.L_x_1920:
[----:B------:R-:W-:Y:S05]  /*eb20*/  BSYNC B1 ;  /* 0x0000000000017941 */ /* 0x000fea0003800000 */
.L_x_1919:
[----:B------:R-:W4:Y:S04]  /*eb30*/  LDL R5, [R1+0x4] ;  /* 0x0000040001057983 */ /* 0x000f280000100800 */
        /* <DEDUP_REMOVED lines=12> */
[----:B---3--:R-:W-:-:S08]  /*ec00*/  VIADD R9, R5, 0x10400 ;  /* 0x0001040005097836 */ /* 0x008fd00000000000 */
.L_x_1921:
        /* <DEDUP_REMOVED lines=17> */
.L_x_1922:
        /* <DEDUP_REMOVED lines=12> */
.L_x_1973:
[----:B------:R-:W-:Y:S05]  /*ede0*/  BSYNC B1 ;  /* 0x0000000000017941 */ /* 0x000fea0003800000 */
.L_x_1923:
[----:B------:R-:W-:Y:S01]  /*edf0*/  BSSY B1, `(.L_x_1925) ;  /* 0x000000b000017945 */ /* 0x000fe20003800000 */
[----:B-12---:R-:W-:Y:S02]  /*ee00*/  IMAD.MOV.U32 R2, RZ, RZ, 0x0 ;  /* 0x00000000ff027424 */ /* 0x006fe400078e00ff */
        /* <DEDUP_REMOVED lines=9> */
.L_x_1926:
[----:B------:R-:W-:Y:S05]  /*eea0*/  BSYNC B1 ;  /* 0x0000000000017941 */ /* 0x000fea0003800000 */
.L_x_1925:
[----:B------:R-:W2:Y:S01]  /*eeb0*/  LDL R9, [R1+0x4] ;  /* 0x0000040001097983 */ /* 0x000ea20000100800 */
        /* <DEDUP_REMOVED lines=9> */
.L_x_1927:
        /* <DEDUP_REMOVED lines=16> */
.L_x_1928:
        /* <DEDUP_REMOVED lines=9> */
.L_x_1915:
[----:B------:R-:W-:Y:S05]  /*f0e0*/  BSYNC B0 ;  /* 0x0000000000007941 */ /* 0x000fea0003800000 */
.L_x_1914:
[----:B------:R-:W-:-:S06]  /*f0f0*/  UISETP.NE.AND UP0, UPT, UR44, 0x3, UPT ;  /* 0x000000032c00788c */ /* 0x000fcc000bf05270 */
[----:B------:R-:W-:-:S13]  /*f100*/  PLOP3.LUT P0, PT, PT, PT, UP0, 0x80, 0x0 ;  /* 0x000000000000781c */ /* 0x000fda0003f0f008 */
[----:B------:R-:W-:Y:S05]  /*f110*/  @!P0 BRA `(.L_x_1929) ;  /* 0x0000000000048947 */ /* 0x000fea0003800000 */
[----:B------:R-:W-:Y:S01]  /*f120*/  BPT.TRAP 0x1 ;  /* 0x000000040000795c */ /* 0x000fe20000300000 */
.L_x_1929:
        /* <DEDUP_REMOVED lines=9> */
.L_x_1974:
[----:B------:R-:W-:Y:S05]  /*f1c0*/  BSYNC B0 ;  /* 0x0000000000007941 */ /* 0x000fea0003800000 */
.L_x_1930:
[----:B------:R-:W-:Y:S05]  /*f1d0*/  @!P0 BRA `(.L_x_1932) ;  /* 0x0000000000048947 */ /* 0x000fea0003800000 */
[----:B------:R-:W-:Y:S01]  /*f1e0*/  BPT.TRAP 0x1 ;  /* 0x000000040000795c */ /* 0x000fe20000300000 */
.L_x_1932:
[----:B----4-:R-:W4:Y:S01]  /*f1f0*/  LDL R3, [R1] ;  /* 0x0000000001037983 */ /* 0x010f220000100800 */
[----:B------:R-:W-:Y:S01]  /*f200*/  SHF.L.U32 R2, R6, 0x1f, RZ ;  /* 0x0000001f06027819 */ /* 0x000fe200000006ff */
[----:B------:R-:W-:-:S03]  /*f210*/  IMAD.SHL.U32 R20, R7, 0x8000, RZ ;  /* 0x0000800007147824 */ /* 0x000fc600078e00ff */
[----:B----4-:R-:W4:Y:S02]  /*f220*/  SYNCS.PHASECHK.TRANS64.TRYWAIT P3, [R3+URZ+0x38860], R2 ;  /* 0x03886002030075a7 */ /* 0x010f24000806017f */
[----:B----4-:R-:W-:Y:S05]  /*f230*/  @!P3 BRA `(.L_x_1933) ;  /* 0x0000001c00c4b947 */ /* 0x010fea0003800000 */
.L_x_1975:
[----:B----4-:R-:W4:Y:S04]  /*f240*/  LDL R3, [R1+0x24] ;  /* 0x0000240001037983 */ /* 0x010f280000100800 */
[----:B------:R-:W5:Y:S04]  /*f250*/  LDL R16, [R1+0x18] ;  /* 0x0000180001107983 */ /* 0x000f680000100800 */
[----:B------:R-:W2:Y:S01]  /*f260*/  LDL R12, [R1+0x20] ;  /* 0x00002000010c7983 */ /* 0x000ea20000100800 */
[----:B------:R-:W-:Y:S05]  /*f270*/  WARPSYNC.ALL ;  /* 0x0000000000007948 */ /* 0x000fea0003800000 */
[----:B----4-:R-:W-:-:S05]  /*f280*/  LOP3.LUT R2, R20, R3, RZ, 0xfc, !PT ;  /* 0x0000000314027212 */ /* 0x010fca00078efcff */
[----:B---3--:R-:W3:Y:S01]  /*f290*/  LDSM.16.MT88.4 R8, [R2+UR36+0x10400] ;  /* 0x010400240208783b */ /* 0x008ee20008004200 */
[----:B------:R-:W-:-:S04]  /*f2a0*/  VIADD R3, R2, UR36 ;  /* 0x0000002402037c36 */ /* 0x000fc80008000000 */
[----:B-----5:R-:W-:Y:S01]  /*f2b0*/  IMAD.IADD R3, R16, 0x1, R3 ;  /* 0x0000000110037824 */ /* 0x020fe200078e0203 */
[C-C-:B---3--:R-:W-:Y:S02]  /*f2c0*/  PRMT R4, R8.reuse, 0x6420, R9.reuse ;  /* 0x0000642008047816 */ /* 0x148fe40000000009 */
[----:B------:R-:W-:Y:S02]  /*f2d0*/  PRMT R5, R8, 0x7531, R9 ;  /* 0x0000753108057816 */ /* 0x000fe40000000009 */
[C-C-:B------:R-:W-:Y:S02]  /*f2e0*/  PRMT R6, R10.reuse, 0x6420, R11.reuse ;  /* 0x000064200a067816 */ /* 0x140fe4000000000b */
[----:B------:R-:W-:Y:S02]  /*f2f0*/  PRMT R7, R10, 0x7531, R11 ;  /* 0x000075310a077816 */ /* 0x000fe4000000000b */
[----:B------:R-:W3:Y:S01]  /*f300*/  LDSM.16.MT88.4 R8, [R3+0x10400] ;  /* 0x010400000308783b */ /* 0x000ee20000004200 */
[----:B--2---:R-:W-:-:S05]  /*f310*/  IADD3 R20, R20, UR36, R12 ;  /* 0x0000002414147c10 */ /* 0x004fca000fffe00c */
[----:B------:R-:W-:Y:S01]  /*f320*/  STSM.16.M88.4 [R20+0x400], R4 ;  /* 0x0004000414007844 */ /* 0x000fe20000000200 */
[C-C-:B---3--:R-:W-:Y:S02]  /*f330*/  PRMT R12, R8.reuse, 0x6420, R9.reuse ;  /* 0x00006420080c7816 */ /* 0x148fe40000000009 */
[----:B------:R-:W-:Y:S02]  /*f340*/  PRMT R13, R8, 0x7531, R9 ;  /* 0x00007531080d7816 */ /* 0x000fe40000000009 */
[C-C-:B------:R-:W-:Y:S02]  /*f350*/  PRMT R14, R10.reuse, 0x6420, R11.reuse ;  /* 0x000064200a0e7816 */ /* 0x140fe4000000000b */
[----:B------:R-:W-:-:S05]  /*f360*/  PRMT R15, R10, 0x7531, R11 ;  /* 0x000075310a0f7816 */ /* 0x000fca000000000b */
[----:B------:R-:W-:Y:S04]  /*f370*/  STSM.16.M88.4 [R20+0x2400], R12 ;  /* 0x0024000c14007844 */ /* 0x000fe80000000200 */
[----:B------:R-:W2:Y:S02]  /*f380*/  LDSM.16.MT88.4 R8, [R2+UR36+0x14400] ;  /* 0x014400240208783b */ /* 0x000ea40008004200 */
[C-C-:B--2---:R-:W-:Y:S02]  /*f390*/  PRMT R4, R8.reuse, 0x6420, R9.reuse ;  /* 0x0000642008047816 */ /* 0x144fe40000000009 */
[----:B------:R-:W-:Y:S02]  /*f3a0*/  PRMT R5, R8, 0x7531, R9 ;  /* 0x0000753108057816 */ /* 0x000fe40000000009 */
[----:B------:R-:W-:-:S02]  /*f3b0*/  PRMT R6, R10, 0x6420, R11 ;  /* 0x000064200a067816 */ /* 0x000fc4000000000b */
[----:B------:R-:W-:Y:S02]  /*f3c0*/  PRMT R7, R10, 0x7531, R11 ;  /* 0x000075310a077816 */ /* 0x000fe4000000000b */
[----:B------:R-:W2:Y:S01]  /*f3d0*/  LDSM.16.MT88.4 R8, [R3+0x14400] ;  /* 0x014400000308783b */ /* 0x000ea20000004200 */
[----:B------:R-:W-:-:S03]  /*f3e0*/  IMAD.MOV.U32 R15, RZ, RZ, R16 ;  /* 0x000000ffff0f7224 */ /* 0x000fc600078e0010 */
[----:B------:R-:W-:Y:S01]  /*f3f0*/  STSM.16.M88.4 [R20+0x4400], R4 ;  /* 0x0044000414007844 */ /* 0x000fe20000000200 */
[C-C-:B--2---:R-:W-:Y:S02]  /*f400*/  PRMT R16, R8.reuse, 0x6420, R9.reuse ;  /* 0x0000642008107816 */ /* 0x144fe40000000009 */
[----:B------:R-:W-:Y:S02]  /*f410*/  PRMT R17, R8, 0x7531, R9 ;  /* 0x0000753108117816 */ /* 0x000fe40000000009 */
[C-C-:B------:R-:W-:Y:S02]  /*f420*/  PRMT R18, R10.reuse, 0x6420, R11.reuse ;  /* 0x000064200a127816 */ /* 0x140fe4000000000b */
[----:B------:R-:W-:-:S05]  /*f430*/  PRMT R19, R10, 0x7531, R11 ;  /* 0x000075310a137816 */ /* 0x000fca000000000b */
[----:B------:R2:W-:Y:S04]  /*f440*/  STSM.16.M88.4 [R20+0x6400], R16 ;  /* 0x0064001014007844 */ /* 0x0005e80000000200 */
[----:B------:R-:W3:Y:S04]  /*f450*/  LDSM.16.MT88.4 R8, [R2+UR36+0x11400] ;  /* 0x011400240208783b */ /* 0x000ee80008004200 */
[----:B--2---:R-:W2:Y:S01]  /*f460*/  LDL R18, [R1+0x14] ;  /* 0x0000140001127983 */ /* 0x004ea20000100800 */
[C-C-:B---3--:R-:W-:Y:S02]  /*f470*/  PRMT R4, R8.reuse, 0x6420, R9.reuse ;  /* 0x0000642008047816 */ /* 0x148fe40000000009 */
[----:B------:R-:W-:-:S02]  /*f480*/  PRMT R5, R8, 0x7531, R9 ;  /* 0x0000753108057816 */ /* 0x000fc40000000009 */
[C-C-:B------:R-:W-:Y:S02]  /*f490*/  PRMT R6, R10.reuse, 0x6420, R11.reuse ;  /* 0x000064200a067816 */ /* 0x140fe4000000000b */
[----:B------:R-:W-:Y:S02]  /*f4a0*/  PRMT R7, R10, 0x7531, R11 ;  /* 0x000075310a077816 */ /* 0x000fe4000000000b */
[----:B------:R-:W3:Y:S01]  /*f4b0*/  LDSM.16.MT88.4 R8, [R3+0x11400] ;  /* 0x011400000308783b */ /* 0x000ee20000004200 */
[----:B------:R-:W-:Y:S01]  /*f4c0*/  IMAD.MOV.U32 R19, RZ, RZ, R15 ;  /* 0x000000ffff137224 */ /* 0x000fe200078e000f */
[C-C-:B---3--:R-:W-:Y:S02]  /*f4d0*/  PRMT R12, R8.reuse, 0x6420, R9.reuse ;  /* 0x00006420080c7816 */ /* 0x148fe40000000009 */
[----:B------:R-:W-:Y:S02]  /*f4e0*/  PRMT R13, R8, 0x7531, R9 ;  /* 0x00007531080d7816 */ /* 0x000fe40000000009 */
[----:B------:R-:W-:-:S02]  /*f4f0*/  PRMT R14, R10, 0x6420, R11 ;  /* 0x000064200a0e7816 */ /* 0x000fc4000000000b */
[----:B------:R-:W-:Y:S02]  /*f500*/  PRMT R15, R10, 0x7531, R11 ;  /* 0x000075310a0f7816 */ /* 0x000fe4000000000b */
[----:B--2---:R-:W-:-:S05]  /*f510*/  IADD3 R16, R18, 0x400, R20 ;  /* 0x0000040012107810 */ /* 0x004fca0007ffe014 */
[----:B------:R-:W-:Y:S04]  /*f520*/  STSM.16.M88.4 [R16], R4 ;  /* 0x0000000410007844 */ /* 0x000fe80000000200 */
[----:B------:R-:W-:Y:S04]  /*f530*/  STSM.16.M88.4 [R16+0x2000], R12 ;  /* 0x0020000c10007844 */ /* 0x000fe80000000200 */
[----:B------:R-:W2:Y:S02]  /*f540*/  LDSM.16.MT88.4 R8, [R2+UR36+0x15400] ;  /* 0x015400240208783b */ /* 0x000ea40008004200 */
[----:B--2---:R-:W-:-:S02]  /*f550*/  PRMT R4, R8, 0x6420, R9 ;  /* 0x0000642008047816 */ /* 0x004fc40000000009 */
[----:B------:R-:W-:Y:S02]  /*f560*/  PRMT R5, R8, 0x7531, R9 ;  /* 0x0000753108057816 */ /* 0x000fe40000000009 */
[C-C-:B------:R-:W-:Y:S02]  /*f570*/  PRMT R6, R10.reuse, 0x6420, R11.reuse ;  /* 0x000064200a067816 */ /* 0x140fe4000000000b */
[----:B------:R-:W-:Y:S02]  /*f580*/  PRMT R7, R10, 0x7531, R11 ;  /* 0x000075310a077816 */ /* 0x000fe4000000000b */
[----:B------:R-:W2:Y:S01]  /*f590*/  LDSM.16.MT88.4 R8, [R3+0x15400] ;  /* 0x015400000308783b */ /* 0x000ea20000004200 */
[----:B------:R-:W-:Y:S02]  /*f5a0*/  IMAD.MOV.U32 R13, RZ, RZ, R16 ;  /* 0x000000ffff0d7224 */ /* 0x000fe400078e0010 */
[----:B------:R-:W-:Y:S02]  /*f5b0*/  IMAD.MOV.U32 R14, RZ, RZ, R18 ;  /* 0x000000ffff0e7224 */ /* 0x000fe400078e0012 */
[----:B------:R-:W-:Y:S01]  /*f5c0*/  IMAD.MOV.U32 R15, RZ, RZ, R19 ;  /* 0x000000ffff0f7224 */ /* 0x000fe200078e0013 */
[----:B------:R-:W-:Y:S01]  /*f5d0*/  STSM.16.M88.4 [R13+0x4000], R4 ;  /* 0x004000040d007844 */ /* 0x000fe20000000200 */
[----:B--2---:R-:W-:-:S02]  /*f5e0*/  PRMT R16, R8, 0x6420, R9 ;  /* 0x0000642008107816 */ /* 0x004fc40000000009 */
        /* <DEDUP_REMOVED lines=10> */
[----:B------:R-:W-:Y:S01]  /*f690*/  IMAD.MOV.U32 R19, RZ, RZ, R14 ;  /* 0x000000ffff137224 */ /* 0x000fe200078e000e */
[----:B------:R-:W-:-:S05]  /*f6a0*/  IADD3 R20, R15, 0x400, R20 ;  /* 0x000004000f147810 */ /* 0x000fca0007ffe014 */
[----:B------:R-:W-:Y:S01]  /*f6b0*/  STSM.16.M88.4 [R20], R4 ;  /* 0x0000000414007844 */ /* 0x000fe20000000200 */
[C-C-:B--2---:R-:W-:Y:S02]  /*f6c0*/  PRMT R12, R8.reuse, 0x6420, R9.reuse ;  /* 0x00006420080c7816 */ /* 0x144fe40000000009 */
        /* <DEDUP_REMOVED lines=23> */
[----:B------:R-:W-:-:S05]  /*f840*/  IMAD.IADD R20, R15, 0x1, R20 ;  /* 0x000000010f147824 */ /* 0x000fca00078e0214 */
[----:B------:R2:W-:Y:S02]  /*f850*/  STSM.16.M88.4 [R20], R4 ;  /* 0x0000000414007844 */ /* 0x0005e40000000200 */
[C-C-:B--2---:R-:W-:Y:S02]  /*f860*/  PRMT R4, R8.reuse, 0x6420, R9.reuse ;  /* 0x0000642008047816 */ /* 0x144fe40000000009 */
[----:B------:R-:W-:Y:S02]  /*f870*/  PRMT R5, R8, 0x7531, R9 ;  /* 0x0000753108057816 */ /* 0x000fe40000000009 */
[C-C-:B------:R-:W-:Y:S02]  /*f880*/  PRMT R6, R10.reuse, 0x6420, R11.reuse ;  /* 0x000064200a067816 */ /* 0x140fe4000000000b */
[----:B------:R-:W-:-:S05]  /*f890*/  PRMT R7, R10, 0x7531, R11 ;  /* 0x000075310a077816 */ /* 0x000fca000000000b */
[----:B------:R-:W-:Y:S04]  /*f8a0*/  STSM.16.M88.4 [R20+0x2000], R4 ;  /* 0x0020000414007844 */ /* 0x000fe80000000200 */
[----:B------:R-:W2:Y:S04]  /*f8b0*/  LDSM.16.MT88.4 R8, [R2+UR36+0x17400] ;  /* 0x017400240208783b */ /* 0x000ea80008004200 */
[----:B------:R-:W3:Y:S01]  /*f8c0*/  LDSM.16.MT88.4 R4, [R3+0x17400] ;  /* 0x017400000304783b */ /* 0x000ee20000004200 */
[C-C-:B--2---:R-:W-:Y:S02]  /*f8d0*/  PRMT R12, R8.reuse, 0x6420, R9.reuse ;  /* 0x00006420080c7816 */ /* 0x144fe40000000009 */
        /* <DEDUP_REMOVED lines=17> */
.L_x_1934:
        /* <DEDUP_REMOVED lines=11> */
.L_x_1913:
[----:B------:R-:W-:Y:S04]  /*faa0*/  BSSY B0, `(.L_x_1936) ;  /* 0x000000f000007945 */ /* 0x000fe80003800000 */
[----:B------:R-:W-:Y:S05]  /*fab0*/  @P2 BRA `(.L_x_1937) ;  /* 0x0000000000342947 */ /* 0x000fea0003800000 */
[----:B------:R-:W1:Y:S01]  /*fac0*/  S2R R5, SR_LANEID ;  /* 0x0000000000057919 */ /* 0x000e620000000000 */
[----:B------:R-:W-:Y:S01]  /*fad0*/  VOTEU.ANY UR4, UPT, PT ;  /* 0x0000000000047886 */ /* 0x000fe200038e0100 */
[----:B---34-:R-:W3:Y:S01]  /*fae0*/  LDC.64 R2, c[0x0][0xdf0] ;  /* 0x00037c00ff027b82 */ /* 0x018ee20000000a00 */
[----:B------:R-:W1:Y:S02]  /*faf0*/  FLO.U32 R0, UR4 ;  /* 0x0000000400007d00 */ /* 0x000e6400080e0000 */
[----:B-1----:R-:W-:-:S06]  /*fb00*/  ISETP.EQ.U32.AND P0, PT, R0, R5, PT ;  /* 0x000000050000720c */ /* 0x002fcc0003f02070 */
[----:B------:R-:W3:Y:S07]  /*fb10*/  POPC R5, UR4 ;  /* 0x0000000400057d09 */ /* 0x000eee0008000000 */
[----:B---3--:R-:W3:Y:S01]  /*fb20*/  @P0 ATOMG.E.ADD.STRONG.GPU PT, R3, desc[UR56][R2.64], R5 ;  /* 0x00000005020309a8 */ /* 0x008ee200081ee1f8 */
[----:B------:R-:W1:Y:S02]  /*fb30*/  S2R R4, SR_LTMASK ;  /* 0x0000000000047919 */ /* 0x000e640000003900 */
[----:B-1----:R-:W-:-:S04]  /*fb40*/  LOP3.LUT R4, R4, UR4, RZ, 0xc0, !PT ;  /* 0x0000000404047c12 */ /* 0x002fc8000f8ec0ff */
[----:B-----5:R-:W1:Y:S01]  /*fb50*/  POPC R7, R4 ;  /* 0x0000000400077309 */ /* 0x020e620000000000 */
[----:B---3--:R-:W1:Y:S02]  /*fb60*/  SHFL.IDX PT, R0, R3, R0, 0x1f ;  /* 0x00001f0003007589 */ /* 0x008e6400000e0000 */
[----:B-1----:R-:W-:-:S05]  /*fb70*/  IADD3 R0, R0, UR46, R7 ;  /* 0x0000002e00007c10 */ /* 0x002fca000fffe007 */
[----:B------:R1:W-:Y:S02]  /*fb80*/  STL [R1+0x28], R0 ;  /* 0x0000280001007387 */ /* 0x0003e40000100800 */
.L_x_1937:
[----:B------:R-:W-:Y:S05]  /*fb90*/  BSYNC B0 ;  /* 0x0000000000007941 */ /* 0x000fea0003800000 */
.L_x_1936:
[----:B------:R-:W-:-:S06]  /*fba0*/  UISETP.NE.AND UP0, UPT, UR44, 0x3, UPT ;  /* 0x000000032c00788c */ /* 0x000fcc000bf05270 */
[----:B------:R-:W-:-:S13]  /*fbb0*/  PLOP3.LUT P0, PT, PT, PT, UP0, 0x80, 0x0 ;  /* 0x000000000000781c */ /* 0x000fda0003f0f008 */
[----:B------:R-:W-:Y:S05]  /*fbc0*/  @!P0 BRA `(.L_x_1938) ;  /* 0x0000000000048947 */ /* 0x000fea0003800000 */
[----:B------:R-:W-:Y:S01]  /*fbd0*/  BPT.TRAP 0x1 ;  /* 0x000000040000795c */ /* 0x000fe20000300000 */
.L_x_1938:
[----:B-1----:R-:W2:Y:S04]  /*fbe0*/  LDL R0, [R1+0xc] ;  /* 0x00000c0001007983 */ /* 0x002ea80000100800 */
[----:B---34-:R-:W3:Y:S01]  /*fbf0*/  LDL R2, [R1+0x8] ;  /* 0x0000080001027983 */ /* 0x018ee20000100800 */
[----:B------:R-:W-:Y:S01]  /*fc00*/  BSSY B0, `(.L_x_1939) ;  /* 0x0000008000007945 */ /* 0x000fe20003800000 */
[----:B--2---:R-:W-:-:S04]  /*fc10*/  LOP3.LUT R0, R0, 0x1, RZ, 0x3c, !PT ;  /* 0x0000000100007812 */ /* 0x004fc800078e3cff */
[----:B------:R-:W-:Y:S02]  /*fc20*/  SHF.L.U32 R0, R0, 0x1f, RZ ;  /* 0x0000001f00007819 */ /* 0x000fe400000006ff */
[----:B---3--:R-:W-:-:S04]  /*fc30*/  LEA R21, R2, UR36, 0x3 ;  /* 0x0000002402157c11 */ /* 0x008fc8000f8e18ff */
[----:B------:R-:W1:Y:S01]  /*fc40*/  SYNCS.PHASECHK.TRANS64.TRYWAIT P0, [R21+URZ+0x38870], R0 ;  /* 0x03887000150075a7 */ /* 0x000e62000800017f */
[----:B------:R-:W-:-:S05]  /*fc50*/  IMAD.U32 R2, RZ, RZ, UR45 ;  /* 0x0000002dff027e24 */ /* 0x000fca000f8e00ff */
[----:B------:R-:W-:Y:S01]  /*fc60*/  ISETP.NE.AND P1, PT, R2, 0x3, PT ;  /* 0x000000030200780c */ /* 0x000fe20003f25270 */
[----:B-1----:R-:W-:-:S12]  /*fc70*/  @!P0 BRA `(.L_x_1940) ;  /* 0x00000014004c8947 */ /* 0x002fd80003800000 */
.L_x_1976:
[----:B------:R-:W-:Y:S05]  /*fc80*/  BSYNC B0 ;  /* 0x0000000000007941 */ /* 0x000fea0003800000 */
.L_x_1939:
[----:B------:R-:W-:Y:S05]  /*fc90*/  @!P1 BRA `(.L_x_1941) ;  /* 0x0000000000049947 */ /* 0x000fea0003800000 */
[----:B------:R-:W-:Y:S01]  /*fca0*/  BPT.TRAP 0x1 ;  /* 0x000000040000795c */ /* 0x000fe20000300000 */
.L_x_1941:
[----:B-1----:R-:W2:Y:S02]  /*fcb0*/  LDL R0, [R1+0xc] ;  /* 0x00000c0001007983 */ /* 0x002ea40000100800 */
[----:B--2---:R-:W-:-:S04]  /*fcc0*/  SHF.L.U32 R0, R0, 0x1f, RZ ;  /* 0x0000001f00007819 */ /* 0x004fc800000006ff */
[----:B------:R-:W1:Y:S02]  /*fcd0*/  SYNCS.PHASECHK.TRANS64.TRYWAIT P0, [R21+URZ+0x38860], R0 ;  /* 0x03886000150075a7 */ /* 0x000e64000800017f */
[----:B-1----:R-:W-:Y:S05]  /*fce0*/  @!P0 BRA `(.L_x_1942) ;  /* 0x0000001400448947 */ /* 0x002fea0003800000 */
.L_x_1977:
[----:B------:R-:W2:Y:S04]  /*fcf0*/  LDL R3, [R1+0x8] ;  /* 0x0000080001037983 */ /* 0x000ea80000100800 */
[----:B------:R-:W1:Y:S04]  /*fd00*/  LDL R2, [R1+0x24] ;  /* 0x0000240001027983 */ /* 0x000e680000100800 */
[----:B------:R-:W3:Y:S04]  /*fd10*/  LDL R16, [R1+0x18] ;  /* 0x0000180001107983 */ /* 0x000ee80000100800 */
[----:B------:R-:W4:Y:S01]  /*fd20*/  LDL R12, [R1+0x20] ;  /* 0x00002000010c7983 */ /* 0x000f220000100800 */
[----:B------:R-:W-:Y:S05]  /*fd30*/  WARPSYNC.ALL ;  /* 0x0000000000007948 */ /* 0x000fea0003800000 */
[----:B--2---:R-:W-:-:S05]  /*fd40*/  IMAD.SHL.U32 R3, R3, 0x8000, RZ ;  /* 0x0000800003037824 */ /* 0x004fca00078e00ff */
[----:B-1----:R-:W-:-:S05]  /*fd50*/  LOP3.LUT R0, R3, R2, RZ, 0xfc, !PT ;  /* 0x0000000203007212 */ /* 0x002fca00078efcff */
[----:B-----5:R-:W1:Y:S01]  /*fd60*/  LDSM.16.MT88.4 R4, [R0+UR36+0x10400] ;  /* 0x010400240004783b */ /* 0x020e620008004200 */
[----:B------:R-:W-:-:S04]  /*fd70*/  VIADD R2, R0, UR36 ;  /* 0x0000002400027c36 */ /* 0x000fc80008000000 */
[----:B---3--:R-:W-:Y:S01]  /*fd80*/  IMAD.IADD R2, R16, 0x1, R2 ;  /* 0x0000000110027824 */ /* 0x008fe200078e0202 */
[C-C-:B-1----:R-:W-:Y:S02]  /*fd90*/  PRMT R8, R4.reuse, 0x6420, R5.reuse ;  /* 0x0000642004087816 */ /* 0x142fe40000000005 */
[----:B------:R-:W-:Y:S02]  /*fda0*/  PRMT R9, R4, 0x7531, R5 ;  /* 0x0000753104097816 */ /* 0x000fe40000000005 */
[C-C-:B------:R-:W-:Y:S02]  /*fdb0*/  PRMT R10, R6.reuse, 0x6420, R7.reuse ;  /* 0x00006420060a7816 */ /* 0x140fe40000000007 */
[----:B------:R-:W-:Y:S02]  /*fdc0*/  PRMT R11, R6, 0x7531, R7 ;  /* 0x00007531060b7816 */ /* 0x000fe40000000007 */
[----:B------:R-:W1:Y:S01]  /*fdd0*/  LDSM.16.MT88.4 R4, [R2+0x10400] ;  /* 0x010400000204783b */ /* 0x000e620000004200 */
[----:B----4-:R-:W-:-:S05]  /*fde0*/  IADD3 R3, R3, UR36, R12 ;  /* 0x0000002403037c10 */ /* 0x010fca000fffe00c */
        /* <DEDUP_REMOVED lines=109> */
.L_x_1943:
        /* <DEDUP_REMOVED lines=14> */
.L_x_1897:
[----:B------:R-:W-:Y:S05]  /*105a0*/  BSYNC B6 ;  /* 0x0000000000067941 */ /* 0x000fea0003800000 */
.L_x_1895:
[----:B-12---:R-:W2:Y:S04]  /*105b0*/  LDL R0, [R1+0x30] ;  /* 0x0000300001007983 */ /* 0x006ea80000100800 */
[----:B------:R1:W5:Y:S01]  /*105c0*/  LDL R2, [R1+0x28] ;  /* 0x0000280001027983 */ /* 0x0003620000100800 */
[----:B--2---:R-:W-:-:S13]  /*105d0*/  ISETP.NE.AND P0, PT, R0, RZ, PT ;  /* 0x000000ff0000720c */ /* 0x004fda0003f05270 */
        /* <DEDUP_REMOVED lines=9> */
.L_x_1944:
        /* <DEDUP_REMOVED lines=11> */
.L_x_1945:
[----:B--2---:R-:W2:Y:S01]  /*10720*/  LDL R0, [R1+0x28] ;  /* 0x0000280001007983 */ /* 0x004ea20000100800 */
[----:B------:R-:W-:Y:S02]  /*10730*/  ULDC UR4, c[0x0][0xda8] ;  /* 0x00036a0000047ab9 */ /* 0x000fe40000000800 */
[----:B--2---:R-:W-:-:S13]  /*10740*/  ISETP.GE.AND P0, PT, R0, UR4, PT ;  /* 0x0000000400007c0c */ /* 0x004fda000bf06270 */
[----:B------:R-:W-:Y:S05]  /*10750*/  @!P0 BRA `(.L_x_1946) ;  /* 0xffffffc800cc8947 */ /* 0x000fea000383ffff */
.L_x_1892:
[----:B--2---:R-:W2:Y:S01]  /*10760*/  LDL.LU R0, [R1+0x2c] ;  /* 0x00002c0001007983 */ /* 0x004ea20000300800 */
[----:B------:R-:W-:Y:S01]  /*10770*/  BSSY B0, `(.L_x_1947) ;  /* 0x000000b000007945 */ /* 0x000fe20003800000 */
[----:B------:R-:W3:Y:S01]  /*10780*/  S2R R5, SR_CgaCtaId ;  /* 0x0000000000057919 */ /* 0x000ee20000008800 */
[----:B--2---:R-:W-:-:S05]  /*10790*/  VIADD R0, R0, 0x1 ;  /* 0x0000000100007836 */ /* 0x004fca0000000000 */
[----:B-1----:R-:W-:-:S04]  /*107a0*/  LEA.HI R2, R0, R0, RZ, 0x1 ;  /* 0x0000000000027211 */ /* 0x002fc800078f08ff */
[----:B------:R-:W-:-:S05]  /*107b0*/  LOP3.LUT R3, R2, 0xfffffffe, RZ, 0xc0, !PT ;  /* 0xfffffffe02037812 */ /* 0x000fca00078ec0ff */
[----:B------:R-:W-:Y:S01]  /*107c0*/  IMAD.IADD R3, R0, 0x1, -R3 ;  /* 0x0000000100037824 */ /* 0x000fe200078e0a03 */
[----:B------:R-:W-:-:S04]  /*107d0*/  MOV R0, 0x400 ;  /* 0x0000040000007802 */ /* 0x000fc80000000f00 */
[----:B---3--:R-:W-:Y:S02]  /*107e0*/  LEA R0, R5, R0, 0x18 ;  /* 0x0000000005007211 */ /* 0x008fe400078ec0ff */
[----:B------:R-:W-:-:S04]  /*107f0*/  SHF.L.U32 R3, R3, 0x1f, RZ ;  /* 0x0000001f03037819 */ /* 0x000fc800000006ff */
[----:B------:R-:W1:Y:S02]  /*10800*/  SYNCS.PHASECHK.TRANS64.TRYWAIT P0, [R0+URZ+0x38820], R3 ;  /* 0x03882003000075a7 */ /* 0x000e64000800017f */
[----:B-1----:R-:W-:Y:S05]  /*10810*/  @!P0 BRA `(.L_x_1948) ;  /* 0x00000008008c8947 */ /* 0x002fea0003800000 */
.L_x_1978:
[----:B------:R-:W-:Y:S05]  /*10820*/  BSYNC B0 ;  /* 0x0000000000007941 */ /* 0x000fea0003800000 */
.L_x_1947:
[----:B------:R-:W-:-:S03]  /*10830*/  UMOV UR4, 0xffffffff ;  /* 0xffffffff00047882 */ /* 0x000fc60000000000 */
[----:B------:R-:W-:Y:S05]  /*10840*/  BRA.DIV UR4, `(.L_x_1949) ;  /* 0x0000000a04947947 */ /* 0x000fea000b800000 */
[----:B------:R-:W2:Y:S02]  /*10850*/  S2R R2, SR_TID.X ;  /* 0x0000000000027919 */ /* 0x000ea40000002100 */
[----:B--2---:R-:W-:-:S04]  /*10860*/  SHF.R.U32.HI R2, RZ, 0x5, R2 ;  /* 0x00000005ff027819 */ /* 0x004fc80000011602 */
[----:B------:R-:W-:-:S05]  /*10870*/  LOP3.LUT R2, R2, 0x3, RZ, 0xc0, !PT ;  /* 0x0000000302027812 */ /* 0x000fca00078ec0ff */
[----:B------:R2:W3:Y:S02]  /*10880*/  SHFL.IDX PT, R14, R2, RZ, 0x1f ;  /* 0x00001fff020e7589 */ /* 0x0004e400000e0000 */
.L_x_1981:
[----:B---3--:R-:W-:Y:S01]  /*10890*/  ISETP.NE.AND P0, PT, R14, RZ, PT ;  /* 0x000000ff0e00720c */ /* 0x008fe20003f05270 */
[----:B------:R-:W-:-:S12]  /*108a0*/  BSSY B0, `(.L_x_1950) ;  /* 0x0000030000007945 */ /* 0x000fd80003800000 */
[----:B------:R-:W-:Y:S05]  /*108b0*/  @P0 BRA `(.L_x_1951) ;  /* 0x0000000000b80947 */ /* 0x000fea0003800000 */
[----:B------:R-:W-:-:S03]  /*108c0*/  UMOV UR4, 0xffffffff ;  /* 0xffffffff00047882 */ /* 0x000fc60000000000 */
[----:B------:R-:W-:Y:S05]  /*108d0*/  BRA.DIV UR4, `(.L_x_1952) ;  /* 0x0000000a04a47947 */ /* 0x000fea000b800000 */
[----:B------:R-:W-:-:S13]  /*108e0*/  ELECT P6, URZ, PT ;  /* 0x00000000003f782f */ /* 0x000fda00038c0000 */
.L_x_1984:
[----:B------:R-:W-:Y:S05]  /*108f0*/  @!P6 BRA `(.L_x_1951) ;  /* 0x0000000000a8e947 */ /* 0x000fea0003800000 */
[----:B--2---:R-:W2:Y:S02]  /*10900*/  LDL R2, [R1+0x34] ;  /* 0x0000340001027983 */ /* 0x004ea40000100800 */
[----:B--2---:R-:W-:-:S13]  /*10910*/  R2UR UR4, R2 ;  /* 0x00000000020472ca */ /* 0x004fda00000e0000 */
[----:B------:R-:W-:-:S06]  /*10920*/  ULOP3.LUT UR4, UR4, 0x2, URZ, 0xfc, !UPT ;  /* 0x0000000204047892 */ /* 0x000fcc000f8efc3f */
[----:B------:R-:W-:-:S05]  /*10930*/  IMAD.U32 R2, RZ, RZ, UR4 ;  /* 0x00000004ff027e24 */ /* 0x000fca000f8e00ff */
[----:B------:R-:W-:-:S13]  /*10940*/  ISETP.NE.AND P0, PT, R2, 0x3, PT ;  /* 0x000000030200780c */ /* 0x000fda0003f05270 */
[----:B------:R-:W-:Y:S05]  /*10950*/  @!P0 BRA `(.L_x_1953) ;  /* 0x0000000000048947 */ /* 0x000fea0003800000 */
[----:B------:R-:W-:Y:S01]  /*10960*/  BPT.TRAP 0x1 ;  /* 0x000000040000795c */ /* 0x000fe20000300000 */
.L_x_1953:
        /* <DEDUP_REMOVED lines=14> */
.L_x_1985:
[----:B------:R-:W2:Y:S02]  /*10a50*/  SYNCS.PHASECHK.TRANS64.TRYWAIT P1, [R7+URZ], R2 ;  /* 0x00000002070075a7 */ /* 0x000ea4000802017f */
[----:B--2---:R-:W-:Y:S05]  /*10a60*/  @!P1 BRA `(.L_x_1955) ;  /* 0x0000000800749947 */ /* 0x004fea0003800000 */
.L_x_1986:
[----:B------:R-:W-:Y:S05]  /*10a70*/  @!P0 BRA `(.L_x_1956) ;  /* 0x0000000000048947 */ /* 0x000fea0003800000 */
[----:B------:R-:W-:Y:S01]  /*10a80*/  BPT.TRAP 0x1 ;  /* 0x000000040000795c */ /* 0x000fe20000300000 */
.L_x_1956:
[----:B------:R-:W3:Y:S02]  /*10a90*/  LDL.LU R4, [R1+0x8] ;  /* 0x0000080001047983 */ /* 0x000ee40000300800 */
[----:B---3--:R-:W-:-:S04]  /*10aa0*/  IMAD R4, R4, 0x8, R0 ;  /* 0x0000000804047824 */ /* 0x008fc800078e0200 */
[----:B------:R-:W3:Y:S02]  /*10ab0*/  SYNCS.PHASECHK.TRANS64.TRYWAIT P1, [R4+URZ+0x38860], R5 ;  /* 0x03886005040075a7 */ /* 0x000ee4000802017f */
[----:B---3--:R-:W-:Y:S05]  /*10ac0*/  @!P1 BRA `(.L_x_1957) ;  /* 0x0000000800709947 */ /* 0x008fea0003800000 */
.L_x_1987:
[----:B------:R-:W-:Y:S05]  /*10ad0*/  @!P0 BRA `(.L_x_1958) ;  /* 0x0000000000048947 */ /* 0x000fea0003800000 */
[----:B------:R-:W-:Y:S01]  /*10ae0*/  BPT.TRAP 0x1 ;  /* 0x000000040000795c */ /* 0x000fe20000300000 */
.L_x_1958:
[----:B------:R-:W-:-:S04]  /*10af0*/  IMAD R3, R3, 0x8, R0 ;  /* 0x0000000803037824 */ /* 0x000fc800078e0200 */
[----:B------:R-:W4:Y:S02]  /*10b00*/  SYNCS.PHASECHK.TRANS64.TRYWAIT P1, [R3+URZ+0x38860], R2 ;  /* 0x03886002030075a7 */ /* 0x000f24000802017f */
[----:B----4-:R-:W-:Y:S05]  /*10b10*/  @!P1 BRA `(.L_x_1959) ;  /* 0x0000000800709947 */ /* 0x010fea0003800000 */
.L_x_1988:
[----:B------:R-:W-:Y:S05]  /*10b20*/  @!P0 BRA `(.L_x_1960) ;  /* 0x0000000000048947 */ /* 0x000fea0003800000 */
[----:B------:R-:W-:Y:S01]  /*10b30*/  BPT.TRAP 0x1 ;  /* 0x000000040000795c */ /* 0x000fe20000300000 */
.L_x_1960:
[----:B------:R-:W5:Y:S02]  /*10b40*/  SYNCS.PHASECHK.TRANS64.TRYWAIT P0, [R4+URZ+0x38880], R5 ;  /* 0x03888005040075a7 */ /* 0x000f64000800017f */
[----:B-----5:R-:W-:Y:S05]  /*10b50*/  @!P0 BRA `(.L_x_1961) ;  /* 0x0000000800748947 */ /* 0x020fea0003800000 */
.L_x_1962:
[----:B------:R1:W1:Y:S02]  /*10b60*/  SYNCS.PHASECHK.TRANS64.TRYWAIT P0, [R3+URZ+0x38880], R2 ;  /* 0x03888002030075a7 */ /* 0x000264000800017f */
[----:B-1----:R-:W-:Y:S05]  /*10b70*/  @!P0 NANOSLEEP.SYNCS 0x989680 ;  /* 0x009896800000895d */ /* 0x002fea0003900000 */
[----:B------:R-:W1:Y:S02]  /*10b80*/  @!P0 SYNCS.PHASECHK.TRANS64 P0, [R3+URZ+0x38880], R2 ;  /* 0x03888002030085a7 */ /* 0x000e64000800007f */
[----:B-1----:R-:W-:Y:S05]  /*10b90*/  @!P0 BRA `(.L_x_1962) ;  /* 0xfffffffc00f08947 */ /* 0x002fea000383ffff */
.L_x_1951:
[----:B------:R-:W-:Y:S05]  /*10ba0*/  BSYNC B0 ;  /* 0x0000000000007941 */ /* 0x000fea0003800000 */
.L_x_1950:
[----:B------:R-:W-:Y:S05]  /*10bb0*/  EXIT ;  /* 0x000000000000794d */ /* 0x000fea0003800000 */
.L_x_1846:
[----:B-1----:R-:W-:-:S04]  /*10bc0*/  IMAD.U32 R3, RZ, RZ, UR38 ;  /* 0x00000026ff037e24 */ /* 0x002fc8000f8e00ff */
[----:B------:R1:W2:Y:S03]  /*10bd0*/  SYNCS.PHASECHK.TRANS64.TRYWAIT P1, [R3+URZ+0x38800], R0 ;  /* 0x03880000030075a7 */ /* 0x0002a6000802017f */
[----:B--2---:R-:W-:Y:S05]  /*10be0*/  @!P1 NANOSLEEP.SYNCS 0x989680 ;  /* 0x009896800000995d */ /* 0x004fea0003900000 */
[----:B------:R-:W2:Y:S02]  /*10bf0*/  @!P1 SYNCS.PHASECHK.TRANS64 P1, [R3+URZ+0x38800], R0 ;  /* 0x03880000030095a7 */ /* 0x000ea4000802007f */
[----:B--2---:R-:W-:Y:S05]  /*10c00*/  @!P1 BRA `(.L_x_1846) ;  /* 0xfffffffc00ec9947 */ /* 0x004fea000383ffff */
[----:B------:R-:W-:Y:S05]  /*10c10*/  BRA `(.L_x_1963) ;  /* 0xffffff10001c7947 */ /* 0x000fea000383ffff */
.L_x_1850:
[----:B--2---:R2:W3:Y:S02]  /*10c20*/  SYNCS.PHASECHK.TRANS64.TRYWAIT P2, [R3+URZ+0x38830], R0 ;  /* 0x03883000030075a7 */ /* 0x0044e4000804017f */
[----:B---3--:R-:W-:Y:S05]  /*10c30*/  @!P2 NANOSLEEP.SYNCS 0x989680 ;  /* 0x009896800000a95d */ /* 0x008fea0003900000 */
[----:B------:R-:W3:Y:S02]  /*10c40*/  @!P2 SYNCS.PHASECHK.TRANS64 P2, [R3+URZ+0x38830], R0 ;  /* 0x038830000300a5a7 */ /* 0x000ee4000804007f */
[----:B---3--:R-:W-:Y:S05]  /*10c50*/  @!P2 BRA `(.L_x_1850) ;  /* 0xfffffffc00f0a947 */ /* 0x008fea000383ffff */
[----:B------:R-:W-:Y:S05]  /*10c60*/  BRA `(.L_x_1849) ;  /* 0xffffff1000447947 */ /* 0x000fea000383ffff */
.L_x_1855:
[----:B--2---:R-:W-:-:S04]  /*10c70*/  IMAD.U32 R7, RZ, RZ, UR7 ;  /* 0x00000007ff077e24 */ /* 0x004fc8000f8e00ff */
[----:B------:R2:W3:Y:S03]  /*10c80*/  SYNCS.PHASECHK.TRANS64.TRYWAIT P2, [R7+URZ+0x38830], R0 ;  /* 0x03883000070075a7 */ /* 0x0004e6000804017f */
[----:B---3--:R-:W-:Y:S05]  /*10c90*/  @!P2 NANOSLEEP.SYNCS 0x989680 ;  /* 0x009896800000a95d */ /* 0x008fea0003900000 */
[----:B------:R-:W3:Y:S02]  /*10ca0*/  @!P2 SYNCS.PHASECHK.TRANS64 P2, [R7+URZ+0x38830], R0 ;  /* 0x038830000700a5a7 */ /* 0x000ee4000804007f */
[----:B---3--:R-:W-:Y:S05]  /*10cb0*/  @!P2 BRA `(.L_x_1855) ;  /* 0xfffffffc00eca947 */ /* 0x008fea000383ffff */
[----:B------:R-:W-:Y:S05]  /*10cc0*/  BRA `(.L_x_1852) ;  /* 0xffffff3c00a87947 */ /* 0x000fea000383ffff */
.L_x_1859:
[----:B--2---:R-:W-:-:S04]  /*10cd0*/  IMAD.U32 R7, RZ, RZ, UR10 ;  /* 0x0000000aff077e24 */ /* 0x004fc8000f8e00ff */
[----:B------:R2:W3:Y:S03]  /*10ce0*/  SYNCS.PHASECHK.TRANS64.TRYWAIT P2, [R7+URZ+0x38850], R0 ;  /* 0x03885000070075a7 */ /* 0x0004e6000804017f */
[----:B---3--:R-:W-:Y:S05]  /*10cf0*/  @!P2 NANOSLEEP.SYNCS 0x989680 ;  /* 0x009896800000a95d */ /* 0x008fea0003900000 */
[----:B------:R-:W3:Y:S02]  /*10d00*/  @!P2 SYNCS.PHASECHK.TRANS64 P2, [R7+URZ+0x38850], R0 ;  /* 0x038850000700a5a7 */ /* 0x000ee4000804007f */
[----:B---3--:R-:W-:Y:S05]  /*10d10*/  @!P2 BRA `(.L_x_1859) ;  /* 0xfffffffc00eca947 */ /* 0x008fea000383ffff */
[----:B------:R-:W-:Y:S05]  /*10d20*/  BRA `(.L_x_1856) ;  /* 0xffffff4000847947 */ /* 0x000fea000383ffff */
.L_x_1866:
[----:B--2---:R-:W-:-:S04]  /*10d30*/  IMAD.U32 R9, RZ, RZ, UR6 ;  /* 0x00000006ff097e24 */ /* 0x004fc8000f8e00ff */
[----:B------:R2:W3:Y:S03]  /*10d40*/  SYNCS.PHASECHK.TRANS64.TRYWAIT P2, [R9+URZ+0x38830], R0 ;  /* 0x03883000090075a7 */ /* 0x0004e6000804017f */
[----:B---3--:R-:W-:Y:S05]  /*10d50*/  @!P2 NANOSLEEP.SYNCS 0x989680 ;  /* 0x009896800000a95d */ /* 0x008fea0003900000 */
[----:B------:R-:W3:Y:S02]  /*10d60*/  @!P2 SYNCS.PHASECHK.TRANS64 P2, [R9+URZ+0x38830], R0 ;  /* 0x038830000900a5a7 */ /* 0x000ee4000804007f */
[----:B---3--:R-:W-:Y:S05]  /*10d70*/  @!P2 BRA `(.L_x_1866) ;  /* 0xfffffffc00eca947 */ /* 0x008fea000383ffff */
[----:B------:R-:W-:Y:S05]  /*10d80*/  BRA `(.L_x_1863) ;  /* 0xffffff6800a47947 */ /* 0x000fea000383ffff */
.L_x_1870:
[----:B--2---:R-:W-:-:S04]  /*10d90*/  IMAD.U32 R9, RZ, RZ, UR6 ;  /* 0x00000006ff097e24 */ /* 0x004fc8000f8e00ff */
[----:B------:R2:W3:Y:S03]  /*10da0*/  SYNCS.PHASECHK.TRANS64.TRYWAIT P2, [R9+URZ+0x38850], R0 ;  /* 0x03885000090075a7 */ /* 0x0004e6000804017f */
[----:B---3--:R-:W-:Y:S05]  /*10db0*/  @!P2 NANOSLEEP.SYNCS 0x989680 ;  /* 0x009896800000a95d */ /* 0x008fea0003900000 */
[----:B------:R-:W3:Y:S02]  /*10dc0*/  @!P2 SYNCS.PHASECHK.TRANS64 P2, [R9+URZ+0x38850], R0 ;  /* 0x038850000900a5a7 */ /* 0x000ee4000804007f */
[----:B---3--:R-:W-:Y:S05]  /*10dd0*/  @!P2 BRA `(.L_x_1870) ;  /* 0xfffffffc00eca947 */ /* 0x008fea000383ffff */
[----:B------:R-:W-:Y:S05]  /*10de0*/  BRA `(.L_x_1867) ;  /* 0xffffff6c00707947 */ /* 0x000fea000383ffff */
.L_x_1876:
[----:B--2---:R-:W-:-:S04]  /*10df0*/  IMAD.U32 R6, RZ, RZ, UR14 ;  /* 0x0000000eff067e24 */ /* 0x004fc8000f8e00ff */
[----:B------:R2:W3:Y:S03]  /*10e00*/  SYNCS.PHASECHK.TRANS64.TRYWAIT P1, [R6+URZ+0x38850], R5 ;  /* 0x03885005060075a7 */ /* 0x0004e6000802017f */
[----:B---3--:R-:W-:Y:S05]  /*10e10*/  @!P1 NANOSLEEP.SYNCS 0x989680 ;  /* 0x009896800000995d */ /* 0x008fea0003900000 */
[----:B------:R-:W3:Y:S02]  /*10e20*/  @!P1 SYNCS.PHASECHK.TRANS64 P1, [R6+URZ+0x38850], R5 ;  /* 0x03885005060095a7 */ /* 0x000ee4000802007f */
[----:B---3--:R-:W-:Y:S05]  /*10e30*/  @!P1 BRA `(.L_x_1876) ;  /* 0xfffffffc00ec9947 */ /* 0x008fea000383ffff */
[----:B------:R-:W-:Y:S05]  /*10e40*/  BRA `(.L_x_1875) ;  /* 0xffffff8c00107947 */ /* 0x000fea000383ffff */
.L_x_1902:
[----:B------:R-:W-:Y:S02]  /*10e50*/  IMAD.MOV.U32 R13, RZ, RZ, R17 ;  /* 0x000000ffff0d7224 */ /* 0x000fe400078e0011 */
[----:B------:R-:W-:Y:S02]  /*10e60*/  IMAD.MOV.U32 R12, RZ, RZ, RZ ;  /* 0x000000ffff0c7224 */ /* 0x000fe400078e00ff */
[----:B------:R-:W-:Y:S02]  /*10e70*/  IMAD.MOV.U32 R11, RZ, RZ, 0x1f ;  /* 0x0000001fff0b7424 */ /* 0x000fe400078e00ff */
[----:B------:R-:W-:-:S07]  /*10e80*/  IMAD.MOV.U32 R15, RZ, RZ, -0x1 ;  /* 0xffffffffff0f7424 */ /* 0x000fce00078e00ff */
[----:B-1----:R-:W-:Y:S05]  /*10e90*/  WARPSYNC.COLLECTIVE R15, `(.L_x_1964) ;  /* 0x000000000f087348 */ /* 0x002fea0003c00000 */
[----:B------:R2:W3:Y:S02]  /*10ea0*/  SHFL.IDX P6, R14, R13, R12, R11 ;  /* 0x0000000c0d0e7389 */ /* 0x0004e400000c000b */
[----:B-123--:R-:W-:Y:S01]  /*10eb0*/  ENDCOLLECTIVE ;  /* 0x000000000000791b */ /* 0x00efe20003800000 */
.L_x_1964:
[----:B------:R-:W-:Y:S05]  /*10ec0*/  BRA `(.L_x_1965) ;  /* 0xffffffd000287947 */ /* 0x000fea000383ffff */
.L_x_1904:
[----:B------:R-:W-:Y:S01]  /*10ed0*/  BSSY B0, `(.L_x_1966) ;  /* 0x0000006000007945 */ /* 0x000fe20003800000 */
[----:B------:R-:W-:-:S07]  /*10ee0*/  IMAD.MOV.U32 R15, RZ, RZ, -0x1 ;  /* 0xffffffffff0f7424 */ /* 0x000fce00078e00ff */
[----:B--2---:R-:W-:Y:S05]  /*10ef0*/  WARPSYNC.COLLECTIVE R15, `(.L_x_1967) ;  /* 0x000000000f0c7348 */ /* 0x004fea0003c00000 */
[----:B------:R-:W-:Y:S02]  /*10f00*/  ELECT P6, UR62, PT ;  /* 0x00000000003e782f */ /* 0x000fe400038c0000 */
[----:B------:R-:W-:Y:S01]  /*10f10*/  MOV R14, UR62 ;  /* 0x0000003e000e7c02 */ /* 0x000fe20008000f00 */
[----:B--2---:R-:W-:Y:S10]  /*10f20*/  ENDCOLLECTIVE ;  /* 0x000000000000791b */ /* 0x004ff40003800000 */
.L_x_1967:
[----:B------:R-:W-:Y:S05]  /*10f30*/  BSYNC B0 ;  /* 0x0000000000007941 */ /* 0x000fea0003800000 */
.L_x_1966:
[----:B------:R-:W-:Y:S05]  /*10f40*/  BRA `(.L_x_1968) ;  /* 0xffffffd000287947 */ /* 0x000fea000383ffff */
.L_x_1907:
[----:B-1----:R1:W3:Y:S02]  /*10f50*/  SYNCS.PHASECHK.TRANS64.TRYWAIT P3, [R3+URZ+0x38880], R2 ;  /* 0x03888002030075a7 */ /* 0x0022e4000806017f */
[----:B---3--:R-:W-:Y:S05]  /*10f60*/  @!P3 NANOSLEEP.SYNCS 0x989680 ;  /* 0x009896800000b95d */ /* 0x008fea0003900000 */
[----:B------:R-:W3:Y:S02]  /*10f70*/  @!P3 SYNCS.PHASECHK.TRANS64 P3, [R3+URZ+0x38880], R2 ;  /* 0x038880020300b5a7 */ /* 0x000ee4000806007f */
[----:B---3--:R-:W-:Y:S05]  /*10f80*/  @!P3 BRA `(.L_x_1907) ;  /* 0xfffffffc00f0b947 */ /* 0x008fea000383ffff */
[----:B------:R-:W-:Y:S05]  /*10f90*/  BRA `(.L_x_1969) ;  /* 0xffffffd000807947 */ /* 0x000fea000383ffff */
.L_x_1909:
[----:B---3--:R3:W4:Y:S02]  /*10fa0*/  SYNCS.PHASECHK.TRANS64.TRYWAIT P3, [R3+URZ+0x38840], R2 ;  /* 0x03884002030075a7 */ /* 0x008724000806017f */
[----:B----4-:R-:W-:Y:S05]  /*10fb0*/  @!P3 NANOSLEEP.SYNCS 0x989680 ;  /* 0x009896800000b95d */ /* 0x010fea0003900000 */
[----:B------:R-:W4:Y:S02]  /*10fc0*/  @!P3 SYNCS.PHASECHK.TRANS64 P3, [R3+URZ+0x38840], R2 ;  /* 0x038840020300b5a7 */ /* 0x000f24000806007f */
[----:B----4-:R-:W-:Y:S05]  /*10fd0*/  @!P3 BRA `(.L_x_1909) ;  /* 0xfffffffc00f0b947 */ /* 0x010fea000383ffff */
[----:B------:R-:W-:Y:S05]  /*10fe0*/  BRA `(.L_x_1970) ;  /* 0xffffffd000ec7947 */ /* 0x000fea000383ffff */
.L_x_1912:
[----:B---3--:R-:W-:-:S04]  /*10ff0*/  IMAD.U32 R3, RZ, RZ, UR36 ;  /* 0x00000024ff037e24 */ /* 0x008fc8000f8e00ff */
[----:B------:R3:W4:Y:S03]  /*11000*/  SYNCS.PHASECHK.TRANS64.TRYWAIT P0, [R3+URZ+0x38820], R2 ;  /* 0x03882002030075a7 */ /* 0x000726000800017f */
[----:B----4-:R-:W-:Y:S05]  /*11010*/  @!P0 NANOSLEEP.SYNCS 0x989680 ;  /* 0x009896800000895d */ /* 0x010fea0003900000 */
[----:B------:R-:W4:Y:S02]  /*11020*/  @!P0 SYNCS.PHASECHK.TRANS64 P0, [R3+URZ+0x38820], R2 ;  /* 0x03882002030085a7 */ /* 0x000f24000800007f */
[----:B----4-:R-:W-:Y:S05]  /*11030*/  @!P0 BRA `(.L_x_1912) ;  /* 0xfffffffc00ec8947 */ /* 0x010fea000383ffff */
[----:B------:R-:W-:Y:S05]  /*11040*/  BRA `(.L_x_1971) ;  /* 0xffffffd400cc7947 */ /* 0x000fea000383ffff */
.L_x_1918:
[----:B-1----:R1:W4:Y:S02]  /*11050*/  SYNCS.PHASECHK.TRANS64.TRYWAIT P0, [R4+URZ+0x38880], R2 ;  /* 0x03888002040075a7 */ /* 0x002324000800017f */
[----:B----4-:R-:W-:Y:S05]  /*11060*/  @!P0 NANOSLEEP.SYNCS 0x989680 ;  /* 0x009896800000895d */ /* 0x010fea0003900000 */
[----:B------:R-:W4:Y:S02]  /*11070*/  @!P0 SYNCS.PHASECHK.TRANS64 P0, [R4+URZ+0x38880], R2 ;  /* 0x03888002040085a7 */ /* 0x000f24000800007f */
[----:B----4-:R-:W-:Y:S05]  /*11080*/  @!P0 BRA `(.L_x_1918) ;  /* 0xfffffffc00f08947 */ /* 0x010fea000383ffff */
[----:B------:R-:W-:Y:S05]  /*11090*/  BRA `(.L_x_1972) ;  /* 0xffffffd800787947 */ /* 0x000fea000383ffff */
.L_x_1924:
[----:B--2---:R2:W3:Y:S02]  /*110a0*/  SYNCS.PHASECHK.TRANS64.TRYWAIT P0, [R4+URZ+0x38840], R2 ;  /* 0x03884002040075a7 */ /* 0x0044e4000800017f */
[----:B---3--:R-:W-:Y:S05]  /*110b0*/  @!P0 NANOSLEEP.SYNCS 0x989680 ;  /* 0x009896800000895d */ /* 0x008fea0003900000 */
[----:B------:R-:W3:Y:S02]  /*110c0*/  @!P0 SYNCS.PHASECHK.TRANS64 P0, [R4+URZ+0x38840], R2 ;  /* 0x03884002040085a7 */ /* 0x000ee4000800007f */
[----:B---3--:R-:W-:Y:S05]  /*110d0*/  @!P0 BRA `(.L_x_1924) ;  /* 0xfffffffc00f08947 */ /* 0x008fea000383ffff */
[----:B------:R-:W-:Y:S05]  /*110e0*/  BRA `(.L_x_1973) ;  /* 0xffffffdc003c7947 */ /* 0x000fea000383ffff */
.L_x_1931:
[----:B----4-:R-:W4:Y:S02]  /*110f0*/  LDL R3, [R1] ;  /* 0x0000000001037983 */ /* 0x010f240000100800 */
[----:B----4-:R4:W1:Y:S02]  /*11100*/  SYNCS.PHASECHK.TRANS64.TRYWAIT P3, [R3+URZ+0x38870], R2 ;  /* 0x03887002030075a7 */ /* 0x010864000806017f */
[----:B-1----:R-:W-:Y:S05]  /*11110*/  @!P3 NANOSLEEP.SYNCS 0x989680 ;  /* 0x009896800000b95d */ /* 0x002fea0003900000 */
[----:B------:R-:W1:Y:S02]  /*11120*/  @!P3 SYNCS.PHASECHK.TRANS64 P3, [R3+URZ+0x38870], R2 ;  /* 0x038870020300b5a7 */ /* 0x000e64000806007f */
[----:B-1----:R-:W-:Y:S05]  /*11130*/  @!P3 BRA `(.L_x_1931) ;  /* 0xfffffffc00ecb947 */ /* 0x002fea000383ffff */
[----:B------:R-:W-:Y:S05]  /*11140*/  BRA `(.L_x_1974) ;  /* 0xffffffe0001c7947 */ /* 0x000fea000383ffff */
.L_x_1933:
[----:B----4-:R-:W4:Y:S02]  /*11150*/  LDL R3, [R1] ;  /* 0x0000000001037983 */ /* 0x010f240000100800 */
[----:B----4-:R4:W1:Y:S02]  /*11160*/  SYNCS.PHASECHK.TRANS64.TRYWAIT P3, [R3+URZ+0x38860], R2 ;  /* 0x03886002030075a7 */ /* 0x010864000806017f */
[----:B-1----:R-:W-:Y:S05]  /*11170*/  @!P3 NANOSLEEP.SYNCS 0x989680 ;  /* 0x009896800000b95d */ /* 0x002fea0003900000 */
[----:B------:R-:W1:Y:S02]  /*11180*/  @!P3 SYNCS.PHASECHK.TRANS64 P3, [R3+URZ+0x38860], R2 ;  /* 0x038860020300b5a7 */ /* 0x000e64000806007f */
[----:B-1----:R-:W-:Y:S05]  /*11190*/  @!P3 BRA `(.L_x_1933) ;  /* 0xfffffffc00ecb947 */ /* 0x002fea000383ffff */
[----:B------:R-:W-:Y:S05]  /*111a0*/  BRA `(.L_x_1975) ;  /* 0xffffffe000247947 */ /* 0x000fea000383ffff */
.L_x_1940:
[----:B-1----:R1:W2:Y:S02]  /*111b0*/  SYNCS.PHASECHK.TRANS64.TRYWAIT P0, [R21+URZ+0x38870], R0 ;  /* 0x03887000150075a7 */ /* 0x0022a4000800017f */
[----:B--2---:R-:W-:Y:S05]  /*111c0*/  @!P0 NANOSLEEP.SYNCS 0x989680 ;  /* 0x009896800000895d */ /* 0x004fea0003900000 */
[----:B------:R-:W2:Y:S02]  /*111d0*/  @!P0 SYNCS.PHASECHK.TRANS64 P0, [R21+URZ+0x38870], R0 ;  /* 0x03887000150085a7 */ /* 0x000ea4000800007f */
[----:B--2---:R-:W-:Y:S05]  /*111e0*/  @!P0 BRA `(.L_x_1940) ;  /* 0xfffffffc00f08947 */ /* 0x004fea000383ffff */
[----:B------:R-:W-:Y:S05]  /*111f0*/  BRA `(.L_x_1976) ;  /* 0xffffffe800a07947 */ /* 0x000fea000383ffff */
.L_x_1942:
[----:B-1----:R1:W2:Y:S02]  /*11200*/  SYNCS.PHASECHK.TRANS64.TRYWAIT P0, [R21+URZ+0x38860], R0 ;  /* 0x03886000150075a7 */ /* 0x0022a4000800017f */
[----:B--2---:R-:W-:Y:S05]  /*11210*/  @!P0 NANOSLEEP.SYNCS 0x989680 ;  /* 0x009896800000895d */ /* 0x004fea0003900000 */
[----:B------:R-:W2:Y:S02]  /*11220*/  @!P0 SYNCS.PHASECHK.TRANS64 P0, [R21+URZ+0x38860], R0 ;  /* 0x03886000150085a7 */ /* 0x000ea4000800007f */
[----:B--2---:R-:W-:Y:S05]  /*11230*/  @!P0 BRA `(.L_x_1942) ;  /* 0xfffffffc00f08947 */ /* 0x004fea000383ffff */
[----:B------:R-:W-:Y:S05]  /*11240*/  BRA `(.L_x_1977) ;  /* 0xffffffe800a87947 */ /* 0x000fea000383ffff */
.L_x_1948:
[----:B-1----:R1:W2:Y:S02]  /*11250*/  SYNCS.PHASECHK.TRANS64.TRYWAIT P0, [R0+URZ+0x38820], R3 ;  /* 0x03882003000075a7 */ /* 0x0022a4000800017f */
[----:B--2---:R-:W-:Y:S05]  /*11260*/  @!P0 NANOSLEEP.SYNCS 0x989680 ;  /* 0x009896800000895d */ /* 0x004fea0003900000 */
[----:B------:R-:W2:Y:S02]  /*11270*/  @!P0 SYNCS.PHASECHK.TRANS64 P0, [R0+URZ+0x38820], R3 ;  /* 0x03882003000085a7 */ /* 0x000ea4000800007f */
[----:B--2---:R-:W-:Y:S05]  /*11280*/  @!P0 BRA `(.L_x_1948) ;  /* 0xfffffffc00f08947 */ /* 0x004fea000383ffff */
[----:B------:R-:W-:Y:S05]  /*11290*/  BRA `(.L_x_1978) ;  /* 0xfffffff400607947 */ /* 0x000fea000383ffff */
.L_x_1949:
        /* <DEDUP_REMOVED lines=11> */
.L_x_1980:
[----:B------:R-:W-:Y:S05]  /*11350*/  BSYNC B0 ;  /* 0x0000000000007941 */ /* 0x000fea0003800000 */
.L_x_1979:
[----:B------:R-:W-:Y:S05]  /*11360*/  BRA `(.L_x_1981) ;  /* 0xfffffff400487947 */ /* 0x000fea000383ffff */
.L_x_1952:
[----:B------:R-:W-:Y:S01]  /*11370*/  BSSY B1, `(.L_x_1982) ;  /* 0x0000006000017945 */ /* 0x000fe20003800000 */
[----:B------:R-:W-:-:S07]  /*11380*/  IMAD.MOV.U32 R15, RZ, RZ, -0x1 ;  /* 0xffffffffff0f7424 */ /* 0x000fce00078e00ff */
[----:B-12---:R-:W-:Y:S05]  /*11390*/  WARPSYNC.COLLECTIVE R15, `(.L_x_1983) ;  /* 0x000000000f0c7348 */ /* 0x006fea0003c00000 */
[----:B------:R-:W-:Y:S02]  /*113a0*/  ELECT P6, UR62, PT ;  /* 0x00000000003e782f */ /* 0x000fe400038c0000 */
[----:B------:R-:W-:Y:S01]  /*113b0*/  MOV R14, UR62 ;  /* 0x0000003e000e7c02 */ /* 0x000fe20008000f00 */
[----:B-12---:R-:W-:Y:S10]  /*113c0*/  ENDCOLLECTIVE ;  /* 0x000000000000791b */ /* 0x006ff40003800000 */
.L_x_1983:
[----:B------:R-:W-:Y:S05]  /*113d0*/  BSYNC B1 ;  /* 0x0000000000017941 */ /* 0x000fea0003800000 */
.L_x_1982:
[----:B------:R-:W-:Y:S05]  /*113e0*/  BRA `(.L_x_1984) ;  /* 0xfffffff400407947 */ /* 0x000fea000383ffff */
.L_x_1954:
[----:B-1----:R1:W2:Y:S02]  /*113f0*/  SYNCS.PHASECHK.TRANS64.TRYWAIT P1, [R6+URZ], R5 ;  /* 0x00000005060075a7 */ /* 0x0022a4000802017f */
[----:B--2---:R-:W-:Y:S05]  /*11400*/  @!P1 NANOSLEEP.SYNCS 0x989680 ;  /* 0x009896800000995d */ /* 0x004fea0003900000 */
[----:B------:R-:W2:Y:S02]  /*11410*/  @!P1 SYNCS.PHASECHK.TRANS64 P1, [R6+URZ], R5 ;  /* 0x00000005060095a7 */ /* 0x000ea4000802007f */
[----:B--2---:R-:W-:Y:S05]  /*11420*/  @!P1 BRA `(.L_x_1954) ;  /* 0xfffffffc00f09947 */ /* 0x004fea000383ffff */
[----:B------:R-:W-:Y:S05]  /*11430*/  BRA `(.L_x_1985) ;  /* 0xfffffff400847947 */ /* 0x000fea000383ffff */
.L_x_1955:
[----:B--2---:R2:W3:Y:S02]  /*11440*/  SYNCS.PHASECHK.TRANS64.TRYWAIT P1, [R7+URZ], R2 ;  /* 0x00000002070075a7 */ /* 0x0044e4000802017f */
[----:B---3--:R-:W-:Y:S05]  /*11450*/  @!P1 NANOSLEEP.SYNCS 0x989680 ;  /* 0x009896800000995d */ /* 0x008fea0003900000 */
[----:B------:R-:W3:Y:S02]  /*11460*/  @!P1 SYNCS.PHASECHK.TRANS64 P1, [R7+URZ], R2 ;  /* 0x00000002070095a7 */ /* 0x000ee4000802007f */
[----:B---3--:R-:W-:Y:S05]  /*11470*/  @!P1 BRA `(.L_x_1955) ;  /* 0xfffffffc00f09947 */ /* 0x008fea000383ffff */
[----:B------:R-:W-:Y:S05]  /*11480*/  BRA `(.L_x_1986) ;  /* 0xfffffff400787947 */ /* 0x000fea000383ffff */
.L_x_1957:
[----:B---3--:R3:W4:Y:S02]  /*11490*/  SYNCS.PHASECHK.TRANS64.TRYWAIT P1, [R4+URZ+0x38860], R5 ;  /* 0x03886005040075a7 */ /* 0x008724000802017f */
[----:B----4-:R-:W-:Y:S05]  /*114a0*/  @!P1 NANOSLEEP.SYNCS 0x989680 ;  /* 0x009896800000995d */ /* 0x010fea0003900000 */
[----:B------:R-:W4:Y:S02]  /*114b0*/  @!P1 SYNCS.PHASECHK.TRANS64 P1, [R4+URZ+0x38860], R5 ;  /* 0x03886005040095a7 */ /* 0x000f24000802007f */
[----:B----4-:R-:W-:Y:S05]  /*114c0*/  @!P1 BRA `(.L_x_1957) ;  /* 0xfffffffc00f09947 */ /* 0x010fea000383ffff */
[----:B------:R-:W-:Y:S05]  /*114d0*/  BRA `(.L_x_1987) ;  /* 0xfffffff4007c7947 */ /* 0x000fea000383ffff */
.L_x_1959:
[----:B----4-:R4:W1:Y:S02]  /*114e0*/  SYNCS.PHASECHK.TRANS64.TRYWAIT P1, [R3+URZ+0x38860], R2 ;  /* 0x03886002030075a7 */ /* 0x010864000802017f */
[----:B-1----:R-:W-:Y:S05]  /*114f0*/  @!P1 NANOSLEEP.SYNCS 0x989680 ;  /* 0x009896800000995d */ /* 0x002fea0003900000 */
[----:B------:R-:W1:Y:S02]  /*11500*/  @!P1 SYNCS.PHASECHK.TRANS64 P1, [R3+URZ+0x38860], R2 ;  /* 0x03886002030095a7 */ /* 0x000e64000802007f */
[----:B-1----:R-:W-:Y:S05]  /*11510*/  @!P1 BRA `(.L_x_1959) ;  /* 0xfffffffc00f09947 */ /* 0x002fea000383ffff */
[----:B------:R-:W-:Y:S05]  /*11520*/  BRA `(.L_x_1988) ;  /* 0xfffffff4007c7947 */ /* 0x000fea000383ffff */
.L_x_1961:
[----:B------:R1:W1:Y:S02]  /*11530*/  SYNCS.PHASECHK.TRANS64.TRYWAIT P0, [R4+URZ+0x38880], R5 ;  /* 0x03888005040075a7 */ /* 0x000264000800017f */
[----:B-1----:R-:W-:Y:S05]  /*11540*/  @!P0 NANOSLEEP.SYNCS 0x989680 ;  /* 0x009896800000895d */ /* 0x002fea0003900000 */
[----:B------:R-:W1:Y:S02]  /*11550*/  @!P0 SYNCS.PHASECHK.TRANS64 P0, [R4+URZ+0x38880], R5 ;  /* 0x03888005040085a7 */ /* 0x000e64000800007f */
[----:B-1----:R-:W-:Y:S05]  /*11560*/  @!P0 BRA `(.L_x_1961) ;  /* 0xfffffffc00f08947 */ /* 0x002fea000383ffff */
[----:B------:R-:W-:Y:S05]  /*11570*/  BRA `(.L_x_1962) ;  /* 0xfffffff400787947 */ /* 0x000fea000383ffff */
.L_x_1989:
        /* <DEDUP_REMOVED lines=16> */
.L_x_2770:


//--------------------- .text._ZN7cutlass13device_kernelIN5flash11enable_sm90INS1_16FlashAttnFwdSm90INS1_25CollectiveMainloopFwdSm90ILi2EN4cute5tupleIJNS5_1CILi1EEES8_S8_EEENS6_IJNS7_ILi128EEESA_NS7_ILi256EEEEEELi256ENS_12float_e4m3_tEfNS_4arch4Sm90ELb1ELb0ELb0ELb1ELb0ELb0ELb0ELb1ELb1ELb0ELb0ELb0EEENS1_21CollectiveEpilogueFwdINS6_IJSA_SB_SA_EEES9_NS_10bfloat16_tESF_Li256ELb1ELb0ELb0ELb1EEENS1_36VarlenDynamicPersistentTileSchedulerILi128ELi128ELi256ELi128ELb0ELb0ELb1ELb1ELb1ELb1EEEEEEEEEvNT_6ParamsE --------------------------
	.section	.text._ZN7cutlass13device_kernelIN5flash11enable_sm90INS1_16FlashAttnFwdSm90INS1_25CollectiveMainloopFwdSm90ILi2EN4cute5tupleIJNS5_1CILi1EEES8_S8_EEENS6_IJNS7_ILi128EEESA_NS7_ILi256EEEEEELi256ENS_12float_e4m3_tEfNS_4arch4Sm90ELb1ELb0ELb0ELb1ELb0ELb0ELb0ELb1ELb1ELb0ELb0ELb0EEENS1_21CollectiveEpilogueFwdINS6_IJSA_SB_SA_EEES9_NS_10bfloat16_tESF_Li256ELb1ELb0ELb0ELb1EEENS1_36VarlenDynamicPersistentTileSchedulerILi128ELi128ELi256ELi128ELb0ELb0ELb1ELb1ELb1ELb1EEEEEEEEEvNT_6ParamsE,"ax",@progbits
	.align	128
.text._ZN7cutlass13device_kernelIN5flash11enable_sm90INS1_16FlashAttnFwdSm90INS1_25CollectiveMainloopFwdSm90ILi2EN4cute5tupleIJNS5_1CILi1EEES8_S8_EEENS6_IJNS7_ILi128EEESA_NS7_ILi256EEEEEELi256ENS_12float_e4m3_tEfNS_4arch4Sm90ELb1ELb0ELb0ELb1ELb0ELb0ELb0ELb1ELb1ELb0ELb0ELb0EEENS1_21CollectiveEpilogueFwdINS6_IJSA_SB_SA_EEES9_NS_10bfloat16_tESF_Li256ELb1ELb0ELb0ELb1EEENS1_36VarlenDynamicPersistentTileSchedulerILi128ELi128ELi256ELi128ELb0ELb0ELb1ELb1ELb1ELb1EEEEEEEEEvNT_6ParamsE:
        .type           _ZN7cutlass13device_kernelIN5flash11enable_sm90INS1_16FlashAttnFwdSm90INS1_25CollectiveMainloopFwdSm90ILi2EN4cute5tupleIJNS5_1CILi1EEES8_S8_EEENS6_IJNS7_ILi128EEESA_NS7_ILi256EEEEEELi256ENS_12float_e4m3_tEfNS_4arch4Sm90ELb1ELb0ELb0ELb1ELb0ELb0ELb0ELb1ELb1ELb0ELb0ELb0EEENS1_21CollectiveEpilogueFwdINS6_IJSA_SB_SA_EEES9_NS_10bfloat16_tESF_Li256ELb1ELb0ELb0ELb1EEENS1_36VarlenDynamicPersistentTileSchedulerILi128ELi128ELi256ELi128ELb0ELb0ELb1ELb1ELb1ELb1EEEEEEEEEvNT_6ParamsE,@function
        .size           _ZN7cutlass13device_kernelIN5flash11enable_sm90INS1_16FlashAttnFwdSm90INS1_25CollectiveMainloopFwdSm90ILi2EN4cute5tupleIJNS5_1CILi1EEES8_S8_EEENS6_IJNS7_ILi128EEESA_NS7_ILi256EEEEEELi256ENS_12float_e4m3_tEfNS_4arch4Sm90ELb1ELb0ELb0ELb1ELb0ELb0ELb0ELb1ELb1ELb0ELb0ELb0EEENS1_21CollectiveEpilogueFwdINS6_IJSA_SB_SA_EEES9_NS_10bfloat16_tESF_Li256ELb1ELb0ELb0ELb1EEENS1_36VarlenDynamicPersistentTileSchedulerILi128ELi128ELi256ELi128ELb0ELb0ELb1ELb1ELb1ELb1EEEEEEEEEvNT_6ParamsE,(.L_x_2771 - _ZN7cutlass13device_kernelIN5flash11enable_sm90INS1_16FlashAttnFwdSm90INS1_25CollectiveMainloopFwdSm90ILi2EN4cute5tupleIJNS5_1CILi1EEES8_S8_EEENS6_IJNS7_ILi128EEESA_NS7_ILi256EEEEEELi256ENS_12float_e4m3_tEfNS_4arch4Sm90ELb1ELb0ELb0ELb1ELb0ELb0ELb0ELb1ELb1ELb0ELb0ELb0EEENS1_21CollectiveEpilogueFwdINS6_IJSA_SB_SA_EEES9_NS_10bfloat16_tESF_Li256ELb1ELb0ELb0ELb1EEENS1_36VarlenDynamicPersistentTileSchedulerILi128ELi128ELi256ELi128ELb0ELb0ELb1ELb1ELb1ELb1EEEEEEEEEvNT_6ParamsE)
        .other          _ZN7cutlass13device_kernelIN5flash11enable_sm90INS1_16FlashAttnFwdSm90INS1_25CollectiveMainloopFwdSm90ILi2EN4cute5tupleIJNS5_1CILi1EEES8_S8_EEENS6_IJNS7_ILi128EEESA_NS7_ILi256EEEEEELi256ENS_12float_e4m3_tEfNS_4arch4Sm90ELb1ELb0ELb0ELb1ELb0ELb0ELb0ELb1ELb1ELb0ELb0ELb0EEENS1_21CollectiveEpilogueFwdINS6_IJSA_SB_SA_EEES9_NS_10bfloat16_tESF_Li256ELb1ELb0ELb0ELb1EEENS1_36VarlenDynamicPersistentTileSchedulerILi128ELi128ELi256ELi128ELb0ELb0ELb1ELb1ELb1ELb1EEEEEEEEEvNT_6ParamsE,@"STO_CUDA_ENTRY STV_DEFAULT"
_ZN7cutlass13device_kernelIN5flash11enable_sm90INS1_16FlashAttnFwdSm90INS1_25CollectiveMainloopFwdSm90ILi2EN4cute5tupleIJNS5_1CILi1EEES8_S8_EEENS6_IJNS7_ILi128EEESA_NS7_ILi256EEEEEELi256ENS_12float_e4m3_tEfNS_4arch4Sm90ELb1ELb0ELb0ELb1ELb0ELb0ELb0ELb1ELb1ELb0ELb0ELb0EEENS1_21CollectiveEpilogueFwdINS6_IJSA_SB_SA_EEES9_NS_10bfloat16_tESF_Li256ELb1ELb0ELb0ELb1EEENS1_36VarlenDynamicPersistentTileSchedulerILi128ELi128ELi256ELi128ELb0ELb0ELb1ELb1ELb1ELb1EEEEEEEEEvNT_6ParamsE:
        /* <DEDUP_REMOVED lines=21> */
.L_x_1991:
[----:B------:R-:W-:Y:S05]  /*0150*/  BSYNC B0 ;  /* 0x0000000000007941 */ /* 0x000fea0003800000 */
.L_x_1990:
        /* <DEDUP_REMOVED lines=41> */
.L_x_1992:
        /* <DEDUP_REMOVED lines=22> */
.L_x_1993:
        /* <DEDUP_REMOVED lines=18> */
.L_x_1994:
        /* <DEDUP_REMOVED lines=22> */
.L_x_1995:
        /* <DEDUP_REMOVED lines=22> */
.L_x_1996:
[----:B------:R-:W-:Y:S01]  /*0930*/  PLOP3.LUT P0, PT, PT, PT, UP0, 0x80, 0x0 ;  /* 0x000000000000781c */ /* 0x000fe20003f0f008 */
[----:B------:R-:W-:Y:S01]  /*0940*/  UMOV UR40, 0x1 ;  /* 0x0000000100287882 */ /* 0x000fe20000000000 */
[----:B------:R-:W-:Y:S01]  /*0950*/  NOP ;  /* 0x0000000000007918 */ /* 0x000fe20000000000 */
[----:B------:R-:W-:Y:S01]  /*0960*/  USEL UR40, UR40, 0x2, !UP0 ;  /* 0x0000000228287887 */ /* 0x000fe2000c000000 */
[----:B------:R-:W-:Y:S01]  /*0970*/  ULDC.64 UR50, c[0x0][0x208] ;  /* 0x0000820000327ab9 */ /* 0x000fe20000000a00 */
[----:B012-4-:R-:W-:Y:S08]  /*0980*/  BAR.SYNC.DEFER_BLOCKING 0x0 ;  /* 0x0000000000007b1d */ /* 0x017ff00000010000 */
[----:B------:R-:W-:Y:S05]  /*0990*/  @!P0 BRA `(.L_x_1997) ;  /* 0x000000d400948947 */ /* 0x000fea0003800000 */
.L_x_1998:
        /* <DEDUP_REMOVED lines=29> */
[----:B------:R-:W-:-:S03]  /*0b70*/  SHF.R.S32.HI R233, RZ, 0x7, R2 ;  /* 0x00000007ffe97819 */ /* 0x000fc60000011402 */
[----:B------:R-:W-:Y:S01]  /*0b80*/  IMAD.IADD R232, R235, 0x1, -R232 ;  /* 0x00000001ebe87824 */ /* 0x000fe200078e0ae8 */
[----:B------:R-:W-:-:S04]  /*0b90*/  LEA.HI R2, R2, R233, RZ, 0x1 ;  /* 0x000000e902027211 */ /* 0x000fc800078f08ff */
[----:B------:R-:W-:Y:S02]  /*0ba0*/  SHF.R.S32.HI R7, RZ, 0x1f, R232 ;  /* 0x0000001fff077819 */ /* 0x000fe400000114e8 */
[----:B------:R-:W-:Y:S02]  /*0bb0*/  LOP3.LUT R2, R2, 0x3fffffe, RZ, 0xc0, !PT ;  /* 0x03fffffe02027812 */ /* 0x000fe400078ec0ff */
[CC--:B------:R-:W-:Y:S02]  /*0bc0*/  LEA.HI R8, R7.reuse, R232.reuse, RZ, 0x2 ;  /* 0x000000e807087211 */ /* 0x0c0fe400078f10ff */
[----:B------:R-:W-:Y:S01]  /*0bd0*/  LEA.HI R7, R7, R232, RZ, 0x5 ;  /* 0x000000e807077211 */ /* 0x000fe200078f28ff */
[----:B------:R-:W-:Y:S01]  /*0be0*/  IMAD.IADD R22, R233, 0x1, -R2 ;  /* 0x00000001e9167824 */ /* 0x000fe200078e0a02 */
[--C-:B------:R-:W-:Y:S02]  /*0bf0*/  SHF.R.S32.HI R5, RZ, 0x2, R8.reuse ;  /* 0x00000002ff057819 */ /* 0x100fe40000011408 */
[----:B------:R-:W-:-:S02]  /*0c00*/  SHF.R.S32.HI R4, RZ, 0x1f, R8 ;  /* 0x0000001fff047819 */ /* 0x000fc40000011408 */
[----:B------:R-:W-:Y:S02]  /*0c10*/  SHF.R.S32.HI R7, RZ, 0x5, R7 ;  /* 0x00000005ff077819 */ /* 0x000fe40000011407 */
[----:B------:R-:W-:Y:S02]  /*0c20*/  LEA.HI R4, R4, R5, RZ, 0x3 ;  /* 0x0000000504047211 */ /* 0x000fe400078f18ff */
[----:B------:R-:W-:Y:S02]  /*0c30*/  LOP3.LUT R17, R8, 0x7ffffffc, RZ, 0xc0, !PT ;  /* 0x7ffffffc08117812 */ /* 0x000fe400078ec0ff */
[----:B------:R-:W-:Y:S02]  /*0c40*/  LOP3.LUT R6, R4, 0xfffffff8, RZ, 0xc0, !PT ;  /* 0xfffffff804067812 */ /* 0x000fe400078ec0ff */
[-C--:B------:R-:W-:Y:S01]  /*0c50*/  LEA.HI R4, R0, R235.reuse, RZ, 0x5 ;  /* 0x000000eb00047211 */ /* 0x080fe200078f28ff */
[----:B------:R-:W-:Y:S01]  /*0c60*/  IMAD.IADD R17, R232, 0x1, -R17 ;  /* 0x00000001e8117824 */ /* 0x000fe200078e0a11 */
[----:B------:R-:W-:Y:S01]  /*0c70*/  LEA.HI R0, R0, R235, RZ, 0x3 ;  /* 0x000000eb00007211 */ /* 0x000fe200078f18ff */
[----:B------:R-:W-:Y:S01]  /*0c80*/  IMAD.IADD R10, R5, 0x1, -R6 ;  /* 0x00000001050a7824 */ /* 0x000fe200078e0a06 */
[----:B------:R-:W-:Y:S01]  /*0c90*/  SHF.R.S32.HI R6, RZ, 0x4, R3 ;  /* 0x00000004ff067819 */ /* 0x000fe20000011403 */
[----:B------:R-:W-:Y:S01]  /*0ca0*/  IMAD.SHL.U32 R5, R4, 0x20, RZ ;  /* 0x0000002004057824 */ /* 0x000fe200078e00ff */
[----:B------:R-:W-:Y:S01]  /*0cb0*/  LOP3.LUT R4, R3, 0x3fffff0, RZ, 0xc0, !PT ;  /* 0x03fffff003047812 */ /* 0x000fe200078ec0ff */
[----:B------:R-:W-:Y:S01]  /*0cc0*/  IMAD R7, R7, 0x10, R10 ;  /* 0x0000001007077824 */ /* 0x000fe200078e020a */
[----:B------:R-:W-:-:S02]  /*0cd0*/  LEA.HI R3, R3, R6, RZ, 0x1 ;  /* 0x0000000603037211 */ /* 0x000fc400078f08ff */
[----:B------:R-:W-:Y:S01]  /*0ce0*/  LOP3.LUT R5, R5, 0xfffffc00, RZ, 0xc0, !PT ;  /* 0xfffffc0005057812 */ /* 0x000fe200078ec0ff */
[----:B------:R-:W-:Y:S01]  /*0cf0*/  IMAD.IADD R4, R235, 0x1, -R4 ;  /* 0x00000001eb047824 */ /* 0x000fe200078e0a04 */
[----:B------:R-:W-:Y:S01]  /*0d00*/  LOP3.LUT R3, R3, 0x1ffffffe, RZ, 0xc0, !PT ;  /* 0x1ffffffe03037812 */ /* 0x000fe200078ec0ff */
[----:B------:R-:W-:Y:S01]  /*0d10*/  IMAD R22, R22, 0x40, R7 ;  /* 0x0000004016167824 */ /* 0x000fe200078e0207 */
[----:B------:R-:W-:Y:S01]  /*0d20*/  LOP3.LUT R2, R0, 0x1ffffff8, RZ, 0xc0, !PT ;  /* 0x1ffffff800027812 */ /* 0x000fe200078ec0ff */
[----:B------:R-:W-:Y:S01]  /*0d30*/  IMAD R4, R4, 0x40, R5 ;  /* 0x0000004004047824 */ /* 0x000fe200078e0205 */
[----:B------:R-:W-:Y:S01]  /*0d40*/  SHF.R.S32.HI R18, RZ, 0x3, R0 ;  /* 0x00000003ff127819 */ /* 0x000fe20000011400 */
[----:B------:R-:W-:Y:S02]  /*0d50*/  IMAD.IADD R3, R6, 0x1, -R3 ;  /* 0x0000000106037824 */ /* 0x000fe400078e0a03 */
[----:B------:R-:W-:Y:S02]  /*0d60*/  IMAD.IADD R2, R235, 0x1, -R2 ;  /* 0x00000001eb027824 */ /* 0x000fe400078e0a02 */
[----:B------:R-:W-:-:S02]  /*0d70*/  IMAD R234, R3, 0x8, R4 ;  /* 0x0000000803ea7824 */ /* 0x000fc400078e0204 */
[----:B------:R-:W-:-:S07]  /*0d80*/  IMAD.SHL.U32 R16, R2, 0x8, RZ ;  /* 0x0000000802107824 */ /* 0x000fce00078e00ff */
.L_x_2055:
[----:B0-----:R-:W0:Y:S01]  /*0d90*/  LDC.64 R2, c[0x0][0xc60] ;  /* 0x00031800ff027b82 */ /* 0x001e220000000a00 */
[----:B------:R-:W-:Y:S01]  /*0da0*/  ULDC.64 UR4, c[0x0][0xa28] ;  /* 0x00028a0000047ab9 */ /* 0x000fe20000000a00 */
[----:B------:R-:W-:Y:S01]  /*0db0*/  ULDC.64 UR6, c[0x0][0xa18] ;  /* 0x0002860000067ab9 */ /* 0x000fe20000000a00 */
[----:B------:R-:W-:Y:S01]  /*0dc0*/  ULDC UR8, c[0x0][0x404] ;  /* 0x0001010000087ab9 */ /* 0x000fe20000000800 */
[----:B0-----:R-:W-:-:S06]  /*0dd0*/  IMAD.WIDE R2, R83, 0x4, R2 ;  /* 0x0000000453027825 */ /* 0x001fcc00078e0202 */
[----:B--2---:R-:W2:Y:S01]  /*0de0*/  LDG.E R2, desc[UR50][R2.64] ;  /* 0x0000003202027981 */ /* 0x004ea2000c1e1900 */
[----:B------:R-:W-:Y:S02]  /*0df0*/  UISETP.NE.U32.AND UP0, UPT, UR4, URZ, UPT ;  /* 0x0000003f0400728c */ /* 0x000fe4000bf05070 */
[----:B------:R-:W-:Y:S02]  /*0e00*/  UISETP.NE.U32.AND UP1, UPT, UR6, URZ, UPT ;  /* 0x0000003f0600728c */ /* 0x000fe4000bf25070 */
[----:B------:R-:W-:Y:S02]  /*0e10*/  UISETP.NE.AND.EX UP0, UPT, UR5, URZ, UPT, UP0 ;  /* 0x0000003f0500728c */ /* 0x000fe4000bf05300 */
[----:B------:R-:W-:-:S04]  /*0e20*/  UISETP.NE.AND.EX UP1, UPT, UR7, URZ, UPT, UP1 ;  /* 0x0000003f0700728c */ /* 0x000fc8000bf25310 */
[----:B------:R-:W-:Y:S02]  /*0e30*/  PLOP3.LUT P0, PT, PT, PT, UP0, 0x80, 0x0 ;  /* 0x000000000000781c */ /* 0x000fe40003f0f008 */
[----:B------:R-:W-:Y:S02]  /*0e40*/  PLOP3.LUT P2, PT, PT, PT, UP1, 0x80, 0x0 ;  /* 0x000000000000781c */ /* 0x000fe40003f4f018 */
[----:B--2---:R-:W-:-:S13]  /*0e50*/  R2UR UR36, R2 ;  /* 0x00000000022472ca */ /* 0x004fda00000e0000 */
[----:B------:R-:W-:Y:S02]  /*0e60*/  USHF.R.S32.HI UR37, URZ, 0x1f, UR36 ;  /* 0x0000001f3f257899 */ /* 0x000fe40008011424 */
[----:B------:R-:W-:-:S04]  /*0e70*/  @UP0 ULEA UR4, UP2, UR36, UR4, 0x2 ;  /* 0x0000000424040291 */ /* 0x000fc8000f84103f */
[----:B------:R-:W-:Y:S02]  /*0e80*/  @UP0 ULEA.HI.X UR5, UR36, UR5, UR37, 0x2, UP2 ;  /* 0x0000000524050291 */ /* 0x000fe400090f1425 */
[----:B------:R-:W-:Y:S01]  /*0e90*/  @UP1 ULEA UR6, UP0, UR36, UR6, 0x2 ;  /* 0x0000000624061291 */ /* 0x000fe2000f80103f */
[----:B------:R-:W-:-:S03]  /*0ea0*/  IMAD.U32 R2, RZ, RZ, UR4 ;  /* 0x00000004ff027e24 */ /* 0x000fc6000f8e00ff */
[----:B------:R-:W-:Y:S01]  /*0eb0*/  @UP1 ULEA.HI.X UR7, UR36, UR7, UR37, 0x2, UP0 ;  /* 0x0000000724071291 */ /* 0x000fe200080f1425 */
[----:B------:R-:W-:Y:S01]  /*0ec0*/  IMAD.U32 R3, RZ, RZ, UR5 ;  /* 0x00000005ff037e24 */ /* 0x000fe2000f8e00ff */
[----:B------:R-:W-:Y:S01]  /*0ed0*/  ULDC.64 UR4, c[0x0][0x3f8] ;  /* 0x0000fe0000047ab9 */ /* 0x000fe20000000a00 */
[----:B---345:R-:W-:-:S03]  /*0ee0*/  IMAD.U32 R4, RZ, RZ, UR6 ;  /* 0x00000006ff047e24 */ /* 0x038fc6000f8e00ff */
[----:B------:R-:W-:Y:S01]  /*0ef0*/  IMAD.U32 R5, RZ, RZ, UR7 ;  /* 0x00000007ff057e24 */ /* 0x000fe2000f8e00ff */
[----:B------:R-:W2:Y:S01]  /*0f00*/  @P0 LDG.E R2, desc[UR50][R2.64] ;  /* 0x0000003202020981 */ /* 0x000ea2000c1e1900 */
[----:B------:R-:W-:Y:S01]  /*0f10*/  UISETP.NE.U32.AND UP0, UPT, UR4, URZ, UPT ;  /* 0x0000003f0400728c */ /* 0x000fe2000bf05070 */
[----:B------:R-:W-:Y:S02]  /*0f20*/  ULDC.64 UR6, c[0x0][0xa20] ;  /* 0x0002880000067ab9 */ /* 0x000fe40000000a00 */
[----:B------:R-:W3:Y:S01]  /*0f30*/  @P2 LDG.E R4, desc[UR50][R4.64] ;  /* 0x0000003204042981 */ /* 0x000ee2000c1e1900 */
[----:B------:R-:W-:Y:S01]  /*0f40*/  UISETP.NE.AND.EX UP0, UPT, UR5, URZ, UPT, UP0 ;  /* 0x0000003f0500728c */ /* 0x000fe2000bf05300 */
[----:B------:R-:W-:Y:S01]  /*0f50*/  ISETP.NE.U32.AND P1, PT, RZ, UR6, PT ;  /* 0x00000006ff007c0c */ /* 0x000fe2000bf25070 */
[----:B------:R-:W-:Y:S01]  /*0f60*/  ULDC UR4, c[0x0][0x2e0] ;  /* 0x0000b80000047ab9 */ /* 0x000fe20000000800 */
[----:B------:R-:W-:Y:S01]  /*0f70*/  UMOV UR52, URZ ;  /* 0x0000003f00347c82 */ /* 0x000fe20008000000 */
[----:B------:R-:W-:Y:S01]  /*0f80*/  USEL UR8, UR8, 0x1, UP0 ;  /* 0x0000000108087887 */ /* 0x000fe20008000000 */
[----:B------:R-:W-:Y:S01]  /*0f90*/  ISETP.NE.AND.EX P1, PT, RZ, UR7, PT, P1 ;  /* 0x00000007ff007c0c */ /* 0x000fe2000bf25310 */
[----:B------:R-:W-:-:S02]  /*0fa0*/  ULDC UR53, c[0x0][0x288] ;  /* 0x0000a20000357ab9 */ /* 0x000fc40000000800 */
[----:B------:R-:W-:Y:S01]  /*0fb0*/  UIMAD UR8, UR8, UR4, URZ ;  /* 0x00000004080872a4 */ /* 0x000fe2000f8e023f */
[----:B--2---:R-:W-:Y:S02]  /*0fc0*/  @P0 R2UR UR52, R2 ;  /* 0x00000000023402ca */ /* 0x004fe400000e0000 */
[----:B---3--:R-:W-:Y:S01]  /*0fd0*/  @P2 R2UR UR53, R4 ;  /* 0x00000000043522ca */ /* 0x008fe200000e0000 */
[----:B-1----:R-:W-:-:S14]  /*0fe0*/  @P2 BRA `(.L_x_1999) ;  /* 0x0000000000342947 */ /* 0x002fdc0003800000 */
        /* <DEDUP_REMOVED lines=13> */
.L_x_1999:
[----:B------:R-:W-:Y:S01]  /*10c0*/  UMOV UR43, UR54 ;  /* 0x00000036002b7c82 */ /* 0x000fe20008000000 */
[----:B------:R-:W-:Y:S01]  /*10d0*/  UMOV UR42, UR45 ;  /* 0x0000002d002a7c82 */ /* 0x000fe20008000000 */
[----:B------:R-:W-:Y:S05]  /*10e0*/  @!P1 BRA `(.L_x_2000) ;  /* 0x00000000001c9947 */ /* 0x000fea0003800000 */
[----:B------:R-:W-:-:S04]  /*10f0*/  ULEA UR4, UP0, UR36, UR6, 0x2 ;  /* 0x0000000624047291 */ /* 0x000fc8000f80103f */
[----:B------:R-:W-:Y:S02]  /*1100*/  ULEA.HI.X UR5, UR36, UR7, UR37, 0x2, UP0 ;  /* 0x0000000724057291 */ /* 0x000fe400080f1425 */
[----:B------:R-:W-:-:S04]  /*1110*/  IMAD.U32 R2, RZ, RZ, UR4 ;  /* 0x00000004ff027e24 */ /* 0x000fc8000f8e00ff */
[----:B------:R-:W-:-:S05]  /*1120*/  IMAD.U32 R3, RZ, RZ, UR5 ;  /* 0x00000005ff037e24 */ /* 0x000fca000f8e00ff */
[----:B------:R-:W2:Y:S02]  /*1130*/  LDG.E R2, desc[UR50][R2.64] ;  /* 0x0000003202027981 */ /* 0x000ea4000c1e1900 */
[----:B--2---:R-:W-:Y:S01]  /*1140*/  R2UR UR8, R2 ;  /* 0x00000000020872ca */ /* 0x004fe200000e0000 */
[----:B------:R-:W-:-:S14]  /*1150*/  BRA `(.L_x_2001) ;  /* 0x0000000000347947 */ /* 0x000fdc0003800000 */
.L_x_2000:
        /* <DEDUP_REMOVED lines=13> */
.L_x_2001:
[----:B------:R-:W-:Y:S01]  /*1230*/  ULDC.64 UR6, c[0x0][0x990] ;  /* 0x0002640000067ab9 */ /* 0x000fe20000000a00 */
[----:B------:R-:W-:Y:S01]  /*1240*/  ULDC.64 UR4, c[0x0][0x998] ;  /* 0x0002660000047ab9 */ /* 0x000fe20000000a00 */
[----:B------:R-:W-:Y:S01]  /*1250*/  UISETP.NE.U32.AND UP0, UPT, UR6, URZ, UPT ;  /* 0x0000003f0600728c */ /* 0x000fe2000bf05070 */
[----:B------:R-:W-:Y:S01]  /*1260*/  IMAD.MOV.U32 R3, RZ, RZ, 0x3f800000 ;  /* 0x3f800000ff037424 */ /* 0x000fe200078e00ff */
[----:B------:R-:W-:Y:S01]  /*1270*/  UISETP.NE.U32.AND UP1, UPT, UR4, URZ, UPT ;  /* 0x0000003f0400728c */ /* 0x000fe2000bf25070 */
[----:B------:R-:W-:Y:S01]  /*1280*/  IMAD.MOV.U32 R0, RZ, RZ, 0x3f800000 ;  /* 0x3f800000ff007424 */ /* 0x000fe200078e00ff */
[----:B------:R-:W-:Y:S02]  /*1290*/  UISETP.NE.AND.EX UP0, UPT, UR7, URZ, UPT, UP0 ;  /* 0x0000003f0700728c */ /* 0x000fe4000bf05300 */
[----:B------:R-:W-:Y:S01]  /*12a0*/  UISETP.NE.AND.EX UP1, UPT, UR5, URZ, UPT, UP1 ;  /* 0x0000003f0500728c */ /* 0x000fe2000bf25310 */
[----:B------:R-:W-:Y:S02]  /*12b0*/  ULDC UR9, c[0x0][0x428] ;  /* 0x00010a0000097ab9 */ /* 0x000fe40000000800 */
[----:B------:R-:W-:Y:S01]  /*12c0*/  UISETP.NE.AND UP2, UPT, UR9, 0x1, UPT ;  /* 0x000000010900788c */ /* 0x000fe2000bf45270 */
[----:B------:R-:W-:-:S02]  /*12d0*/  PLOP3.LUT P0, PT, PT, PT, UP0, 0x80, 0x0 ;  /* 0x000000000000781c */ /* 0x000fc40003f0f008 */
[----:B------:R-:W-:-:S03]  /*12e0*/  PLOP3.LUT P1, PT, PT, PT, UP1, 0x80, 0x0 ;  /* 0x000000000000781c */ /* 0x000fc60003f2f018 */
[----:B------:R-:W-:Y:S02]  /*12f0*/  @UP0 ULDC.64 UR12, c[0x0][0x9a8] ;  /* 0x00026a00000c0ab9 */ /* 0x000fe40000000a00 */
[----:B------:R-:W-:Y:S01]  /*1300*/  @UP0 UIMAD UR9, UR37, UR12, URZ ;  /* 0x0000000c250902a4 */ /* 0x000fe2000f8e023f */
[----:B------:R-:W-:Y:S01]  /*1310*/  @UP1 ULDC.64 UR16, c[0x0][0x9b8] ;  /* 0x00026e0000101ab9 */ /* 0x000fe20000000a00 */
[----:B------:R-:W-:Y:S02]  /*1320*/  @UP0 UIMAD.WIDE.U32 UR10, UR36, UR12, URZ ;  /* 0x0000000c240a02a5 */ /* 0x000fe4000f8e003f */
[----:B------:R-:W-:Y:S02]  /*1330*/  @UP0 UIMAD UR18, UR36, UR13, UR9 ;  /* 0x0000000d241202a4 */ /* 0x000fe4000f8e0209 */
[----:B------:R-:W-:Y:S01]  /*1340*/  @UP1 UIMAD UR9, UR37, UR16, URZ ;  /* 0x00000010250912a4 */ /* 0x000fe2000f8e023f */
[----:B------:R-:W-:Y:S01]  /*1350*/  @UP2 ULDC UR12, c[0x0][0x42c] ;  /* 0x00010b00000c2ab9 */ /* 0x000fe20000000800 */
[----:B------:R-:W-:-:S02]  /*1360*/  @UP1 UIMAD.WIDE.U32 UR14, UR36, UR16, URZ ;  /* 0x00000010240e12a5 */ /* 0x000fc4000f8e003f */
[----:B------:R-:W-:Y:S02]  /*1370*/  UIMAD.WIDE.U32 UR12, UR45, UR12, URZ ;  /* 0x0000000c2d0c72a5 */ /* 0x000fe4000f8e003f */
[----:B------:R-:W-:Y:S01]  /*1380*/  @UP1 UIMAD UR19, UR36, UR17, UR9 ;  /* 0x00000011241312a4 */ /* 0x000fe2000f8e0209 */
[----:B------:R-:W-:Y:S02]  /*1390*/  @UP2 ULDC UR16, c[0x0][0x430] ;  /* 0x00010c0000102ab9 */ /* 0x000fe40000000800 */
[----:B------:R-:W-:Y:S01]  /*13a0*/  UMOV UR9, UR45 ;  /* 0x0000002d00097c82 */ /* 0x000fe20008000000 */
[----:B------:R-:W-:Y:S02]  /*13b0*/  @UP2 USHF.R.U32.HI UR9, URZ, UR16, UR13 ;  /* 0x000000103f092299 */ /* 0x000fe4000801160d */
[----:B------:R-:W-:Y:S02]  /*13c0*/  @UP0 UIADD3 UR11, UR11, UR18, URZ ;  /* 0x000000120b0b0290 */ /* 0x000fe4000fffe03f */
[----:B------:R-:W-:-:S02]  /*13d0*/  @UP0 USHF.R.S32.HI UR18, URZ, 0x1f, UR9 ;  /* 0x0000001f3f120899 */ /* 0x000fc40008011409 */
[----:B------:R-:W-:Y:S01]  /*13e0*/  @UP1 USHF.R.S32.HI UR20, URZ, 0x1f, UR9 ;  /* 0x0000001f3f141899 */ /* 0x000fe20008011409 */
[----:B------:R-:W-:Y:S01]  /*13f0*/  @UP0 ULDC.64 UR16, c[0x0][0x9b0] ;  /* 0x00026c0000100ab9 */ /* 0x000fe20000000a00 */
[----:B------:R-:W-:Y:S01]  /*1400*/  @UP1 ULDC.64 UR12, c[0x0][0x9c0] ;  /* 0x00027000000c1ab9 */ /* 0x000fe20000000a00 */
[----:B------:R-:W-:Y:S02]  /*1410*/  @UP1 UIADD3 UR15, UR15, UR19, URZ ;  /* 0x000000130f0f1290 */ /* 0x000fe4000fffe03f */
[----:B------:R-:W-:Y:S02]  /*1420*/  @UP0 UIMAD UR18, UR18, UR16, URZ ;  /* 0x00000010121202a4 */ /* 0x000fe4000f8e023f */
[----:B------:R-:W-:Y:S02]  /*1430*/  @UP1 UIMAD UR19, UR20, UR12, URZ ;  /* 0x0000000c141312a4 */ /* 0x000fe4000f8e023f */
[----:B------:R-:W-:Y:S02]  /*1440*/  @UP0 UIMAD.WIDE.U32 UR10, UR9, UR16, UR10 ;  /* 0x00000010090a02a5 */ /* 0x000fe4000f8e000a */
[----:B------:R-:W-:-:S02]  /*1450*/  @UP0 UIMAD UR17, UR9, UR17, UR18 ;  /* 0x00000011091102a4 */ /* 0x000fc4000f8e0212 */
[----:B------:R-:W-:Y:S02]  /*1460*/  @UP1 UIMAD.WIDE.U32 UR14, UR9, UR12, UR14 ;  /* 0x0000000c090e12a5 */ /* 0x000fe4000f8e000e */
[----:B------:R-:W-:Y:S02]  /*1470*/  @UP1 UIMAD UR9, UR9, UR13, UR19 ;  /* 0x0000000d090912a4 */ /* 0x000fe4000f8e0213 */
[----:B------:R-:W-:Y:S02]  /*1480*/  @UP0 UIADD3 UR11, UR11, UR17, URZ ;  /* 0x000000110b0b0290 */ /* 0x000fe4000fffe03f */
[----:B------:R-:W-:Y:S02]  /*1490*/  @UP0 ULEA UR6, UP3, UR10, UR6, 0x2 ;  /* 0x000000060a060291 */ /* 0x000fe4000f86103f */
[----:B------:R-:W-:Y:S02]  /*14a0*/  @UP1 UIADD3 UR9, UR15, UR9, URZ ;  /* 0x000000090f091290 */ /* 0x000fe4000fffe03f */
[----:B------:R-:W-:-:S02]  /*14b0*/  @UP1 ULEA UR4, UP4, UR14, UR4, 0x2 ;  /* 0x000000040e041291 */ /* 0x000fc4000f88103f */
[----:B------:R-:W-:Y:S01]  /*14c0*/  @UP0 ULEA.HI.X UR7, UR10, UR7, UR11, 0x2, UP3 ;  /* 0x000000070a070291 */ /* 0x000fe200098f140b */
[----:B------:R-:W-:Y:S01]  /*14d0*/  IMAD.U32 R6, RZ, RZ, UR6 ;  /* 0x00000006ff067e24 */ /* 0x000fe2000f8e00ff */
[----:B------:R-:W-:Y:S02]  /*14e0*/  @UP1 ULEA.HI.X UR5, UR14, UR5, UR9, 0x2, UP4 ;  /* 0x000000050e051291 */ /* 0x000fe4000a0f1409 */
[----:B------:R-:W-:Y:S01]  /*14f0*/  IMAD.U32 R8, RZ, RZ, UR4 ;  /* 0x00000004ff087e24 */ /* 0x000fe2000f8e00ff */
[----:B------:R-:W-:Y:S01]  /*1500*/  UIADD3 UR52, -UR52, UR8, URZ ;  /* 0x0000000834347290 */ /* 0x000fe2000fffe13f */
[----:B------:R-:W-:Y:S01]  /*1510*/  IMAD.U32 R7, RZ, RZ, UR7 ;  /* 0x00000007ff077e24 */ /* 0x000fe2000f8e00ff */
[----:B------:R-:W-:Y:S01]  /*1520*/  ULDC UR4, c[0x0][0x988] ;  /* 0x0002620000047ab9 */ /* 0x000fe20000000800 */
[----:B------:R-:W-:-:S03]  /*1530*/  IMAD.U32 R9, RZ, RZ, UR5 ;  /* 0x00000005ff097e24 */ /* 0x000fc6000f8e00ff */
[----:B------:R-:W2:Y:S04]  /*1540*/  @P0 LDG.E R3, desc[UR50][R6.64] ;  /* 0x0000003206030981 */ /* 0x000ea8000c1e1900 */
[----:B------:R0:W2:Y:S01]  /*1550*/  @P1 LDG.E R0, desc[UR50][R8.64] ;  /* 0x0000003208001981 */ /* 0x0000a2000c1e1900 */
[----:B------:R-:W-:Y:S01]  /*1560*/  UIADD3 UR5, UR52, 0xff, -UR53 ;  /* 0x000000ff34057890 */ /* 0x000fe2000fffe835 */
[----:B------:R-:W-:Y:S02]  /*1570*/  PLOP3.LUT P0, PT, PT, PT, PT, 0x80, 0x0 ;  /* 0x000000000000781c */ /* 0x000fe40003f0f070 */
[----:B------:R-:W-:Y:S01]  /*1580*/  CS2R R4, SRZ ;  /* 0x0000000000047805 */ /* 0x000fe2000001ff00 */
[----:B------:R-:W-:Y:S01]  /*1590*/  IMAD.MOV.U32 R151, RZ, RZ, RZ ;  /* 0x000000ffff977224 */ /* 0x000fe200078e00ff */
[----:B------:R-:W-:Y:S01]  /*15a0*/  ULEA UR6, UR54, UR5, 0x7 ;  /* 0x0000000536067291 */ /* 0x000fe2000f8e383f */
[----:B------:R-:W-:-:S02]  /*15b0*/  CS2R R30, SRZ ;  /* 0x00000000001e7805 */ /* 0x000fc4000001ff00 */
[----:B------:R-:W-:Y:S02]  /*15c0*/  CS2R R124, SRZ ;  /* 0x00000000007c7805 */ /* 0x000fe4000001ff00 */
[----:B------:R-:W-:Y:S01]  /*15d0*/  CS2R R120, SRZ ;  /* 0x0000000000787805 */ /* 0x000fe2000001ff00 */
[----:B------:R-:W-:Y:S01]  /*15e0*/  USHF.R.S32.HI UR7, URZ, 0x1f, UR6 ;  /* 0x0000001f3f077899 */ /* 0x000fe20008011406 */
[----:B------:R-:W-:Y:S02]  /*15f0*/  CS2R R34, SRZ ;  /* 0x0000000000227805 */ /* 0x000fe4000001ff00 */
[----:B------:R-:W-:Y:S02]  /*1600*/  CS2R R38, SRZ ;  /* 0x0000000000267805 */ /* 0x000fe4000001ff00 */
[----:B------:R-:W-:Y:S01]  /*1610*/  CS2R R116, SRZ ;  /* 0x0000000000747805 */ /* 0x000fe2000001ff00 */
[----:B------:R-:W-:Y:S01]  /*1620*/  ULEA.HI UR7, UR7, UR6, URZ, 0x7 ;  /* 0x0000000607077291 */ /* 0x000fe2000f8f383f */
[----:B------:R-:W-:-:S02]  /*1630*/  CS2R R112, SRZ ;  /* 0x0000000000707805 */ /* 0x000fc4000001ff00 */
[----:B------:R-:W-:Y:S01]  /*1640*/  CS2R R42, SRZ ;  /* 0x00000000002a7805 */ /* 0x000fe2000001ff00 */
[----:B------:R-:W-:Y:S01]  /*1650*/  @UP2 ULDC UR6, c[0x0][0x430] ;  /* 0x00010c0000062ab9 */ /* 0x000fe20000000800 */
[----:B------:R-:W-:Y:S01]  /*1660*/  USHF.R.S32.HI UR7, URZ, 0x7, UR7 ;  /* 0x000000073f077899 */ /* 0x000fe20008011407 */
        /* <DEDUP_REMOVED lines=50> */
[----:B0-----:R-:W-:Y:S02]  /*1990*/  CS2R R8, SRZ ;  /* 0x0000000000087805 */ /* 0x001fe4000001ff00 */
[----:B------:R-:W-:Y:S02]  /*19a0*/  CS2R R168, SRZ ;  /* 0x0000000000a87805 */ /* 0x000fe4000001ff00 */
[----:B------:R-:W-:-:S02]  /*19b0*/  CS2R R170, SRZ ;  /* 0x0000000000aa7805 */ /* 0x000fc4000001ff00 */
[----:B------:R-:W-:Y:S01]  /*19c0*/  CS2R R6, SRZ ;  /* 0x0000000000067805 */ /* 0x000fe2000001ff00 */
[----:B------:R-:W-:Y:S02]  /*19d0*/  IMAD.MOV.U32 R172, RZ, RZ, RZ ;  /* 0x000000ffffac7224 */ /* 0x000fe400078e00ff */
[----:B--2---:R-:W-:Y:S01]  /*19e0*/  FMUL.FTZ R0, R3, R0 ;  /* 0x0000000003007220 */ /* 0x004fe20000410000 */
[----:B------:R-:W-:-:S03]  /*19f0*/  CS2R R2, SRZ ;  /* 0x0000000000027805 */ /* 0x000fc6000001ff00 */
[----:B------:R-:W-:Y:S01]  /*1a00*/  FMUL.FTZ R0, R0, UR4 ;  /* 0x0000000400007c20 */ /* 0x000fe20008410000 */
[----:B------:R-:W-:-:S04]  /*1a10*/  UIADD3 UR4, UR52, 0x7f, URZ ;  /* 0x0000007f34047890 */ /* 0x000fc8000fffe03f */
[----:B------:R-:W-:Y:S01]  /*1a20*/  USHF.R.S32.HI UR5, URZ, 0x1f, UR4 ;  /* 0x0000001f3f057899 */ /* 0x000fe20008011404 */
[----:B------:R-:W-:-:S03]  /*1a30*/  R2UR UR38, R0 ;  /* 0x00000000002672ca */ /* 0x000fc600000e0000 */
[----:B------:R-:W-:-:S03]  /*1a40*/  ULEA.HI UR5, UR5, UR4, URZ, 0x7 ;  /* 0x0000000405057291 */ /* 0x000fc6000f8f383f */
[----:B------:R-:W-:Y:S01]  /*1a50*/  @UP2 ULDC UR4, c[0x0][0x42c] ;  /* 0x00010b0000042ab9 */ /* 0x000fe20000000800 */
[----:B------:R-:W-:-:S04]  /*1a60*/  USHF.R.S32.HI UR5, URZ, 0x7, UR5 ;  /* 0x000000073f057899 */ /* 0x000fc80008011405 */
[----:B------:R-:W-:-:S04]  /*1a70*/  UISETP.LT.AND UP0, UPT, UR5, UR7, UPT ;  /* 0x000000070500728c */ /* 0x000fc8000bf01270 */
[----:B------:R-:W-:Y:S02]  /*1a80*/  USEL UR55, UR5, UR7, UP0 ;  /* 0x0000000705377287 */ /* 0x000fe40008000000 */
[----:B------:R-:W-:Y:S02]  /*1a90*/  UIMAD.WIDE.U32 UR4, UR45, UR4, URZ ;  /* 0x000000042d0472a5 */ /* 0x000fe4000f8e003f */
[----:B------:R-:W-:Y:S02]  /*1aa0*/  UISETP.GE.AND UP0, UPT, UR55, 0x1, UPT ;  /* 0x000000013700788c */ /* 0x000fe4000bf06270 */
[----:B------:R-:W-:-:S04]  /*1ab0*/  @UP2 USHF.R.U32.HI UR45, URZ, UR6, UR5 ;  /* 0x000000063f2d2299 */ /* 0x000fc80008011605 */
[----:B------:R-:W-:-:S13]  /*1ac0*/  PLOP3.LUT P1, PT, PT, PT, UP0, 0x80, 0x0 ;  /* 0x000000000000781c */ /* 0x000fda0003f2f008 */
[----:B------:R-:W-:Y:S05]  /*1ad0*/  @!P1 BRA `(.L_x_2002) ;  /* 0x0000008c00489947 */ /* 0x000fea0003800000 */
        /* <DEDUP_REMOVED lines=31> */
.L_x_2003:
        /* <DEDUP_REMOVED lines=9> */
.L_x_2144:
[----:B------:R-:W-:Y:S05]  /*1d60*/  @!P0 BRA `(.L_x_2005) ;  /* 0x0000000000048947 */ /* 0x000fea0003800000 */
[----:B------:R-:W-:Y:S01]  /*1d70*/  BPT.TRAP 0x1 ;  /* 0x000000040000795c */ /* 0x000fe20000300000 */
.L_x_2005:
[----:B0-----:R-:W-:Y:S02]  /*1d80*/  IMAD.U32 R3, RZ, RZ, UR56 ;  /* 0x00000038ff037e24 */ /* 0x001fe4000f8e00ff */
[----:B------:R-:W-:-:S03]  /*1d90*/  IMAD.U32 R0, RZ, RZ, UR46 ;  /* 0x0000002eff007e24 */ /* 0x000fc6000f8e00ff */
[----:B------:R-:W-:Y:S02]  /*1da0*/  LEA R3, R3, UR41, 0x3 ;  /* 0x0000002903037c11 */ /* 0x000fe4000f8e18ff */
[----:B------:R-:W-:-:S04]  /*1db0*/  SHF.L.U32 R0, R0, 0x1f, RZ ;  /* 0x0000001f00007819 */ /* 0x000fc800000006ff */
[----:B------:R0:W1:Y:S01]  /*1dc0*/  SYNCS.PHASECHK.TRANS64.TRYWAIT P2, [R3+URZ+0x38830], R0 ;  /* 0x03883000030075a7 */ /* 0x000062000804017f */
[----:B------:R-:W-:Y:S05]  /*1dd0*/  @!P0 BRA `(.L_x_2006) ;  /* 0x0000000000048947 */ /* 0x000fea0003800000 */
[----:B------:R-:W-:Y:S01]  /*1de0*/  BPT.TRAP 0x1 ;  /* 0x000000040000795c */ /* 0x000fe20000300000 */
.L_x_2006:
[----:B------:R-:W2:Y:S01]  /*1df0*/  S2R R2, SR_TID.X ;  /* 0x0000000000027919 */ /* 0x000ea20000002100 */
[----:B------:R-:W-:Y:S01]  /*1e00*/  IMAD.MOV.U32 R151, RZ, RZ, RZ ;  /* 0x000000ffff977224 */ /* 0x000fe200078e00ff */
[----:B--2---:R-:W-:Y:S01]  /*1e10*/  LOP3.LUT P1, RZ, R2, 0x7f, RZ, 0xc0, !PT ;  /* 0x0000007f02ff7812 */ /* 0x004fe2000782c0ff */
[----:B-1----:R-:W-:-:S12]  /*1e20*/  @P2 BRA `(.L_x_2007) ;  /* 0x0000000000082947 */ /* 0x002fd80003800000 */
[----:B------:R-:W1:Y:S02]  /*1e30*/  SYNCS.PHASECHK.TRANS64.TRYWAIT P2, [R3+URZ+0x38830], R0 ;  /* 0x03883000030075a7 */ /* 0x000e64000804017f */
[----:B-1----:R-:W-:Y:S05]  /*1e40*/  @!P2 BRA `(.L_x_2008) ;  /* 0x0000011400c0a947 */ /* 0x002fea0003800000 */
.L_x_2007:
[----:B------:R-:W-:Y:S05]  /*1e50*/  WARPSYNC.ALL ;  /* 0x0000000000007948 */ /* 0x000fea0003800000 */
[----:B------:R-:W-:Y:S01]  /*1e60*/  UIADD3 UR4, UR41, 0x28400, URZ ;  /* 0x0002840029047890 */ /* 0x000fe2000fffe03f */
[----:B------:R-:W-:Y:S01]  /*1e70*/  WARPGROUP.ARRIVE ;  /* 0x00000000000079c5 */ /* 0x000fe20000000000 */
[----:B------:R-:W-:Y:S01]  /*1e80*/  ULOP3.LUT UR32, UR57, 0x10000, URZ, 0xfc, !UPT ;  /* 0x0001000039207892 */ /* 0x000fe2000f8efc3f */
[----:B------:R-:W-:Y:S01]  /*1e90*/  IMAD.U32 R7, RZ, RZ, UR54 ;  /* 0x00000036ff077e24 */ /* 0x000fe2000f8e00ff */
[----:B------:R-:W-:Y:S01]  /*1ea0*/  USHF.R.U32.HI UR4, URZ, 0x4, UR4 ;  /* 0x000000043f047899 */ /* 0x000fe20008011604 */
[----:B------:R-:W-:Y:S01]  /*1eb0*/  IMAD.U32 R13, RZ, RZ, UR38 ;  /* 0x00000026ff0d7e24 */ /* 0x000fe2000f8e00ff */
[----:B------:R-:W-:Y:S01]  /*1ec0*/  UMOV UR33, 0x40000040 ;  /* 0x4000004000217882 */ /* 0x000fe20000000000 */
[----:B------:R-:W-:Y:S01]  /*1ed0*/  UMOV UR35, 0x40000040 ;  /* 0x4000004000237882 */ /* 0x000fe20000000000 */
[----:B------:R-:W-:Y:S01]  /*1ee0*/  ULOP3.LUT UR4, UR4, 0x3fff, URZ, 0xc0, !UPT ;  /* 0x00003fff04047892 */ /* 0x000fe2000f8ec03f */
[----:B------:R-:W-:Y:S01]  /*1ef0*/  IMAD R6, R7, 0x80, R22 ;  /* 0x0000008007067824 */ /* 0x000fe200078e0216 */
[----:B------:R-:W-:Y:S01]  /*1f00*/  UMOV UR5, 0x40000040 ;  /* 0x4000004000057882 */ /* 0x000fe20000000000 */
[----:B------:R-:W-:Y:S01]  /*1f10*/  UMOV UR7, 0x40000040 ;  /* 0x4000004000077882 */ /* 0x000fe20000000000 */
[----:B------:R-:W-:Y:S01]  /*1f20*/  ULOP3.LUT UR49, UR4, 0x10000, URZ, 0xfc, !UPT ;  /* 0x0001000004317892 */ /* 0x000fe2000f8efc3f */
[----:B01----:R-:W-:Y:S01]  /*1f30*/  @!P1 VIADD R3, R3, 0x38840 ;  /* 0x0003884003039836 */ /* 0x003fe20000000000 */
[----:B------:R-:W-:Y:S01]  /*1f40*/  UIADD3 UR4, UR32, 0x2, URZ ;  /* 0x0000000220047890 */ /* 0x000fe2000fffe03f */
[--C-:B------:R-:W-:Y:S01]  /*1f50*/  IMAD.MOV.U32 R150, RZ, RZ, R151.reuse ;  /* 0x000000ffff967224 */ /* 0x100fe200078e0097 */
[----:B------:R-:W-:Y:S01]  /*1f60*/  ULEA UR34, UR56, UR49, 0xb ;  /* 0x0000003138227291 */ /* 0x000fe2000f8e583f */
[----:B------:R-:W-:Y:S01]  /*1f70*/  IMAD.MOV.U32 R149, RZ, RZ, R151 ;  /* 0x000000ffff957224 */ /* 0x000fe200078e0097 */
[----:B------:R-:W-:Y:S01]  /*1f80*/  UIADD3 UR8, UR32, 0x4, URZ ;  /* 0x0000000420087890 */ /* 0x000fe2000fffe03f */
[----:B------:R-:W-:Y:S01]  /*1f90*/  @!P1 PRMT R3, RZ, 0x654, R3 ;  /* 0x00000654ff039816 */ /* 0x000fe20000000003 */
        /* <DEDUP_REMOVED lines=37> */
[----:B------:R-:W-:Y:S01]  /*21f0*/  UIADD3 UR57, UR55, -0x2, URZ ;  /* 0xfffffffe37397890 */ /* 0x000fe2000fffe03f */
        /* <DEDUP_REMOVED lines=50> */
[----:B------:R-:W-:Y:S01]  /*2520*/  QGMMA.64x128x32.F32.E4M3.E4M3 R24, gdesc[UR4], R24, gsb0 ;  /* 0x01e00000041879f3 */ /* 0x000fe20008000818 */
[----:B------:R-:W-:Y:S02]  /*2530*/  UMOV UR6, 0xffffff80 ;  /* 0xffffff8000067882 */ /* 0x000fe40000000000 */
[----:B------:R-:W-:-:S04]  /*2540*/  UIMAD UR6, UR55, UR6, 0x80 ;  /* 0x00000080370674a4 */ /* 0x000fc8000f8e0206 */
[----:B------:R-:W-:-:S04]  /*2550*/  UIADD3 UR6, UR52, UR6, URZ ;  /* 0x0000000634067290 */ /* 0x000fc8000fffe03f */
[----:B------:R-:W-:Y:S02]  /*2560*/  UIADD3 UR7, -UR53, 0x1, UR6 ;  /* 0x0000000135077890 */ /* 0x000fe4000fffe106 */
[----:B------:R-:W-:Y:S01]  /*2570*/  IMAD.U32 R2, RZ, RZ, UR6 ;  /* 0x00000006ff027e24 */ /* 0x000fe2000f8e00ff */
[----:B------:R-:W-:-:S03]  /*2580*/  UIADD3 UR6, UR52, -UR53, URZ ;  /* 0x8000003534067290 */ /* 0x000fc6000fffe03f */
[----:B------:R-:W-:Y:S01]  /*2590*/  IMAD.U32 R0, RZ, RZ, UR7 ;  /* 0x00000007ff007e24 */ /* 0x000fe2000f8e00ff */
[----:B------:R-:W-:Y:S01]  /*25a0*/  ULEA UR6, UR54, UR6, 0x7 ;  /* 0x0000000636067291 */ /* 0x000fe2000f8e383f */
[C---:B------:R-:W-:Y:S02]  /*25b0*/  IMAD R2, R17.reuse, -0x2, R2 ;  /* 0xfffffffe11027824 */ /* 0x040fe400078e0202 */
[----:B------:R-:W-:Y:S01]  /*25c0*/  IMAD R5, R17, -0x2, R0 ;  /* 0xfffffffe11057824 */ /* 0x000fe200078e0200 */
[----:B------:R-:W-:-:S04]  /*25d0*/  USHF.R.S32.HI UR7, URZ, 0x1f, UR6 ;  /* 0x0000001f3f077899 */ /* 0x000fc80008011406 */
[----:B------:R-:W-:Y:S01]  /*25e0*/  IADD3 R7, R5, 0x8, R6 ;  /* 0x0000000805077810 */ /* 0x000fe20007ffe006 */
[----:B------:R-:W-:-:S03]  /*25f0*/  ULEA.HI UR7, UR7, UR6, URZ, 0x7 ;  /* 0x0000000607077291 */ /* 0x000fc6000f8f383f */
[----:B------:R-:W-:Y:S01]  /*2600*/  VIMNMX R7, R2, R7, PT ;  /* 0x0000000702077248 */ /* 0x000fe20003fe0100 */
[----:B------:R-:W-:Y:S01]  /*2610*/  USHF.R.S32.HI UR7, URZ, 0x7, UR7 ;  /* 0x000000073f077899 */ /* 0x000fe20008011407 */
[----:B------:R-:W-:Y:S02]  /*2620*/  VIADDMNMX R2, R6, R5, R2, PT ;  /* 0x0000000506027246 */ /* 0x000fe40003800102 */
[C---:B------:R-:W-:Y:S01]  /*2630*/  ISETP.GT.AND P2, PT, R7.reuse, RZ, PT ;  /* 0x000000ff0700720c */ /* 0x040fe20003f44270 */
[----:B------:R-:W-:Y:S01]  /*2640*/  UISETP.LT.AND UP0, UPT, URZ, UR7, UPT ;  /* 0x000000073f00728c */ /* 0x000fe2000bf01270 */
[C---:B------:R-:W-:Y:S02]  /*2650*/  ISETP.GT.AND P3, PT, R7.reuse, 0x1, PT ;  /* 0x000000010700780c */ /* 0x040fe40003f64270 */
[----:B------:R-:W-:Y:S01]  /*2660*/  ISETP.GT.AND P4, PT, R7, 0x8, PT ;  /* 0x000000080700780c */ /* 0x000fe20003f84270 */
[----:B------:R-:W-:-:S04]  /*2670*/  USEL UR55, URZ, UR7, !UP0 ;  /* 0x000000073f377287 */ /* 0x000fc8000c000000 */
[----:B------:R-:W-:Y:S01]  /*2680*/  UISETP.GE.AND UP0, UPT, UR57, UR55, UPT ;  /* 0x000000373900728c */ /* 0x000fe2000bf06270 */
        /* <DEDUP_REMOVED lines=19> */
[----:B------:R-:W-:Y:S01]  /*27c0*/  FSEL R26, R26, -INF , P2 ;  /* 0xff8000001a1a7808 */ /* 0x000fe20001000000 */
[----:B------:R0:W-:Y:S01]  /*27d0*/  @!P1 SYNCS.ARRIVE.TRANS64.RED.A1T0 RZ, [R3+URZ], RZ ;  /* 0x000000ff03ff99a7 */ /* 0x0001e2000810043f */
[----:B------:R-:W-:Y:S02]  /*27e0*/  FSEL R27, R27, -INF , P3 ;  /* 0xff8000001b1b7808 */ /* 0x000fe40001800000 */
[----:B------:R-:W-:Y:S02]  /*27f0*/  ISETP.GT.AND P2, PT, R7, 0x9, PT ;  /* 0x000000090700780c */ /* 0x000fe40003f44270 */
[----:B------:R-:W-:-:S02]  /*2800*/  FSEL R8, R30, -INF , P4 ;  /* 0xff8000001e087808 */ /* 0x000fc40002000000 */
[----:B------:R-:W-:Y:S02]  /*2810*/  FMNMX.FTZ R11, R26, R27, !PT ;  /* 0x0000001b1a0b7209 */ /* 0x000fe40007810000 */
[----:B------:R-:W-:Y:S02]  /*2820*/  ISETP.GT.AND P3, PT, R7, 0x10, PT ;  /* 0x000000100700780c */ /* 0x000fe40003f64270 */
[----:B------:R-:W-:Y:S02]  /*2830*/  FSEL R9, R31, -INF , P2 ;  /* 0xff8000001f097808 */ /* 0x000fe40001000000 */
[----:B------:R-:W-:Y:S02]  /*2840*/  FMNMX.FTZ R0, R8, R11, !PT ;  /* 0x0000000b08007209 */ /* 0x000fe40007810000 */
        /* <DEDUP_REMOVED lines=81> */
[----:B------:R-:W-:Y:S02]  /*2d60*/  FSEL R87, R87, -INF , P2 ;  /* 0xff80000057577808 */ /* 0x000fe40001000000 */
[----:B------:R-:W-:Y:S02]  /*2d70*/  FMNMX.FTZ R0, R86, R7, !PT ;  /* 0x0000000756007209 */ /* 0x000fe40007810000 */
[C---:B------:R-:W-:Y:S02]  /*2d80*/  ISETP.GT.AND P3, PT, R2.reuse, 0x1, PT ;  /* 0x000000010200780c */ /* 0x040fe40003f64270 */
[----:B------:R-:W-:Y:S02]  /*2d90*/  FMNMX.FTZ R7, R87, R0, !PT ;  /* 0x0000000057077209 */ /* 0x000fe40007810000 */
[----:B------:R-:W-:-:S02]  /*2da0*/  ISETP.GT.AND P4, PT, R2, 0x8, PT ;  /* 0x000000080200780c */ /* 0x000fc40003f84270 */
[----:B------:R-:W-:Y:S01]  /*2db0*/  FSEL R31, R25, -INF , P3 ;  /* 0xff800000191f7808 */ /* 0x000fe20001800000 */
[----:B------:R-:W1:Y:S01]  /*2dc0*/  SHFL.BFLY PT, R0, R7, 0x2, 0x1f ;  /* 0x0c401f0007007f89 */ /* 0x000e6200000e0000 */
[----:B------:R-:W-:Y:S02]  /*2dd0*/  FSEL R28, R28, -INF , P4 ;  /* 0xff8000001c1c7808 */ /* 0x000fe40002000000 */
[----:B------:R-:W-:-:S04]  /*2de0*/  ISETP.GT.AND P3, PT, R2, 0x10, PT ;  /* 0x000000100200780c */ /* 0x000fc80003f64270 */
[----:B------:R-:W-:Y:S02]  /*2df0*/  FSEL R32, R32, -INF , P3 ;  /* 0xff80000020207808 */ /* 0x000fe40001800000 */
[----:B------:R-:W-:-:S04]  /*2e00*/  ISETP.GT.AND P3, PT, R2, 0x18, PT ;  /* 0x000000180200780c */ /* 0x000fc80003f64270 */
[----:B------:R-:W-:Y:S02]  /*2e10*/  FSEL R36, R36, -INF , P3 ;  /* 0xff80000024247808 */ /* 0x000fe40001800000 */
[----:B------:R-:W-:-:S04]  /*2e20*/  ISETP.GT.AND P3, PT, R2, 0x20, PT ;  /* 0x000000200200780c */ /* 0x000fc80003f64270 */
[----:B------:R-:W-:Y:S02]  /*2e30*/  FSEL R40, R40, -INF , P3 ;  /* 0xff80000028287808 */ /* 0x000fe40001800000 */
[----:B------:R-:W-:Y:S02]  /*2e40*/  ISETP.GT.AND P3, PT, R2, 0x28, PT ;  /* 0x000000280200780c */ /* 0x000fe40003f64270 */
[----:B-1----:R-:W-:Y:S02]  /*2e50*/  FMNMX.FTZ R11, R7, R0, !PT ;  /* 0x00000000070b7209 */ /* 0x002fe40007810000 */
[----:B------:R-:W-:Y:S02]  /*2e60*/  FSEL R44, R44, -INF , P3 ;  /* 0xff8000002c2c7808 */ /* 0x000fe40001800000 */
[----:B------:R-:W-:Y:S01]  /*2e70*/  ISETP.GT.AND P3, PT, R2, 0x30, PT ;  /* 0x000000300200780c */ /* 0x000fe20003f64270 */
[----:B------:R-:W1:Y:S03]  /*2e80*/  SHFL.BFLY PT, R0, R11, 0x1, 0x1f ;  /* 0x0c201f000b007f89 */ /* 0x000e6600000e0000 */
        /* <DEDUP_REMOVED lines=26> */
[----:B------:R-:W-:-:S01]  /*3030*/  FFMA.FTZ R35, R35, UR38, -R88 ;  /* 0x0000002623237c23 */ /* 0x000fc20008010858 */
[----:B------:R-:W-:Y:S01]  /*3040*/  ISETP.GT.AND P2, PT, R2, 0x11, PT ;  /* 0x000000110200780c */ /* 0x000fe20003f44270 */
[----:B------:R1:W-:Y:S01]  /*3050*/  MUFU.EX2 R7, R11 ;  /* 0x0000000b00077308 */ /* 0x0003e20000000800 */
[----:B------:R-:W-:Y:S01]  /*3060*/  FMNMX.FTZ R9, R34, R9, !PT ;  /* 0x0000000922097209 */ /* 0x000fe20007810000 */
        /* <DEDUP_REMOVED lines=15> */
[----:B-1----:R-:W-:Y:S01]  /*3160*/  FMNMX.FTZ R11, R37, R10, !PT ;  /* 0x0000000a250b7209 */ /* 0x002fe20007810000 */
[--C-:B------:R-:W-:Y:S01]  /*3170*/  FFMA.FTZ R10, R38, UR38, -R88.reuse ;  /* 0x00000026260a7c23 */ /* 0x100fe20008010858 */
[----:B------:R-:W-:Y:S01]  /*3180*/  FSEL R41, R41, -INF , P2 ;  /* 0xff80000029297808 */ /* 0x000fe20001000000 */
[--C-:B------:R-:W-:Y:S01]  /*3190*/  FFMA.FTZ R29, R59, UR38, -R88.reuse ;  /* 0x000000263b1d7c23 */ /* 0x100fe20008010858 */
[----:B------:R-:W-:Y:S01]  /*31a0*/  FMNMX.FTZ R12, R40, R11, !PT ;  /* 0x0000000b280c7209 */ /* 0x000fe20007810000 */
[--C-:B------:R-:W-:Y:S01]  /*31b0*/  FFMA.FTZ R62, R62, UR38, -R88.reuse ;  /* 0x000000263e3e7c23 */ /* 0x100fe20008010858 */
[----:B------:R-:W-:Y:S01]  /*31c0*/  ISETP.GT.AND P2, PT, R2, 0x29, PT ;  /* 0x000000290200780c */ /* 0x000fe20003f44270 */
[----:B------:R-:W1:Y:S01]  /*31d0*/  MUFU.EX2 R5, R5 ;  /* 0x0000000500057308 */ /* 0x000e620000000800 */
[----:B------:R-:W-:Y:S01]  /*31e0*/  FMNMX.FTZ R11, R41, R12, !PT ;  /* 0x0000000c290b7209 */ /* 0x000fe20007810000 */
[--C-:B------:R-:W-:Y:S01]  /*31f0*/  FFMA.FTZ R63, R63, UR38, -R88.reuse ;  /* 0x000000263f3f7c23 */ /* 0x100fe20008010858 */
[----:B------:R-:W-:Y:S01]  /*3200*/  FSEL R45, R45, -INF , P2 ;  /* 0xff8000002d2d7808 */ /* 0x000fe20001000000 */
[--C-:B------:R-:W-:Y:S01]  /*3210*/  FFMA.FTZ R66, R66, UR38, -R88.reuse ;  /* 0x0000002642427c23 */ /* 0x100fe20008010858 */
[----:B------:R-:W-:Y:S01]  /*3220*/  FMNMX.FTZ R12, R44, R11, !PT ;  /* 0x0000000b2c0c7209 */ /* 0x000fe20007810000 */
[--C-:B------:R-:W-:Y:S01]  /*3230*/  FFMA.FTZ R67, R67, UR38, -R88.reuse ;  /* 0x0000002643437c23 */ /* 0x100fe20008010858 */
[----:B------:R-:W-:Y:S01]  /*3240*/  ISETP.GT.AND P2, PT, R2, 0x31, PT ;  /* 0x000000310200780c */ /* 0x000fe20003f44270 */
[----:B------:R-:W2:Y:S01]  /*3250*/  MUFU.EX2 R6, R6 ;  /* 0x0000000600067308 */ /* 0x000ea20000000800 */
[----:B------:R-:W-:Y:S01]  /*3260*/  FMNMX.FTZ R11, R45, R12, !PT ;  /* 0x0000000c2d0b7209 */ /* 0x000fe20007810000 */
[--C-:B------:R-:W-:Y:S01]  /*3270*/  FFMA.FTZ R70, R70, UR38, -R88.reuse ;  /* 0x0000002646467c23 */ /* 0x100fe20008010858 */
[----:B------:R-:W-:Y:S01]  /*3280*/  FSEL R49, R49, -INF , P2 ;  /* 0xff80000031317808 */ /* 0x000fe20001000000 */
[--C-:B------:R-:W-:Y:S01]  /*3290*/  FFMA.FTZ R71, R71, UR38, -R88.reuse ;  /* 0x0000002647477c23 */ /* 0x100fe20008010858 */
[----:B------:R-:W-:Y:S01]  /*32a0*/  FMNMX.FTZ R12, R48, R11, !PT ;  /* 0x0000000b300c7209 */ /* 0x000fe20007810000 */
[--C-:B------:R-:W-:Y:S01]  /*32b0*/  FFMA.FTZ R78, R78, UR38, -R88.reuse ;  /* 0x000000264e4e7c23 */ /* 0x100fe20008010858 */
[----:B------:R-:W-:Y:S01]  /*32c0*/  ISETP.GT.AND P2, PT, R2, 0x39, PT ;  /* 0x000000390200780c */ /* 0x000fe20003f44270 */
[----:B------:R-:W3:Y:S01]  /*32d0*/  MUFU.EX2 R8, R8 ;  /* 0x0000000800087308 */ /* 0x000ee20000000800 */
[----:B------:R-:W-:Y:S01]  /*32e0*/  FMNMX.FTZ R15, R49, R12, !PT ;  /* 0x0000000c310f7209 */ /* 0x000fe20007810000 */
[--C-:B------:R-:W-:Y:S01]  /*32f0*/  FFMA.FTZ R12, R43, UR38, -R88.reuse ;  /* 0x000000262b0c7c23 */ /* 0x100fe20008010858 */
[----:B------:R-:W-:Y:S01]  /*3300*/  FSEL R53, R53, -INF , P2 ;  /* 0xff80000035357808 */ /* 0x000fe20001000000 */
[----:B-1----:R-:W-:Y:S01]  /*3310*/  FADD.FTZ R47, R4, R5 ;  /* 0x00000005042f7221 */ /* 0x002fe20000010000 */
        /* <DEDUP_REMOVED lines=11> */
[----:B------:R2:W-:Y:S01]  /*33d0*/  MUFU.EX2 R11, R42 ;  /* 0x0000002a000b7308 */ /* 0x0005e20000000800 */
[----:B------:R-:W-:Y:S01]  /*33e0*/  FMNMX.FTZ R15, R57, R20, !PT ;  /* 0x00000014390f7209 */ /* 0x000fe20007810000 */
[--C-:B------:R-:W-:Y:S01]  /*33f0*/  FFMA.FTZ R87, R87, UR38, -R88.reuse ;  /* 0x0000002657577c23 */ /* 0x100fe20008010858 */
[----:B------:R-:W-:Y:S01]  /*3400*/  FSEL R61, R61, -INF , P2 ;  /* 0xff8000003d3d7808 */ /* 0x000fe20001000000 */
[----:B------:R-:W-:Y:S01]  /*3410*/  FFMA.FTZ R83, R83, UR38, -R88 ;  /* 0x0000002653537c23 */ /* 0x000fe20008010858 */
[----:B------:R-:W-:Y:S01]  /*3420*/  FMNMX.FTZ R20, R60, R15, !PT ;  /* 0x0000000f3c147209 */ /* 0x000fe20007810000 */
[----:B------:R-:W-:Y:S01]  /*3430*/  IMAD.MOV.U32 R59, RZ, RZ, R151 ;  /* 0x000000ffff3b7224 */ /* 0x000fe200078e0097 */
[----:B------:R-:W-:Y:S01]  /*3440*/  ISETP.GT.AND P2, PT, R2, 0x51, PT ;  /* 0x000000510200780c */ /* 0x000fe20003f44270 */
[----:B------:R-:W1:Y:S01]  /*3450*/  MUFU.EX2 R13, R13 ;  /* 0x0000000d000d7308 */ /* 0x000e620000000800 */
[----:B------:R-:W-:Y:S01]  /*3460*/  FMNMX.FTZ R15, R61, R20, !PT ;  /* 0x000000143d0f7209 */ /* 0x000fe20007810000 */
[----:B--2---:R-:W-:Y:S01]  /*3470*/  FADD.FTZ R42, R6, R47 ;  /* 0x0000002f062a7221 */ /* 0x004fe20000010000 */
[----:B------:R-:W-:Y:S01]  /*3480*/  FSEL R65, R65, -INF , P2 ;  /* 0xff80000041417808 */ /* 0x000fe20001000000 */
[----:B------:R-:W-:Y:S01]  /*3490*/  IMAD.MOV.U32 R46, RZ, RZ, R151 ;  /* 0x000000ffff2e7224 */ /* 0x000fe200078e0097 */
[----:B------:R-:W-:Y:S01]  /*34a0*/  FMNMX.FTZ R20, R64, R15, !PT ;  /* 0x0000000f40147209 */ /* 0x000fe20007810000 */
[----:B------:R-:W-:Y:S01]  /*34b0*/  FADD.FTZ R47, R7, R42 ;  /* 0x0000002a072f7221 */ /* 0x000fe20000010000 */
[----:B------:R-:W-:Y:S01]  /*34c0*/  ISETP.GT.AND P2, PT, R2, 0x59, PT ;  /* 0x000000590200780c */ /* 0x000fe20003f44270 */
[----:B------:R-:W-:Y:S01]  /*34d0*/  MUFU.EX2 R12, R12 ;  /* 0x0000000c000c7308 */ /* 0x000fe20000000800 */
[----:B------:R-:W-:Y:S01]  /*34e0*/  FMNMX.FTZ R25, R65, R20, !PT ;  /* 0x0000001441197209 */ /* 0x000fe20007810000 */
[----:B---3--:R-:W-:Y:S01]  /*34f0*/  FADD.FTZ R42, R8, R47 ;  /* 0x0000002f082a7221 */ /* 0x008fe20000010000 */
[----:B------:R-:W-:Y:S01]  /*3500*/  ISETP.GT.AND P3, PT, R2, 0x60, PT ;  /* 0x000000600200780c */ /* 0x000fe20003f64270 */
[----:B------:R-:W-:Y:S01]  /*3510*/  FFMA.FTZ R20, R51, UR38, -R88 ;  /* 0x0000002633147c23 */ /* 0x000fe20008010858 */
[----:B------:R-:W-:Y:S01]  /*3520*/  FSEL R69, R69, -INF , P2 ;  /* 0xff80000045457808 */ /* 0x000fe20001000000 */
[--C-:B------:R-:W-:Y:S01]  /*3530*/  IMAD.MOV.U32 R51, RZ, RZ, R151.reuse ;  /* 0x000000ffff337224 */ /* 0x100fe200078e0097 */
[----:B------:R-:W-:Y:S01]  /*3540*/  FMNMX.FTZ R24, R68, R25, !PT ;  /* 0x0000001944187209 */ /* 0x000fe20007810000 */
[----:B------:R-:W-:Y:S01]  /*3550*/  MUFU.EX2 R14, R14 ;  /* 0x0000000e000e7308 */ /* 0x000fe20000000800 */
[----:B------:R-:W-:Y:S01]  /*3560*/  ISETP.GT.AND P2, PT, R2, 0x61, PT ;  /* 0x000000610200780c */ /* 0x000fe20003f44270 */
[----:B------:R-:W-:Y:S01]  /*3570*/  IMAD.MOV.U32 R47, RZ, RZ, R151 ;  /* 0x000000ffff2f7224 */ /* 0x000fe200078e0097 */
[----:B------:R-:W-:-:S02]  /*3580*/  FSEL R72, R72, -INF , P3 ;  /* 0xff80000048487808 */ /* 0x000fc40001800000 */
[----:B------:R-:W-:Y:S02]  /*3590*/  FMNMX.FTZ R25, R69, R24, !PT ;  /* 0x0000001845197209 */ /* 0x000fe40007810000 */
[----:B------:R-:W-:Y:S01]  /*35a0*/  ISETP.GT.AND P3, PT, R2, 0x68, PT ;  /* 0x000000680200780c */ /* 0x000fe20003f64270 */
[----:B------:R-:W2:Y:S01]  /*35b0*/  MUFU.EX2 R21, R21 ;  /* 0x0000001500157308 */ /* 0x000ea20000000800 */
[----:B------:R-:W-:Y:S02]  /*35c0*/  FSEL R73, R73, -INF , P2 ;  /* 0xff80000049497808 */ /* 0x000fe40001000000 */
[----:B------:R-:W-:Y:S02]  /*35d0*/  FMNMX.FTZ R24, R72, R25, !PT ;  /* 0x0000001948187209 */ /* 0x000fe40007810000 */
[----:B------:R-:W-:Y:S02]  /*35e0*/  ISETP.GT.AND P2, PT, R2, 0x69, PT ;  /* 0x000000690200780c */ /* 0x000fe40003f44270 */
[----:B------:R-:W-:Y:S01]  /*35f0*/  FSEL R76, R76, -INF , P3 ;  /* 0xff8000004c4c7808 */ /* 0x000fe20001800000 */
[----:B------:R3:W-:Y:S01]  /*3600*/  MUFU.EX2 R15, R50 ;  /* 0x00000032000f7308 */ /* 0x0007e20000000800 */
[----:B------:R-:W-:-:S02]  /*3610*/  FMNMX.FTZ R25, R73, R24, !PT ;  /* 0x0000001849197209 */ /* 0x000fc40007810000 */
[----:B------:R-:W-:Y:S02]  /*3620*/  ISETP.GT.AND P3, PT, R2, 0x70, PT ;  /* 0x000000700200780c */ /* 0x000fe40003f64270 */
[----:B------:R-:W-:Y:S02]  /*3630*/  FSEL R77, R77, -INF , P2 ;  /* 0xff8000004d4d7808 */ /* 0x000fe40001000000 */
[----:B------:R-:W-:Y:S01]  /*3640*/  FMNMX.FTZ R24, R76, R25, !PT ;  /* 0x000000194c187209 */ /* 0x000fe20007810000 */
[----:B------:R-:W-:Y:S01]  /*3650*/  MUFU.EX2 R20, R20 ;  /* 0x0000001400147308 */ /* 0x000fe20000000800 */
[----:B------:R-:W-:Y:S01]  /*3660*/  ISETP.GT.AND P2, PT, R2, 0x71, PT ;  /* 0x000000710200780c */ /* 0x000fe20003f44270 */
[----:B---3--:R-:W-:Y:S01]  /*3670*/  IMAD.MOV.U32 R50, RZ, RZ, R151 ;  /* 0x000000ffff327224 */ /* 0x008fe200078e0097 */
[----:B------:R-:W-:Y:S02]  /*3680*/  FSEL R80, R80, -INF , P3 ;  /* 0xff80000050507808 */ /* 0x000fe40001800000 */
[----:B------:R-:W-:Y:S01]  /*3690*/  FMNMX.FTZ R25, R77, R24, !PT ;  /* 0x000000184d197209 */ /* 0x000fe20007810000 */
[----:B------:R-:W-:-:S01]  /*36a0*/  FFMA.FTZ R24, R58, UR38, -R88 ;  /* 0x000000263a187c23 */ /* 0x000fc20008010858 */
[----:B------:R-:W-:Y:S01]  /*36b0*/  ISETP.GT.AND P3, PT, R2, 0x78, PT ;  /* 0x000000780200780c */ /* 0x000fe20003f64270 */
[----:B------:R-:W-:Y:S01]  /*36c0*/  MUFU.EX2 R54, R54 ;  /* 0x0000003600367308 */ /* 0x000fe20000000800 */
[----:B------:R-:W-:Y:S01]  /*36d0*/  FSEL R81, R81, -INF , P2 ;  /* 0xff80000051517808 */ /* 0x000fe20001000000 */
[----:B------:R-:W-:Y:S01]  /*36e0*/  IMAD.MOV.U32 R58, RZ, RZ, R151 ;  /* 0x000000ffff3a7224 */ /* 0x000fe200078e0097 */
[----:B------:R-:W-:-:S02]  /*36f0*/  FMNMX.FTZ R26, R80, R25, !PT ;  /* 0x00000019501a7209 */ /* 0x000fc40007810000 */
[----:B------:R-:W-:Y:S02]  /*3700*/  ISETP.GT.AND P2, PT, R2, 0x79, PT ;  /* 0x000000790200780c */ /* 0x000fe40003f44270 */
[----:B------:R-:W-:Y:S01]  /*3710*/  FSEL R84, R84, -INF , P3 ;  /* 0xff80000054547808 */ /* 0x000fe20001800000 */
[----:B------:R-:W-:Y:S01]  /*3720*/  MUFU.EX2 R55, R55 ;  /* 0x0000003700377308 */ /* 0x000fe20000000800 */
[----:B------:R-:W-:Y:S02]  /*3730*/  FMNMX.FTZ R25, R81, R26, !PT ;  /* 0x0000001a51197209 */ /* 0x000fe40007810000 */
[----:B------:R-:W-:Y:S02]  /*3740*/  FSEL R85, R85, -INF , P2 ;  /* 0xff80000055557808 */ /* 0x000fe40001000000 */
[----:B------:R-:W-:Y:S02]  /*3750*/  FMNMX.FTZ R2, R84, R25, !PT ;  /* 0x0000001954027209 */ /* 0x000fe40007810000 */
[----:B------:R-:W-:Y:S01]  /*3760*/  F2FP.SATFINITE.E4M3.F32.PACK_AB_MERGE_C R229, R7, R6, RZ ;  /* 0x0000000607e5723e */ /* 0x000fe200048070ff */
[----:B------:R-:W-:Y:S01]  /*3770*/  MUFU.EX2 R24, R24 ;  /* 0x0000001800187308 */ /* 0x000fe20000000800 */
[----:B------:R-:W-:-:S02]  /*3780*/  FMNMX.FTZ R2, R85, R2, !PT ;  /* 0x0000000255027209 */ /* 0x000fc40007810000 */
[----:B-1----:R-:W-:Y:S02]  /*3790*/  F2FP.SATFINITE.E4M3.F32.PACK_AB_MERGE_C R231, R13, R10, RZ ;  /* 0x0000000a0de7723e */ /* 0x002fe400048070ff */
[----:B------:R-:W-:Y:S01]  /*37a0*/  F2FP.SATFINITE.E4M3.F32.PACK_AB_MERGE_C R229, R5, R4, R229 ;  /* 0x0000000405e5723e */ /* 0x000fe200048070e5 */
[----:B------:R-:W1:Y:S01]  /*37b0*/  SHFL.BFLY PT, R25, R2, 0x2, 0x1f ;  /* 0x0c401f0002197f89 */ /* 0x000e6200000e0000 */
[----:B--2---:R-:W-:Y:S01]  /*37c0*/  F2FP.SATFINITE.E4M3.F32.PACK_AB_MERGE_C R225, R21, R14, RZ ;  /* 0x0000000e15e1723e */ /* 0x004fe200048070ff */
[----:B------:R-:W-:Y:S01]  /*37d0*/  MUFU.EX2 R29, R29 ;  /* 0x0000001d001d7308 */ /* 0x000fe20000000800 */
[----:B------:R-:W-:Y:S02]  /*37e0*/  F2FP.SATFINITE.E4M3.F32.PACK_AB_MERGE_C R231, R9, R8, R231 ;  /* 0x0000000809e7723e */ /* 0x000fe400048070e7 */
[----:B------:R-:W-:-:S05]  /*37f0*/  F2FP.SATFINITE.E4M3.F32.PACK_AB_MERGE_C R225, R12, R11, R225 ;  /* 0x0000000b0ce1723e */ /* 0x000fca00048070e1 */
[----:B------:R-:W-:Y:S08]  /*3800*/  MUFU.EX2 R62, R62 ;  /* 0x0000003e003e7308 */ /* 0x000ff00000000800 */
[----:B------:R-:W-:Y:S01]  /*3810*/  MUFU.EX2 R63, R63 ;  /* 0x0000003f003f7308 */ /* 0x000fe20000000800 */
[----:B-1----:R-:W-:Y:S01]  /*3820*/  FMNMX.FTZ R26, R2, R25, !PT ;  /* 0x00000019021a7209 */ /* 0x002fe20007810000 */
[----:B------:R-:W-:-:S06]  /*3830*/  FFMA.FTZ R25, R82, UR38, -R88 ;  /* 0x0000002652197c23 */ /* 0x000fcc0008010858 */
[----:B------:R-:W-:Y:S01]  /*3840*/  MUFU.EX2 R66, R66 ;  /* 0x0000004200427308 */ /* 0x000fe20000000800 */
[----:B------:R-:W-:Y:S01]  /*3850*/  IMAD.MOV.U32 R82, RZ, RZ, R151 ;  /* 0x000000ffff527224 */ /* 0x000fe200078e0097 */
[----:B------:R-:W1:Y:S06]  /*3860*/  SHFL.BFLY PT, R27, R26, 0x1, 0x1f ;  /* 0x0c201f001a1b7f89 */ /* 0x000e6c00000e0000 */
[----:B------:R-:W-:Y:S08]  /*3870*/  MUFU.EX2 R67, R67 ;  /* 0x0000004300437308 */ /* 0x000ff00000000800 */
[----:B------:R-:W-:Y:S08]  /*3880*/  MUFU.EX2 R70, R70 ;  /* 0x0000004600467308 */ /* 0x000ff00000000800 */
[----:B------:R-:W-:Y:S01]  /*3890*/  MUFU.EX2 R71, R71 ;  /* 0x0000004700477308 */ /* 0x000fe20000000800 */
[----:B-1----:R-:W-:Y:S01]  /*38a0*/  FMNMX.FTZ R2, R26, R27, !PT ;  /* 0x0000001b1a027209 */ /* 0x002fe20007810000 */
[----:B------:R-:W-:-:S02]  /*38b0*/  IMAD.U32 R27, RZ, RZ, UR38 ;  /* 0x00000026ff1b7e24 */ /* 0x000fc4000f8e00ff */
[----:B------:R-:W-:-:S01]  /*38c0*/  FFMA.FTZ R26, R86, UR38, -R88 ;  /* 0x00000026561a7c23 */ /* 0x000fc20008010858 */
[--C-:B------:R-:W-:Y:S01]  /*38d0*/  IMAD.MOV.U32 R88, RZ, RZ, R151.reuse ;  /* 0x000000ffff587224 */ /* 0x100fe200078e0097 */
[C---:B------:R-:W-:Y:S01]  /*38e0*/  FSETP.NEU.FTZ.AND P2, PT, R2.reuse, -INF , PT ;  /* 0xff8000000200780b */ /* 0x040fe20003f5d000 */
[----:B------:R-:W-:Y:S01]  /*38f0*/  FFMA.FTZ R27, R2, R27, -8 ;  /* 0xc1000000021b7423 */ /* 0x000fe2000001001b */
[----:B------:R-:W-:Y:S01]  /*3900*/  MUFU.EX2 R78, R78 ;  /* 0x0000004e004e7308 */ /* 0x000fe20000000800 */
[----:B------:R-:W-:-:S03]  /*3910*/  IMAD.MOV.U32 R86, RZ, RZ, R151 ;  /* 0x000000ffff567224 */ /* 0x000fc600078e0097 */
[----:B------:R-:W-:Y:S02]  /*3920*/  FSEL R35, R27, RZ, P2 ;  /* 0x000000ff1b237208 */ /* 0x000fe40001000000 */
[----:B------:R-:W-:Y:S02]  /*3930*/  PLOP3.LUT P2, PT, PT, PT, UP0, 0x80, 0x0 ;  /* 0x000000000000781c */ /* 0x000fe40003f4f008 */
        /* <DEDUP_REMOVED lines=32> */
[----:B------:R2:W3:Y:S01]  /*3b40*/  MUFU.EX2 R39, R34 ;  /* 0x0000002200277308 */ /* 0x0004e20000000800 */
[----:B-1----:R-:W-:-:S01]  /*3b50*/  FADD.FTZ R43, R30, R31 ;  /* 0x0000001f1e2b7221 */ /* 0x002fc20000010000 */
[--C-:B------:R-:W-:Y:S01]  /*3b60*/  FFMA.FTZ R80, R80, UR38, -R35.reuse ;  /* 0x0000002650507c23 */ /* 0x100fe20008010823 */
[----:B------:R-:W-:-:S01]  /*3b70*/  FFMA.FTZ R81, R81, UR38, -R35 ;  /* 0x0000002651517c23 */ /* 0x000fc20008010823 */
[--C-:B------:R-:W-:Y:S01]  /*3b80*/  FFMA.FTZ R84, R84, UR38, -R35.reuse ;  /* 0x0000002654547c23 */ /* 0x100fe20008010823 */
[----:B------:R-:W-:-:S01]  /*3b90*/  FFMA.FTZ R35, R85, UR38, -R35 ;  /* 0x0000002655237c23 */ /* 0x000fc20008010823 */
[----:B------:R-:W-:-:S02]  /*3ba0*/  IMAD.MOV.U32 R85, RZ, RZ, R151 ;  /* 0x000000ffff557224 */ /* 0x000fc400078e0097 */
[----:B------:R-:W1:Y:S01]  /*3bb0*/  MUFU.EX2 R32, R32 ;  /* 0x0000002000207308 */ /* 0x000e620000000800 */
[----:B--2---:R-:W-:-:S07]  /*3bc0*/  FADD.FTZ R34, R28, R43 ;  /* 0x0000002b1c227221 */ /* 0x004fce0000010000 */
[----:B------:R-:W0:Y:S01]  /*3bd0*/  MUFU.EX2 R33, R33 ;  /* 0x0000002100217308 */ /* 0x000e220000000800 */
[----:B---3--:R-:W-:-:S01]  /*3be0*/  FADD.FTZ R43, R39, R34 ;  /* 0x00000022272b7221 */ /* 0x008fc20000010000 */
[----:B------:R-:W-:Y:S01]  /*3bf0*/  F2FP.SATFINITE.E4M3.F32.PACK_AB_MERGE_C R28, R39, R28, RZ ;  /* 0x0000001c271c723e */ /* 0x000fe200048070ff */
[----:B------:R-:W-:-:S03]  /*3c00*/  IMAD.MOV.U32 R39, RZ, RZ, R151 ;  /* 0x000000ffff277224 */ /* 0x000fc600078e0097 */
[----:B------:R-:W-:Y:S01]  /*3c10*/  F2FP.SATFINITE.E4M3.F32.PACK_AB_MERGE_C R228, R31, R30, R28 ;  /* 0x0000001e1fe4723e */ /* 0x000fe2000480701c */
[----:B------:R-:W-:Y:S01]  /*3c20*/  IMAD.MOV.U32 R31, RZ, RZ, R151 ;  /* 0x000000ffff1f7224 */ /* 0x000fe200078e0097 */
[----:B------:R-:W2:Y:S01]  /*3c30*/  MUFU.EX2 R36, R36 ;  /* 0x0000002400247308 */ /* 0x000ea20000000800 */
[----:B-1----:R-:W-:-:S01]  /*3c40*/  FADD.FTZ R34, R32, R43 ;  /* 0x0000002b20227221 */ /* 0x002fc20000010000 */
[----:B------:R-:W-:Y:S01]  /*3c50*/  FADD.FTZ R43, R9, R42 ;  /* 0x0000002a092b7221 */ /* 0x000fe20000010000 */
[--C-:B------:R-:W-:Y:S02]  /*3c60*/  IMAD.MOV.U32 R30, RZ, RZ, R151.reuse ;  /* 0x000000ffff1e7224 */ /* 0x100fe400078e0097 */
[----:B------:R-:W-:Y:S02]  /*3c70*/  IMAD.MOV.U32 R28, RZ, RZ, R151 ;  /* 0x000000ffff1c7224 */ /* 0x000fe400078e0097 */
[----:B------:R-:W-:-:S01]  /*3c80*/  FADD.FTZ R42, R10, R43 ;  /* 0x0000002b0a2a7221 */ /* 0x000fc20000010000 */
[----:B------:R-:W1:Y:S01]  /*3c90*/  MUFU.EX2 R37, R37 ;  /* 0x0000002500257308 */ /* 0x000e620000000800 */
[----:B0-----:R-:W-:-:S02]  /*3ca0*/  FADD.FTZ R3, R33, R34 ;  /* 0x0000002221037221 */ /* 0x001fc40000010000 */
[----:B------:R-:W-:-:S04]  /*3cb0*/  FADD.FTZ R42, R13, R42 ;  /* 0x0000002a0d2a7221 */ /* 0x000fc80000010000 */
[----:B------:R-:W-:Y:S01]  /*3cc0*/  FADD.FTZ R43, R11, R42 ;  /* 0x0000002a0b2b7221 */ /* 0x000fe20000010000 */
[----:B------:R-:W0:Y:S01]  /*3cd0*/  MUFU.EX2 R40, R40 ;  /* 0x0000002800287308 */ /* 0x000e220000000800 */
[----:B--2---:R-:W-:-:S02]  /*3ce0*/  FADD.FTZ R34, R36, R3 ;  /* 0x0000000324227221 */ /* 0x004fc40000010000 */
[----:B------:R-:W-:-:S04]  /*3cf0*/  FADD.FTZ R43, R12, R43 ;  /* 0x0000002b0c2b7221 */ /* 0x000fc80000010000 */
[----:B------:R-:W-:Y:S01]  /*3d00*/  FADD.FTZ R42, R14, R43 ;  /* 0x0000002b0e2a7221 */ /* 0x000fe20000010000 */
[----:B------:R-:W2:Y:S01]  /*3d10*/  MUFU.EX2 R41, R41 ;  /* 0x0000002900297308 */ /* 0x000ea20000000800 */
[----:B-1----:R-:W-:-:S02]  /*3d20*/  FADD.FTZ R3, R37, R34 ;  /* 0x0000002225037221 */ /* 0x002fc40000010000 */
[----:B------:R-:W-:Y:S01]  /*3d30*/  FADD.FTZ R42, R21, R42 ;  /* 0x0000002a152a7221 */ /* 0x000fe20000010000 */
[----:B------:R-:W-:Y:S01]  /*3d40*/  F2FP.SATFINITE.E4M3.F32.PACK_AB_MERGE_C R36, R37, R36, RZ ;  /* 0x000000242524723e */ /* 0x000fe200048070ff */
[----:B------:R-:W-:Y:S02]  /*3d50*/  IMAD.MOV.U32 R37, RZ, RZ, R151 ;  /* 0x000000ffff257224 */ /* 0x000fe400078e0097 */
[----:B------:R-:W-:-:S01]  /*3d60*/  FADD.FTZ R43, R15, R42 ;  /* 0x0000002a0f2b7221 */ /* 0x000fc20000010000 */
[----:B------:R-:W-:Y:S01]  /*3d70*/  F2FP.SATFINITE.E4M3.F32.PACK_AB_MERGE_C R230, R33, R32, R36 ;  /* 0x0000002021e6723e */ /* 0x000fe20004807024 */
[----:B------:R-:W1:Y:S01]  /*3d80*/  MUFU.EX2 R44, R44 ;  /* 0x0000002c002c7308 */ /* 0x000e620000000800 */
[----:B0-----:R-:W-:-:S01]  /*3d90*/  FADD.FTZ R34, R40, R3 ;  /* 0x0000000328227221 */ /* 0x001fc20000010000 */
[----:B------:R-:W-:Y:S01]  /*3da0*/  FADD.FTZ R43, R20, R43 ;  /* 0x0000002b142b7221 */ /* 0x000fe20000010000 */
[----:B------:R-:W-:-:S02]  /*3db0*/  IMAD.MOV.U32 R42, RZ, RZ, R151 ;  /* 0x000000ffff2a7224 */ /* 0x000fc400078e0097 */
[----:B------:R-:W-:Y:S02]  /*3dc0*/  IMAD.MOV.U32 R36, RZ, RZ, R151 ;  /* 0x000000ffff247224 */ /* 0x000fe400078e0097 */
[----:B------:R-:W-:-:S01]  /*3dd0*/  FADD.FTZ R10, R54, R43 ;  /* 0x0000002b360a7221 */ /* 0x000fc20000010000 */
[----:B------:R-:W-:Y:S01]  /*3de0*/  F2FP.SATFINITE.E4M3.F32.PACK_AB_MERGE_C R54, R55, R54, RZ ;  /* 0x000000363736723e */ /* 0x000fe200048070ff */
[----:B------:R-:W0:Y:S01]  /*3df0*/  MUFU.EX2 R45, R45 ;  /* 0x0000002d002d7308 */ /* 0x000e220000000800 */
        /* <DEDUP_REMOVED lines=8> */
[----:B------:R-:W-:Y:S01]  /*3e80*/  FADD.FTZ R7, R29, R10 ;  /* 0x0000000a1d077221 */ /* 0x000fe20000010000 */
[----:B------:R-:W-:-:S02]  /*3e90*/  IMAD.MOV.U32 R43, RZ, RZ, R151 ;  /* 0x000000ffff2b7224 */ /* 0x000fc400078e0097 */
[--C-:B------:R-:W-:Y:S02]  /*3ea0*/  IMAD.MOV.U32 R33, RZ, RZ, R151.reuse ;  /* 0x000000ffff217224 */ /* 0x100fe400078e0097 */
[----:B------:R-:W-:Y:S01]  /*3eb0*/  IMAD.MOV.U32 R32, RZ, RZ, R151 ;  /* 0x000000ffff207224 */ /* 0x000fe200078e0097 */
[----:B------:R-:W1:Y:S01]  /*3ec0*/  MUFU.EX2 R49, R49 ;  /* 0x0000003100317308 */ /* 0x000e620000000800 */
[----:B0-----:R-:W-:-:S01]  /*3ed0*/  FADD.FTZ R3, R45, R34 ;  /* 0x000000222d037221 */ /* 0x001fc20000010000 */
[----:B------:R-:W-:Y:S01]  /*3ee0*/  F2FP.SATFINITE.E4M3.F32.PACK_AB_MERGE_C R44, R45, R44, RZ ;  /* 0x0000002c2d2c723e */ /* 0x000fe200048070ff */
[--C-:B------:R-:W-:Y:S02]  /*3ef0*/  IMAD.MOV.U32 R45, RZ, RZ, R151.reuse ;  /* 0x000000ffff2d7224 */ /* 0x100fe400078e0097 */
[--C-:B------:R-:W-:Y:S01]  /*3f00*/  IMAD.MOV.U32 R34, RZ, RZ, R151.reuse ;  /* 0x000000ffff227224 */ /* 0x100fe200078e0097 */
[----:B------:R-:W-:Y:S01]  /*3f10*/  F2FP.SATFINITE.E4M3.F32.PACK_AB_MERGE_C R224, R41, R40, R44 ;  /* 0x0000002829e0723e */ /* 0x000fe2000480702c */
[----:B------:R-:W-:Y:S01]  /*3f20*/  IMAD.MOV.U32 R44, RZ, RZ, R151 ;  /* 0x000000ffff2c7224 */ /* 0x000fe200078e0097 */
[----:B------:R-:W0:Y:S01]  /*3f30*/  MUFU.EX2 R52, R52 ;  /* 0x0000003400347308 */ /* 0x000e220000000800 */
[----:B--2---:R-:W-:-:S01]  /*3f40*/  FADD.FTZ R6, R48, R3 ;  /* 0x0000000330067221 */ /* 0x004fc20000010000 */
[----:B------:R-:W-:-:S02]  /*3f50*/  IMAD.MOV.U32 R41, RZ, RZ, R151 ;  /* 0x000000ffff297224 */ /* 0x000fc400078e0097 */
[----:B------:R-:W-:-:S04]  /*3f60*/  IMAD.MOV.U32 R40, RZ, RZ, R151 ;  /* 0x000000ffff287224 */ /* 0x000fc800078e0097 */
[----:B------:R-:W2:Y:S01]  /*3f70*/  MUFU.EX2 R53, R53 ;  /* 0x0000003500357308 */ /* 0x000ea20000000800 */
[----:B-1----:R-:W-:-:S07]  /*3f80*/  FADD.FTZ R3, R49, R6 ;  /* 0x0000000631037221 */ /* 0x002fce0000010000 */
        /* <DEDUP_REMOVED lines=11> */
[----:B------:R-:W-:-:S04]  /*4040*/  IMAD.MOV.U32 R48, RZ, RZ, R151 ;  /* 0x000000ffff307224 */ /* 0x000fc800078e0097 */
[----:B------:R-:W1:Y:S01]  /*4050*/  MUFU.EX2 R61, R61 ;  /* 0x0000003d003d7308 */ /* 0x000e620000000800 */
[----:B0-----:R-:W-:-:S01]  /*4060*/  FADD.FTZ R3, R57, R6 ;  /* 0x0000000639037221 */ /* 0x001fc20000010000 */
[----:B------:R-:W-:Y:S01]  /*4070*/  FADD.FTZ R6, R62, R7 ;  /* 0x000000073e067221 */ /* 0x000fe20000010000 */
[----:B------:R-:W-:-:S03]  /*4080*/  F2FP.SATFINITE.E4M3.F32.PACK_AB_MERGE_C R62, R63, R62, RZ ;  /* 0x0000003e3f3e723e */ /* 0x000fc600048070ff */
[----:B------:R-:W-:Y:S01]  /*4090*/  FADD.FTZ R63, R63, R6 ;  /* 0x000000063f3f7221 */ /* 0x000fe20000010000 */
[----:B------:R-:W-:Y:S01]  /*40a0*/  F2FP.SATFINITE.E4M3.F32.PACK_AB_MERGE_C R221, R29, R24, R62 ;  /* 0x000000181ddd723e */ /* 0x000fe2000480703e */
[----:B------:R-:W0:Y:S01]  /*40b0*/  MUFU.EX2 R64, R64 ;  /* 0x0000004000407308 */ /* 0x000e220000000800 */
[----:B--2---:R-:W-:-:S01]  /*40c0*/  FADD.FTZ R4, R60, R3 ;  /* 0x000000033c047221 */ /* 0x004fc20000010000 */
[----:B------:R-:W-:Y:S01]  /*40d0*/  FADD.FTZ R6, R66, R63 ;  /* 0x0000003f42067221 */ /* 0x000fe20000010000 */
[--C-:B------:R-:W-:Y:S02]  /*40e0*/  IMAD.MOV.U32 R63, RZ, RZ, R151.reuse ;  /* 0x000000ffff3f7224 */ /* 0x100fe400078e0097 */
[----:B------:R-:W-:Y:S02]  /*40f0*/  IMAD.MOV.U32 R62, RZ, RZ, R151 ;  /* 0x000000ffff3e7224 */ /* 0x000fe400078e0097 */
[----:B------:R-:W-:-:S01]  /*4100*/  FADD.FTZ R5, R67, R6 ;  /* 0x0000000643057221 */ /* 0x000fc20000010000 */
[----:B------:R-:W-:Y:S01]  /*4110*/  F2FP.SATFINITE.E4M3.F32.PACK_AB_MERGE_C R6, R71, R70, RZ ;  /* 0x000000464706723e */ /* 0x000fe200048070ff */
[----:B------:R-:W2:Y:S01]  /*4120*/  MUFU.EX2 R65, R65 ;  /* 0x0000004100417308 */ /* 0x000ea20000000800 */
[C---:B-1----:R-:W-:Y:S01]  /*4130*/  F2FP.SATFINITE.E4M3.F32.PACK_AB_MERGE_C R60, R61.reuse, R60, RZ ;  /* 0x0000003c3d3c723e */ /* 0x042fe200048070ff */
[----:B------:R-:W-:Y:S01]  /*4140*/  FADD.FTZ R61, R61, R4 ;  /* 0x000000043d3d7221 */ /* 0x000fe20000010000 */
[----:B------:R-:W-:-:S01]  /*4150*/  FADD.FTZ R70, R70, R5 ;  /* 0x0000000546467221 */ /* 0x000fc20000010000 */
[----:B------:R-:W-:Y:S01]  /*4160*/  F2FP.SATFINITE.E4M3.F32.PACK_AB_MERGE_C R223, R67, R66, R6 ;  /* 0x0000004243df723e */ /* 0x000fe20004807006 */
[----:B------:R-:W-:Y:S01]  /*4170*/  IMAD.MOV.U32 R67, RZ, RZ, R151 ;  /* 0x000000ffff437224 */ /* 0x000fe200078e0097 */
[----:B------:R-:W-:Y:S01]  /*4180*/  F2FP.SATFINITE.E4M3.F32.PACK_AB_MERGE_C R220, R57, R56, R60 ;  /* 0x0000003839dc723e */ /* 0x000fe2000480703c */
[----:B------:R-:W-:-:S01]  /*4190*/  FADD.FTZ R71, R71, R70 ;  /* 0x0000004647477221 */ /* 0x000fc20000010000 */
[----:B------:R-:W1:Y:S01]  /*41a0*/  MUFU.EX2 R68, R68 ;  /* 0x0000004400447308 */ /* 0x000e620000000800 */
[----:B0-----:R-:W-:-:S01]  /*41b0*/  FADD.FTZ R4, R64, R61 ;  /* 0x0000003d40047221 */ /* 0x001fc20000010000 */
[----:B------:R-:W-:-:S02]  /*41c0*/  IMAD.MOV.U32 R70, RZ, RZ, R151 ;  /* 0x000000ffff467224 */ /* 0x000fc400078e0097 */
[--C-:B------:R-:W-:Y:S02]  /*41d0*/  IMAD.MOV.U32 R66, RZ, RZ, R151.reuse ;  /* 0x000000ffff427224 */ /* 0x100fe400078e0097 */
[----:B------:R-:W-:Y:S02]  /*41e0*/  IMAD.MOV.U32 R61, RZ, RZ, R151 ;  /* 0x000000ffff3d7224 */ /* 0x000fe400078e0097 */
[----:B------:R-:W0:Y:S01]  /*41f0*/  MUFU.EX2 R69, R69 ;  /* 0x0000004500457308 */ /* 0x000e220000000800 */
[----:B--2---:R-:W-:-:S01]  /*4200*/  FADD.FTZ R3, R65, R4 ;  /* 0x0000000441037221 */ /* 0x004fc20000010000 */
[--C-:B------:R-:W-:Y:S02]  /*4210*/  IMAD.MOV.U32 R60, RZ, RZ, R151.reuse ;  /* 0x000000ffff3c7224 */ /* 0x100fe400078e0097 */
[--C-:B------:R-:W-:Y:S02]  /*4220*/  IMAD.MOV.U32 R57, RZ, RZ, R151.reuse ;  /* 0x000000ffff397224 */ /* 0x100fe400078e0097 */
[----:B------:R-:W-:-:S02]  /*4230*/  IMAD.MOV.U32 R56, RZ, RZ, R151 ;  /* 0x000000ffff387224 */ /* 0x000fc400078e0097 */
[----:B------:R-:W2:Y:S01]  /*4240*/  MUFU.EX2 R74, R74 ;  /* 0x0000004a004a7308 */ /* 0x000ea20000000800 */
[----:B-1----:R-:W-:-:S01]  /*4250*/  FADD.FTZ R4, R68, R3 ;  /* 0x0000000344047221 */ /* 0x002fc20000010000 */
[----:B------:R-:W-:Y:S01]  /*4260*/  F2FP.SATFINITE.E4M3.F32.PACK_AB_MERGE_C R3, R79, R78, RZ ;  /* 0x0000004e4f03723e */ /* 0x000fe200048070ff */
[--C-:B------:R-:W-:Y:S02]  /*4270*/  IMAD.MOV.U32 R29, RZ, RZ, R151.reuse ;  /* 0x000000ffff1d7224 */ /* 0x100fe400078e0097 */
[----:B------:R-:W-:-:S03]  /*4280*/  IMAD.MOV.U32 R24, RZ, RZ, R151 ;  /* 0x000000ffff187224 */ /* 0x000fc600078e0097 */
[----:B------:R-:W1:Y:S01]  /*4290*/  MUFU.EX2 R72, R72 ;  /* 0x0000004800487308 */ /* 0x000e620000000800 */
[C---:B0-----:R-:W-:Y:S01]  /*42a0*/  F2FP.SATFINITE.E4M3.F32.PACK_AB_MERGE_C R68, R69.reuse, R68, RZ ;  /* 0x000000444544723e */ /* 0x041fe200048070ff */
[----:B------:R-:W-:-:S03]  /*42b0*/  FADD.FTZ R69, R69, R4 ;  /* 0x0000000445457221 */ /* 0x000fc60000010000 */
        /* <DEDUP_REMOVED lines=9> */
[----:B------:R-:W-:-:S06]  /*4350*/  IMAD.MOV.U32 R69, RZ, RZ, R151 ;  /* 0x000000ffff457224 */ /* 0x000fcc00078e0097 */
[----:B------:R-:W1:Y:S01]  /*4360*/  MUFU.EX2 R76, R76 ;  /* 0x0000004c004c7308 */ /* 0x000e620000000800 */
[C---:B0-----:R-:W-:Y:S01]  /*4370*/  F2FP.SATFINITE.E4M3.F32.PACK_AB_MERGE_C R217, R75.reuse, R74, R3 ;  /* 0x0000004a4bd9723e */ /* 0x041fe20004807003 */
[----:B------:R-:W-:Y:S01]  /*4380*/  FADD.FTZ R75, R75, R6 ;  /* 0x000000064b4b7221 */ /* 0x000fe20000010000 */
[----:B------:R-:W-:-:S03]  /*4390*/  IMAD.MOV.U32 R74, RZ, RZ, R151 ;  /* 0x000000ffff4a7224 */ /* 0x000fc600078e0097 */
[----:B------:R-:W-:Y:S01]  /*43a0*/  FADD.FTZ R78, R78, R75 ;  /* 0x0000004b4e4e7221 */ /* 0x000fe20000010000 */
[----:B------:R-:W-:Y:S01]  /*43b0*/  IMAD.MOV.U32 R75, RZ, RZ, R151 ;  /* 0x000000ffff4b7224 */ /* 0x000fe200078e0097 */
[----:B------:R-:W0:Y:S01]  /*43c0*/  MUFU.EX2 R77, R77 ;  /* 0x0000004d004d7308 */ /* 0x000e220000000800 */
[----:B--2---:R-:W-:-:S01]  /*43d0*/  FADD.FTZ R3, R73, R4 ;  /* 0x0000000449037221 */ /* 0x004fc20000010000 */
[----:B------:R-:W-:Y:S01]  /*43e0*/  FADD.FTZ R78, R79, R78 ;  /* 0x0000004e4f4e7221 */ /* 0x000fe20000010000 */
[----:B------:R-:W-:-:S05]  /*43f0*/  IMAD.MOV.U32 R79, RZ, RZ, R151 ;  /* 0x000000ffff4f7224 */ /* 0x000fca00078e0097 */
[----:B------:R-:W-:Y:S01]  /*4400*/  MUFU.EX2 R26, R26 ;  /* 0x0000001a001a7308 */ /* 0x000fe20000000800 */
[----:B-1----:R-:W-:-:S07]  /*4410*/  FADD.FTZ R4, R76, R3 ;  /* 0x000000034c047221 */ /* 0x002fce0000010000 */
[----:B------:R1:W2:Y:S01]  /*4420*/  MUFU.EX2 R27, R87 ;  /* 0x00000057001b7308 */ /* 0x0002a20000000800 */
[C---:B0-----:R-:W-:Y:S01]  /*4430*/  F2FP.SATFINITE.E4M3.F32.PACK_AB_MERGE_C R76, R77.reuse, R76, RZ ;  /* 0x0000004c4d4c723e */ /* 0x041fe200048070ff */
[----:B------:R-:W-:-:S03]  /*4440*/  FADD.FTZ R77, R77, R4 ;  /* 0x000000044d4d7221 */ /* 0x000fc60000010000 */
[----:B------:R-:W-:Y:S01]  /*4450*/  F2FP.SATFINITE.E4M3.F32.PACK_AB_MERGE_C R216, R73, R72, R76 ;  /* 0x0000004849d8723e */ /* 0x000fe2000480704c */
[--C-:B------:R-:W-:Y:S02]  /*4460*/  IMAD.MOV.U32 R76, RZ, RZ, R151.reuse ;  /* 0x000000ffff4c7224 */ /* 0x100fe400078e0097 */
[----:B------:R-:W0:Y:S01]  /*4470*/  MUFU.EX2 R25, R25 ;  /* 0x0000001900197308 */ /* 0x000e220000000800 */
[--C-:B-1----:R-:W-:Y:S02]  /*4480*/  IMAD.MOV.U32 R87, RZ, RZ, R151.reuse ;  /* 0x000000ffff577224 */ /* 0x102fe400078e0097 */
[--C-:B------:R-:W-:Y:S02]  /*4490*/  IMAD.MOV.U32 R73, RZ, RZ, R151.reuse ;  /* 0x000000ffff497224 */ /* 0x100fe400078e0097 */
[----:B------:R-:W-:-:S03]  /*44a0*/  IMAD.MOV.U32 R72, RZ, RZ, R151 ;  /* 0x000000ffff487224 */ /* 0x000fc600078e0097 */
[----:B------:R-:W1:Y:S01]  /*44b0*/  MUFU.EX2 R80, R80 ;  /* 0x0000005000507308 */ /* 0x000e620000000800 */
[----:B--2---:R-:W-:-:S07]  /*44c0*/  F2FP.SATFINITE.E4M3.F32.PACK_AB_MERGE_C R5, R27, R26, RZ ;  /* 0x0000001a1b05723e */ /* 0x004fce00048070ff */
[----:B------:R2:W3:Y:S01]  /*44d0*/  MUFU.EX2 R38, R83 ;  /* 0x0000005300267308 */ /* 0x0004e20000000800 */
[----:B0-----:R-:W-:-:S01]  /*44e0*/  FADD.FTZ R3, R25, R78 ;  /* 0x0000004e19037221 */ /* 0x001fc20000010000 */
[----:B------:R-:W-:-:S06]  /*44f0*/  IMAD.MOV.U32 R78, RZ, RZ, R151 ;  /* 0x000000ffff4e7224 */ /* 0x000fcc00078e0097 */
[----:B------:R-:W0:Y:S01]  /*4500*/  MUFU.EX2 R81, R81 ;  /* 0x0000005100517308 */ /* 0x000e220000000800 */
[----:B-1----:R-:W-:-:S01]  /*4510*/  FADD.FTZ R4, R80, R77 ;  /* 0x0000004d50047221 */ /* 0x002fc20000010000 */
[--C-:B--2---:R-:W-:Y:S02]  /*4520*/  IMAD.MOV.U32 R83, RZ, RZ, R151.reuse ;  /* 0x000000ffff537224 */ /* 0x104fe400078e0097 */
[----:B------:R-:W-:-:S04]  /*4530*/  IMAD.MOV.U32 R77, RZ, RZ, R151 ;  /* 0x000000ffff4d7224 */ /* 0x000fc800078e0097 */
[----:B------:R-:W1:Y:S01]  /*4540*/  MUFU.EX2 R84, R84 ;  /* 0x0000005400547308 */ /* 0x000e620000000800 */
[C---:B---3--:R-:W-:Y:S01]  /*4550*/  F2FP.SATFINITE.E4M3.F32.PACK_AB_MERGE_C R219, R38.reuse, R25, R5 ;  /* 0x0000001926db723e */ /* 0x048fe20004807005 */
        /* <DEDUP_REMOVED lines=12> */
[--C-:B------:R-:W-:Y:S02]  /*4620*/  IMAD.MOV.U32 R84, RZ, RZ, R151.reuse ;  /* 0x000000ffff547224 */ /* 0x100fe400078e0097 */
        /* <DEDUP_REMOVED lines=72> */
[----:B------:R-:W-:-:S05]  /*4ab0*/  UMOV UR58, UR56 ;  /* 0x00000038003a7c82 */ /* 0x000fca0008000000 */
.L_x_2019:
[----:B------:R-:W-:Y:S01]  /*4ac0*/  ISETP.NE.AND P3, PT, RZ, UR44, PT ;  /* 0x0000002cff007c0c */ /* 0x000fe2000bf65270 */
[----:B------:R-:W-:-:S04]  /*4ad0*/  UISETP.NE.AND UP0, UPT, UR58, 0x1, UPT ;  /* 0x000000013a00788c */ /* 0x000fc8000bf05270 */
[----:B------:R-:W-:-:S04]  /*4ae0*/  USEL UR46, URZ, 0x1, UP0 ;  /* 0x000000013f2e7887 */ /* 0x000fc80008000000 */
[----:B------:R-:W-:-:S04]  /*4af0*/  ULOP3.LUT UR46, UR59, UR46, URZ, 0x3c, !UPT ;  /* 0x0000002e3b2e7292 */ /* 0x000fc8000f8e3c3f */
[----:B------:R-:W-:Y:S08]  /*4b00*/  @P3 BRA `(.L_x_2010) ;  /* 0x0000000000383947 */ /* 0x000ff00003800000 */
[----:B------:R-:W-:Y:S05]  /*4b10*/  @!P0 BRA `(.L_x_2011) ;  /* 0x0000000000048947 */ /* 0x000fea0003800000 */
[----:B------:R-:W-:Y:S01]  /*4b20*/  BPT.TRAP 0x1 ;  /* 0x000000040000795c */ /* 0x000fe20000300000 */
.L_x_2011:
        /* <DEDUP_REMOVED lines=9> */
.L_x_2012:
[----:B-1----:R-:W-:Y:S05]  /*4bc0*/  @P2 BRA `(.L_x_2010) ;  /* 0x0000000000082947 */ /* 0x002fea0003800000 */
[----:B------:R-:W1:Y:S02]  /*4bd0*/  SYNCS.PHASECHK.TRANS64.TRYWAIT P2, [UR6+0x38830], R0 ;  /* 0x03883000ff0075a7 */ /* 0x000e640008040146 */
[----:B-1----:R-:W-:Y:S05]  /*4be0*/  @!P2 BRA `(.L_x_2013) ;  /* 0x000000e8006ca947 */ /* 0x002fea0003800000 */
.L_x_2010:
        /* <DEDUP_REMOVED lines=48> */
.L_x_2015:
[----:B------:R-:W-:Y:S01]  /*4ef0*/  ULEA UR6, UR58, UR41, 0x3 ;  /* 0x000000293a067291 */ /* 0x000fe2000f8e183f */
[----:B------:R-:W-:-:S05]  /*4f00*/  IMAD.U32 R0, RZ, RZ, UR59 ;  /* 0x0000003bff007e24 */ /* 0x000fca000f8e00ff */
[----:B------:R-:W-:-:S04]  /*4f10*/  SHF.L.U32 R0, R0, 0x1f, RZ ;  /* 0x0000001f00007819 */ /* 0x000fc800000006ff */
[----:B------:R0:W1:Y:S01]  /*4f20*/  SYNCS.PHASECHK.TRANS64.TRYWAIT P2, [UR6+0x38850], R0 ;  /* 0x03885000ff0075a7 */ /* 0x0000620008040146 */
[----:B------:R-:W-:Y:S05]  /*4f30*/  @!P0 BRA `(.L_x_2016) ;  /* 0x0000000000048947 */ /* 0x000fea0003800000 */
[----:B------:R-:W-:Y:S01]  /*4f40*/  BPT.TRAP 0x1 ;  /* 0x000000040000795c */ /* 0x000fe20000300000 */
.L_x_2016:
[----:B-1----:R-:W-:Y:S05]  /*4f50*/  @P2 BRA `(.L_x_2014) ;  /* 0x0000000000082947 */ /* 0x002fea0003800000 */
[----:B------:R-:W1:Y:S02]  /*4f60*/  SYNCS.PHASECHK.TRANS64.TRYWAIT P2, [UR6+0x38850], R0 ;  /* 0x03885000ff0075a7 */ /* 0x000e640008040146 */
[----:B-1----:R-:W-:Y:S05]  /*4f70*/  @!P2 BRA `(.L_x_2017) ;  /* 0x000000e400a0a947 */ /* 0x002fea0003800000 */
.L_x_2014:
[----:B------:R-:W-:Y:S01]  /*4f80*/  UIADD3 UR6, UR41, 0x400, URZ ;  /* 0x0000040029067890 */ /* 0x000fe2000fffe03f */
[----:B------:R-:W-:Y:S01]  /*4f90*/  WARPGROUP.ARRIVE ;  /* 0x00000000000079c5 */ /* 0x000fe20000000000 */
[----:B------:R-:W-:Y:S01]  /*4fa0*/  UMOV UR7, 0x40000040 ;  /* 0x4000004000077882 */ /* 0x000fe20000000000 */
[----:B01----:R-:W-:Y:S01]  /*4fb0*/  IMAD.MOV.U32 R0, RZ, RZ, -0x2 ;  /* 0xfffffffeff007424 */ /* 0x003fe200078e00ff */
[----:B------:R-:W-:-:S04]  /*4fc0*/  USHF.R.U32.HI UR6, URZ, 0x4, UR6 ;  /* 0x000000043f067899 */ /* 0x000fc80008011606 */
[----:B------:R-:W-:-:S04]  /*4fd0*/  ULOP3.LUT UR6, UR6, 0x3fff, URZ, 0xc0, !UPT ;  /* 0x00003fff06067892 */ /* 0x000fc8000f8ec03f */
[----:B------:R-:W-:-:S04]  /*4fe0*/  ULOP3.LUT UR6, UR6, 0x10000, URZ, 0xfc, !UPT ;  /* 0x0001000006067892 */ /* 0x000fc8000f8efc3f */
[----:B------:R-:W-:-:S07]  /*4ff0*/  ULEA UR10, UR58, UR6, 0xb ;  /* 0x000000063a0a7291 */ /* 0x000fce000f8e583f */
[----:B------:R-:W-:Y:S02]  /*5000*/  UMOV UR6, UR10 ;  /* 0x0000000a00067c82 */ /* 0x000fe40008000000 */
[----:B------:R-:W-:Y:S01]  /*5010*/  QGMMA.64x256x32.F32.E4M3.E4M3 R24, R228, gdesc[UR4], R24, gsb0 ;  /* 0x03e00004e4187df3 */ /* 0x000fe20008000818 */
[----:B------:R-:W-:Y:S01]  /*5020*/  UMOV UR6, 0xffffff80 ;  /* 0xffffff8000067882 */ /* 0x000fe20000000000 */
[----:B------:R-:W-:Y:S01]  /*5030*/  UMOV UR7, 0x40000040 ;  /* 0x4000004000077882 */ /* 0x000fe20000000000 */
[----:B------:R-:W-:-:S04]  /*5040*/  UIMAD UR6, UR57, UR6, 0x1 ;  /* 0x00000001390674a4 */ /* 0x000fc8000f8e0206 */
[----:B------:R-:W-:-:S04]  /*5050*/  ULEA UR6, UR54, UR6, 0x7 ;  /* 0x0000000636067291 */ /* 0x000fc8000f8e383f */
[----:B------:R-:W-:-:S06]  /*5060*/  UIADD3 UR6, -UR53, UR6, UR52 ;  /* 0x0000000635067290 */ /* 0x000fcc000fffe134 */
[----:B------:R-:W-:Y:S01]  /*5070*/  IMAD R7, R17, R0, UR6 ;  /* 0x0000000611077e24 */ /* 0x000fe2000f8e0200 */
        /* <DEDUP_REMOVED lines=102> */
[----:B------:R-:W0:Y:S01]  /*56e0*/  SHFL.BFLY PT, R7, R10, 0x2, 0x1f ;  /* 0x0c401f000a077f89 */ /* 0x000e2200000e0000 */
        /* <DEDUP_REMOVED lines=12> */
[----:B0-----:R-:W-:Y:S01]  /*57b0*/  FMNMX.FTZ R11, R10, R7, !PT ;  /* 0x000000070a0b7209 */ /* 0x001fe20007810000 */
[----:B------:R-:W-:Y:S01]  /*57c0*/  IMAD.U32 R7, RZ, RZ, UR38 ;  /* 0x00000026ff077e24 */ /* 0x000fe2000f8e00ff */
[----:B------:R-:W-:Y:S02]  /*57d0*/  ISETP.GT.AND P3, PT, R0, 0x18, PT ;  /* 0x000000180000780c */ /* 0x000fe40003f64270 */
[----:B------:R-:W-:Y:S01]  /*57e0*/  FSEL R163, R163, -INF , P4 ;  /* 0xff800000a3a37808 */ /* 0x000fe20002000000 */
[----:B------:R-:W0:Y:S01]  /*57f0*/  SHFL.BFLY PT, R2, R11, 0x1, 0x1f ;  /* 0x0c201f000b027f89 */ /* 0x000e2200000e0000 */
[----:B------:R-:W-:-:S02]  /*5800*/  FMNMX.FTZ R20, R162, R21, !PT ;  /* 0x00000015a2147209 */ /* 0x000fc40007810000 */
[----:B------:R-:W-:Y:S02]  /*5810*/  ISETP.GT.AND P4, PT, R0, 0x19, PT ;  /* 0x000000190000780c */ /* 0x000fe40003f84270 */
[----:B------:R-:W-:Y:S02]  /*5820*/  FSEL R166, R166, -INF , P3 ;  /* 0xff800000a6a67808 */ /* 0x000fe40001800000 */
[----:B------:R-:W-:Y:S02]  /*5830*/  FMNMX.FTZ R21, R163, R20, !PT ;  /* 0x00000014a3157209 */ /* 0x000fe40007810000 */
[C---:B------:R-:W-:Y:S02]  /*5840*/  ISETP.GT.AND P3, PT, R0.reuse, 0x20, PT ;  /* 0x000000200000780c */ /* 0x040fe40003f64270 */
[----:B------:R-:W-:Y:S02]  /*5850*/  FSEL R167, R167, -INF , P4 ;  /* 0xff800000a7a77808 */ /* 0x000fe40002000000 */
[----:B------:R-:W-:-:S02]  /*5860*/  ISETP.GT.AND P4, PT, R0, 0x21, PT ;  /* 0x000000210000780c */ /* 0x000fc40003f84270 */
[----:B------:R-:W-:Y:S01]  /*5870*/  FSEL R170, R170, -INF , P3 ;  /* 0xff800000aaaa7808 */ /* 0x000fe20001800000 */
[----:B------:R-:W-:Y:S02]  /*5880*/  WARPGROUP.DEPBAR.LE gsb0, 0x0 ;  /* 0x00008000000079c5 */ /* 0x000fe40000010000 */
[----:B------:R-:W-:Y:S01]  /*5890*/  WARPGROUP.ARRIVE ;  /* 0x00000000000079c5 */ /* 0x000fe20000000000 */
[C---:B------:R-:W-:Y:S02]  /*58a0*/  ISETP.GT.AND P3, PT, R0.reuse, 0x28, PT ;  /* 0x000000280000780c */ /* 0x040fe40003f64270 */
[----:B------:R-:W-:Y:S02]  /*58b0*/  FSEL R171, R171, -INF , P4 ;  /* 0xff800000abab7808 */ /* 0x000fe40002000000 */
[----:B0-----:R-:W-:Y:S01]  /*58c0*/  FMNMX.FTZ R2, R11, R2, !PT ;  /* 0x000000020b027209 */ /* 0x001fe20007810000 */
[----:B------:R-:W-:Y:S01]  /*58d0*/  QGMMA.64x256x32.F32.E4M3.E4M3 R24, R224, gdesc[UR4], R24, gsb0 ;  /* 0x03e00004e0187df3 */ /* 0x000fe20008000818 */
[----:B------:R-:W-:Y:S01]  /*58e0*/  UIADD3 UR6, UR10, 0x4, URZ ;  /* 0x000000040a067890 */ /* 0x000fe2000fffe03f */
[----:B------:R-:W-:Y:S01]  /*58f0*/  ISETP.GT.AND P4, PT, R0, 0x29, PT ;  /* 0x000000290000780c */ /* 0x000fe20003f84270 */
[----:B------:R-:W-:Y:S01]  /*5900*/  UMOV UR7, 0x40000040 ;  /* 0x4000004000077882 */ /* 0x000fe20000000000 */
[----:B------:R-:W-:-:S01]  /*5910*/  FFMA.FTZ R7, R2, R7, -8 ;  /* 0xc100000002077423 */ /* 0x000fc20000010007 */
[----:B------:R-:W-:-:S02]  /*5920*/  FSETP.NEU.FTZ.AND P2, PT, R2, -INF , PT ;  /* 0xff8000000200780b */ /* 0x000fc40003f5d000 */
[----:B------:R-:W-:Y:S02]  /*5930*/  FSEL R174, R174, -INF , P3 ;  /* 0xff800000aeae7808 */ /* 0x000fe40001800000 */
[----:B------:R-:W-:Y:S02]  /*5940*/  FSEL R7, R7, RZ, P2 ;  /* 0x000000ff07077208 */ /* 0x000fe40001000000 */
[----:B------:R-:W-:Y:S02]  /*5950*/  ISETP.GT.AND P3, PT, R0, 0x30, PT ;  /* 0x000000300000780c */ /* 0x000fe40003f64270 */
[----:B------:R-:W-:Y:S01]  /*5960*/  FSEL R175, R175, -INF , P4 ;  /* 0xff800000afaf7808 */ /* 0x000fe20002000000 */
[----:B------:R-:W-:-:S01]  /*5970*/  FFMA.FTZ R9, R152, UR38, -R7 ;  /* 0x0000002698097c23 */ /* 0x000fc20008010807 */
[--C-:B------:R-:W-:Y:S01]  /*5980*/  FFMA.FTZ R153, R153, UR38, -R7.reuse ;  /* 0x0000002699997c23 */ /* 0x100fe20008010807 */
[----:B------:R-:W-:Y:S01]  /*5990*/  FMNMX.FTZ R152, R166, R21, !PT ;  /* 0x00000015a6987209 */ /* 0x000fe20007810000 */
[--C-:B------:R-:W-:Y:S01]  /*59a0*/  FFMA.FTZ R12, R157, UR38, -R7.reuse ;  /* 0x000000269d0c7c23 */ /* 0x100fe20008010807 */
[----:B------:R-:W-:Y:S01]  /*59b0*/  ISETP.GT.AND P4, PT, R0, 0x31, PT ;  /* 0x000000310000780c */ /* 0x000fe20003f84270 */
[----:B------:R0:W-:Y:S01]  /*59c0*/  MUFU.EX2 R10, R153 ;  /* 0x00000099000a7308 */ /* 0x0001e20000000800 */
[----:B------:R-:W-:Y:S01]  /*59d0*/  FSEL R178, R178, -INF , P3 ;  /* 0xff800000b2b27808 */ /* 0x000fe20001800000 */
[--C-:B------:R-:W-:Y:S01]  /*59e0*/  FFMA.FTZ R11, R156, UR38, -R7.reuse ;  /* 0x000000269c0b7c23 */ /* 0x100fe20008010807 */
[----:B------:R-:W-:Y:S01]  /*59f0*/  ISETP.GT.AND P3, PT, R0, 0x38, PT ;  /* 0x000000380000780c */ /* 0x000fe20003f64270 */
[--C-:B------:R-:W-:Y:S01]  /*5a00*/  FFMA.FTZ R15, R161, UR38, -R7.reuse ;  /* 0x00000026a10f7c23 */ /* 0x100fe20008010807 */
[----:B------:R-:W-:Y:S01]  /*5a10*/  FSEL R179, R179, -INF , P4 ;  /* 0xff800000b3b37808 */ /* 0x000fe20002000000 */
[--C-:B------:R-:W-:Y:S01]  /*5a20*/  FFMA.FTZ R160, R160, UR38, -R7.reuse ;  /* 0x00000026a0a07c23 */ /* 0x100fe20008010807 */
[----:B------:R-:W-:Y:S01]  /*5a30*/  ISETP.GT.AND P4, PT, R0, 0x39, PT ;  /* 0x000000390000780c */ /* 0x000fe20003f84270 */
[--C-:B------:R-:W-:Y:S01]  /*5a40*/  FFMA.FTZ R21, R165, UR38, -R7.reuse ;  /* 0x00000026a5157c23 */ /* 0x100fe20008010807 */
[----:B0-----:R-:W-:Y:S01]  /*5a50*/  FMNMX.FTZ R153, R167, R152, !PT ;  /* 0x00000098a7997209 */ /* 0x001fe20007810000 */
[----:B------:R-:W-:Y:S01]  /*5a60*/  MUFU.EX2 R14, R160 ;  /* 0x000000a0000e7308 */ /* 0x000fe20000000800 */
[----:B------:R-:W-:Y:S01]  /*5a70*/  FSEL R182, R182, -INF , P3 ;  /* 0xff800000b6b67808 */ /* 0x000fe20001800000 */
[--C-:B------:R-:W-:Y:S01]  /*5a80*/  FFMA.FTZ R164, R164, UR38, -R7.reuse ;  /* 0x00000026a4a47c23 */ /* 0x100fe20008010807 */
[----:B------:R-:W-:Y:S01]  /*5a90*/  FMNMX.FTZ R152, R170, R153, !PT ;  /* 0x00000099aa987209 */ /* 0x000fe20007810000 */
[--C-:B------:R-:W-:Y:S01]  /*5aa0*/  FFMA.FTZ R168, R168, UR38, -R7.reuse ;  /* 0x00000026a8a87c23 */ /* 0x100fe20008010807 */
[----:B------:R-:W-:Y:S01]  /*5ab0*/  ISETP.GT.AND P3, PT, R0, 0x40, PT ;  /* 0x000000400000780c */ /* 0x000fe20003f64270 */
[--C-:B------:R-:W-:Y:S01]  /*5ac0*/  FFMA.FTZ R172, R172, UR38, -R7.reuse ;  /* 0x00000026acac7c23 */ /* 0x100fe20008010807 */
[----:B------:R-:W-:Y:S01]  /*5ad0*/  FMNMX.FTZ R153, R171, R152, !PT ;  /* 0x00000098ab997209 */ /* 0x000fe20007810000 */
        /* <DEDUP_REMOVED lines=14> */
[----:B------:R-:W-:Y:S01]  /*5bc0*/  FFMA.FTZ R212, R212, UR38, -R7 ;  /* 0x00000026d4d47c23 */ /* 0x000fe20008010807 */
[----:B------:R-:W-:Y:S01]  /*5bd0*/  FMNMX.FTZ R157, R179, R154, !PT ;  /* 0x0000009ab39d7209 */ /* 0x000fe20007810000 */
[----:B------:R-:W-:Y:S01]  /*5be0*/  MUFU.EX2 R9, R9 ;  /* 0x0000000900097308 */ /* 0x000fe20000000800 */
[----:B------:R-:W-:-:S02]  /*5bf0*/  FSEL R187, R187, -INF , P4 ;  /* 0xff800000bbbb7808 */ /* 0x000fc40002000000 */
[----:B------:R-:W-:Y:S01]  /*5c00*/  FMNMX.FTZ R156, R182, R157, !PT ;  /* 0x0000009db69c7209 */ /* 0x000fe20007810000 */
[----:B------:R-:W-:-:S01]  /*5c10*/  FFMA.FTZ R157, R173, UR38, -R7 ;  /* 0x00000026ad9d7c23 */ /* 0x000fc20008010807 */
[----:B------:R-:W-:Y:S02]  /*5c20*/  ISETP.GT.AND P4, PT, R0, 0x49, PT ;  /* 0x000000490000780c */ /* 0x000fe40003f84270 */
[----:B------:R-:W-:Y:S01]  /*5c30*/  FMNMX.FTZ R161, R183, R156, !PT ;  /* 0x0000009cb7a17209 */ /* 0x000fe20007810000 */
[----:B------:R0:W-:Y:S01]  /*5c40*/  MUFU.EX2 R154, R172 ;  /* 0x000000ac009a7308 */ /* 0x0001e20000000800 */
[----:B------:R-:W-:Y:S02]  /*5c50*/  FSEL R190, R190, -INF , P3 ;  /* 0xff800000bebe7808 */ /* 0x000fe40001800000 */
[----:B------:R-:W-:Y:S02]  /*5c60*/  FMNMX.FTZ R156, R186, R161, !PT ;  /* 0x000000a1ba9c7209 */ /* 0x000fe40007810000 */
[----:B------:R-:W-:-:S02]  /*5c70*/  ISETP.GT.AND P3, PT, R0, 0x50, PT ;  /* 0x000000500000780c */ /* 0x000fc40003f64270 */
[----:B------:R-:W-:Y:S01]  /*5c80*/  FMNMX.FTZ R161, R187, R156, !PT ;  /* 0x0000009cbba17209 */ /* 0x000fe20007810000 */
[----:B------:R-:W-:Y:S01]  /*5c90*/  MUFU.EX2 R11, R11 ;  /* 0x0000000b000b7308 */ /* 0x000fe20000000800 */
[----:B------:R-:W-:Y:S01]  /*5ca0*/  FSEL R191, R191, -INF , P4 ;  /* 0xff800000bfbf7808 */ /* 0x000fe20002000000 */
[--C-:B0-----:R-:W-:Y:S01]  /*5cb0*/  FFMA.FTZ R172, R192, UR38, -R7.reuse ;  /* 0x00000026c0ac7c23 */ /* 0x101fe20008010807 */
[----:B------:R-:W-:Y:S01]  /*5cc0*/  FMNMX.FTZ R160, R190, R161, !PT ;  /* 0x000000a1bea07209 */ /* 0x000fe20007810000 */
[--C-:B------:R-:W-:Y:S01]  /*5cd0*/  FFMA.FTZ R161, R177, UR38, -R7.reuse ;  /* 0x00000026b1a17c23 */ /* 0x100fe20008010807 */
[----:B------:R-:W-:Y:S01]  /*5ce0*/  ISETP.GT.AND P4, PT, R0, 0x51, PT ;  /* 0x000000510000780c */ /* 0x000fe20003f84270 */
[--C-:B------:R-:W-:Y:S01]  /*5cf0*/  FFMA.FTZ R177, R193, UR38, -R7.reuse ;  /* 0x00000026c1b17c23 */ /* 0x100fe20008010807 */
[----:B------:R-:W-:Y:S01]  /*5d00*/  FSEL R194, R194, -INF , P3 ;  /* 0xff800000c2c27808 */ /* 0x000fe20001800000 */
[----:B------:R0:W-:Y:S01]  /*5d10*/  MUFU.EX2 R156, R176 ;  /* 0x000000b0009c7308 */ /* 0x0001e20000000800 */
[----:B------:R-:W-:Y:S01]  /*5d20*/  FMNMX.FTZ R165, R191, R160, !PT ;  /* 0x000000a0bfa57209 */ /* 0x000fe20007810000 */
[----:B------:R-:W-:Y:S01]  /*5d30*/  FFMA.FTZ R193, R209, UR38, -R7 ;  /* 0x00000026d1c17c23 */ /* 0x000fe20008010807 */
[----:B------:R-:W-:-:S02]  /*5d40*/  ISETP.GT.AND P3, PT, R0, 0x58, PT ;  /* 0x000000580000780c */ /* 0x000fc40003f64270 */
[----:B------:R-:W-:Y:S02]  /*5d50*/  FSEL R195, R195, -INF , P4 ;  /* 0xff800000c3c37808 */ /* 0x000fe40002000000 */
[----:B------:R-:W-:Y:S01]  /*5d60*/  FMNMX.FTZ R160, R194, R165, !PT ;  /* 0x000000a5c2a07209 */ /* 0x000fe20007810000 */
[----:B------:R-:W-:Y:S01]  /*5d70*/  MUFU.EX2 R12, R12 ;  /* 0x0000000c000c7308 */ /* 0x000fe20000000800 */
[----:B------:R-:W-:Y:S01]  /*5d80*/  ISETP.GT.AND P4, PT, R0, 0x59, PT ;  /* 0x000000590000780c */ /* 0x000fe20003f84270 */
[----:B0-----:R-:W-:Y:S01]  /*5d90*/  FFMA.FTZ R176, R196, UR38, -R7 ;  /* 0x00000026c4b07c23 */ /* 0x001fe20008010807 */
[----:B------:R-:W-:Y:S02]  /*5da0*/  FSEL R198, R198, -INF , P3 ;  /* 0xff800000c6c67808 */ /* 0x000fe40001800000 */
[----:B------:R-:W-:Y:S02]  /*5db0*/  FMNMX.FTZ R165, R195, R160, !PT ;  /* 0x000000a0c3a57209 */ /* 0x000fe40007810000 */
[----:B------:R-:W-:Y:S01]  /*5dc0*/  ISETP.GT.AND P3, PT, R0, 0x60, PT ;  /* 0x000000600000780c */ /* 0x000fe20003f64270 */
[----:B------:R0:W-:Y:S01]  /*5dd0*/  MUFU.EX2 R160, R180 ;  /* 0x000000b400a07308 */ /* 0x0001e20000000800 */
[----:B------:R-:W-:-:S02]  /*5de0*/  FSEL R199, R199, -INF , P4 ;  /* 0xff800000c7c77808 */ /* 0x000fc40002000000 */
[----:B------:R-:W-:Y:S01]  /*5df0*/  FMNMX.FTZ R164, R198, R165, !PT ;  /* 0x000000a5c6a47209 */ /* 0x000fe20007810000 */
[----:B------:R-:W-:-:S01]  /*5e00*/  FFMA.FTZ R165, R181, UR38, -R7 ;  /* 0x00000026b5a57c23 */ /* 0x000fc20008010807 */
[----:B------:R-:W-:Y:S01]  /*5e10*/  ISETP.GT.AND P4, PT, R0, 0x61, PT ;  /* 0x000000610000780c */ /* 0x000fe20003f84270 */
[----:B------:R-:W-:-:S01]  /*5e20*/  FFMA.FTZ R181, R197, UR38, -R7 ;  /* 0x00000026c5b57c23 */ /* 0x000fc20008010807 */
[----:B------:R-:W-:Y:S01]  /*5e30*/  FSEL R202, R202, -INF , P3 ;  /* 0xff800000caca7808 */ /* 0x000fe20001800000 */
[----:B------:R-:W-:Y:S01]  /*5e40*/  MUFU.EX2 R15, R15 ;  /* 0x0000000f000f7308 */ /* 0x000fe20000000800 */
[----:B------:R-:W-:Y:S01]  /*5e50*/  FMNMX.FTZ R169, R199, R164, !PT ;  /* 0x000000a4c7a97209 */ /* 0x000fe20007810000 */
[----:B0-----:R-:W-:Y:S01]  /*5e60*/  FFMA.FTZ R180, R200, UR38, -R7 ;  /* 0x00000026c8b47c23 */ /* 0x001fe20008010807 */
[----:B------:R-:W-:Y:S02]  /*5e70*/  ISETP.GT.AND P3, PT, R0, 0x68, PT ;  /* 0x000000680000780c */ /* 0x000fe40003f64270 */
[----:B------:R-:W-:-:S02]  /*5e80*/  FSEL R203, R203, -INF , P4 ;  /* 0xff800000cbcb7808 */ /* 0x000fc40002000000 */
[----:B------:R-:W-:Y:S01]  /*5e90*/  FMNMX.FTZ R164, R202, R169, !PT ;  /* 0x000000a9caa47209 */ /* 0x000fe20007810000 */
[----:B------:R-:W-:Y:S01]  /*5ea0*/  MUFU.EX2 R21, R21 ;  /* 0x0000001500157308 */ /* 0x000fe20000000800 */
[----:B------:R-:W-:Y:S02]  /*5eb0*/  ISETP.GT.AND P4, PT, R0, 0x69, PT ;  /* 0x000000690000780c */ /* 0x000fe40003f84270 */
[----:B------:R-:W-:Y:S02]  /*5ec0*/  FSEL R206, R206, -INF , P3 ;  /* 0xff800000cece7808 */ /* 0x000fe40001800000 */
[----:B------:R-:W-:Y:S02]  /*5ed0*/  FMNMX.FTZ R169, R203, R164, !PT ;  /* 0x000000a4cba97209 */ /* 0x000fe40007810000 */
[----:B------:R-:W-:Y:S01]  /*5ee0*/  ISETP.GT.AND P3, PT, R0, 0x70, PT ;  /* 0x000000700000780c */ /* 0x000fe20003f64270 */
[----:B------:R0:W-:Y:S01]  /*5ef0*/  MUFU.EX2 R164, R184 ;  /* 0x000000b800a47308 */ /* 0x0001e20000000800 */
[----:B------:R-:W-:-:S02]  /*5f00*/  FSEL R207, R207, -INF , P4 ;  /* 0xff800000cfcf7808 */ /* 0x000fc40002000000 */
[----:B------:R-:W-:Y:S01]  /*5f10*/  FMNMX.FTZ R168, R206, R169, !PT ;  /* 0x000000a9cea87209 */ /* 0x000fe20007810000 */
[----:B------:R-:W-:-:S01]  /*5f20*/  FFMA.FTZ R169, R185, UR38, -R7 ;  /* 0x00000026b9a97c23 */ /* 0x000fc20008010807 */
[----:B------:R-:W-:Y:S02]  /*5f30*/  ISETP.GT.AND P4, PT, R0, 0x71, PT ;  /* 0x000000710000780c */ /* 0x000fe40003f84270 */
        /* <DEDUP_REMOVED lines=11> */
[----:B------:R-:W-:Y:S01]  /*5ff0*/  FSEL R215, R215, -INF , P4 ;  /* 0xff800000d7d77808 */ /* 0x000fe20002000000 */
[----:B------:R0:W-:Y:S01]  /*6000*/  MUFU.EX2 R168, R188 ;  /* 0x000000bc00a87308 */ /* 0x0001e20000000800 */
[----:B------:R-:W-:Y:S01]  /*6010*/  FMNMX.FTZ R0, R214, R173, !PT ;  /* 0x000000add6007209 */ /* 0x000fe20007810000 */
[--C-:B------:R-:W-:Y:S01]  /*6020*/  FFMA.FTZ R173, R189, UR38, -R7.reuse ;  /* 0x00000026bdad7c23 */ /* 0x100fe20008010807 */
[----:B------:R-:W-:Y:S01]  /*6030*/  FSEL R196, R2, RZ, P2 ;  /* 0x000000ff02c47208 */ /* 0x000fe20001000000 */
[----:B------:R-:W-:Y:S01]  /*6040*/  FFMA.FTZ R189, R205, UR38, -R7 ;  /* 0x00000026cdbd7c23 */ /* 0x000fe20008010807 */
[----:B------:R-:W-:-:S03]  /*6050*/  FMNMX.FTZ R0, R215, R0, !PT ;  /* 0x00000000d7007209 */ /* 0x000fc60007810000 */
[----:B------:R-:W-:Y:S01]  /*6060*/  MUFU.EX2 R161, R161 ;  /* 0x000000a100a17308 */ /* 0x000fe20000000800 */
[----:B0-----:R-:W-:-:S01]  /*6070*/  FFMA.FTZ R188, R208, UR38, -R7 ;  /* 0x00000026d0bc7c23 */ /* 0x001fc20008010807 */
[----:B------:R-:W0:Y:S06]  /*6080*/  SHFL.BFLY PT, R185, R0, 0x2, 0x1f ;  /* 0x0c401f0000b97f89 */ /* 0x000e2c00000e0000 */
[----:B------:R-:W-:Y:S08]  /*6090*/  MUFU.EX2 R165, R165 ;  /* 0x000000a500a57308 */ /* 0x000ff00000000800 */
[----:B------:R-:W-:Y:S08]  /*60a0*/  MUFU.EX2 R169, R169 ;  /* 0x000000a900a97308 */ /* 0x000ff00000000800 */
[----:B------:R-:W-:Y:S01]  /*60b0*/  MUFU.EX2 R173, R173 ;  /* 0x000000ad00ad7308 */ /* 0x000fe20000000800 */
[----:B0-----:R-:W-:Y:S01]  /*60c0*/  FMNMX.FTZ R192, R0, R185, !PT ;  /* 0x000000b900c07209 */ /* 0x001fe20007810000 */
[----:B------:R-:W-:Y:S01]  /*60d0*/  FFMA.FTZ R185, R201, UR38, -R7 ;  /* 0x00000026c9b97c23 */ /* 0x000fe20008010807 */
[----:B------:R-:W-:-:S03]  /*60e0*/  IMAD.U32 R201, RZ, RZ, UR38 ;  /* 0x00000026ffc97e24 */ /* 0x000fc6000f8e00ff */
[----:B------:R-:W0:Y:S02]  /*60f0*/  SHFL.BFLY PT, R197, R192, 0x1, 0x1f ;  /* 0x0c201f00c0c57f89 */ /* 0x000e2400000e0000 */
[----:B------:R-:W-:Y:S08]  /*6100*/  MUFU.EX2 R172, R172 ;  /* 0x000000ac00ac7308 */ /* 0x000ff00000000800 */
[----:B------:R-:W-:Y:S08]  /*6110*/  MUFU.EX2 R177, R177 ;  /* 0x000000b100b17308 */ /* 0x000ff00000000800 */
[----:B------:R-:W-:Y:S01]  /*6120*/  MUFU.EX2 R176, R176 ;  /* 0x000000b000b07308 */ /* 0x000fe20000000800 */
[----:B0-----:R-:W-:Y:S01]  /*6130*/  FMNMX.FTZ R0, R192, R197, !PT ;  /* 0x000000c5c0007209 */ /* 0x001fe20007810000 */
[----:B------:R-:W-:Y:S01]  /*6140*/  FFMA.FTZ R197, R8, UR38, -R7 ;  /* 0x0000002608c57c23 */ /* 0x000fe20008010807 */
[----:B------:R-:W-:-:S05]  /*6150*/  FADD.FTZ R7, -R196, R5 ;  /* 0x00000005c4077221 */ /* 0x000fca0000010100 */
[----:B------:R-:W-:Y:S01]  /*6160*/  MUFU.EX2 R181, R181 ;  /* 0x000000b500b57308 */ /* 0x000fe20000000800 */
[C---:B------:R-:W-:Y:S01]  /*6170*/  FSETP.NEU.FTZ.AND P2, PT, R0.reuse, -INF , PT ;  /* 0xff8000000000780b */ /* 0x040fe20003f5d000 */
[----:B------:R-:W-:-:S05]  /*6180*/  FFMA.FTZ R8, R0, R201, -8 ;  /* 0xc100000000087423 */ /* 0x000fca00000100c9 */
[----:B------:R-:W-:Y:S01]  /*6190*/  FSEL R196, R8, RZ, P2 ;  /* 0x000000ff08c47208 */ /* 0x000fe20001000000 */
[----:B------:R-:W-:Y:S01]  /*61a0*/  FMUL.FTZ R8, R7, UR38 ;  /* 0x0000002607087c20 */ /* 0x000fe20008410000 */
[----:B------:R0:W-:Y:S03]  /*61b0*/  MUFU.EX2 R5, R197 ;  /* 0x000000c500057308 */ /* 0x0001e60000000800 */
        /* <DEDUP_REMOVED lines=21> */
[--C-:B0-----:R-:W-:Y:S01]  /*6310*/  FFMA.FTZ R197, R182, UR38, -R196.reuse ;  /* 0x00000026b6c57c23 */ /* 0x101fe200080108c4 */
[----:B------:R-:W-:-:S01]  /*6320*/  FFMA.FTZ R182, R186, UR38, -R196 ;  /* 0x00000026bab67c23 */ /* 0x000fc200080108c4 */
[----:B------:R-:W-:-:S02]  /*6330*/  FFMA.FTZ R186, R190, UR38, -R196 ;  /* 0x00000026beba7c23 */ /* 0x000fc400080108c4 */
[----:B------:R-:W0:Y:S01]  /*6340*/  MUFU.EX2 R175, R175 ;  /* 0x000000af00af7308 */ /* 0x000e220000000800 */
[----:B-1----:R-:W-:-:S04]  /*6350*/  FFMA.FTZ R187, R8, R4, R9 ;  /* 0x0000000408bb7223 */ /* 0x002fc80000010009 */
[----:B------:R-:W-:Y:S01]  /*6360*/  FADD.FTZ R190, R10, R187 ;  /* 0x000000bb0abe7221 */ /* 0x000fe20000010000 */
[----:B------:R-:W-:-:S02]  /*6370*/  FFMA.FTZ R187, R191, UR38, -R196 ;  /* 0x00000026bfbb7c23 */ /* 0x000fc400080108c4 */
[----:B------:R-:W1:Y:S08]  /*6380*/  MUFU.EX2 R7, R7 ;  /* 0x0000000700077308 */ /* 0x000e700000000800 */
[----:B------:R-:W2:Y:S01]  /*6390*/  MUFU.EX2 R13, R13 ;  /* 0x0000000d000d7308 */ /* 0x000ea20000000800 */
[----:B0-----:R-:W-:-:S01]  /*63a0*/  FFMA.FTZ R4, R175, R3, R200 ;  /* 0x00000003af047223 */ /* 0x001fc200000100c8 */
[----:B------:R-:W-:Y:S01]  /*63b0*/  FADD.FTZ R3, R11, R190 ;  /* 0x000000be0b037221 */ /* 0x000fe20000010000 */
[----:B------:R-:W-:-:S03]  /*63c0*/  FFMA.FTZ R190, R194, UR38, -R196 ;  /* 0x00000026c2be7c23 */ /* 0x000fc600080108c4 */
[----:B------:R-:W-:Y:S02]  /*63d0*/  FADD.FTZ R3, R12, R3 ;  /* 0x000000030c037221 */ /* 0x000fe40000010000 */
[----:B------:R-:W0:Y:S01]  /*63e0*/  MUFU.EX2 R158, R158 ;  /* 0x0000009e009e7308 */ /* 0x000e220000000800 */
[----:B-1----:R-:W-:-:S01]  /*63f0*/  FADD.FTZ R4, R7, R4 ;  /* 0x0000000407047221 */ /* 0x002fc20000010000 */
[----:B------:R-:W-:Y:S02]  /*6400*/  WARPGROUP.DEPBAR.LE gsb0, 0x0 ;  /* 0x00008000000079c5 */ /* 0x000fe40000010000 */
[----:B------:R-:W-:Y:S01]  /*6410*/  WARPGROUP.ARRIVE ;  /* 0x00000000000079c5 */ /* 0x000fe20000000000 */
[----:B------:R-:W-:-:S03]  /*6420*/  FADD.FTZ R194, R14, R3 ;  /* 0x000000030ec27221 */ /* 0x000fc60000010000 */
[----:B------:R-:W1:Y:S01]  /*6430*/  MUFU.EX2 R155, R155 ;  /* 0x0000009b009b7308 */ /* 0x000e620000000800 */
[----:B--2---:R-:W-:-:S01]  /*6440*/  FADD.FTZ R191, R13, R4 ;  /* 0x000000040dbf7221 */ /* 0x004fc20000010000 */
[----:B------:R-:W-:Y:S01]  /*6450*/  QGMMA.64x256x32.F32.E4M3.E4M3 R24, R220, gdesc[UR4], R24, gsb0 ;  /* 0x03e00004dc187df3 */ /* 0x000fe20008000818 */
[----:B------:R-:W-:Y:S01]  /*6460*/  UIADD3 UR6, UR10, 0x6, URZ ;  /* 0x000000060a067890 */ /* 0x000fe2000fffe03f */
[----:B------:R-:W-:-:S04]  /*6470*/  UMOV UR7, 0x40000040 ;  /* 0x4000004000077882 */ /* 0x000fc80000000000 */
[----:B------:R-:W2:Y:S01]  /*6480*/  MUFU.EX2 R162, R162 ;  /* 0x000000a200a27308 */ /* 0x000ea20000000800 */
[----:B0-----:R-:W-:-:S01]  /*6490*/  FADD.FTZ R4, R158, R191 ;  /* 0x000000bf9e047221 */ /* 0x001fc20000010000 */
[----:B------:R-:W-:-:S06]  /*64a0*/  FFMA.FTZ R191, R195, UR38, -R196 ;  /* 0x00000026c3bf7c23 */ /* 0x000fcc00080108c4 */
[----:B------:R-:W0:Y:S01]  /*64b0*/  MUFU.EX2 R159, R159 ;  /* 0x0000009f009f7308 */ /* 0x000e220000000800 */
[----:B-1----:R-:W-:-:S07]  /*64c0*/  FADD.FTZ R3, R155, R4 ;  /* 0x000000049b037221 */ /* 0x002fce0000010000 */
[----:B------:R-:W1:Y:S01]  /*64d0*/  MUFU.EX2 R166, R166 ;  /* 0x000000a600a67308 */ /* 0x000e620000000800 */
[----:B--2---:R-:W-:-:S07]  /*64e0*/  FADD.FTZ R4, R162, R3 ;  /* 0x00000003a2047221 */ /* 0x004fce0000010000 */
[----:B------:R-:W2:Y:S01]  /*64f0*/  MUFU.EX2 R163, R163 ;  /* 0x000000a300a37308 */ /* 0x000ea20000000800 */
[----:B0-----:R-:W-:-:S07]  /*6500*/  FADD.FTZ R3, R159, R4 ;  /* 0x000000049f037221 */ /* 0x001fce0000010000 */
[----:B------:R0:W-:Y:S01]  /*6510*/  MUFU.EX2 R6, R197 ;  /* 0x000000c500067308 */ /* 0x0001e20000000800 */
[----:B-1----:R-:W-:-:S07]  /*6520*/  FADD.FTZ R4, R166, R3 ;  /* 0x00000003a6047221 */ /* 0x002fce0000010000 */
[----:B------:R-:W1:Y:S01]  /*6530*/  MUFU.EX2 R170, R170 ;  /* 0x000000aa00aa7308 */ /* 0x000e620000000800 */
[----:B0-----:R-:W-:-:S01]  /*6540*/  FADD.FTZ R197, R15, R194 ;  /* 0x000000c20fc57221 */ /* 0x001fc20000010000 */
[----:B--2---:R-:W-:-:S03]  /*6550*/  FADD.FTZ R3, R163, R4 ;  /* 0x00000004a3037221 */ /* 0x004fc60000010000 */
[----:B------:R-:W-:-:S03]  /*6560*/  FADD.FTZ R194, R20, R197 ;  /* 0x000000c514c27221 */ /* 0x000fc60000010000 */
[----:B------:R-:W0:Y:S01]  /*6570*/  MUFU.EX2 R167, R167 ;  /* 0x000000a700a77308 */ /* 0x000e220000000800 */
[----:B------:R-:W-:-:S01]  /*6580*/  FADD.FTZ R195, R21, R194 ;  /* 0x000000c215c37221 */ /* 0x000fc20000010000 */
[----:B------:R-:W-:-:S03]  /*6590*/  FFMA.FTZ R194, R198, UR38, -R196 ;  /* 0x00000026c6c27c23 */ /* 0x000fc600080108c4 */
[----:B------:R-:W-:Y:S01]  /*65a0*/  FADD.FTZ R198, R152, R195 ;  /* 0x000000c398c67221 */ /* 0x000fe20000010000 */
[----:B------:R-:W-:-:S02]  /*65b0*/  FFMA.FTZ R195, R199, UR38, -R196 ;  /* 0x00000026c7c37c23 */ /* 0x000fc400080108c4 */
[----:B------:R-:W2:Y:S01]  /*65c0*/  MUFU.EX2 R174, R174 ;  /* 0x000000ae00ae7308 */ /* 0x000ea20000000800 */
[----:B------:R-:W-:-:S01]  /*65d0*/  FADD.FTZ R197, R153, R198 ;  /* 0x000000c699c57221 */ /* 0x000fc20000010000 */
[----:B-1----:R-:W-:-:S03]  /*65e0*/  FADD.FTZ R4, R170, R3 ;  /* 0x00000003aa047221 */ /* 0x002fc60000010000 */
[----:B------:R-:W-:Y:S01]  /*65f0*/  FADD.FTZ R198, R154, R197 ;  /* 0x000000c59ac67221 */ /* 0x000fe20000010000 */
[----:B------:R-:W-:-:S02]  /*6600*/  FFMA.FTZ R197, R202, UR38, -R196 ;  /* 0x00000026cac57c23 */ /* 0x000fc400080108c4 */
[----:B------:R-:W1:Y:S01]  /*6610*/  MUFU.EX2 R171, R171 ;  /* 0x000000ab00ab7308 */ /* 0x000e620000000800 */
[----:B0-----:R-:W-:-:S01]  /*6620*/  FADD.FTZ R3, R167, R4 ;  /* 0x00000004a7037221 */ /* 0x001fc20000010000 */
[----:B------:R-:W-:-:S04]  /*6630*/  FADD.FTZ R199, R157, R198 ;  /* 0x000000c69dc77221 */ /* 0x000fc80000010000 */
[----:B------:R-:W-:Y:S02]  /*6640*/  FADD.FTZ R198, R156, R199 ;  /* 0x000000c79cc67221 */ /* 0x000fe40000010000 */
[----:B------:R-:W0:Y:S01]  /*6650*/  MUFU.EX2 R178, R178 ;  /* 0x000000b200b27308 */ /* 0x000e220000000800 */
[----:B--2---:R-:W-:-:S01]  /*6660*/  FADD.FTZ R4, R174, R3 ;  /* 0x00000003ae047221 */ /* 0x004fc20000010000 */
[----:B------:R-:W-:Y:S01]  /*6670*/  FADD.FTZ R199, R161, R198 ;  /* 0x000000c6a1c77221 */ /* 0x000fe20000010000 */
[----:B------:R-:W-:-:S05]  /*6680*/  FFMA.FTZ R198, R203, UR38, -R196 ;  /* 0x00000026cbc67c23 */ /* 0x000fca00080108c4 */
[----:B------:R-:W2:Y:S01]  /*6690*/  MUFU.EX2 R179, R179 ;  /* 0x000000b300b37308 */ /* 0x000ea20000000800 */
[----:B-1----:R-:W-:-:S01]  /*66a0*/  FADD.FTZ R3, R171, R4 ;  /* 0x00000004ab037221 */ /* 0x002fc20000010000 */
[----:B------:R-:W-:Y:S01]  /*66b0*/  FADD.FTZ R4, R160, R199 ;  /* 0x000000c7a0047221 */ /* 0x000fe20000010000 */
[----:B------:R-:W-:-:S05]  /*66c0*/  FFMA.FTZ R199, R206, UR38, -R196 ;  /* 0x00000026cec77c23 */ /* 0x000fca00080108c4 */
[----:B------:R-:W1:Y:S01]  /*66d0*/  MUFU.EX2 R182, R182 ;  /* 0x000000b600b67308 */ /* 0x000e620000000800 */
[----:B0-----:R-:W-:-:S04]  /*66e0*/  FADD.FTZ R3, R178, R3 ;  /* 0x00000003b2037221 */ /* 0x001fc80000010000 */
[----:B------:R-:W-:Y:S01]  /*66f0*/  FADD.FTZ R202, R6, R3 ;  /* 0x0000000306ca7221 */ /* 0x000fe20000010000 */
[----:B------:R-:W-:-:S02]  /*6700*/  FADD.FTZ R3, R165, R4 ;  /* 0x00000004a5037221 */ /* 0x000fc40000010000 */
        /* <DEDUP_REMOVED lines=11> */
[----:B------:R-:W-:-:S01]  /*67c0*/  FFMA.FTZ R202, R207, UR38, -R196 ;  /* 0x00000026cfca7c23 */ /* 0x000fc200080108c4 */
[----:B------:R-:W-:Y:S01]  /*67d0*/  IMAD.U32 R207, RZ, RZ, UR56 ;  /* 0x00000038ffcf7e24 */ /* 0x000fe2000f8e00ff */
[----:B------:R-:W-:-:S03]  /*67e0*/  IADD3 R3, -R23, 0xb, RZ ;  /* 0x0000000b17037810 */ /* 0x000fc60007ffe1ff */
[----:B------:R-:W0:Y:S01]  /*67f0*/  MUFU.EX2 R190, R190 ;  /* 0x000000be00be7308 */ /* 0x000e220000000800 */
[----:B--2---:R-:W-:-:S01]  /*6800*/  FADD.FTZ R204, R186, R201 ;  /* 0x000000c9bacc7221 */ /* 0x004fc20000010000 */
[----:B------:R-:W-:Y:S01]  /*6810*/  FFMA.FTZ R201, R210, UR38, -R196 ;  /* 0x00000026d2c97c23 */ /* 0x000fe200080108c4 */
[----:B------:R-:W-:-:S05]  /*6820*/  @!P1 LEA R207, R207, UR41, 0x3 ;  /* 0x00000029cfcf9c11 */ /* 0x000fca000f8e18ff */
[----:B------:R-:W2:Y:S01]  /*6830*/  MUFU.EX2 R191, R191 ;  /* 0x000000bf00bf7308 */ /* 0x000ea20000000800 */
[----:B-1----:R-:W-:-:S07]  /*6840*/  FADD.FTZ R203, R187, R204 ;  /* 0x000000ccbbcb7221 */ /* 0x002fce0000010000 */
[----:B------:R-:W1:Y:S01]  /*6850*/  MUFU.EX2 R194, R194 ;  /* 0x000000c200c27308 */ /* 0x000e620000000800 */
[----:B0-----:R-:W-:-:S01]  /*6860*/  FADD.FTZ R204, R190, R203 ;  /* 0x000000cbbecc7221 */ /* 0x001fc20000010000 */
[----:B------:R-:W-:-:S04]  /*6870*/  FADD.FTZ R203, R177, R4 ;  /* 0x00000004b1cb7221 */ /* 0x000fc80000010000 */
[----:B------:R-:W-:Y:S01]  /*6880*/  FADD.FTZ R4, R176, R203 ;  /* 0x000000cbb0047221 */ /* 0x000fe20000010000 */
[----:B------:R-:W-:-:S01]  /*6890*/  FFMA.FTZ R203, R214, UR38, -R196 ;  /* 0x00000026d6cb7c23 */ /* 0x000fc200080108c4 */
[----:B------:R-:W0:Y:S01]  /*68a0*/  MUFU.EX2 R195, R195 ;  /* 0x000000c300c37308 */ /* 0x000e220000000800 */
[----:B--2---:R-:W-:-:S01]  /*68b0*/  FADD.FTZ R205, R191, R204 ;  /* 0x000000ccbfcd7221 */ /* 0x004fc20000010000 */
[--C-:B------:R-:W-:Y:S01]  /*68c0*/  FFMA.FTZ R204, R211, UR38, -R196.reuse ;  /* 0x00000026d3cc7c23 */ /* 0x100fe200080108c4 */
[----:B------:R-:W-:-:S05]  /*68d0*/  FFMA.FTZ R196, R215, UR38, -R196 ;  /* 0x00000026d7c47c23 */ /* 0x000fca00080108c4 */
[----:B------:R-:W2:Y:S01]  /*68e0*/  MUFU.EX2 R180, R180 ;  /* 0x000000b400b47308 */ /* 0x000ea20000000800 */
[----:B-1----:R-:W-:-:S01]  /*68f0*/  FADD.FTZ R206, R194, R205 ;  /* 0x000000cdc2ce7221 */ /* 0x002fc20000010000 */
[----:B------:R-:W-:-:S06]  /*6900*/  FADD.FTZ R205, R181, R4 ;  /* 0x00000004b5cd7221 */ /* 0x000fcc0000010000 */
[----:B------:R-:W1:Y:S01]  /*6910*/  MUFU.EX2 R197, R197 ;  /* 0x000000c500c57308 */ /* 0x000e620000000800 */
[----:B0-----:R-:W-:-:S07]  /*6920*/  FADD.FTZ R206, R195, R206 ;  /* 0x000000cec3ce7221 */ /* 0x001fce0000010000 */
[----:B------:R-:W0:Y:S01]  /*6930*/  MUFU.EX2 R185, R185 ;  /* 0x000000b900b97308 */ /* 0x000e220000000800 */
[----:B--2---:R-:W-:-:S07]  /*6940*/  FADD.FTZ R4, R180, R205 ;  /* 0x000000cdb4047221 */ /* 0x004fce0000010000 */
[----:B------:R-:W2:Y:S01]  /*6950*/  MUFU.EX2 R198, R198 ;  /* 0x000000c600c67308 */ /* 0x000ea20000000800 */
[----:B-1----:R-:W-:-:S07]  /*6960*/  FADD.FTZ R205, R197, R206 ;  /* 0x000000cec5cd7221 */ /* 0x002fce0000010000 */
[----:B------:R-:W1:Y:S08]  /*6970*/  MUFU.EX2 R184, R184 ;  /* 0x000000b800b87308 */ /* 0x000e700000000800 */
[----:B------:R-:W3:Y:S08]  /*6980*/  MUFU.EX2 R199, R199 ;  /* 0x000000c700c77308 */ /* 0x000ef00000000800 */
[----:B------:R-:W-:Y:S08]  /*6990*/  MUFU.EX2 R189, R189 ;  /* 0x000000bd00bd7308 */ /* 0x000ff00000000800 */
[----:B------:R-:W4:Y:S08]  /*69a0*/  MUFU.EX2 R202, R202 ;  /* 0x000000ca00ca7308 */ /* 0x000f300000000800 */
        /* <DEDUP_REMOVED lines=12> */
[----:B0-----:R-:W-:-:S02]  /*6a70*/  @!P1 VIADD R3, R207, 0x38840 ;  /* 0x00038840cf039836 */ /* 0x001fc40000000000 */
[----:B------:R-:W-:Y:S01]  /*6a80*/  FADD.FTZ R207, R185, R4 ;  /* 0x00000004b9cf7221 */ /* 0x000fe20000010000 */
[----:B--2---:R-:W-:-:S02]  /*6a90*/  FADD.FTZ R4, R198, R205 ;  /* 0x000000cdc6047221 */ /* 0x004fc40000010000 */
[----:B------:R-:W-:Y:S01]  /*6aa0*/  @!P1 PRMT R3, RZ, 0x654, R3 ;  /* 0x00000654ff039816 */ /* 0x000fe20000000003 */
[----:B-1----:R-:W-:-:S01]  /*6ab0*/  FADD.FTZ R206, R184, R207 ;  /* 0x000000cfb8ce7221 */ /* 0x002fc20000010000 */
[----:B---3--:R-:W-:Y:S02]  /*6ac0*/  FADD.FTZ R205, R199, R4 ;  /* 0x00000004c7cd7221 */ /* 0x008fe40000010000 */
[----:B------:R0:W-:Y:S02]  /*6ad0*/  @!P1 SYNCS.ARRIVE.TRANS64.RED.A1T0 RZ, [R3+URZ], RZ ;  /* 0x000000ff03ff99a7 */ /* 0x0001e4000810043f */
[----:B----4-:R-:W-:-:S01]  /*6ae0*/  FADD.FTZ R4, R202, R205 ;  /* 0x000000cdca047221 */ /* 0x010fc20000010000 */
[----:B0-----:R-:W-:-:S04]  /*6af0*/  FADD.FTZ R3, R189, R206 ;  /* 0x000000cebd037221 */ /* 0x001fc80000010000 */
[----:B-----5:R-:W-:Y:S01]  /*6b00*/  FADD.FTZ R206, R188, R3 ;  /* 0x00000003bcce7221 */ /* 0x020fe20000010000 */
        /* <DEDUP_REMOVED lines=9> */
.L_x_2018:
        /* <DEDUP_REMOVED lines=172> */
.L_x_2009:
[----:B------:R-:W-:-:S13]  /*7660*/  ISETP.LE.AND P2, PT, RZ, UR57, PT ;  /* 0x00000039ff007c0c */ /* 0x000fda000bf43270 */
[----:B------:R-:W-:Y:S05]  /*7670*/  @!P2 BRA `(.L_x_2020) ;  /* 0x0000002000c0a947 */ /* 0x000fea0003800000 */
[----:B------:R-:W-:Y:S01]  /*7680*/  IMAD.MOV.U32 R7, RZ, RZ, R0 ;  /* 0x000000ffff077224 */ /* 0x000fe200078e0000 */
[----:B------:R-:W-:Y:S01]  /*7690*/  UMOV UR53, UR46 ;  /* 0x0000002e00357c82 */ /* 0x000fe20008000000 */
[----:B------:R-:W-:Y:S01]  /*76a0*/  IMAD.MOV.U32 R5, RZ, RZ, R2 ;  /* 0x000000ffff057224 */ /* 0x000fe200078e0002 */
[----:B------:R-:W-:-:S06]  /*76b0*/  UMOV UR52, UR56 ;  /* 0x0000003800347c82 */ /* 0x000fcc0008000000 */
.L_x_2030:
[----:B------:R-:W-:Y:S01]  /*76c0*/  ISETP.NE.AND P3, PT, RZ, UR44, PT ;  /* 0x0000002cff007c0c */ /* 0x000fe2000bf65270 */
[----:B------:R-:W-:-:S04]  /*76d0*/  UISETP.NE.AND UP0, UPT, UR52, 0x1, UPT ;  /* 0x000000013400788c */ /* 0x000fc8000bf05270 */
[----:B------:R-:W-:-:S04]  /*76e0*/  USEL UR46, URZ, 0x1, UP0 ;  /* 0x000000013f2e7887 */ /* 0x000fc80008000000 */
[----:B------:R-:W-:-:S04]  /*76f0*/  ULOP3.LUT UR46, UR53, UR46, URZ, 0x3c, !UPT ;  /* 0x0000002e352e7292 */ /* 0x000fc8000f8e3c3f */
[----:B------:R-:W-:Y:S08]  /*7700*/  @P3 BRA `(.L_x_2021) ;  /* 0x0000000000383947 */ /* 0x000ff00003800000 */
[----:B------:R-:W-:Y:S05]  /*7710*/  @!P0 BRA `(.L_x_2022) ;  /* 0x0000000000048947 */ /* 0x000fea0003800000 */
[----:B------:R-:W-:Y:S01]  /*7720*/  BPT.TRAP 0x1 ;  /* 0x000000040000795c */ /* 0x000fe20000300000 */
.L_x_2022:
        /* <DEDUP_REMOVED lines=9> */
.L_x_2023:
[----:B-1----:R-:W-:Y:S05]  /*77c0*/  @P2 BRA `(.L_x_2021) ;  /* 0x0000000000082947 */ /* 0x002fea0003800000 */
[----:B------:R-:W1:Y:S02]  /*77d0*/  SYNCS.PHASECHK.TRANS64.TRYWAIT P2, [UR6+0x38830], R0 ;  /* 0x03883000ff0075a7 */ /* 0x000e640008040146 */
[----:B-1----:R-:W-:Y:S05]  /*77e0*/  @!P2 BRA `(.L_x_2024) ;  /* 0x000000bc009ca947 */ /* 0x002fea0003800000 */
.L_x_2021:
        /* <DEDUP_REMOVED lines=48> */
.L_x_2026:
[----:B------:R-:W-:Y:S01]  /*7af0*/  ULEA UR6, UR52, UR41, 0x3 ;  /* 0x0000002934067291 */ /* 0x000fe2000f8e183f */
[----:B------:R-:W-:-:S05]  /*7b00*/  IMAD.U32 R0, RZ, RZ, UR53 ;  /* 0x00000035ff007e24 */ /* 0x000fca000f8e00ff */
[----:B------:R-:W-:-:S04]  /*7b10*/  SHF.L.U32 R0, R0, 0x1f, RZ ;  /* 0x0000001f00007819 */ /* 0x000fc800000006ff */
[----:B------:R0:W1:Y:S01]  /*7b20*/  SYNCS.PHASECHK.TRANS64.TRYWAIT P2, [UR6+0x38850], R0 ;  /* 0x03885000ff0075a7 */ /* 0x0000620008040146 */
[----:B------:R-:W-:Y:S05]  /*7b30*/  @!P0 BRA `(.L_x_2027) ;  /* 0x0000000000048947 */ /* 0x000fea0003800000 */
[----:B------:R-:W-:Y:S01]  /*7b40*/  BPT.TRAP 0x1 ;  /* 0x000000040000795c */ /* 0x000fe20000300000 */
.L_x_2027:
[----:B-1----:R-:W-:Y:S05]  /*7b50*/  @P2 BRA `(.L_x_2025) ;  /* 0x0000000000082947 */ /* 0x002fea0003800000 */
[----:B------:R-:W1:Y:S02]  /*7b60*/  SYNCS.PHASECHK.TRANS64.TRYWAIT P2, [UR6+0x38850], R0 ;  /* 0x03885000ff0075a7 */ /* 0x000e640008040146 */
[----:B-1----:R-:W-:Y:S05]  /*7b70*/  @!P2 BRA `(.L_x_2028) ;  /* 0x000000b800d0a947 */ /* 0x002fea0003800000 */
.L_x_2025:
[----:B------:R-:W-:Y:S01]  /*7b80*/  UIADD3 UR6, UR41, 0x400, URZ ;  /* 0x0000040029067890 */ /* 0x000fe2000fffe03f */
[----:B------:R-:W-:Y:S01]  /*7b90*/  WARPGROUP.ARRIVE ;  /* 0x00000000000079c5 */ /* 0x000fe20000000000 */
[----:B------:R-:W-:Y:S01]  /*7ba0*/  UMOV UR7, 0x40000040 ;  /* 0x4000004000077882 */ /* 0x000fe20000000000 */
[----:B------:R-:W-:Y:S01]  /*7bb0*/  FMNMX.FTZ R2, R154, R7, !PT ;  /* 0x000000079a027209 */ /* 0x000fe20007810000 */
[----:B------:R-:W-:Y:S01]  /*7bc0*/  USHF.R.U32.HI UR6, URZ, 0x4, UR6 ;  /* 0x000000043f067899 */ /* 0x000fe20008011606 */
[----:B01----:R-:W-:Y:S01]  /*7bd0*/  FMNMX.FTZ R0, R152, R5, !PT ;  /* 0x0000000598007209 */ /* 0x003fe20007810000 */
[----:B------:R-:W-:Y:S01]  /*7be0*/  IMAD.U32 R13, RZ, RZ, UR38 ;  /* 0x00000026ff0d7e24 */ /* 0x000fe2000f8e00ff */
[----:B------:R-:W-:Y:S01]  /*7bf0*/  FMNMX.FTZ R11, R155, R2, !PT ;  /* 0x000000029b0b7209 */ /* 0x000fe20007810000 */
[----:B------:R-:W-:Y:S01]  /*7c00*/  ULOP3.LUT UR6, UR6, 0x3fff, URZ, 0xc0, !UPT ;  /* 0x00003fff06067892 */ /* 0x000fe2000f8ec03f */
[----:B------:R-:W-:Y:S02]  /*7c10*/  FMNMX.FTZ R9, R153, R0, !PT ;  /* 0x0000000099097209 */ /* 0x000fe40007810000 */
        /* <DEDUP_REMOVED lines=65> */
[----:B------:R-:W-:-:S03]  /*8030*/  FMNMX.FTZ R6, R213, R0, !PT ;  /* 0x00000000d5067209 */ /* 0x000fc60007810000 */
[----:B------:R-:W0:Y:S04]  /*8040*/  SHFL.BFLY PT, R11, R8, 0x2, 0x1f ;  /* 0x0c401f00080b7f89 */ /* 0x000e2800000e0000 */
[----:B------:R-:W1:Y:S01]  /*8050*/  SHFL.BFLY PT, R9, R6, 0x2, 0x1f ;  /* 0x0c401f0006097f89 */ /* 0x000e6200000e0000 */
[----:B0-----:R-:W-:Y:S02]  /*8060*/  FMNMX.FTZ R11, R8, R11, !PT ;  /* 0x0000000b080b7209 */ /* 0x001fe40007810000 */
[----:B-1----:R-:W-:-:S03]  /*8070*/  FMNMX.FTZ R9, R6, R9, !PT ;  /* 0x0000000906097209 */ /* 0x002fc60007810000 */
[----:B------:R-:W0:Y:S04]  /*8080*/  SHFL.BFLY PT, R0, R11, 0x1, 0x1f ;  /* 0x0c201f000b007f89 */ /* 0x000e2800000e0000 */
[----:B------:R-:W1:Y:S01]  /*8090*/  SHFL.BFLY PT, R2, R9, 0x1, 0x1f ;  /* 0x0c201f0009027f89 */ /* 0x000e6200000e0000 */
[----:B0-----:R-:W-:Y:S02]  /*80a0*/  FMNMX.FTZ R0, R11, R0, !PT ;  /* 0x000000000b007209 */ /* 0x001fe40007810000 */
[----:B-1----:R-:W-:-:S03]  /*80b0*/  FMNMX.FTZ R2, R9, R2, !PT ;  /* 0x0000000209027209 */ /* 0x002fc60007810000 */
        /* <DEDUP_REMOVED lines=16> */
[----:B------:R-:W-:Y:S01]  /*81c0*/  FFMA.FTZ R154, R155, UR38, -R193 ;  /* 0x000000269b9a7c23 */ /* 0x000fe200080108c1 */
        /* <DEDUP_REMOVED lines=25> */
[--C-:B------:R-:W-:Y:S01]  /*8360*/  FFMA.FTZ R179, R182, UR38, -R193.reuse ;  /* 0x00000026b6b37c23 */ /* 0x100fe200080108c1 */
[----:B------:R-:W-:-:S01]  /*8370*/  FFMA.FTZ R182, R183, UR38, -R193 ;  /* 0x00000026b7b67c23 */ /* 0x000fc200080108c1 */
[--C-:B------:R-:W-:Y:S01]  /*8380*/  FFMA.FTZ R183, R186, UR38, -R193.reuse ;  /* 0x00000026bab77c23 */ /* 0x100fe200080108c1 */
[----:B------:R-:W-:-:S01]  /*8390*/  FFMA.FTZ R186, R187, UR38, -R193 ;  /* 0x00000026bbba7c23 */ /* 0x000fc200080108c1 */
[----:B------:R-:W2:Y:S01]  /*83a0*/  MUFU.EX2 R9, R9 ;  /* 0x0000000900097308 */ /* 0x000ea20000000800 */
[----:B0-----:R-:W-:-:S01]  /*83b0*/  FFMA.FTZ R4, R5, R4, R8 ;  /* 0x0000000405047223 */ /* 0x001fc20000010008 */
[----:B------:R-:W-:Y:S01]  /*83c0*/  FFMA.FTZ R21, R169, UR38, -R7 ;  /* 0x00000026a9157c23 */ /* 0x000fe20008010807 */
[----:B------:R-:W-:-:S01]  /*83d0*/  FFMA.FTZ R187, R190, UR38, -R193 ;  /* 0x00000026bebb7c23 */ /* 0x000fc200080108c1 */
[--C-:B------:R-:W-:Y:S01]  /*83e0*/  FFMA.FTZ R190, R191, UR38, -R193.reuse ;  /* 0x00000026bfbe7c23 */ /* 0x100fe200080108c1 */
[----:B------:R-:W-:-:S01]  /*83f0*/  FFMA.FTZ R191, R194, UR38, -R193 ;  /* 0x00000026c2bf7c23 */ /* 0x000fc200080108c1 */
[--C-:B------:R-:W-:Y:S01]  /*8400*/  FFMA.FTZ R152, R172, UR38, -R7.reuse ;  /* 0x00000026ac987c23 */ /* 0x100fe20008010807 */
[----:B------:R-:W-:-:S01]  /*8410*/  FFMA.FTZ R160, R180, UR38, -R7 ;  /* 0x00000026b4a07c23 */ /* 0x000fc20008010807 */
[----:B------:R-:W0:Y:S01]  /*8420*/  MUFU.EX2 R154, R154 ;  /* 0x0000009a009a7308 */ /* 0x000e220000000800 */
[----:B-1----:R-:W-:-:S01]  /*8430*/  FFMA.FTZ R3, R6, R3, R197 ;  /* 0x0000000306037223 */ /* 0x002fc200000100c5 */
[--C-:B------:R-:W-:Y:S01]  /*8440*/  FFMA.FTZ R164, R184, UR38, -R7.reuse ;  /* 0x00000026b8a47c23 */ /* 0x100fe20008010807 */
[----:B------:R-:W-:-:S01]  /*8450*/  FFMA.FTZ R165, R185, UR38, -R7 ;  /* 0x00000026b9a57c23 */ /* 0x000fc20008010807 */
[--C-:B------:R-:W-:Y:S01]  /*8460*/  FFMA.FTZ R180, R200, UR38, -R7.reuse ;  /* 0x00000026c8b47c23 */ /* 0x100fe20008010807 */
[----:B------:R-:W-:-:S01]  /*8470*/  FFMA.FTZ R168, R188, UR38, -R7 ;  /* 0x00000026bca87c23 */ /* 0x000fc20008010807 */
[--C-:B------:R-:W-:Y:S01]  /*8480*/  FFMA.FTZ R169, R189, UR38, -R7.reuse ;  /* 0x00000026bda97c23 */ /* 0x100fe20008010807 */
[----:B------:R-:W-:-:S01]  /*8490*/  FFMA.FTZ R172, R192, UR38, -R7 ;  /* 0x00000026c0ac7c23 */ /* 0x000fc20008010807 */
[----:B------:R-:W1:Y:S01]  /*84a0*/  MUFU.EX2 R10, R10 ;  /* 0x0000000a000a7308 */ /* 0x000e620000000800 */
        /* <DEDUP_REMOVED lines=15> */
[----:B------:R-:W-:Y:S02]  /*85a0*/  WARPGROUP.DEPBAR.LE gsb0, 0x0 ;  /* 0x00008000000079c5 */ /* 0x000fe40000010000 */
[----:B------:R-:W-:-:S04]  /*85b0*/  WARPGROUP.ARRIVE ;  /* 0x00000000000079c5 */ /* 0x000fc80000000000 */
[----:B------:R-:W0:Y:S01]  /*85c0*/  MUFU.EX2 R159, R159 ;  /* 0x0000009f009f7308 */ /* 0x000e220000000800 */
[----:B-1----:R-:W-:-:S01]  /*85d0*/  FADD.FTZ R4, R158, R3 ;  /* 0x000000039e047221 */ /* 0x002fc20000010000 */
[----:B------:R-:W-:Y:S01]  /*85e0*/  QGMMA.64x256x32.F32.E4M3.E4M3 R24, R224, gdesc[UR4], R24, gsb0 ;  /* 0x03e00004e0187df3 */ /* 0x000fe20008000818 */
[----:B------:R-:W-:Y:S01]  /*85f0*/  UIADD3 UR6, UR10, 0x4, URZ ;  /* 0x000000040a067890 */ /* 0x000fe2000fffe03f */
[----:B------:R-:W-:-:S04]  /*8600*/  UMOV UR7, 0x40000040 ;  /* 0x4000004000077882 */ /* 0x000fc80000000000 */
[----:B------:R-:W1:Y:S01]  /*8610*/  MUFU.EX2 R13, R13 ;  /* 0x0000000d000d7308 */ /* 0x000e620000000800 */
[----:B--2---:R-:W-:-:S07]  /*8620*/  FADD.FTZ R194, R12, R201 ;  /* 0x000000c90cc27221 */ /* 0x004fce0000010000 */
[----:B------:R-:W2:Y:S01]  /*8630*/  MUFU.EX2 R162, R162 ;  /* 0x000000a200a27308 */ /* 0x000ea20000000800 */
[----:B0-----:R-:W-:-:S07]  /*8640*/  FADD.FTZ R3, R159, R4 ;  /* 0x000000049f037221 */ /* 0x001fce0000010000 */
[----:B------:R-:W0:Y:S01]  /*8650*/  MUFU.EX2 R14, R14 ;  /* 0x0000000e000e7308 */ /* 0x000e220000000800 */
[----:B-1----:R-:W-:-:S01]  /*8660*/  FADD.FTZ R201, R13, R194 ;  /* 0x000000c20dc97221 */ /* 0x002fc20000010000 */
[--C-:B------:R-:W-:Y:S01]  /*8670*/  FFMA.FTZ R194, R195, UR38, -R193.reuse ;  /* 0x00000026c3c27c23 */ /* 0x100fe200080108c1 */
[----:B------:R-:W-:-:S05]  /*8680*/  FFMA.FTZ R195, R198, UR38, -R193 ;  /* 0x00000026c6c37c23 */ /* 0x000fca00080108c1 */
        /* <DEDUP_REMOVED lines=25> */
[----:B------:R-:W-:-:S06]  /*8820*/  FFMA.FTZ R198, R202, UR38, -R193 ;  /* 0x00000026cac67c23 */ /* 0x000fcc00080108c1 */
        /* <DEDUP_REMOVED lines=17> */
[----:B------:R-:W-:Y:S01]  /*8940*/  FFMA.FTZ R200, R206, UR38, -R193 ;  /* 0x00000026cec87c23 */ /* 0x000fe200080108c1 */
[----:B------:R-:W-:-:S05]  /*8950*/  IADD3 R206, -R23, 0xb, RZ ;  /* 0x0000000b17ce7810 */ /* 0x000fca0007ffe1ff */
[----:B------:R-:W0:Y:S01]  /*8960*/  MUFU.EX2 R183, R183 ;  /* 0x000000b700b77308 */ /* 0x000e220000000800 */
[----:B-1----:R-:W-:-:S07]  /*8970*/  FADD.FTZ R4, R182, R3 ;  /* 0x00000003b6047221 */ /* 0x002fce0000010000 */
[----:B------:R-:W1:Y:S01]  /*8980*/  MUFU.EX2 R165, R165 ;  /* 0x000000a500a57308 */ /* 0x000e620000000800 */
[----:B--2---:R-:W-:-:S01]  /*8990*/  FADD.FTZ R202, R164, R201 ;  /* 0x000000c9a4ca7221 */ /* 0x004fc20000010000 */
[----:B------:R-:W-:Y:S01]  /*89a0*/  FFMA.FTZ R201, R207, UR38, -R193 ;  /* 0x00000026cfc97c23 */ /* 0x000fe200080108c1 */
[----:B------:R-:W-:-:S05]  /*89b0*/  IMAD.U32 R207, RZ, RZ, UR56 ;  /* 0x00000038ffcf7e24 */ /* 0x000fca000f8e00ff */
[----:B------:R-:W2:Y:S01]  /*89c0*/  MUFU.EX2 R186, R186 ;  /* 0x000000ba00ba7308 */ /* 0x000ea20000000800 */
[----:B0-----:R-:W-:-:S01]  /*89d0*/  FADD.FTZ R3, R183, R4 ;  /* 0x00000004b7037221 */ /* 0x001fc20000010000 */
[----:B------:R-:W-:-:S06]  /*89e0*/  @!P1 LEA R207, R207, UR41, 0x3 ;  /* 0x00000029cfcf9c11 */ /* 0x000fcc000f8e18ff */
        /* <DEDUP_REMOVED lines=9> */
[----:B--2---:R-:W-:-:S01]  /*8a80*/  FADD.FTZ R203, R169, R202 ;  /* 0x000000caa9cb7221 */ /* 0x004fc20000010000 */
[----:B------:R-:W-:-:S06]  /*8a90*/  FFMA.FTZ R202, R210, UR38, -R193 ;  /* 0x00000026d2ca7c23 */ /* 0x000fcc00080108c1 */
[----:B------:R-:W2:Y:S01]  /*8aa0*/  MUFU.EX2 R191, R191 ;  /* 0x000000bf00bf7308 */ /* 0x000ea20000000800 */
[----:B0-----:R-:W-:-:S07]  /*8ab0*/  FADD.FTZ R4, R190, R3 ;  /* 0x00000003be047221 */ /* 0x001fce0000010000 */
[----:B------:R-:W0:Y:S01]  /*8ac0*/  MUFU.EX2 R173, R173 ;  /* 0x000000ad00ad7308 */ /* 0x000e220000000800 */
[----:B-1----:R-:W-:-:S01]  /*8ad0*/  FADD.FTZ R204, R172, R203 ;  /* 0x000000cbaccc7221 */ /* 0x002fc20000010000 */
[----:B------:R-:W-:-:S06]  /*8ae0*/  FFMA.FTZ R203, R211, UR38, -R193 ;  /* 0x00000026d3cb7c23 */ /* 0x000fcc00080108c1 */
[----:B------:R-:W1:Y:S01]  /*8af0*/  MUFU.EX2 R194, R194 ;  /* 0x000000c200c27308 */ /* 0x000e620000000800 */
[----:B--2---:R-:W-:-:S01]  /*8b00*/  FADD.FTZ R3, R191, R4 ;  /* 0x00000004bf037221 */ /* 0x004fc20000010000 */
[----:B------:R-:W-:Y:S02]  /*8b10*/  WARPGROUP.DEPBAR.LE gsb0, 0x0 ;  /* 0x00008000000079c5 */ /* 0x000fe40000010000 */
[----:B------:R-:W-:-:S04]  /*8b20*/  WARPGROUP.ARRIVE ;  /* 0x00000000000079c5 */ /* 0x000fc80000000000 */
[----:B------:R-:W2:Y:S01]  /*8b30*/  MUFU.EX2 R176, R176 ;  /* 0x000000b000b07308 */ /* 0x000ea20000000800 */
[----:B0-----:R-:W-:-:S01]  /*8b40*/  FADD.FTZ R205, R173, R204 ;  /* 0x000000ccadcd7221 */ /* 0x001fc20000010000 */
[----:B------:R-:W-:Y:S01]  /*8b50*/  QGMMA.64x256x32.F32.E4M3.E4M3 R24, R220, gdesc[UR4], R24, gsb0 ;  /* 0x03e00004dc187df3 */ /* 0x000fe20008000818 */
[----:B------:R-:W-:Y:S01]  /*8b60*/  UIADD3 UR6, UR10, 0x6, URZ ;  /* 0x000000060a067890 */ /* 0x000fe2000fffe03f */
[----:B------:R-:W-:-:S04]  /*8b70*/  UMOV UR7, 0x40000040 ;  /* 0x4000004000077882 */ /* 0x000fc80000000000 */
        /* <DEDUP_REMOVED lines=10> */
[----:B------:R-:W-:Y:S01]  /*8c20*/  MUFU.EX2 R198, R198 ;  /* 0x000000c600c67308 */ /* 0x000fe20000000800 */
[----:B--2---:R-:W-:-:S07]  /*8c30*/  FADD.FTZ R3, R196, R3 ;  /* 0x00000003c4037221 */ /* 0x004fce0000010000 */
[----:B------:R-:W1:Y:S01]  /*8c40*/  MUFU.EX2 R181, R181 ;  /* 0x000000b500b57308 */ /* 0x000e620000000800 */
[----:B0-----:R-:W-:-:S07]  /*8c50*/  FADD.FTZ R4, R180, R205 ;  /* 0x000000cdb4047221 */ /* 0x001fce0000010000 */
[----:B------:R-:W-:Y:S08]  /*8c60*/  MUFU.EX2 R199, R199 ;  /* 0x000000c700c77308 */ /* 0x000ff00000000800 */
[----:B------:R-:W0:Y:S01]  /*8c70*/  MUFU.EX2 R184, R184 ;  /* 0x000000b800b87308 */ /* 0x000e220000000800 */
[----:B-1----:R-:W-:-:S07]  /*8c80*/  FADD.FTZ R205, R181, R4 ;  /* 0x00000004b5cd7221 */ /* 0x002fce0000010000 */
[----:B------:R-:W1:Y:S08]  /*8c90*/  MUFU.EX2 R200, R200 ;  /* 0x000000c800c87308 */ /* 0x000e700000000800 */
[----:B------:R-:W-:Y:S01]  /*8ca0*/  MUFU.EX2 R185, R185 ;  /* 0x000000b900b97308 */ /* 0x000fe20000000800 */
[----:B0-----:R-:W-:-:S07]  /*8cb0*/  FADD.FTZ R4, R184, R205 ;  /* 0x000000cdb8047221 */ /* 0x001fce0000010000 */
[----:B------:R-:W0:Y:S08]  /*8cc0*/  MUFU.EX2 R201, R201 ;  /* 0x000000c900c97308 */ /* 0x000e300000000800 */
[----:B------:R-:W-:Y:S08]  /*8cd0*/  MUFU.EX2 R188, R188 ;  /* 0x000000bc00bc7308 */ /* 0x000ff00000000800 */
[----:B------:R-:W2:Y:S08]  /*8ce0*/  MUFU.EX2 R202, R202 ;  /* 0x000000ca00ca7308 */ /* 0x000eb00000000800 */
[----:B------:R-:W-:Y:S08]  /*8cf0*/  MUFU.EX2 R189, R189 ;  /* 0x000000bd00bd7308 */ /* 0x000ff00000000800 */
[----:B------:R-:W3:Y:S08]  /*8d00*/  MUFU.EX2 R203, R203 ;  /* 0x000000cb00cb7308 */ /* 0x000ef00000000800 */
[----:B------:R-:W-:Y:S08]  /*8d10*/  MUFU.EX2 R192, R192 ;  /* 0x000000c000c07308 */ /* 0x000ff00000000800 */
[----:B------:R-:W4:Y:S08]  /*8d20*/  MUFU.EX2 R204, R204 ;  /* 0x000000cc00cc7308 */ /* 0x000f300000000800 */
[----:B------:R-:W-:Y:S08]  /*8d30*/  MUFU.EX2 R7, R7 ;  /* 0x0000000700077308 */ /* 0x000ff00000000800 */
[----:B------:R-:W5:Y:S01]  /*8d40*/  MUFU.EX2 R193, R193 ;  /* 0x000000c100c17308 */ /* 0x000f620000000800 */
[----:B------:R-:W-:-:S02]  /*8d50*/  WARPGROUP.DEPBAR.LE gsb0, 0x0 ;  /* 0x00008000000079c5 */ /* 0x000fc40000010000 */
[----:B------:R-:W-:-:S06]  /*8d60*/  WARPGROUP.ARRIVE ;  /* 0x00000000000079c5 */ /* 0x000fcc0000000000 */
[----:B------:R-:W-:Y:S03]  /*8d70*/  QGMMA.64x256x32.F32.E4M3.E4M3 R24, R216, gdesc[UR4], R24, gsb0 ;  /* 0x03e00004d8187df3 */ /* 0x000fe60008000818 */
[----:B------:R-:W-:Y:S02]  /*8d80*/  WARPGROUP.DEPBAR.LE gsb0, 0x0 ;  /* 0x00008000000079c5 */ /* 0x000fe40000010000 */
[----:B------:R1:W-:Y:S06]  /*8d90*/  BAR.ARV R206, 0x100 ;  /* 0x000400ce0000751d */ /* 0x0003ec0000002000 */
[----:B-1----:R-:W-:-:S01]  /*8da0*/  FADD.FTZ R206, R198, R3 ;  /* 0x00000003c6ce7221 */ /* 0x002fc20000010000 */
[----:B------:R-:W-:-:S03]  /*8db0*/  @!P1 VIADD R3, R207, 0x38840 ;  /* 0x00038840cf039836 */ /* 0x000fc60000000000 */
[----:B------:R-:W-:Y:S02]  /*8dc0*/  FADD.FTZ R207, R199, R206 ;  /* 0x000000cec7cf7221 */ /* 0x000fe40000010000 */
[----:B------:R-:W-:Y:S02]  /*8dd0*/  @!P1 PRMT R3, RZ, 0x654, R3 ;  /* 0x00000654ff039816 */ /* 0x000fe40000000003 */
[----:B------:R-:W-:Y:S02]  /*8de0*/  FADD.FTZ R206, R200, R207 ;  /* 0x000000cfc8ce7221 */ /* 0x000fe40000010000 */
[----:B------:R1:W-:Y:S02]  /*8df0*/  @!P1 SYNCS.ARRIVE.TRANS64.RED.A1T0 RZ, [R3+URZ], RZ ;  /* 0x000000ff03ff99a7 */ /* 0x0003e4000810043f */
[----:B0-----:R-:W-:-:S04]  /*8e00*/  FADD.FTZ R205, R201, R206 ;  /* 0x000000cec9cd7221 */ /* 0x001fc80000010000 */
[----:B--2---:R-:W-:Y:S01]  /*8e10*/  FADD.FTZ R206, R202, R205 ;  /* 0x000000cdcace7221 */ /* 0x004fe20000010000 */
[----:B-1----:R-:W-:-:S03]  /*8e20*/  FADD.FTZ R3, R185, R4 ;  /* 0x00000004b9037221 */ /* 0x002fc60000010000 */
[----:B---3--:R-:W-:Y:S01]  /*8e30*/  FADD.FTZ R205, R203, R206 ;  /* 0x000000cecbcd7221 */ /* 0x008fe20000010000 */
[----:B------:R-:W-:-:S03]  /*8e40*/  FADD.FTZ R4, R188, R3 ;  /* 0x00000003bc047221 */ /* 0x000fc60000010000 */
[----:B----4-:R-:W-:Y:S01]  /*8e50*/  FADD.FTZ R205, R204, R205 ;  /* 0x000000cdcccd7221 */ /* 0x010fe20000010000 */
[----:B------:R-:W-:-:S04]  /*8e60*/  FADD.FTZ R3, R189, R4 ;  /* 0x00000004bd037221 */ /* 0x000fc80000010000 */
[----:B------:R-:W-:Y:S01]  /*8e70*/  FADD.FTZ R4, R192, R3 ;  /* 0x00000003c0047221 */ /* 0x000fe20000010000 */
[----:B-----5:R-:W-:-:S03]  /*8e80*/  FADD.FTZ R3, R193, R205 ;  /* 0x000000cdc1037221 */ /* 0x020fc60000010000 */
[----:B------:R-:W-:Y:S01]  /*8e90*/  FADD.FTZ R4, R7, R4 ;  /* 0x0000000407047221 */ /* 0x000fe20000010000 */
[----:B------:R-:W-:Y:S06]  /*8ea0*/  @!P0 BRA `(.L_x_2029) ;  /* 0x0000000000048947 */ /* 0x000fec0003800000 */
[----:B------:R-:W-:Y:S01]  /*8eb0*/  BPT.TRAP 0x1 ;  /* 0x000000040000795c */ /* 0x000fe20000300000 */
.L_x_2029:
        /* <DEDUP_REMOVED lines=172> */
.L_x_2020:
[----:B------:R-:W-:Y:S06]  /*9980*/  BAR.ARV 0x8, 0x120 ;  /* 0x0204800000007b1d */ /* 0x000fec0000002000 */
[----:B------:R-:W-:Y:S05]  /*9990*/  @!P0 BRA `(.L_x_2031) ;  /* 0x0000000000048947 */ /* 0x000fea0003800000 */
[----:B------:R-:W-:Y:S01]  /*99a0*/  BPT.TRAP 0x1 ;  /* 0x000000040000795c */ /* 0x000fe20000300000 */
.L_x_2031:
[----:B------:R-:W-:Y:S01]  /*99b0*/  ULEA UR16, UR56, UR41, 0x3 ;  /* 0x0000002938107291 */ /* 0x000fe2000f8e183f */
[----:B------:R-:W-:-:S05]  /*99c0*/  IMAD.U32 R5, RZ, RZ, UR46 ;  /* 0x0000002eff057e24 */ /* 0x000fca000f8e00ff */
[----:B------:R-:W-:-:S04]  /*99d0*/  SHF.L.U32 R5, R5, 0x1f, RZ ;  /* 0x0000001f05057819 */ /* 0x000fc800000006ff */
[----:B------:R0:W1:Y:S01]  /*99e0*/  SYNCS.PHASECHK.TRANS64.TRYWAIT P1, [UR16+0x38850], R5 ;  /* 0x03885005ff0075a7 */ /* 0x0000620008020150 */
[----:B------:R-:W-:Y:S05]  /*99f0*/  @!P0 BRA `(.L_x_2032) ;  /* 0x0000000000048947 */ /* 0x000fea0003800000 */
[----:B------:R-:W-:Y:S01]  /*9a00*/  BPT.TRAP 0x1 ;  /* 0x000000040000795c */ /* 0x000fe20000300000 */
.L_x_2032:
[----:B-1----:R-:W-:Y:S05]  /*9a10*/  @P1 BRA `(.L_x_2033) ;  /* 0x0000000000081947 */ /* 0x002fea0003800000 */
[----:B------:R-:W1:Y:S02]  /*9a20*/  SYNCS.PHASECHK.TRANS64.TRYWAIT P1, [UR16+0x38850], R5 ;  /* 0x03885005ff0075a7 */ /* 0x000e640008020150 */
[----:B-1----:R-:W-:Y:S05]  /*9a30*/  @!P1 BRA `(.L_x_2034) ;  /* 0x0000009c00389947 */ /* 0x002fea0003800000 */
.L_x_2033:
[----:B------:R-:W-:Y:S01]  /*9a40*/  UIADD3 UR41, UR41, 0x400, URZ ;  /* 0x0000040029297890 */ /* 0x000fe2000fffe03f */
[----:B------:R-:W-:Y:S01]  /*9a50*/  WARPGROUP.ARRIVE ;  /* 0x00000000000079c5 */ /* 0x000fe20000000000 */
[----:B------:R-:W-:Y:S01]  /*9a60*/  UMOV UR7, 0x40000040 ;  /* 0x4000004000077882 */ /* 0x000fe20000000000 */
[----:B------:R-:W-:Y:S01]  /*9a70*/  ULDC.64 UR4, c[0x0][0x9a0] ;  /* 0x0002680000047ab9 */ /* 0x000fe20000000a00 */
[----:B------:R-:W-:Y:S01]  /*9a80*/  USHF.R.U32.HI UR41, URZ, 0x4, UR41 ;  /* 0x000000043f297899 */ /* 0x000fe20008011629 */
[----:B01----:R-:W-:Y:S01]  /*9a90*/  IMAD.MOV.U32 R5, RZ, RZ, 0x3f800000 ;  /* 0x3f800000ff057424 */ /* 0x003fe200078e00ff */
[----:B------:R-:W-:Y:S02]  /*9aa0*/  UISETP.NE.U32.AND UP0, UPT, UR4, URZ, UPT ;  /* 0x0000003f0400728c */ /* 0x000fe4000bf05070 */
[----:B------:R-:W-:Y:S02]  /*9ab0*/  ULOP3.LUT UR41, UR41, 0x3fff, URZ, 0xc0, !UPT ;  /* 0x00003fff29297892 */ /* 0x000fe4000f8ec03f */
[----:B------:R-:W-:-:S02]  /*9ac0*/  UISETP.NE.AND.EX UP0, UPT, UR5, URZ, UPT, UP0 ;  /* 0x0000003f0500728c */ /* 0x000fc4000bf05300 */
[----:B------:R-:W-:-:S04]  /*9ad0*/  ULOP3.LUT UR10, UR41, 0x10000, URZ, 0xfc, !UPT ;  /* 0x00010000290a7892 */ /* 0x000fc8000f8efc3f */
[----:B------:R-:W-:Y:S01]  /*9ae0*/  ULEA UR10, UR56, UR10, 0xb ;  /* 0x0000000a380a7291 */ /* 0x000fe2000f8e583f */
[----:B------:R-:W-:-:S03]  /*9af0*/  PLOP3.LUT P1, PT, PT, PT, UP0, 0x80, 0x0 ;  /* 0x000000000000781c */ /* 0x000fc60003f2f008 */
[----:B------:R-:W-:Y:S01]  /*9b00*/  UIADD3 UR11, UR10, 0x4, URZ ;  /* 0x000000040a0b7890 */ /* 0x000fe2000fffe03f */
[----:B------:R-:W-:Y:S02]  /*9b10*/  @UP0 ULDC.64 UR12, c[0x0][0x9c8] ;  /* 0x00027200000c0ab9 */ /* 0x000fe40000000a00 */
[----:B------:R-:W-:Y:S01]  /*9b20*/  UMOV UR6, UR10 ;  /* 0x0000000a00067c82 */ /* 0x000fe20008000000 */
[----:B------:R-:W-:Y:S01]  /*9b30*/  @UP0 UIMAD UR8, UR37, UR12, URZ ;  /* 0x0000000c250802a4 */ /* 0x000fe2000f8e023f */
[----:B------:R-:W-:Y:S01]  /*9b40*/  QGMMA.64x256x32.F32.E4M3.E4M3 R24, R228, gdesc[UR4], R24, gsb0 ;  /* 0x03e00004e4187df3 */ /* 0x000fe20008000818 */
[----:B------:R-:W-:Y:S01]  /*9b50*/  UIADD3 UR6, UR10, 0x2, URZ ;  /* 0x000000020a067890 */ /* 0x000fe2000fffe03f */
[----:B------:R-:W-:Y:S01]  /*9b60*/  UMOV UR7, 0x40000040 ;  /* 0x4000004000077882 */ /* 0x000fe20000000000 */
[----:B------:R-:W-:Y:S02]  /*9b70*/  @UP0 UIMAD UR9, UR36, UR13, UR8 ;  /* 0x0000000d240902a4 */ /* 0x000fe4000f8e0208 */
[----:B------:R-:W-:Y:S01]  /*9b80*/  @UP0 USHF.R.S32.HI UR8, URZ, 0x1f, UR45 ;  /* 0x0000001f3f080899 */ /* 0x000fe2000801142d */
[----:B------:R-:W-:-:S03]  /*9b90*/  @UP0 ULDC.64 UR14, c[0x0][0x9d0] ;  /* 0x00027400000e0ab9 */ /* 0x000fc60000000a00 */
[----:B------:R-:W-:Y:S01]  /*9ba0*/  @UP0 UIMAD UR8, UR8, UR14, URZ ;  /* 0x0000000e080802a4 */ /* 0x000fe2000f8e023f */
[----:B------:R-:W-:Y:S02]  /*9bb0*/  WARPGROUP.DEPBAR.LE gsb0, 0x0 ;  /* 0x00008000000079c5 */ /* 0x000fe40000010000 */
[----:B------:R-:W-:-:S15]  /*9bc0*/  WARPGROUP.ARRIVE ;  /* 0x00000000000079c5 */ /* 0x000fde0000000000 */
[----:B------:R-:W-:-:S01]  /*9bd0*/  NOP ;  /* 0x0000000000007918 */ /* 0x000fc20000000000 */
[----:B------:R-:W-:Y:S01]  /*9be0*/  QGMMA.64x256x32.F32.E4M3.E4M3 R24, R224, gdesc[UR4], R24, gsb0 ;  /* 0x03e00004e0187df3 */ /* 0x000fe20008000818 */
[----:B------:R-:W-:Y:S02]  /*9bf0*/  @UP0 UIMAD.WIDE.U32 UR6, UR36, UR12, URZ ;  /* 0x0000000c240602a5 */ /* 0x000fe4000f8e003f */
[----:B------:R-:W-:Y:S02]  /*9c00*/  @UP0 UIMAD UR12, UR45, UR15, UR8 ;  /* 0x0000000f2d0c02a4 */ /* 0x000fe4000f8e0208 */
[----:B------:R-:W-:-:S04]  /*9c10*/  @UP0 UIADD3 UR7, UR7, UR9, URZ ;  /* 0x0000000907070290 */ /* 0x000fc8000fffe03f */
[----:B------:R-:W-:-:S03]  /*9c20*/  @UP0 UIMAD.WIDE.U32 UR8, UR45, UR14, UR6 ;  /* 0x0000000e2d0802a5 */ /* 0x000fc6000f8e0006 */
[----:B------:R-:W-:Y:S01]  /*9c30*/  UMOV UR6, UR11 ;  /* 0x0000000b00067c82 */ /* 0x000fe20008000000 */
[----:B------:R-:W-:Y:S01]  /*9c40*/  UMOV UR7, 0x40000040 ;  /* 0x4000004000077882 */ /* 0x000fe20000000000 */
[----:B------:R-:W-:Y:S02]  /*9c50*/  @UP0 UIADD3 UR9, UR9, UR12, URZ ;  /* 0x0000000c09090290 */ /* 0x000fe4000fffe03f */
[----:B------:R-:W-:-:S04]  /*9c60*/  @UP0 ULEA UR4, UP1, UR8, UR4, 0x2 ;  /* 0x0000000408040291 */ /* 0x000fc8000f82103f */
[----:B------:R-:W-:Y:S02]  /*9c70*/  @UP0 ULEA.HI.X UR5, UR8, UR5, UR9, 0x2, UP1 ;  /* 0x0000000508050291 */ /* 0x000fe400088f1409 */
[----:B------:R-:W-:-:S04]  /*9c80*/  IMAD.U32 R6, RZ, RZ, UR4 ;  /* 0x00000004ff067e24 */ /* 0x000fc8000f8e00ff */
[----:B------:R-:W-:-:S05]  /*9c90*/  IMAD.U32 R7, RZ, RZ, UR5 ;  /* 0x00000005ff077e24 */ /* 0x000fca000f8e00ff */
[----:B------:R0:W2:Y:S01]  /*9ca0*/  @P1 LDG.E R5, desc[UR50][R6.64] ;  /* 0x0000003206051981 */ /* 0x0000a2000c1e1900 */
[----:B------:R-:W-:Y:S01]  /*9cb0*/  UIADD3 UR10, UR10, 0x6, URZ ;  /* 0x000000060a0a7890 */ /* 0x000fe2000fffe03f */
[----:B------:R-:W-:Y:S01]  /*9cc0*/  UMOV UR11, 0x40000040 ;  /* 0x40000040000b7882 */ /* 0x000fe20000000000 */
[----:B------:R-:W-:Y:S02]  /*9cd0*/  WARPGROUP.DEPBAR.LE gsb0, 0x0 ;  /* 0x00008000000079c5 */ /* 0x000fe40000010000 */
[----:B------:R-:W-:-:S06]  /*9ce0*/  WARPGROUP.ARRIVE ;  /* 0x00000000000079c5 */ /* 0x000fcc0000000000 */
[----:B------:R-:W-:Y:S01]  /*9cf0*/  QGMMA.64x256x32.F32.E4M3.E4M3 R24, R220, gdesc[UR4], R24, gsb0 ;  /* 0x03e00004dc187df3 */ /* 0x000fe20008000818 */
[----:B------:R-:W1:Y:S04]  /*9d00*/  SHFL.BFLY PT, R9, R4, 0x2, 0x1f ;  /* 0x0c401f0004097f89 */ /* 0x000e6800000e0000 */
[----:B------:R-:W3:Y:S01]  /*9d10*/  SHFL.BFLY PT, R10, R3, 0x2, 0x1f ;  /* 0x0c401f00030a7f89 */ /* 0x000ee200000e0000 */
[----:B-1----:R-:W-:-:S01]  /*9d20*/  FADD.FTZ R9, R9, R4 ;  /* 0x0000000409097221 */ /* 0x002fc20000010000 */
[----:B---3--:R-:W-:-:S04]  /*9d30*/  FADD.FTZ R10, R10, R3 ;  /* 0x000000030a0a7221 */ /* 0x008fc80000010000 */
[----:B------:R-:W1:Y:S04]  /*9d40*/  SHFL.BFLY PT, R8, R9, 0x1, 0x1f ;  /* 0x0c201f0009087f89 */ /* 0x000e6800000e0000 */
[----:B------:R-:W3:Y:S01]  /*9d50*/  SHFL.BFLY PT, R11, R10, 0x1, 0x1f ;  /* 0x0c201f000a0b7f89 */ /* 0x000ee200000e0000 */
[----:B0-----:R-:W-:Y:S02]  /*9d60*/  IMAD.MOV.U32 R6, RZ, RZ, RZ ;  /* 0x000000ffff067224 */ /* 0x001fe400078e00ff */
        /* <DEDUP_REMOVED lines=13> */
[----:B------:R-:W-:-:S02]  /*9e40*/  IMAD.U32 R14, RZ, RZ, UR38 ;  /* 0x00000026ff0e7e24 */ /* 0x000fc4000f8e00ff */
[----:B------:R-:W-:Y:S02]  /*9e50*/  IMAD.U32 R7, RZ, RZ, UR38 ;  /* 0x00000026ff077e24 */ /* 0x000fe4000f8e00ff */
[----:B0-----:R-:W-:Y:S01]  /*9e60*/  @P3 FMUL.FTZ R9, R9, 0.69314718246459960938 ;  /* 0x3f31721809093820 */ /* 0x001fe20000410000 */
[----:B------:R-:W-:Y:S01]  /*9e70*/  @P3 FMUL.FTZ R12, R14, 0.69314718246459960938 ;  /* 0x3f3172180e0c3820 */ /* 0x000fe20000410000 */
        /* <DEDUP_REMOVED lines=8> */
[----:B------:R-:W-:Y:S01]  /*9f00*/  @P2 FFMA.FTZ R4, R7, R2, R8 ;  /* 0x0000000207042223 */ /* 0x000fe20000010008 */
[-C--:B--2---:R-:W-:Y:S01]  /*9f10*/  FMUL.FTZ R152, R6, R5.reuse ;  /* 0x0000000506987220 */ /* 0x084fe20000410000 */
[----:B---3--:R-:W-:Y:S01]  /*9f20*/  FMUL.FTZ R0, R10, R5 ;  /* 0x000000050a007220 */ /* 0x008fe20000410000 */
[----:B------:R-:W-:-:S02]  /*9f30*/  WARPGROUP.DEPBAR.LE gsb0, 0x0 ;  /* 0x00008000000079c5 */ /* 0x000fc40000010000 */
[----:B------:R-:W-:Y:S05]  /*9f40*/  @!P0 BRA `(.L_x_2035) ;  /* 0x0000000000048947 */ /* 0x000fea0003800000 */
[----:B------:R-:W-:Y:S01]  /*9f50*/  BPT.TRAP 0x1 ;  /* 0x000000040000795c */ /* 0x000fe20000300000 */
.L_x_2035:
        /* <DEDUP_REMOVED lines=138> */
.L_x_2002:
        /* <DEDUP_REMOVED lines=12> */
[----:B------:R-:W-:Y:S01]  /*a8c0*/  F2FP.BF16.F32.PACK_AB R7, R7, R2 ;  /* 0x000000020707723e */ /* 0x000fe200000010ff */
        /* <DEDUP_REMOVED lines=8> */
[----:B------:R-:W-:Y:S01]  /*a950*/  LOP3.LUT P0, R2, R94, 0x3, RZ, 0xc0, !PT ;  /* 0x000000035e027812 */ /* 0x000fe2000780c0ff */
[----:B------:R-:W-:Y:S01]  /*a960*/  UISETP.NE.U32.AND UP1, UPT, UR4, URZ, UPT ;  /* 0x0000003f0400728c */ /* 0x000fe2000bf25070 */
[----:B------:R-:W-:Y:S01]  /*a970*/  F2FP.BF16.F32.PACK_AB R8, R11, R8 ;  /* 0x000000080b08723e */ /* 0x000fe200000010ff */
[----:B------:R-:W-:Y:S01]  /*a980*/  UISETP.NE.U32.AND UP0, UPT, UR6, URZ, UPT ;  /* 0x0000003f0600728c */ /* 0x000fe2000bf05070 */
[----:B------:R-:W-:Y:S01]  /*a990*/  ISETP.EQ.OR P0, PT, R2, 0x3, !P0 ;  /* 0x000000030200780c */ /* 0x000fe20004702670 */
[----:B------:R-:W-:Y:S01]  /*a9a0*/  UISETP.NE.AND.EX UP1, UPT, UR5, URZ, UPT, UP1 ;  /* 0x0000003f0500728c */ /* 0x000fe2000bf25310 */
[----:B------:R-:W-:Y:S01]  /*a9b0*/  F2FP.BF16.F32.PACK_AB R10, R14, R13 ;  /* 0x0000000d0e0a723e */ /* 0x000fe200000010ff */
[----:B------:R-:W-:Y:S01]  /*a9c0*/  USHF.L.U32 UR8, UR36, 0x2, URZ ;  /* 0x0000000224087899 */ /* 0x000fe2000800063f */
[----:B------:R-:W-:Y:S01]  /*a9d0*/  F2FP.BF16.F32.PACK_AB R13, R84, R77 ;  /* 0x0000004d540d723e */ /* 0x000fe200000010ff */
[----:B------:R-:W-:Y:S01]  /*a9e0*/  UISETP.NE.AND.EX UP0, UPT, UR7, URZ, UPT, UP0 ;  /* 0x0000003f0700728c */ /* 0x000fe2000bf05300 */
[----:B------:R-:W-:Y:S01]  /*a9f0*/  SEL R77, R8, R9, P0 ;  /* 0x00000009084d7207 */ /* 0x000fe20000000000 */
[----:B------:R-:W-:Y:S01]  /*aa00*/  USHF.L.U64.HI UR9, UR36, 0x2, UR37 ;  /* 0x0000000224097899 */ /* 0x000fe20008010225 */
[----:B------:R-:W-:Y:S01]  /*aa10*/  SEL R14, R9, R8, P0 ;  /* 0x00000008090e7207 */ /* 0x000fe20000000000 */
[----:B------:R-:W-:Y:S01]  /*aa20*/  UIADD3 UR6, UP2, UR8, UR6, URZ ;  /* 0x0000000608067290 */ /* 0x000fe2000ff5e03f */
[----:B------:R-:W1:Y:S01]  /*aa30*/  S2R R9, SR_SWINHI ;  /* 0x0000000000097919 */ /* 0x000e620000002f00 */
[----:B------:R-:W-:Y:S01]  /*aa40*/  F2FP.BF16.F32.PACK_AB R6, R6, R5 ;  /* 0x000000050606723e */ /* 0x000fe200000010ff */
[----:B------:R-:W-:Y:S01]  /*aa50*/  @UP1 UIADD3 UR4, UP3, UR8, UR4, URZ ;  /* 0x0000000408041290 */ /* 0x000fe2000ff7e03f */
[----:B------:R-:W-:Y:S01]  /*aa60*/  F2FP.BF16.F32.PACK_AB R11, R75, R78 ;  /* 0x0000004e4b0b723e */ /* 0x000fe200000010ff */
[----:B------:R-:W-:Y:S01]  /*aa70*/  UIADD3.X UR7, UR9, UR7, URZ, UP2, !UPT ;  /* 0x0000000709077290 */ /* 0x000fe200097fe43f */
[----:B------:R-:W-:Y:S01]  /*aa80*/  SEL R75, R6, R7, P0 ;  /* 0x00000007064b7207 */ /* 0x000fe20000000000 */
[----:B------:R-:W-:Y:S01]  /*aa90*/  @UP1 UIADD3.X UR5, UR9, UR5, URZ, UP3, !UPT ;  /* 0x0000000509051290 */ /* 0x000fe20009ffe43f */
        /* <DEDUP_REMOVED lines=9> */
[----:B------:R-:W-:Y:S02]  /*ab30*/  F2FP.BF16.F32.PACK_AB R12, R67, R70 ;  /* 0x00000046430c723e */ /* 0x000fe400000010ff */
[----:B------:R-:W-:Y:S02]  /*ab40*/  SEL R123, R141, R140, P0 ;  /* 0x0000008c8d7b7207 */ /* 0x000fe40000000000 */
[----:B------:R-:W-:Y:S02]  /*ab50*/  SEL R67, R140, R141, P0 ;  /* 0x0000008d8c437207 */ /* 0x000fe40000000000 */
[----:B------:R-:W-:-:S02]  /*ab60*/  F2FP.BF16.F32.PACK_AB R53, R56, R53 ;  /* 0x000000353835723e */ /* 0x000fc400000010ff */
[----:B------:R-:W-:Y:S02]  /*ab70*/  MOV R6, R0 ;  /* 0x0000000000067202 */ /* 0x000fe40000000f00 */
[----:B-1----:R-:W-:Y:S02]  /*ab80*/  MOV R7, R9 ;  /* 0x0000000900077202 */ /* 0x002fe40000000f00 */
[----:B------:R-:W-:Y:S02]  /*ab90*/  F2FP.BF16.F32.PACK_AB R52, R57, R52 ;  /* 0x000000343934723e */ /* 0x000fe400000010ff */
[----:B------:R-:W-:Y:S01]  /*aba0*/  F2FP.BF16.F32.PACK_AB R71, R71, R74 ;  /* 0x0000004a4747723e */ /* 0x000fe200000010ff */
[----:B------:R-:W-:Y:S01]  /*abb0*/  IMAD.WIDE R60, R234, 0x2, R6 ;  /* 0x00000002ea3c7825 */ /* 0x000fe200078e0206 */
[----:B------:R-:W-:Y:S02]  /*abc0*/  F2FP.BF16.F32.PACK_AB R155, R155, R156 ;  /* 0x0000009c9b9b723e */ /* 0x000fe400000010ff */
[----:B------:R-:W-:-:S02]  /*abd0*/  F2FP.BF16.F32.PACK_AB R154, R153, R154 ;  /* 0x0000009a999a723e */ /* 0x000fc400000010ff */
[C---:B------:R-:W-:Y:S02]  /*abe0*/  IADD3 R141, P2, R60.reuse, 0x20, RZ ;  /* 0x000000203c8d7810 */ /* 0x040fe40007f5e0ff */
[C---:B------:R-:W-:Y:S02]  /*abf0*/  IADD3 R147, P5, R60.reuse, 0x4000, RZ ;  /* 0x000040003c937810 */ /* 0x040fe40007fbe0ff */
[----:B------:R-:W-:Y:S01]  /*ac00*/  LOP3.LUT R8, R141, 0x380, RZ, 0xc0, !PT ;  /* 0x000003808d087812 */ /* 0x000fe200078ec0ff */
[----:B------:R-:W-:Y:S01]  /*ac10*/  IMAD.X R57, RZ, RZ, R61, P2 ;  /* 0x000000ffff397224 */ /* 0x000fe200010e063d */
[----:B------:R-:W-:Y:S02]  /*ac20*/  IADD3 R143, P3, R60, 0x40, RZ ;  /* 0x000000403c8f7810 */ /* 0x000fe40007f7e0ff */
[----:B------:R-:W-:Y:S02]  /*ac30*/  SHF.R.U64 R8, R8, 0x3, RZ ;  /* 0x0000000308087819 */ /* 0x000fe400000012ff */
[----:B------:R-:W-:-:S02]  /*ac40*/  F2FP.BF16.F32.PACK_AB R148, R145, R148 ;  /* 0x000000949194723e */ /* 0x000fc400000010ff */
[----:B------:R-:W-:Y:S02]  /*ac50*/  LOP3.LUT R56, R8, R141, RZ, 0x3c, !PT ;  /* 0x0000008d08387212 */ /* 0x000fe400078e3cff */
[----:B------:R-:W-:Y:S02]  /*ac60*/  LOP3.LUT R8, R147, 0x380, RZ, 0xc0, !PT ;  /* 0x0000038093087812 */ /* 0x000fe400078ec0ff */
[----:B------:R-:W-:Y:S02]  /*ac70*/  F2FP.BF16.F32.PACK_AB R120, R125, R120 ;  /* 0x000000787d78723e */ /* 0x000fe400000010ff */
[----:B------:R-:W-:Y:S02]  /*ac80*/  F2FP.BF16.F32.PACK_AB R121, R124, R121 ;  /* 0x000000797c79723e */ /* 0x000fe400000010ff */
[----:B------:R-:W-:Y:S02]  /*ac90*/  IADD3 R145, P4, R60, 0x60, RZ ;  /* 0x000000603c917810 */ /* 0x000fe40007f9e0ff */
        /* <DEDUP_REMOVED lines=11> */
[----:B------:R-:W-:Y:S01]  /*ad50*/  IMAD.X R53, RZ, RZ, R61, P3 ;  /* 0x000000ffff357224 */ /* 0x000fe200018e063d */
[----:B------:R-:W-:Y:S02]  /*ad60*/  SEL R129, R71, R12, P0 ;  /* 0x0000000c47817207 */ /* 0x000fe40000000000 */
[----:B------:R-:W-:-:S02]  /*ad70*/  F2FP.BF16.F32.PACK_AB R49, R59, R62 ;  /* 0x0000003e3b31723e */ /* 0x000fc400000010ff */
[----:B------:R-:W-:Y:S02]  /*ad80*/  F2FP.BF16.F32.PACK_AB R104, R109, R104 ;  /* 0x000000686d68723e */ /* 0x000fe400000010ff */
[----:B------:R-:W-:Y:S02]  /*ad90*/  SEL R79, R15, R10, P0 ;  /* 0x0000000a0f4f7207 */ /* 0x000fe40000000000 */
[----:B------:R-:W-:Y:S02]  /*ada0*/  SEL R119, R155, R154, P0 ;  /* 0x0000009a9b777207 */ /* 0x000fe40000000000 */
[----:B------:R-:W-:Y:S02]  /*adb0*/  SEL R64, R154, R155, P0 ;  /* 0x0000009b9a407207 */ /* 0x000fe40000000000 */
[----:B------:R-:W-:Y:S02]  /*adc0*/  SEL R71, R12, R71, P0 ;  /* 0x000000470c477207 */ /* 0x000fe40000000000 */
[----:B------:R-:W-:-:S02]  /*add0*/  IADD3 R153, P2, R60, 0x4060, RZ ;  /* 0x000040603c997810 */ /* 0x000fc40007f5e0ff */
[----:B------:R-:W-:Y:S02]  /*ade0*/  SHF.R.U64 R8, R8, 0x3, RZ ;  /* 0x0000000308087819 */ /* 0x000fe400000012ff */
[----:B------:R-:W-:Y:S02]  /*adf0*/  SEL R15, R10, R15, P0 ;  /* 0x0000000f0a0f7207 */ /* 0x000fe40000000000 */
[----:B------:R-:W-:Y:S02]  /*ae00*/  SEL R109, R120, R121, P0 ;  /* 0x00000079786d7207 */ /* 0x000fe40000000000 */
[----:B------:R-:W-:Y:S02]  /*ae10*/  SEL R59, R121, R120, P0 ;  /* 0x00000078793b7207 */ /* 0x000fe40000000000 */
[----:B------:R-:W-:Y:S02]  /*ae20*/  IADD3 R155, P3, R60, 0x8000, RZ ;  /* 0x000080003c9b7810 */ /* 0x000fe40007f7e0ff */
[----:B------:R-:W-:-:S02]  /*ae30*/  LOP3.LUT R12, R145, 0x380, RZ, 0xc0, !PT ;  /* 0x00000380910c7812 */ /* 0x000fc400078ec0ff */
[----:B------:R-:W-:Y:S02]  /*ae40*/  F2FP.BF16.F32.PACK_AB R37, R40, R37 ;  /* 0x000000252825723e */ /* 0x000fe400000010ff */
[----:B------:R-:W-:Y:S02]  /*ae50*/  F2FP.BF16.F32.PACK_AB R25, R92, R89 ;  /* 0x000000595c19723e */ /* 0x000fe400000010ff */
[----:B------:R-:W-:Y:S02]  /*ae60*/  F2FP.BF16.F32.PACK_AB R74, R47, R50 ;  /* 0x000000322f4a723e */ /* 0x000fe400000010ff */
[----:B------:R-:W-:Y:S02]  /*ae70*/  SEL R121, R149, R148, P0 ;  /* 0x0000009495797207 */ /* 0x000fe40000000000 */
[----:B------:R-:W-:Y:S02]  /*ae80*/  SEL R65, R148, R149, P0 ;  /* 0x0000009594417207 */ /* 0x000fe40000000000 */
[----:B------:R-:W-:-:S02]  /*ae90*/  LOP3.LUT R10, R143, 0x380, RZ, 0xc0, !PT ;  /* 0x000003808f0a7812 */ /* 0x000fc400078ec0ff */
[----:B------:R-:W-:Y:S02]  /*aea0*/  F2FP.BF16.F32.PACK_AB R76, R85, R76 ;  /* 0x0000004c554c723e */ /* 0x000fe400000010ff */
[----:B------:R-:W-:Y:S02]  /*aeb0*/  F2FP.BF16.F32.PACK_AB R30, R151, R30 ;  /* 0x0000001e971e723e */ /* 0x000fe400000010ff */
[----:B------:R-:W-:Y:S02]  /*aec0*/  SEL R81, R20, R21, P0 ;  /* 0x0000001514517207 */ /* 0x000fe40000000000 */
[----:B0-----:R-:W-:Y:S02]  /*aed0*/  SEL R27, R21, R20, P0 ;  /* 0x00000014151b7207 */ /* 0x001fe40000000000 */
[----:B------:R-:W-:Y:S02]  /*aee0*/  SEL R89, R44, R45, P0 ;  /* 0x0000002d2c597207 */ /* 0x000fe40000000000 */
[----:B------:R-:W-:Y:S01]  /*aef0*/  SEL R40, R45, R44, P0 ;  /* 0x0000002c2d287207 */ /* 0x000fe20000000000 */
[----:B------:R-:W-:Y:S01]  /*af00*/  IMAD.X R45, RZ, RZ, R61, P5 ;  /* 0x000000ffff2d7224 */ /* 0x000fe200028e063d */
[----:B------:R-:W-:-:S02]  /*af10*/  IADD3 R149, P6, R60, 0x4020, RZ ;  /* 0x000040203c957810 */ /* 0x000fc40007fde0ff */
[----:B------:R-:W-:Y:S02]  /*af20*/  F2FP.BF16.F32.PACK_AB R5, R171, R172 ;  /* 0x000000acab05723e */ /* 0x000fe400000010ff */
[----:B------:R-:W-:Y:S02]  /*af30*/  F2FP.BF16.F32.PACK_AB R170, R169, R170 ;  /* 0x000000aaa9aa723e */ /* 0x000fe400000010ff */
[----:B------:R-:W-:Y:S02]  /*af40*/  F2FP.BF16.F32.PACK_AB R39, R39, R42 ;  /* 0x0000002a2727723e */ /* 0x000fe400000010ff */
[----:B------:R-:W-:Y:S01]  /*af50*/  F2FP.BF16.F32.PACK_AB R38, R35, R38 ;  /* 0x000000262326723e */ /* 0x000fe200000010ff */
[----:B------:R-:W-:Y:S01]  /*af60*/  IMAD.X R35, RZ, RZ, R61, P3 ;  /* 0x000000ffff237224 */ /* 0x000fe200018e063d */
[----:B------:R-:W-:Y:S02]  /*af70*/  IADD3 R151, P1, R60, 0x4040, RZ ;  /* 0x000040403c977810 */ /* 0x000fe40007f3e0ff */
[----:B------:R-:W-:-:S02]  /*af80*/  LOP3.LUT R20, R153, 0x380, RZ, 0xc0, !PT ;  /* 0x0000038099147812 */ /* 0x000fc400078ec0ff */
[----:B------:R-:W-:Y:S02]  /*af90*/  LOP3.LUT R44, R8, R147, RZ, 0x3c, !PT ;  /* 0x00000093082c7212 */ /* 0x000fe400078e3cff */
[----:B------:R-:W-:Y:S02]  /*afa0*/  F2FP.BF16.F32.PACK_AB R163, R163, R164 ;  /* 0x000000a4a3a3723e */ /* 0x000fe400000010ff */
[----:B------:R-:W-:Y:S02]  /*afb0*/  F2FP.BF16.F32.PACK_AB R162, R161, R162 ;  /* 0x000000a2a1a2723e */ /* 0x000fe400000010ff */
[----:B------:R-:W-:Y:S02]  /*afc0*/  SHF.R.U64 R12, R12, 0x3, RZ ;  /* 0x000000030c0c7819 */ /* 0x000fe400000012ff */
[----:B------:R-:W-:Y:S02]  /*afd0*/  LOP3.LUT R8, R155, 0x380, RZ, 0xc0, !PT ;  /* 0x000003809b087812 */ /* 0x000fe400078ec0ff */
[----:B------:R-:W-:-:S02]  /*afe0*/  F2FP.BF16.F32.PACK_AB R69, R72, R69 ;  /* 0x000000454845723e */ /* 0x000fc400000010ff */
[----:B------:R-:W-:Y:S02]  /*aff0*/  F2FP.BF16.F32.PACK_AB R96, R101, R96 ;  /* 0x000000606560723e */ /* 0x000fe400000010ff */
[----:B------:R-:W-:Y:S02]  /*b000*/  SEL R135, R74, R43, P0 ;  /* 0x0000002b4a877207 */ /* 0x000fe40000000000 */
[----:B------:R-:W-:Y:S02]  /*b010*/  SHF.R.U64 R10, R10, 0x3, RZ ;  /* 0x000000030a0a7819 */ /* 0x000fe400000012ff */
[----:B------:R-:W-:Y:S02]  /*b020*/  F2FP.BF16.F32.PACK_AB R72, R63, R66 ;  /* 0x000000423f48723e */ /* 0x000fe400000010ff */
[----:B------:R-:W-:Y:S02]  /*b030*/  SEL R101, R76, R13, P0 ;  /* 0x0000000d4c657207 */ /* 0x000fe40000000000 */
[----:B------:R-:W-:-:S02]  /*b040*/  SEL R50, R13, R76, P0 ;  /* 0x0000004c0d327207 */ /* 0x000fc40000000000 */
[----:B------:R-:W-:Y:S01]  /*b050*/  SEL R74, R43, R74, P0 ;  /* 0x0000004a2b4a7207 */ /* 0x000fe20000000000 */
[--C-:B------:R-:W-:Y:S01]  /*b060*/  IMAD.X R43, RZ, RZ, R61.reuse, P6 ;  /* 0x000000ffff2b7224 */ /* 0x100fe200030e063d */
[----:B------:R-:W-:Y:S02]  /*b070*/  SEL R111, R5, R170, P0 ;  /* 0x000000aa056f7207 */ /* 0x000fe40000000000 */
[----:B------:R-:W-:Y:S02]  /*b080*/  SEL R66, R170, R5, P0 ;  /* 0x00000005aa427207 */ /* 0x000fe40000000000 */
[----:B------:R-:W-:Y:S02]  /*b090*/  SEL R137, R39, R38, P0 ;  /* 0x0000002627897207 */ /* 0x000fe40000000000 */
[----:B------:R-:W-:Y:S01]  /*b0a0*/  SEL R76, R38, R39, P0 ;  /* 0x00000027264c7207 */ /* 0x000fe20000000000 */
[----:B------:R-:W-:Y:S01]  /*b0b0*/  IMAD.X R39, RZ, RZ, R61, P1 ;  /* 0x000000ffff277224 */ /* 0x000fe200008e063d */
[----:B------:R-:W-:-:S02]  /*b0c0*/  SHF.R.U64 R20, R20, 0x3, RZ ;  /* 0x0000000314147819 */ /* 0x000fc400000012ff */
[----:B------:R-:W-:Y:S02]  /*b0d0*/  SEL R115, R163, R162, P0 ;  /* 0x000000a2a3737207 */ /* 0x000fe40000000000 */
[----:B------:R-:W-:Y:S02]  /*b0e0*/  SEL R5, R162, R163, P0 ;  /* 0x000000a3a2057207 */ /* 0x000fe40000000000 */
[----:B------:R-:W-:Y:S02]  /*b0f0*/  IADD3 R161, P6, R60, 0x8060, RZ ;  /* 0x000080603ca17810 */ /* 0x000fe40007fde0ff */
[----:B------:R-:W-:Y:S02]  /*b100*/  LOP3.LUT R48, R12, R145, RZ, 0x3c, !PT ;  /* 0x000000910c307212 */ /* 0x000fe400078e3cff */
[----:B------:R-:W-:Y:S02]  /*b110*/  SHF.R.U64 R8, R8, 0x3, RZ ;  /* 0x0000000308087819 */ /* 0x000fe400000012ff */
[----:B------:R-:W-:-:S02]  /*b120*/  F2FP.BF16.F32.PACK_AB R159, R159, R160 ;  /* 0x000000a09f9f723e */ /* 0x000fc400000010ff */
[----:B------:R-:W-:Y:S02]  /*b130*/  F2FP.BF16.F32.PACK_AB R158, R157, R158 ;  /* 0x0000009e9d9e723e */ /* 0x000fe400000010ff */
[----:B------:R-:W-:Y:S02]  /*b140*/  F2FP.BF16.F32.PACK_AB R28, R33, R28 ;  /* 0x0000001c211c723e */ /* 0x000fe400000010ff */
[----:B------:R-:W-:Y:S02]  /*b150*/  F2FP.BF16.F32.PACK_AB R90, R87, R90 ;  /* 0x0000005a575a723e */ /* 0x000fe400000010ff */
[----:B------:R-:W-:Y:S02]  /*b160*/  IADD3 R163, P1, R60, 0xc000, RZ ;  /* 0x0000c0003ca37810 */ /* 0x000fe40007f3e0ff */
[----:B------:R-:W-:Y:S02]  /*b170*/  LOP3.LUT R52, R10, R143, RZ, 0x3c, !PT ;  /* 0x0000008f0a347212 */ /* 0x000fe400078e3cff */
[----:B------:R-:W-:Y:S01]  /*b180*/  LOP3.LUT R12, R151, 0x380, RZ, 0xc0, !PT ;  /* 0x00000380970c7812 */ /* 0x000fe200078ec0ff */
[----:B------:R-:W-:Y:S01]  /*b190*/  IMAD.X R21, RZ, RZ, R61, P1 ;  /* 0x000000ffff157224 */ /* 0x000fe200008e063d */
[----:B------:R-:W-:-:S02]  /*b1a0*/  SEL R87, R36, R37, P0 ;  /* 0x0000002524577207 */ /* 0x000fc40000000000 */
[----:B------:R-:W-:Y:S01]  /*b1b0*/  SEL R33, R37, R36, P0 ;  /* 0x0000002425217207 */ /* 0x000fe20000000000 */
[----:B------:R-:W-:Y:S01]  /*b1c0*/  IMAD.X R37, RZ, RZ, R61, P2 ;  /* 0x000000ffff257224 */ /* 0x000fe200010e063d */
[----:B------:R-:W-:Y:S02]  /*b1d0*/  LOP3.LUT R10, R149, 0x380, RZ, 0xc0, !PT ;  /* 0x00000380950a7812 */ /* 0x000fe400078ec0ff */
[----:B------:R-:W-:Y:S02]  /*b1e0*/  F2FP.BF16.F32.PACK_AB R31, R31, R34 ;  /* 0x000000221f1f723e */ /* 0x000fe400000010ff */
[----:B------:R-:W-:Y:S02]  /*b1f0*/  LOP3.LUT R36, R20, R153, RZ, 0x3c, !PT ;  /* 0x0000009914247212 */ /* 0x000fe400078e3cff */
[----:B------:R-:W-:Y:S02]  /*b200*/  F2FP.BF16.F32.PACK_AB R68, R73, R68 ;  /* 0x000000444944723e */ /* 0x000fe400000010ff */
[----:B------:R-:W-:-:S02]  /*b210*/  F2FP.BF16.F32.PACK_AB R112, R117, R112 ;  /* 0x000000707570723e */ /* 0x000fc400000010ff */
[----:B------:R-:W-:Y:S02]  /*b220*/  SEL R131, R72, R49, P0 ;  /* 0x0000003148837207 */ /* 0x000fe40000000000 */
[----:B------:R-:W-:Y:S02]  /*b230*/  LOP3.LUT R20, R161, 0x380, RZ, 0xc0, !PT ;  /* 0x00000380a1147812 */ /* 0x000fe400078ec0ff */
[----:B------:R-:W-:Y:S02]  /*b240*/  LOP3.LUT R34, R8, R155, RZ, 0x3c, !PT ;  /* 0x0000009b08227212 */ /* 0x000fe400078e3cff */
[----:B------:R-:W-:Y:S02]  /*b250*/  F2FP.BF16.F32.PACK_AB R133, R133, R136 ;  /* 0x000000888585723e */ /* 0x000fe400000010ff */
[----:B------:R-:W-:Y:S02]  /*b260*/  SEL R117, R159, R158, P0 ;  /* 0x0000009e9f757207 */ /* 0x000fe40000000000 */
[----:B------:R-:W-:-:S02]  /*b270*/  SEL R62, R158, R159, P0 ;  /* 0x0000009f9e3e7207 */ /* 0x000fc40000000000 */
[----:B------:R-:W-:Y:S01]  /*b280*/  SEL R72, R49, R72, P0 ;  /* 0x0000004831487207 */ /* 0x000fe20000000000 */
[----:B------:R-:W-:Y:S01]  /*b290*/  IMAD.X R49, RZ, RZ, R61, P4 ;  /* 0x000000ffff317224 */ /* 0x000fe200020e063d */
[----:B------:R-:W-:Y:S02]  /*b2a0*/  SHF.R.U64 R12, R12, 0x3, RZ ;  /* 0x000000030c0c7819 */ /* 0x000fe400000012ff */
[----:B------:R-:W-:Y:S02]  /*b2b0*/  LOP3.LUT R8, R163, 0x380, RZ, 0xc0, !PT ;  /* 0x00000380a3087812 */ /* 0x000fe400078ec0ff */
[----:B------:R-:W-:Y:S02]  /*b2c0*/  F2FP.BF16.F32.PACK_AB R73, R55, R58 ;  /* 0x0000003a3749723e */ /* 0x000fe400000010ff */
[----:B------:R-:W-:Y:S02]  /*b2d0*/  F2FP.BF16.F32.PACK_AB R24, R51, R54 ;  /* 0x000000363318723e */ /* 0x000fe400000010ff */
[----:B------:R-:W-:-:S02]  /*b2e0*/  IADD3 R159, P5, R60, 0x8040, RZ ;  /* 0x000080403c9f7810 */ /* 0x000fc40007fbe0ff */
[----:B------:R-:W-:Y:S02]  /*b2f0*/  SHF.R.U64 R10, R10, 0x3, RZ ;  /* 0x000000030a0a7819 */ /* 0x000fe400000012ff */
[----:B------:R-:W-:Y:S02]  /*b300*/  F2FP.BF16.F32.PACK_AB R97, R100, R97 ;  /* 0x000000616461723e */ /* 0x000fe400000010ff */
[----:B------:R-:W-:Y:S02]  /*b310*/  IADD3 R157, P4, R60, 0x8020, RZ ;  /* 0x000080203c9d7810 */ /* 0x000fe40007f9e0ff */
[----:B------:R-:W-:Y:S02]  /*b320*/  F2FP.BF16.F32.PACK_AB R105, R108, R105 ;  /* 0x000000696c69723e */ /* 0x000fe400000010ff */
[----:B------:R-:W-:Y:S02]  /*b330*/  SEL R99, R68, R69, P0 ;  /* 0x0000004544637207 */ /* 0x000fe40000000000 */
[----:B------:R-:W-:-:S02]  /*b340*/  SEL R47, R69, R68, P0 ;  /* 0x00000044452f7207 */ /* 0x000fc40000000000 */
[----:B------:R-:W-:Y:S02]  /*b350*/  SHF.R.U64 R20, R20, 0x3, RZ ;  /* 0x0000000314147819 */ /* 0x000fe400000012ff */
[----:B------:R-:W-:Y:S02]  /*b360*/  F2FP.BF16.F32.PACK_AB R113, R116, R113 ;  /* 0x000000717471723e */ /* 0x000fe400000010ff */
[----:B------:R-:W-:Y:S02]  /*b370*/  SEL R125, R133, R132, P0 ;  /* 0x00000084857d7207 */ /* 0x000fe40000000000 */
[----:B------:R-:W-:Y:S02]  /*b380*/  SEL R68, R132, R133, P0 ;  /* 0x0000008584447207 */ /* 0x000fe40000000000 */
[----:B------:R-:W-:Y:S02]  /*b390*/  LOP3.LUT R38, R12, R151, RZ, 0x3c, !PT ;  /* 0x000000970c267212 */ /* 0x000fe400078e3cff */
[----:B------:R-:W-:-:S02]  /*b3a0*/  SHF.R.U64 R8, R8, 0x3, RZ ;  /* 0x0000000308087819 */ /* 0x000fc400000012ff */
[----:B------:R-:W-:Y:S02]  /*b3b0*/  F2FP.BF16.F32.PACK_AB R167, R167, R168 ;  /* 0x000000a8a7a7723e */ /* 0x000fe400000010ff */
[----:B------:R-:W-:Y:S02]  /*b3c0*/  F2FP.BF16.F32.PACK_AB R166, R165, R166 ;  /* 0x000000a6a5a6723e */ /* 0x000fe400000010ff */
[----:B------:R-:W-:Y:S02]  /*b3d0*/  SEL R133, R73, R24, P0 ;  /* 0x0000001849857207 */ /* 0x000fe40000000000 */
[----:B------:R-:W-:Y:S02]  /*b3e0*/  LOP3.LUT R42, R10, R149, RZ, 0x3c, !PT ;  /* 0x000000950a2a7212 */ /* 0x000fe400078e3cff */
[----:B------:R-:W-:Y:S02]  /*b3f0*/  LOP3.LUT R12, R159, 0x380, RZ, 0xc0, !PT ;  /* 0x000003809f0c7812 */ /* 0x000fe400078ec0ff */
[----:B------:R-:W-:Y:S01]  /*b400*/  SEL R107, R96, R97, P0 ;  /* 0x00000061606b7207 */ /* 0x000fe20000000000 */
[----:B--2---:R-:W-:Y:S01]  /*b410*/  SHFL.IDX PT, R75, R75, R26, 0x1c1f ;  /* 0x001c1f1a4b4b7589 */ /* 0x004fe200000e0000 */
[----:B------:R-:W-:-:S02]  /*b420*/  SEL R54, R97, R96, P0 ;  /* 0x0000006061367207 */ /* 0x000fc40000000000 */
[----:B------:R-:W-:Y:S01]  /*b430*/  SEL R73, R24, R73, P0 ;  /* 0x0000004918497207 */ /* 0x000fe20000000000 */
[----:B------:R-:W-:Y:S01]  /*b440*/  SHFL.IDX PT, R77, R77, R26, 0x1c1f ;  /* 0x001c1f1a4d4d7589 */ /* 0x000fe200000e0000 */
[----:B------:R-:W-:Y:S02]  /*b450*/  LOP3.LUT R10, R157, 0x380, RZ, 0xc0, !PT ;  /* 0x000003809d0a7812 */ /* 0x000fe400078ec0ff */
[----:B------:R-:W-:Y:S01]  /*b460*/  SEL R97, R104, R105, P0 ;  /* 0x0000006968617207 */ /* 0x000fe20000000000 */
[----:B------:R-:W-:Y:S01]  /*b470*/  SHFL.IDX PT, R111, R111, R26, 0x1c1f ;  /* 0x001c1f1a6f6f7589 */ /* 0x000fe200000e0000 */
[----:B------:R-:W-:Y:S02]  /*b480*/  SEL R55, R105, R104, P0 ;  /* 0x0000006869377207 */ /* 0x000fe40000000000 */
[----:B------:R-:W-:Y:S01]  /*b490*/  LOP3.LUT R24, R20, R161, RZ, 0x3c, !PT ;  /* 0x000000a114187212 */ /* 0x000fe200078e3cff */
[----:B------:R-:W-:Y:S01]  /*b4a0*/  SHFL.IDX PT, R115, R115, R26, 0x1c1f ;  /* 0x001c1f1a73737589 */ /* 0x000fe200000e0000 */
[----:B------:R-:W-:-:S02]  /*b4b0*/  F2FP.BF16.F32.PACK_AB R29, R32, R29 ;  /* 0x0000001d201d723e */ /* 0x000fc400000010ff */
[----:B------:R-:W-:Y:S01]  /*b4c0*/  SEL R105, R112, R113, P0 ;  /* 0x0000007170697207 */ /* 0x000fe20000000000 */
[----:B------:R-:W-:Y:S01]  /*b4d0*/  SHFL.IDX PT, R79, R79, R26, 0x1c1f ;  /* 0x001c1f1a4f4f7589 */ /* 0x000fe200000e0000 */
[----:B------:R-:W-:Y:S02]  /*b4e0*/  SEL R58, R113, R112, P0 ;  /* 0x00000070713a7207 */ /* 0x000fe40000000000 */
[----:B------:R-:W-:Y:S01]  /*b4f0*/  LOP3.LUT R20, R8, R163, RZ, 0x3c, !PT ;  /* 0x000000a308147212 */ /* 0x000fe200078e3cff */
[----:B------:R-:W-:Y:S01]  /*b500*/  SHFL.IDX PT, R81, R81, R26, 0x1c1f ;  /* 0x001c1f1a51517589 */ /* 0x000fe200000e0000 */
[----:B------:R-:W-:Y:S02]  /*b510*/  SEL R113, R167, R166, P0 ;  /* 0x000000a6a7717207 */ /* 0x000fe40000000000 */
[----:B------:R-:W-:Y:S01]  /*b520*/  SEL R63, R166, R167, P0 ;  /* 0x000000a7a63f7207 */ /* 0x000fe20000000000 */
[----:B------:R-:W-:Y:S01]  /*b530*/  SHFL.IDX PT, R117, R117, R26, 0x1c1f ;  /* 0x001c1f1a75757589 */ /* 0x000fe200000e0000 */
[----:B------:R-:W-:-:S02]  /*b540*/  SHF.R.U64 R12, R12, 0x3, RZ ;  /* 0x000000030c0c7819 */ /* 0x000fc400000012ff */
[----:B------:R-:W-:Y:S01]  /*b550*/  SEL R139, R31, R30, P0 ;  /* 0x0000001e1f8b7207 */ /* 0x000fe20000000000 */
[----:B------:R-:W-:Y:S01]  /*b560*/  SHFL.IDX PT, R113, R113, R26, 0x1c1f ;  /* 0x001c1f1a71717589 */ /* 0x000fe200000e0000 */
[----:B------:R-:W-:Y:S01]  /*b570*/  SEL R78, R30, R31, P0 ;  /* 0x0000001f1e4e7207 */ /* 0x000fe20000000000 */
[--C-:B------:R-:W-:Y:S01]  /*b580*/  IMAD.X R31, RZ, RZ, R61.reuse, P4 ;  /* 0x000000ffff1f7224 */ /* 0x100fe200020e063d */
[----:B------:R-:W-:Y:S01]  /*b590*/  IADD3 R167, P3, R60, 0xc040, RZ ;  /* 0x0000c0403ca77810 */ /* 0x000fe20007f7e0ff */
[----:B------:R-:W-:Y:S01]  /*b5a0*/  SHFL.IDX PT, R87, R87, R26, 0x1c1f ;  /* 0x001c1f1a57577589 */ /* 0x000fe200000e0000 */
[----:B------:R-:W-:Y:S02]  /*b5b0*/  SHF.R.U64 R10, R10, 0x3, RZ ;  /* 0x000000030a0a7819 */ /* 0x000fe400000012ff */
[----:B------:R-:W-:Y:S01]  /*b5c0*/  MOV R106, R56 ;  /* 0x00000038006a7202 */ /* 0x000fe20000000f00 */
[----:B------:R-:W-:Y:S01]  /*b5d0*/  SHFL.IDX PT, R119, R119, R26, 0x1c1f ;  /* 0x001c1f1a77777589 */ /* 0x000fe200000e0000 */
[----:B------:R-:W-:Y:S01]  /*b5e0*/  SEL R85, R28, R29, P0 ;  /* 0x0000001d1c557207 */ /* 0x000fe20000000000 */
[--C-:B------:R-:W-:Y:S01]  /*b5f0*/  IMAD.X R9, RZ, RZ, R61.reuse, P3 ;  /* 0x000000ffff097224 */ /* 0x100fe200018e063d */
[----:B------:R-:W-:Y:S01]  /*b600*/  SEL R32, R29, R28, P0 ;  /* 0x0000001c1d207207 */ /* 0x000fe20000000000 */
[--C-:B------:R-:W-:Y:S01]  /*b610*/  IMAD.X R29, RZ, RZ, R61.reuse, P5 ;  /* 0x000000ffff1d7224 */ /* 0x100fe200028e063d */
[----:B------:R-:W-:Y:S01]  /*b620*/  SEL R103, R88, R25, P0 ;  /* 0x0000001958677207 */ /* 0x000fe20000000000 */
[----:B------:R-:W-:Y:S01]  /*b630*/  SHFL.IDX PT, R121, R121, R26, 0x1c1f ;  /* 0x001c1f1a79797589 */ /* 0x000fe200000e0000 */
[----:B------:R-:W-:Y:S01]  /*b640*/  SEL R51, R25, R88, P0 ;  /* 0x0000005819337207 */ /* 0x000fe20000000000 */
[----:B------:R-:W-:Y:S01]  /*b650*/  IMAD.X R25, RZ, RZ, R61, P6 ;  /* 0x000000ffff197224 */ /* 0x000fe200030e063d */
[C---:B------:R-:W-:Y:S01]  /*b660*/  IADD3 R165, P2, R60.reuse, 0xc020, RZ ;  /* 0x0000c0203ca57810 */ /* 0x040fe20007f5e0ff */
[----:B------:R-:W-:Y:S01]  /*b670*/  SHFL.IDX PT, R85, R85, R26, 0x1c1f ;  /* 0x001c1f1a55557589 */ /* 0x000fe200000e0000 */
[----:B------:R-:W-:-:S02]  /*b680*/  IADD3 R169, P4, R60, 0xc060, RZ ;  /* 0x0000c0603ca97810 */ /* 0x000fc40007f9e0ff */
[----:B------:R-:W-:Y:S01]  /*b690*/  MOV R57, R20 ;  /* 0x0000001400397202 */ /* 0x000fe20000000f00 */
[----:B------:R-:W-:Y:S01]  /*b6a0*/  SHFL.IDX PT, R89, R89, R26, 0x1c1f ;  /* 0x001c1f1a59597589 */ /* 0x000fe200000e0000 */
[----:B------:R-:W-:Y:S01]  /*b6b0*/  F2FP.BF16.F32.PACK_AB R91, R91, R128 ;  /* 0x000000805b5b723e */ /* 0x000fe200000010ff */
[----:B------:R-:W-:Y:S01]  /*b6c0*/  IMAD.X R13, RZ, RZ, R61, P2 ;  /* 0x000000ffff0d7224 */ /* 0x000fe200010e063d */
[----:B------:R-:W-:Y:S01]  /*b6d0*/  LOP3.LUT R28, R12, R159, RZ, 0x3c, !PT ;  /* 0x0000009f0c1c7212 */ /* 0x000fe200078e3cff */
[----:B------:R-:W-:Y:S01]  /*b6e0*/  SHFL.IDX PT, R123, R123, R26, 0x1c1f ;  /* 0x001c1f1a7b7b7589 */ /* 0x000fe200000e0000 */
[----:B------:R-:W-:Y:S02]  /*b6f0*/  LOP3.LUT R21, R26, 0x2, RZ, 0x3c, !PT ;  /* 0x000000021a157812 */ /* 0x000fe400078e3cff */
[----:B------:R-:W-:Y:S01]  /*b700*/  LOP3.LUT R30, R10, R157, RZ, 0x3c, !PT ;  /* 0x0000009d0a1e7212 */ /* 0x000fe200078e3cff */
[----:B------:R-:W-:Y:S01]  /*b710*/  SHFL.IDX PT, R93, R93, R26, 0x1c1f ;  /* 0x001c1f1a5d5d7589 */ /* 0x000fe200000e0000 */
[----:B------:R-:W-:-:S02]  /*b720*/  LOP3.LUT R80, R167, 0x380, RZ, 0xc0, !PT ;  /* 0x00000380a7507812 */ /* 0x000fc400078ec0ff */
[----:B------:R-:W-:Y:S01]  /*b730*/  LOP3.LUT R10, R165, 0x380, RZ, 0xc0, !PT ;  /* 0x00000380a50a7812 */ /* 0x000fe200078ec0ff */
[----:B------:R-:W-:Y:S01]  /*b740*/  SHFL.IDX PT, R2, R2, R21, 0x1c1f ;  /* 0x001c1f1502027589 */ /* 0x000fe200000e0000 */
[----:B------:R-:W-:Y:S02]  /*b750*/  LOP3.LUT R82, R169, 0x380, RZ, 0xc0, !PT ;  /* 0x00000380a9527812 */ /* 0x000fe400078ec0ff */
[----:B------:R-:W-:Y:S01]  /*b760*/  SEL R127, R91, R90, P0 ;  /* 0x0000005a5b7f7207 */ /* 0x000fe20000000000 */
[----:B------:R-:W0:Y:S01]  /*b770*/  SHFL.IDX PT, R14, R14, R21, 0x1c1f ;  /* 0x001c1f150e0e7589 */ /* 0x000e2200000e0000 */
[----:B------:R-:W-:Y:S02]  /*b780*/  SEL R69, R90, R91, P0 ;  /* 0x0000005b5a457207 */ /* 0x000fe40000000000 */
[----:B------:R-:W-:Y:S01]  /*b790*/  SHF.R.U64 R80, R80, 0x3, RZ ;  /* 0x0000000350507819 */ /* 0x000fe200000012ff */
[----:B------:R-:W1:Y:S01]  /*b7a0*/  SHFL.IDX PT, R66, R66, R21, 0x1c1f ;  /* 0x001c1f1542427589 */ /* 0x000e6200000e0000 */
[----:B------:R-:W-:-:S02]  /*b7b0*/  MOV R104, R52 ;  /* 0x0000003400687202 */ /* 0x000fc40000000f00 */
[----:B------:R-:W-:Y:S01]  /*b7c0*/  MOV R92, R28 ;  /* 0x0000001c005c7202 */ /* 0x000fe20000000f00 */
[----:B------:R-:W-:Y:S01]  /*b7d0*/  SHFL.IDX PT, R20, R15, R21, 0x1c1f ;  /* 0x001c1f150f147589 */ /* 0x000fe200000e0000 */
[----:B------:R-:W-:Y:S02]  /*b7e0*/  MOV R90, R24 ;  /* 0x00000018005a7202 */ /* 0x000fe40000000f00 */
[----:B------:R-:W-:Y:S01]  /*b7f0*/  MOV R53, R30 ;  /* 0x0000001e00357202 */ /* 0x000fe20000000f00 */
[----:B------:R-:W2:Y:S01]  /*b800*/  SHFL.IDX PT, R24, R63, R21, 0x1c1f ;  /* 0x001c1f153f187589 */ /* 0x000ea200000e0000 */
[----:B------:R-:W-:Y:S02]  /*b810*/  SHF.R.U64 R10, R10, 0x3, RZ ;  /* 0x000000030a0a7819 */ /* 0x000fe400000012ff */
[----:B------:R-:W-:Y:S01]  /*b820*/  SHF.R.U64 R82, R82, 0x3, RZ ;  /* 0x0000000352527819 */ /* 0x000fe200000012ff */
[----:B------:R-:W3:Y:S01]  /*b830*/  SHFL.IDX PT, R28, R5, R21, 0x1c1f ;  /* 0x001c1f15051c7589 */ /* 0x000ee200000e0000 */
[----:B------:R-:W-:-:S02]  /*b840*/  MOV R100, R42 ;  /* 0x0000002a00647202 */ /* 0x000fc40000000f00 */
[----:B------:R-:W-:Y:S01]  /*b850*/  MOV R94, R34 ;  /* 0x00000022005e7202 */ /* 0x000fe20000000f00 */
[----:B------:R4:W5:Y:S01]  /*b860*/  SHFL.IDX PT, R30, R27, R21, 0x1c1f ;  /* 0x001c1f151b1e7589 */ /* 0x00096200000e0000 */
[----:B------:R-:W-:Y:S02]  /*b870*/  SEL R91, R86, R11, P0 ;  /* 0x0000000b565b7207 */ /* 0x000fe40000000000 */
[----:B------:R-:W-:Y:S01]  /*b880*/  SEL R70, R11, R86, P0 ;  /* 0x000000560b467207 */ /* 0x000fe20000000000 */
[----:B------:R-:W-:Y:S01]  /*b890*/  SHFL.IDX PT, R34, R32, R21, 0x1c1f ;  /* 0x001c1f1520227589 */ /* 0x000fe200000e0000 */
[----:B------:R-:W-:Y:S02]  /*b8a0*/  MOV R98, R38 ;  /* 0x0000002600627202 */ /* 0x000fe40000000f00 */
[----:B------:R-:W-:Y:S01]  /*b8b0*/  LOP3.LUT R8, R80, R167, RZ, 0x3c, !PT ;  /* 0x000000a750087212 */ /* 0x000fe200078e3cff */
[----:B------:R-:W-:Y:S01]  /*b8c0*/  SHFL.IDX PT, R42, R40, R21, 0x1c1f ;  /* 0x001c1f15282a7589 */ /* 0x000fe200000e0000 */
[----:B------:R-:W-:-:S02]  /*b8d0*/  MOV R102, R48 ;  /* 0x0000003000667202 */ /* 0x000fc40000000f00 */
[----:B------:R-:W-:Y:S01]  /*b8e0*/  LOP3.LUT R12, R10, R165, RZ, 0x3c, !PT ;  /* 0x000000a50a0c7212 */ /* 0x000fe200078e3cff */
[----:B------:R-:W5:Y:S01]  /*b8f0*/  SHFL.IDX PT, R62, R62, R21, 0x1c1f ;  /* 0x001c1f153e3e7589 */ /* 0x000f6200000e0000 */
[----:B------:R-:W-:Y:S02]  /*b900*/  MOV R49, R44 ;  /* 0x0000002c00317202 */ /* 0x000fe40000000f00 */
[----:B------:R-:W-:Y:S01]  /*b910*/  LOP3.LUT R10, R82, R169, RZ, 0x3c, !PT ;  /* 0x000000a9520a7212 */ /* 0x000fe200078e3cff */
[----:B------:R-:W-:Y:S01]  /*b920*/  SHFL.IDX PT, R38, R33, R21, 0x1c1f ;  /* 0x001c1f1521267589 */ /* 0x000fe200000e0000 */
[----:B------:R-:W-:Y:S02]  /*b930*/  LOP3.LUT R11, R60, 0x380, RZ, 0xc0, !PT ;  /* 0x000003803c0b7812 */ /* 0x000fe400078ec0ff */
[----:B------:R-:W-:Y:S01]  /*b940*/  MOV R88, R12 ;  /* 0x0000000c00587202 */ /* 0x000fe20000000f00 */
[----:B------:R-:W5:Y:S01]  /*b950*/  SHFL.IDX PT, R64, R64, R21, 0x1c1f ;  /* 0x001c1f1540407589 */ /* 0x000f6200000e0000 */
[----:B------:R-:W-:-:S02]  /*b960*/  SHF.R.U64 R11, R11, 0x3, RZ ;  /* 0x000000030b0b7819 */ /* 0x000fc400000012ff */
[----:B0-----:R-:W-:Y:S01]  /*b970*/  SEL R12, R77, R14, P0 ;  /* 0x0000000e4d0c7207 */ /* 0x001fe20000000000 */
[----:B------:R-:W0:Y:S01]  /*b980*/  SHFL.IDX PT, R40, R65, R21, 0x1c1f ;  /* 0x001c1f1541287589 */ /* 0x000e2200000e0000 */
[----:B------:R-:W-:Y:S01]  /*b990*/  LOP3.LUT R60, R11, R60, RZ, 0x3c, !PT ;  /* 0x0000003c0b3c7212 */ /* 0x000fe200078e3cff */
[----:B------:R-:W-:Y:S01]  /*b9a0*/  IMAD.X R11, RZ, RZ, R61, P4 ;  /* 0x000000ffff0b7224 */ /* 0x000fe200020e063d */
[----:B------:R-:W-:Y:S01]  /*b9b0*/  SEL R14, R14, R77, P0 ;  /* 0x0000004d0e0e7207 */ /* 0x000fe20000000000 */
[----:B------:R-:W0:Y:S01]  /*b9c0*/  SHFL.IDX PT, R80, R67, R21, 0x1c1f ;  /* 0x001c1f1543507589 */ /* 0x000e2200000e0000 */
[----:B------:R-:W-:Y:S02]  /*b9d0*/  MOV R108, R60 ;  /* 0x0000003c006c7202 */ /* 0x000fe40000000f00 */
[----:B------:R-:W-:Y:S01]  /*b9e0*/  MOV R61, R8 ;  /* 0x00000008003d7202 */ /* 0x000fe20000000f00 */
[----:B------:R-:W-:Y:S01]  /*b9f0*/  SHFL.IDX PT, R125, R125, R26, 0x1c1f ;  /* 0x001c1f1a7d7d7589 */ /* 0x000fe200000e0000 */
[----:B------:R-:W-:-:S02]  /*ba00*/  MOV R45, R10 ;  /* 0x0000000a002d7202 */ /* 0x000fc40000000f00 */
[----:B------:R-:W-:Y:S01]  /*ba10*/  SEL R8, R75, R2, P0 ;  /* 0x000000024b087207 */ /* 0x000fe20000000000 */
[----:B------:R0:W-:Y:S01]  /*ba20*/  SHFL.IDX PT, R44, R41, R21, 0x1c1f ;  /* 0x001c1f15292c7589 */ /* 0x0001e200000e0000 */
[----:B------:R-:W-:Y:S02]  /*ba30*/  SEL R10, R2, R75, P0 ;  /* 0x0000004b020a7207 */ /* 0x000fe40000000000 */
[----:B-1----:R-:W-:Y:S01]  /*ba40*/  SEL R9, R111, R66, P0 ;  /* 0x000000426f097207 */ /* 0x002fe20000000000 */
[----:B------:R-:W-:Y:S01]  /*ba50*/  SHFL.IDX PT, R68, R68, R21, 0x1c1f ;  /* 0x001c1f1544447589 */ /* 0x000fe200000e0000 */
[----:B------:R-:W-:Y:S02]  /*ba60*/  SEL R11, R66, R111, P0 ;  /* 0x0000006f420b7207 */ /* 0x000fe40000000000 */
[----:B--2---:R-:W-:Y:S01]  /*ba70*/  SEL R13, R113, R24, P0 ;  /* 0x00000018710d7207 */ /* 0x004fe20000000000 */
[----:B------:R-:W-:Y:S01]  /*ba80*/  BAR.SYNC.DEFER_BLOCKING 0x1, 0x100 ;  /* 0x0044000000007b1d */ /* 0x000fe20000010000 */
[----:B------:R-:W-:-:S02]  /*ba90*/  SEL R15, R24, R113, P0 ;  /* 0x00000071180f7207 */ /* 0x000fc40000000000 */
[----:B---3--:R-:W-:Y:S02]  /*baa0*/  SEL R25, R115, R28, P0 ;  /* 0x0000001c73197207 */ /* 0x008fe40000000000 */
[----:B----4-:R-:W-:Y:S02]  /*bab0*/  SEL R27, R28, R115, P0 ;  /* 0x000000731c1b7207 */ /* 0x010fe40000000000 */
[----:B------:R-:W-:Y:S01]  /*bac0*/  SEL R24, R79, R20, P0 ;  /* 0x000000144f187207 */ /* 0x000fe20000000000 */
[----:B------:R-:W-:Y:S01]  /*bad0*/  SHFL.IDX PT, R95, R95, R26, 0x1c1f ;  /* 0x001c1f1a5f5f7589 */ /* 0x000fe200000e0000 */
[----:B-----5:R-:W-:Y:S02]  /*bae0*/  SEL R28, R81, R30, P0 ;  /* 0x0000001e511c7207 */ /* 0x020fe40000000000 */
[----:B------:R-:W-:Y:S01]  /*baf0*/  MOV R96, R36 ;  /* 0x0000002400607202 */ /* 0x000fe20000000f00 */
        /* <DEDUP_REMOVED lines=23> */
[----:B------:R-:W-:Y:S01]  /*bc70*/  PLOP3.LUT P1, PT, PT, PT, UP0, 0x80, 0x0 ;  /* 0x000000000000781c */ /* 0x000fe20003f2f008 */
[----:B------:R-:W-:Y:S01]  /*bc80*/  SHFL.IDX PT, R50, R50, R21, 0x1c1f ;  /* 0x001c1f1532327589 */ /* 0x000fe200000e0000 */
[----:B------:R-:W-:-:S03]  /*bc90*/  PLOP3.LUT P2, PT, PT, PT, UP1, 0x80, 0x0 ;  /* 0x000000000000781c */ /* 0x000fc60003f4f018 */
        /* <DEDUP_REMOVED lines=9> */
[----:B------:R-:W1:Y:S01]  /*bd30*/  SHFL.IDX PT, R86, R73, R21, 0x1c1f ;  /* 0x001c1f1549567589 */ /* 0x000e6200000e0000 */
[----:B0-----:R-:W-:-:S03]  /*bd40*/  SEL R51, R84, R129, P0 ;  /* 0x0000008154337207 */ /* 0x001fc60000000000 */
[----:B------:R-:W-:Y:S04]  /*bd50*/  SHFL.IDX PT, R97, R97, R26, 0x1c1f ;  /* 0x001c1f1a61617589 */ /* 0x000fe800000e0000 */
[----:B------:R1:W-:Y:S04]  /*bd60*/  SHFL.IDX PT, R56, R55, R21, 0x1c1f ;  /* 0x001c1f1537387589 */ /* 0x0003e800000e0000 */
[----:B------:R-:W-:Y:S04]  /*bd70*/  SHFL.IDX PT, R105, R105, R26, 0x1c1f ;  /* 0x001c1f1a69697589 */ /* 0x000fe800000e0000 */
[----:B------:R-:W-:Y:S04]  /*bd80*/  SHFL.IDX PT, R135, R135, R26, 0x1c1f ;  /* 0x001c1f1a87877589 */ /* 0x000fe800000e0000 */
[----:B------:R-:W-:Y:S04]  /*bd90*/  SHFL.IDX PT, R58, R58, R21, 0x1c1f ;  /* 0x001c1f153a3a7589 */ /* 0x000fe800000e0000 */
[----:B------:R-:W-:Y:S01]  /*bda0*/  SHFL.IDX PT, R74, R74, R21, 0x1c1f ;  /* 0x001c1f154a4a7589 */ /* 0x000fe200000e0000 */
[----:B-1----:R-:W-:-:S03]  /*bdb0*/  SEL R55, R86, R133, P0 ;  /* 0x0000008556377207 */ /* 0x002fc60000000000 */
[----:B------:R-:W-:Y:S04]  /*bdc0*/  SHFL.IDX PT, R137, R137, R26, 0x1c1f ;  /* 0x001c1f1a89897589 */ /* 0x000fe800000e0000 */
[----:B------:R-:W0:Y:S04]  /*bdd0*/  SHFL.IDX PT, R76, R76, R21, 0x1c1f ;  /* 0x001c1f154c4c7589 */ /* 0x000e2800000e0000 */
[----:B------:R-:W-:Y:S04]  /*bde0*/  SHFL.IDX PT, R109, R109, R26, 0x1c1f ;  /* 0x001c1f1a6d6d7589 */ /* 0x000fe800000e0000 */
[----:B------:R1:W-:Y:S04]  /*bdf0*/  SHFL.IDX PT, R139, R139, R26, 0x1c1f ;  /* 0x001c1f1a8b8b7589 */ /* 0x0003e800000e0000 */
[----:B------:R0:W-:Y:S04]  /*be00*/  SHFL.IDX PT, R60, R59, R21, 0x1c1f ;  /* 0x001c1f153b3c7589 */ /* 0x0001e800000e0000 */
[----:B------:R-:W2:Y:S01]  /*be10*/  SHFL.IDX PT, R78, R78, R21, 0x1c1f ;  /* 0x001c1f154e4e7589 */ /* 0x000ea200000e0000 */
[----:B-1----:R-:W-:-:S03]  /*be20*/  SEL R26, R20, R79, P0 ;  /* 0x0000004f141a7207 */ /* 0x002fc60000000000 */
[----:B------:R1:W-:Y:S04]  /*be30*/  STSM.16.M88.4 [R108], R8 ;  /* 0x000000086c007844 */ /* 0x0003e80000000200 */
[----:B------:R3:W-:Y:S01]  /*be40*/  STSM.16.M88.4 [R106], R12 ;  /* 0x0000000c6a007844 */ /* 0x0007e20000000200 */
[----:B0-----:R-:W-:-:S03]  /*be50*/  SEL R59, R76, R137, P0 ;  /* 0x000000894c3b7207 */ /* 0x001fc60000000000 */
[----:B------:R0:W-:Y:S04]  /*be60*/  STSM.16.M88.4 [R104], R24 ;  /* 0x0000001868007844 */ /* 0x0001e80000000200 */
[----:B------:R-:W-:Y:S01]  /*be70*/  STSM.16.M88.4 [R102], R28 ;  /* 0x0000001c66007844 */ /* 0x000fe20000000200 */
[----:B-1----:R-:W-:-:S03]  /*be80*/  SEL R8, R93, R44, P0 ;  /* 0x0000002c5d087207 */ /* 0x002fc60000000000 */
[----:B------:R1:W-:Y:S01]  /*be90*/  STSM.16.M88.4 [R49], R32 ;  /* 0x0000002031007844 */ /* 0x0003e20000000200 */
[----:B------:R-:W-:Y:S02]  /*bea0*/  SEL R10, R44, R93, P0 ;  /* 0x0000005d2c0a7207 */ /* 0x000fe40000000000 */
[----:B------:R-:W-:Y:S01]  /*beb0*/  SEL R9, R125, R68, P0 ;  /* 0x000000447d097207 */ /* 0x000fe20000000000 */
[----:B------:R-:W-:Y:S01]  /*bec0*/  STSM.16.M88.4 [R100], R36 ;  /* 0x0000002464007844 */ /* 0x000fe20000000200 */
[----:B------:R-:W-:Y:S02]  /*bed0*/  SEL R11, R68, R125, P0 ;  /* 0x0000007d440b7207 */ /* 0x000fe40000000000 */
[----:B---3--:R-:W-:Y:S01]  /*bee0*/  SEL R12, R95, R46, P0 ;  /* 0x0000002e5f0c7207 */ /* 0x008fe20000000000 */
[----:B------:R-:W-:Y:S01]  /*bef0*/  STSM.16.M88.4 [R98], R40 ;  /* 0x0000002862007844 */ /* 0x000fe20000000200 */
[----:B------:R-:W-:Y:S02]  /*bf00*/  SEL R14, R46, R95, P0 ;  /* 0x0000005f2e0e7207 */ /* 0x000fe40000000000 */
[----:B------:R-:W-:Y:S01]  /*bf10*/  SEL R13, R127, R82, P0 ;  /* 0x000000527f0d7207 */ /* 0x000fe20000000000 */
[----:B------:R3:W-:Y:S01]  /*bf20*/  STSM.16.M88.4 [R96], R8 ;  /* 0x0000000860007844 */ /* 0x0007e20000000200 */
[----:B------:R-:W-:-:S02]  /*bf30*/  SEL R15, R82, R127, P0 ;  /* 0x0000007f520f7207 */ /* 0x000fc40000000000 */
[----:B0-----:R-:W-:Y:S02]  /*bf40*/  SEL R24, R99, R48, P0 ;  /* 0x0000003063187207 */ /* 0x001fe40000000000 */
[----:B------:R-:W-:Y:S01]  /*bf50*/  SEL R26, R48, R99, P0 ;  /* 0x00000063301a7207 */ /* 0x000fe20000000000 */
[----:B------:R0:W-:Y:S01]  /*bf60*/  STSM.16.M88.4 [R94], R12 ;  /* 0x0000000c5e007844 */ /* 0x0001e20000000200 */
[----:B------:R-:W-:Y:S02]  /*bf70*/  SEL R25, R91, R70, P0 ;  /* 0x000000465b197207 */ /* 0x000fe40000000000 */
[----:B------:R-:W-:Y:S02]  /*bf80*/  SEL R27, R70, R91, P0 ;  /* 0x0000005b461b7207 */ /* 0x000fe40000000000 */
[----:B------:R-:W-:Y:S02]  /*bf90*/  SEL R48, R101, R50, P0 ;  /* 0x0000003265307207 */ /* 0x000fe40000000000 */
[----:B------:R-:W-:Y:S01]  /*bfa0*/  SEL R50, R50, R101, P0 ;  /* 0x0000006532327207 */ /* 0x000fe20000000000 */
[----:B------:R4:W-:Y:S01]  /*bfb0*/  STSM.16.M88.4 [R53], R24 ;  /* 0x0000001835007844 */ /* 0x0009e20000000200 */
[----:B-1----:R-:W-:-:S02]  /*bfc0*/  SEL R49, R129, R84, P0 ;  /* 0x0000005481317207 */ /* 0x002fc40000000000 */
[----:B---3--:R-:W-:Y:S02]  /*bfd0*/  SEL R8, R103, R52, P0 ;  /* 0x0000003467087207 */ /* 0x008fe40000000000 */
[----:B------:R-:W-:Y:S01]  /*bfe0*/  SEL R10, R52, R103, P0 ;  /* 0x00000067340a7207 */ /* 0x000fe20000000000 */
[----:B------:R-:W-:Y:S01]  /*bff0*/  STSM.16.M88.4 [R92], R48 ;  /* 0x000000305c007844 */ /* 0x000fe20000000200 */
[----:B------:R-:W-:Y:S02]  /*c000*/  SEL R9, R131, R72, P0 ;  /* 0x0000004883097207 */ /* 0x000fe40000000000 */
[----:B------:R-:W-:Y:S02]  /*c010*/  SEL R11, R72, R131, P0 ;  /* 0x00000083480b7207 */ /* 0x000fe40000000000 */
[----:B------:R-:W-:Y:S02]  /*c020*/  SEL R52, R107, R54, P0 ;  /* 0x000000366b347207 */ /* 0x000fe40000000000 */
[----:B------:R-:W-:Y:S01]  /*c030*/  SEL R54, R54, R107, P0 ;  /* 0x0000006b36367207 */ /* 0x000fe20000000000 */
[----:B------:R1:W-:Y:S01]  /*c040*/  STSM.16.M88.4 [R90], R8 ;  /* 0x000000085a007844 */ /* 0x0003e20000000200 */
[----:B0-----:R-:W-:-:S02]  /*c050*/  SEL R12, R97, R56, P0 ;  /* 0x00000038610c7207 */ /* 0x001fc40000000000 */
[----:B----4-:R-:W-:Y:S02]  /*c060*/  SEL R53, R133, R86, P0 ;  /* 0x0000005685357207 */ /* 0x010fe40000000000 */
[----:B------:R-:W-:Y:S02]  /*c070*/  SEL R14, R56, R97, P0 ;  /* 0x00000061380e7207 */ /* 0x000fe40000000000 */
[----:B------:R-:W-:Y:S01]  /*c080*/  SEL R13, R135, R74, P0 ;  /* 0x0000004a870d7207 */ /* 0x000fe20000000000 */
[----:B------:R0:W-:Y:S01]  /*c090*/  STSM.16.M88.4 [R57], R52 ;  /* 0x0000003439007844 */ /* 0x0001e20000000200 */
[----:B------:R-:W-:Y:S02]  /*c0a0*/  SEL R15, R74, R135, P0 ;  /* 0x000000874a0f7207 */ /* 0x000fe40000000000 */
[----:B------:R-:W-:Y:S02]  /*c0b0*/  SEL R56, R105, R58, P0 ;  /* 0x0000003a69387207 */ /* 0x000fe40000000000 */
[----:B------:R-:W-:Y:S01]  /*c0c0*/  SEL R58, R58, R105, P0 ;  /* 0x000000693a3a7207 */ /* 0x000fe20000000000 */
[----:B------:R3:W-:Y:S01]  /*c0d0*/  STSM.16.M88.4 [R88], R12 ;  /* 0x0000000c58007844 */ /* 0x0007e20000000200 */
[----:B--2---:R-:W-:Y:S01]  /*c0e0*/  SEL R25, R139, R78, P0 ;  /* 0x0000004e8b197207 */ /* 0x004fe20000000000 */
[----:B-1----:R-:W-:Y:S01]  /*c0f0*/  IMAD.U32 R8, RZ, RZ, UR6 ;  /* 0x00000006ff087e24 */ /* 0x002fe2000f8e00ff */
[----:B------:R-:W-:Y:S01]  /*c100*/  SEL R27, R78, R139, P0 ;  /* 0x0000008b4e1b7207 */ /* 0x000fe20000000000 */
[----:B------:R-:W-:Y:S01]  /*c110*/  IMAD.U32 R9, RZ, RZ, UR7 ;  /* 0x00000007ff097e24 */ /* 0x000fe2000f8e00ff */
[----:B------:R-:W-:-:S02]  /*c120*/  SEL R24, R109, R60, P0 ;  /* 0x0000003c6d187207 */ /* 0x000fc40000000000 */
[----:B------:R-:W-:Y:S02]  /*c130*/  SEL R26, R60, R109, P0 ;  /* 0x0000006d3c1a7207 */ /* 0x000fe40000000000 */
[----:B0-----:R-:W-:-:S05]  /*c140*/  SEL R57, R137, R76, P0 ;  /* 0x0000004c89397207 */ /* 0x001fca0000000000 */
[----:B------:R3:W-:Y:S04]  /*c150*/  STSM.16.M88.4 [R61], R56 ;  /* 0x000000383d007844 */ /* 0x0007e80000000200 */
[----:B------:R3:W-:Y:S01]  /*c160*/  STSM.16.M88.4 [R45], R24 ;  /* 0x000000182d007844 */ /* 0x0007e20000000200 */
[----:B------:R-:W-:Y:S01]  /*c170*/  BAR.SYNC.DEFER_BLOCKING 0x1, 0x100 ;  /* 0x0044000000007b1d */ /* 0x000fe20000010000 */
[----:B------:R-:W-:Y:S02]  /*c180*/  IMAD.U32 R10, RZ, RZ, UR4 ;  /* 0x00000004ff0a7e24 */ /* 0x000fe4000f8e00ff */
[----:B------:R-:W-:-:S03]  /*c190*/  IMAD.U32 R11, RZ, RZ, UR5 ;  /* 0x00000005ff0b7e24 */ /* 0x000fc6000f8e00ff */
[----:B------:R-:W2:Y:S04]  /*c1a0*/  @P1 LDG.E R2, desc[UR50][R8.64] ;  /* 0x0000003208021981 */ /* 0x000ea8000c1e1900 */
[----:B------:R-:W4:Y:S01]  /*c1b0*/  @P2 LDG.E R10, desc[UR50][R10.64] ;  /* 0x000000320a0a2981 */ /* 0x000f22000c1e1900 */
[----:B------:R-:W-:Y:S01]  /*c1c0*/  IMAD R5, R18, 0x40, R16 ;  /* 0x0000004012057824 */ /* 0x000fe200078e0210 */
[----:B------:R-:W-:Y:S01]  /*c1d0*/  UMOV UR4, URZ ;  /* 0x0000003f00047c82 */ /* 0x000fe20008000000 */
[----:B------:R-:W-:Y:S02]  /*c1e0*/  ULDC UR8, c[0x0][0xa88] ;  /* 0x0002a20000087ab9 */ /* 0x000fe40000000800 */
[----:B------:R-:W-:-:S03]  /*c1f0*/  IMAD.WIDE R6, R5, 0x2, R6 ;  /* 0x0000000205067825 */ /* 0x000fc600078e0206 */
[----:B------:R-:W-:Y:S02]  /*c200*/  IADD3 R33, P0, R6, 0x1000, RZ ;  /* 0x0000100006217810 */ /* 0x000fe40007f1e0ff */
[----:B--2---:R-:W-:Y:S02]  /*c210*/  @P1 R2UR UR4, R2 ;  /* 0x00000000020412ca */ /* 0x004fe400000e0000 */
[----:B----4-:R-:W-:Y:S01]  /*c220*/  @P2 R2UR UR8, R10 ;  /* 0x000000000a0822ca */ /* 0x010fe200000e0000 */
[----:B---3--:R-:W-:-:S14]  /*c230*/  @P2 BRA `(.L_x_2038) ;  /* 0x0000000000182947 */ /* 0x008fdc0003800000 */
[----:B------:R-:W-:Y:S05]  /*c240*/  @!P1 BRA `(.L_x_2038) ;  /* 0x0000000000149947 */ /* 0x000fea0003800000 */
[----:B------:R-:W2:Y:S04]  /*c250*/  LDG.E R5, desc[UR50][R8.64] ;  /* 0x0000003208057981 */ /* 0x000ea8000c1e1900 */
[----:B------:R-:W3:Y:S01]  /*c260*/  LDG.E R2, desc[UR50][R8.64+0x4] ;  /* 0x0000043208027981 */ /* 0x000ee2000c1e1900 */
[----:B--2---:R-:W-:Y:S02]  /*c270*/  R2UR UR5, R5 ;  /* 0x00000000050572ca */ /* 0x004fe400000e0000 */
[----:B---3--:R-:W-:-:S13]  /*c280*/  R2UR UR8, R2 ;  /* 0x00000000020872ca */ /* 0x008fda00000e0000 */
[----:B------:R-:W-:-:S12]  /*c290*/  UIADD3 UR8, -UR5, UR8, URZ ;  /* 0x0000000805087290 */ /* 0x000fd8000fffe13f */
.L_x_2038:
[----:B------:R-:W-:Y:S01]  /*c2a0*/  USHF.R.S32.HI UR12, URZ, 0x1f, UR42 ;  /* 0x0000001f3f0c7899 */ /* 0x000fe2000801142a */
[----:B------:R-:W-:Y:S01]  /*c2b0*/  IADD3 R9, P2, R6, 0x3000, RZ ;  /* 0x0000300006097810 */ /* 0x000fe20007f5e0ff */
[----:B------:R-:W-:Y:S01]  /*c2c0*/  ULDC.64 UR10, c[0x0][0xb70] ;  /* 0x0002dc00000a7ab9 */ /* 0x000fe20000000a00 */
[----:B------:R-:W-:Y:S01]  /*c2d0*/  USHF.R.S32.HI UR5, URZ, 0x1f, UR4 ;  /* 0x0000001f3f057899 */ /* 0x000fe20008011404 */
[----:B------:R-:W-:Y:S01]  /*c2e0*/  IMAD.U32 R5, RZ, RZ, UR43 ;  /* 0x0000002bff057e24 */ /* 0x000fe2000f8e00ff */
[----:B------:R-:W-:Y:S01]  /*c2f0*/  UIMAD UR9, UR12, UR10, URZ ;  /* 0x0000000a0c0972a4 */ /* 0x000fe2000f8e023f */
[----:B------:R-:W-:Y:S01]  /*c300*/  LOP3.LUT R8, R9, 0x380, RZ, 0xc0, !PT ;  /* 0x0000038009087812 */ /* 0x000fe200078ec0ff */
[----:B------:R-:W-:Y:S01]  /*c310*/  UIMAD.WIDE.U32 UR6, UR42, UR10, UR4 ;  /* 0x0000000a2a0672a5 */ /* 0x000fe2000f8e0004 */
[----:B------:R-:W-:Y:S01]  /*c320*/  IMAD R10, R5, 0x80, R22 ;  /* 0x00000080050a7824 */ /* 0x000fe200078e0216 */
[----:B------:R-:W-:Y:S01]  /*c330*/  UIMAD UR9, UR42, UR11, UR9 ;  /* 0x0000000b2a0972a4 */ /* 0x000fe2000f8e0209 */
[----:B------:R-:W-:Y:S01]  /*c340*/  SHF.R.U64 R8, R8, 0x3, RZ ;  /* 0x0000000308087819 */ /* 0x000fe200000012ff */
[----:B------:R-:W-:Y:S01]  /*c350*/  USEL UR37, UR37, URZ, !UP0 ;  /* 0x0000003f25257287 */ /* 0x000fe2000c000000 */
[----:B------:R-:W-:Y:S01]  /*c360*/  LOP3.LUT R32, R33, 0x380, RZ, 0xc0, !PT ;  /* 0x0000038021207812 */ /* 0x000fe200078ec0ff */
[----:B------:R-:W-:Y:S01]  /*c370*/  ULDC.64 UR10, c[0x0][0xb78] ;  /* 0x0002de00000a7ab9 */ /* 0x000fe20000000a00 */
[----:B------:R-:W-:Y:S01]  /*c380*/  UIADD3 UR7, UR7, UR9, URZ ;  /* 0x0000000907077290 */ /* 0x000fe2000fffe03f */
[----:B------:R-:W-:Y:S01]  /*c390*/  IADD3 R13, P1, R6, 0x2000, RZ ;  /* 0x00002000060d7810 */ /* 0x000fe20007f3e0ff */
[----:B------:R-:W-:Y:S01]  /*c3a0*/  USEL UR36, UR36, URZ, !UP0 ;  /* 0x0000003f24247287 */ /* 0x000fe2000c000000 */
[----:B------:R-:W-:Y:S01]  /*c3b0*/  LOP3.LUT R8, R8, R9, RZ, 0x3c, !PT ;  /* 0x0000000908087212 */ /* 0x000fe200078e3cff */
[----:B------:R-:W-:Y:S01]  /*c3c0*/  UIMAD UR9, UR37, UR10, URZ ;  /* 0x0000000a250972a4 */ /* 0x000fe2000f8e023f */
[----:B------:R-:W-:Y:S01]  /*c3d0*/  SHF.R.U64 R32, R32, 0x3, RZ ;  /* 0x0000000320207819 */ /* 0x000fe200000012ff */
[----:B------:R-:W-:Y:S01]  /*c3e0*/  UIMAD.WIDE.U32 UR6, UR36, UR10, UR6 ;  /* 0x0000000a240672a5 */ /* 0x000fe2000f8e0006 */
[----:B------:R-:W-:Y:S01]  /*c3f0*/  LOP3.LUT R12, R13, 0x380, RZ, 0xc0, !PT ;  /* 0x000003800d0c7812 */ /* 0x000fe200078ec0ff */
[----:B------:R-:W-:Y:S01]  /*c400*/  UIMAD UR9, UR36, UR11, UR9 ;  /* 0x0000000b240972a4 */ /* 0x000fe2000f8e0209 */
[----:B------:R-:W-:-:S02]  /*c410*/  SHF.R.S32.HI R2, RZ, 0x1f, R10 ;  /* 0x0000001fff027819 */ /* 0x000fc4000001140a */
[----:B------:R-:W-:Y:S01]  /*c420*/  LOP3.LUT R32, R32, R33, RZ, 0x3c, !PT ;  /* 0x0000002120207212 */ /* 0x000fe200078e3cff */
[----:B------:R-:W-:Y:S01]  /*c430*/  IMAD.X R33, RZ, RZ, R7, P0 ;  /* 0x000000ffff217224 */ /* 0x000fe200000e0607 */
[----:B------:R-:W-:Y:S01]  /*c440*/  IADD3 R5, P3, R10, UR6, RZ ;  /* 0x000000060a057c10 */ /* 0x000fe2000ff7e0ff */
[----:B------:R-:W-:Y:S01]  /*c450*/  IMAD.U32 R9, RZ, RZ, UR9 ;  /* 0x00000009ff097e24 */ /* 0x000fe2000f8e00ff */
[----:B------:R-:W-:Y:S02]  /*c460*/  SHF.R.U64 R12, R12, 0x3, RZ ;  /* 0x000000030c0c7819 */ /* 0x000fe400000012ff */
[----:B------:R-:W-:Y:S02]  /*c470*/  IADD3 R69, P0, R6, 0x8000, RZ ;  /* 0x0000800006457810 */ /* 0x000fe40007f1e0ff */
[----:B------:R-:W-:Y:S01]  /*c480*/  IADD3.X R2, R2, UR7, R9, P3, !PT ;  /* 0x0000000702027c10 */ /* 0x000fe20009ffe409 */
[----:B------:R-:W-:Y:S01]  /*c490*/  ULDC.64 UR6, c[0x0][0xb40] ;  /* 0x0002d00000067ab9 */ /* 0x000fe20000000a00 */
[----:B------:R-:W-:Y:S01]  /*c4a0*/  LOP3.LUT R12, R12, R13, RZ, 0x3c, !PT ;  /* 0x0000000d0c0c7212 */ /* 0x000fe200078e3cff */
[--C-:B------:R-:W-:Y:S01]  /*c4b0*/  IMAD.X R13, RZ, RZ, R7.reuse, P1 ;  /* 0x000000ffff0d7224 */ /* 0x100fe200008e0607 */
[----:B------:R-:W-:Y:S01]  /*c4c0*/  LEA R38, P3, R5, UR6, 0x2 ;  /* 0x0000000605267c11 */ /* 0x000fe2000f8610ff */
[----:B------:R-:W-:Y:S01]  /*c4d0*/  IMAD.X R9, RZ, RZ, R7, P2 ;  /* 0x000000ffff097224 */ /* 0x000fe200010e0607 */
[----:B------:R-:W-:-:S02]  /*c4e0*/  IADD3 R57, P1, R6, 0x9000, RZ ;  /* 0x0000900006397810 */ /* 0x000fc40007f3e0ff */
[----:B------:R-:W-:Y:S02]  /*c4f0*/  LOP3.LUT R68, R69, 0x380, RZ, 0xc0, !PT ;  /* 0x0000038045447812 */ /* 0x000fe400078ec0ff */
[----:B------:R-:W-:Y:S01]  /*c500*/  LEA.HI.X R39, R5, UR7, R2, 0x2, P3 ;  /* 0x0000000705277c11 */ /* 0x000fe200098f1402 */
[----:B------:R-:W-:Y:S01]  /*c510*/  VIADD R2, R10, 0x8 ;  /* 0x000000080a027836 */ /* 0x000fe20000000000 */
[C---:B------:R-:W-:Y:S01]  /*c520*/  IADD3 R45, P5, R6.reuse, 0x5000, RZ ;  /* 0x00005000062d7810 */ /* 0x040fe20007fbe0ff */
[----:B------:R-:W-:Y:S01]  /*c530*/  ULDC.64 UR6, c[0x0][0xaa0] ;  /* 0x0002a80000067ab9 */ /* 0x000fe20000000a00 */
[C---:B------:R-:W-:Y:S02]  /*c540*/  IADD3 R29, P4, R6.reuse, 0x6000, RZ ;  /* 0x00006000061d7810 */ /* 0x040fe40007f9e0ff */
[C---:B------:R-:W-:Y:S02]  /*c550*/  IADD3 R25, P3, R6.reuse, 0x7000, RZ ;  /* 0x0000700006197810 */ /* 0x040fe40007f7e0ff */
[----:B------:R-:W-:-:S02]  /*c560*/  IADD3 R61, P6, R6, 0x4000, RZ ;  /* 0x00004000063d7810 */ /* 0x000fc40007fde0ff */
[----:B------:R-:W-:Y:S02]  /*c570*/  IADD3 R41, P2, R6, 0xa000, RZ ;  /* 0x0000a00006297810 */ /* 0x000fe40007f5e0ff */
[----:B------:R-:W-:Y:S02]  /*c580*/  LOP3.LUT R56, R57, 0x380, RZ, 0xc0, !PT ;  /* 0x0000038039387812 */ /* 0x000fe400078ec0ff */
[----:B------:R-:W-:Y:S02]  /*c590*/  SHF.R.U64 R68, R68, 0x3, RZ ;  /* 0x0000000344447819 */ /* 0x000fe400000012ff */
[----:B------:R-:W-:Y:S02]  /*c5a0*/  LOP3.LUT R44, R45, 0x380, RZ, 0xc0, !PT ;  /* 0x000003802d2c7812 */ /* 0x000fe400078ec0ff */
[----:B------:R-:W-:Y:S02]  /*c5b0*/  LOP3.LUT R28, R29, 0x380, RZ, 0xc0, !PT ;  /* 0x000003801d1c7812 */ /* 0x000fe400078ec0ff */
[----:B------:R-:W-:-:S02]  /*c5c0*/  LOP3.LUT R24, R25, 0x380, RZ, 0xc0, !PT ;  /* 0x0000038019187812 */ /* 0x000fc400078ec0ff */
[----:B------:R-:W-:Y:S02]  /*c5d0*/  LOP3.LUT R60, R61, 0x380, RZ, 0xc0, !PT ;  /* 0x000003803d3c7812 */ /* 0x000fe400078ec0ff */
[----:B------:R-:W-:Y:S02]  /*c5e0*/  LOP3.LUT R40, R41, 0x380, RZ, 0xc0, !PT ;  /* 0x0000038029287812 */ /* 0x000fe400078ec0ff */
[----:B------:R-:W-:Y:S02]  /*c5f0*/  SHF.R.U64 R56, R56, 0x3, RZ ;  /* 0x0000000338387819 */ /* 0x000fe400000012ff */
[----:B------:R-:W-:Y:S01]  /*c600*/  LOP3.LUT R68, R68, R69, RZ, 0x3c, !PT ;  /* 0x0000004544447212 */ /* 0x000fe200078e3cff */
[----:B------:R-:W-:Y:S01]  /*c610*/  IMAD.X R69, RZ, RZ, R7, P0 ;  /* 0x000000ffff457224 */ /* 0x000fe200000e0607 */
[----:B------:R-:W-:Y:S02]  /*c620*/  SHF.R.U64 R44, R44, 0x3, RZ ;  /* 0x000000032c2c7819 */ /* 0x000fe400000012ff */
[----:B------:R-:W-:-:S02]  /*c630*/  SHF.R.U64 R28, R28, 0x3, RZ ;  /* 0x000000031c1c7819 */ /* 0x000fc400000012ff */
[----:B------:R-:W-:Y:S02]  /*c640*/  SHF.R.U64 R24, R24, 0x3, RZ ;  /* 0x0000000318187819 */ /* 0x000fe400000012ff */
[----:B------:R-:W-:Y:S02]  /*c650*/  LOP3.LUT P0, RZ, R232, 0x3, RZ, 0xc0, !PT ;  /* 0x00000003e8ff7812 */ /* 0x000fe4000780c0ff */
        /* <DEDUP_REMOVED lines=10> */
[----:B------:R-:W-:-:S02]  /*c700*/  ISETP.GE.OR P1, PT, R10, UR8, P0 ;  /* 0x000000080a007c0c */ /* 0x000fc40008726670 */
[----:B------:R-:W-:Y:S01]  /*c710*/  LOP3.LUT R60, R60, R61, RZ, 0x3c, !PT ;  /* 0x0000003d3c3c7212 */ /* 0x000fe200078e3cff */
[--C-:B------:R-:W-:Y:S01]  /*c720*/  IMAD.X R61, RZ, RZ, R7.reuse, P6 ;  /* 0x000000ffff3d7224 */ /* 0x100fe200030e0607 */
[----:B------:R-:W-:Y:S01]  /*c730*/  LOP3.LUT R40, R40, R41, RZ, 0x3c, !PT ;  /* 0x0000002928287212 */ /* 0x000fe200078e3cff */
[----:B------:R-:W-:Y:S01]  /*c740*/  IMAD.X R41, RZ, RZ, R7, P2 ;  /* 0x000000ffff297224 */ /* 0x000fe200010e0607 */
[----:B------:R-:W-:Y:S02]  /*c750*/  ISETP.GE.OR P0, PT, R2, UR8, P0 ;  /* 0x0000000802007c0c */ /* 0x000fe40008706670 */
[C---:B------:R-:W-:Y:S02]  /*c760*/  IADD3 R73, P5, R6.reuse, 0xc000, RZ ;  /* 0x0000c00006497810 */ /* 0x040fe40007fbe0ff */
[C---:B------:R-:W-:Y:S02]  /*c770*/  IADD3 R65, P4, R6.reuse, 0xd000, RZ ;  /* 0x0000d00006417810 */ /* 0x040fe40007f9e0ff */
[----:B------:R-:W-:-:S02]  /*c780*/  IADD3 R49, P3, R6, 0xe000, RZ ;  /* 0x0000e00006317810 */ /* 0x000fc40007f7e0ff */
[C---:B------:R-:W-:Y:S01]  /*c790*/  LOP3.LUT R11, R6.reuse, 0x380, RZ, 0xc0, !PT ;  /* 0x00000380060b7812 */ /* 0x040fe200078ec0ff */
[----:B------:R-:W-:Y:S01]  /*c7a0*/  UIMAD UR5, UR5, UR6, URZ ;  /* 0x00000006050572a4 */ /* 0x000fe2000f8e023f */
[C---:B------:R-:W-:Y:S01]  /*c7b0*/  IADD3 R21, P6, R6.reuse, 0xb000, RZ ;  /* 0x0000b00006157810 */ /* 0x040fe20007fde0ff */
[----:B------:R-:W-:Y:S01]  /*c7c0*/  IMAD.U32 R19, RZ, RZ, UR6 ;  /* 0x00000006ff137e24 */ /* 0x000fe2000f8e00ff */
[----:B------:R-:W-:Y:S01]  /*c7d0*/  IADD3 R5, P2, R6, 0xf000, RZ ;  /* 0x0000f00006057810 */ /* 0x000fe20007f5e0ff */
[----:B------:R0:W-:Y:S01]  /*c7e0*/  @!P0 STG.E desc[UR50][R38.64+0x20], R3 ;  /* 0x0000200326008986 */ /* 0x0001e2000c101932 */
[----:B------:R-:W-:Y:S02]  /*c7f0*/  LOP3.LUT R72, R73, 0x380, RZ, 0xc0, !PT ;  /* 0x0000038049487812 */ /* 0x000fe400078ec0ff */
[----:B------:R-:W-:Y:S01]  /*c800*/  LOP3.LUT R64, R65, 0x380, RZ, 0xc0, !PT ;  /* 0x0000038041407812 */ /* 0x000fe200078ec0ff */
[----:B------:R-:W-:Y:S01]  /*c810*/  IMAD.X R37, RZ, RZ, R7, P2 ;  /* 0x000000ffff257224 */ /* 0x000fe200010e0607 */
[----:B------:R-:W-:Y:S01]  /*c820*/  LOP3.LUT R48, R49, 0x380, RZ, 0xc0, !PT ;  /* 0x0000038031307812 */ /* 0x000fe200078ec0ff */
[----:B------:R1:W-:Y:S01]  /*c830*/  @!P1 STG.E desc[UR50][R38.64], R4 ;  /* 0x0000000426009986 */ /* 0x0003e2000c101932 */
[----:B------:R-:W-:-:S02]  /*c840*/  LOP3.LUT R20, R21, 0x380, RZ, 0xc0, !PT ;  /* 0x0000038015147812 */ /* 0x000fc400078ec0ff */
[----:B------:R-:W-:Y:S02]  /*c850*/  LOP3.LUT R2, R5, 0x380, RZ, 0xc0, !PT ;  /* 0x0000038005027812 */ /* 0x000fe400078ec0ff */
[----:B------:R-:W-:Y:S01]  /*c860*/  SHF.R.U64 R11, R11, 0x3, RZ ;  /* 0x000000030b0b7819 */ /* 0x000fe200000012ff */
[----:B------:R-:W-:Y:S01]  /*c870*/  UIMAD UR5, UR4, UR7, UR5 ;  /* 0x00000007040572a4 */ /* 0x000fe2000f8e0205 */
[----:B------:R-:W-:Y:S01]  /*c880*/  SHF.R.U64 R72, R72, 0x3, RZ ;  /* 0x0000000348487819 */ /* 0x000fe200000012ff */
[----:B------:R-:W5:Y:S01]  /*c890*/  LD.E.128 R32, desc[UR50][R32.64] ;  /* 0x0000003220207980 */ /* 0x000f62000c101d00 */
[----:B------:R-:W-:Y:S01]  /*c8a0*/  SHF.R.U64 R64, R64, 0x3, RZ ;  /* 0x0000000340407819 */ /* 0x000fe200000012ff */
[----:B------:R-:W-:Y:S01]  /*c8b0*/  ULDC.64 UR6, c[0x0][0xae0] ;  /* 0x0002b80000067ab9 */ /* 0x000fe20000000a00 */
[----:B------:R-:W-:Y:S01]  /*c8c0*/  SHF.R.U64 R48, R48, 0x3, RZ ;  /* 0x0000000330307819 */ /* 0x000fe200000012ff */
[----:B------:R-:W5:Y:S01]  /*c8d0*/  LD.E.128 R12, desc[UR50][R12.64] ;  /* 0x000000320c0c7980 */ /* 0x000f62000c101d00 */
[----:B------:R-:W-:-:S02]  /*c8e0*/  SHF.R.U64 R20, R20, 0x3, RZ ;  /* 0x0000000314147819 */ /* 0x000fc400000012ff */
[----:B------:R-:W-:Y:S01]  /*c8f0*/  SHF.R.U64 R2, R2, 0x3, RZ ;  /* 0x0000000302027819 */ /* 0x000fe200000012ff */
[----:B------:R-:W5:Y:S01]  /*c900*/  LD.E.128 R60, desc[UR50][R60.64] ;  /* 0x000000323c3c7980 */ /* 0x000f62000c101d00 */
        /* <DEDUP_REMOVED lines=10> */
[----:B------:R-:W-:Y:S01]  /*c9b0*/  LOP3.LUT R36, R2, R5, RZ, 0x3c, !PT ;  /* 0x0000000502247212 */ /* 0x000fe200078e3cff */
[--C-:B------:R-:W-:Y:S01]  /*c9c0*/  IMAD.MOV.U32 R2, RZ, RZ, R16.reuse ;  /* 0x000000ffff027224 */ /* 0x100fe200078e0010 */
[----:B0-----:R-:W-:Y:S01]  /*c9d0*/  SHF.R.S32.HI R3, RZ, 0x1f, R16 ;  /* 0x0000001fff037819 */ /* 0x001fe20000011410 */
[----:B------:R-:W5:Y:S02]  /*c9e0*/  LD.E.128 R52, desc[UR50][R6.64] ;  /* 0x0000003206347980 */ /* 0x000f64000c101d00 */
[----:B------:R-:W-:-:S02]  /*c9f0*/  IMAD.WIDE.U32 R2, R19, UR4, R2 ;  /* 0x0000000413027c25 */ /* 0x000fc4000f8e0002 */
[----:B------:R-:W5:Y:S01]  /*ca00*/  LD.E.128 R8, desc[UR50][R8.64] ;  /* 0x0000003208087980 */ /* 0x000f62000c101d00 */
[----:B------:R-:W-:-:S03]  /*ca10*/  UIMAD UR4, UR12, UR6, URZ ;  /* 0x000000060c0472a4 */ /* 0x000fc6000f8e023f */
[----:B------:R-:W5:Y:S01]  /*ca20*/  LD.E.128 R28, desc[UR50][R28.64] ;  /* 0x000000321c1c7980 */ /* 0x000f62000c101d00 */
[----:B------:R-:W-:-:S03]  /*ca30*/  VIADD R3, R3, UR5 ;  /* 0x0000000503037c36 */ /* 0x000fc60008000000 */
[----:B------:R-:W5:Y:S01]  /*ca40*/  LD.E.128 R24, desc[UR50][R24.64] ;  /* 0x0000003218187980 */ /* 0x000f62000c101d00 */
[----:B------:R-:W-:-:S03]  /*ca50*/  IMAD.U32 R19, RZ, RZ, UR6 ;  /* 0x00000006ff137e24 */ /* 0x000fc6000f8e00ff */
[----:B------:R-:W5:Y:S04]  /*ca60*/  LD.E.128 R68, desc[UR50][R68.64] ;  /* 0x0000003244447980 */ /* 0x000f68000c101d00 */
[----:B------:R-:W5:Y:S04]  /*ca70*/  LD.E.128 R56, desc[UR50][R56.64] ;  /* 0x0000003238387980 */ /* 0x000f68000c101d00 */
[----:B------:R-:W5:Y:S04]  /*ca80*/  LD.E.128 R40, desc[UR50][R40.64] ;  /* 0x0000003228287980 */ /* 0x000f68000c101d00 */
[----:B-1----:R0:W5:Y:S04]  /*ca90*/  LD.E.128 R4, desc[UR50][R20.64] ;  /* 0x0000003214047980 */ /* 0x002168000c101d00 */
[----:B------:R-:W5:Y:S04]  /*caa0*/  LD.E.128 R72, desc[UR50][R72.64] ;  /* 0x0000003248487980 */ /* 0x000f68000c101d00 */
[----:B------:R-:W5:Y:S04]  /*cab0*/  LD.E.128 R64, desc[UR50][R64.64] ;  /* 0x0000003240407980 */ /* 0x000f68000c101d00 */
[----:B------:R-:W5:Y:S04]  /*cac0*/  LD.E.128 R48, desc[UR50][R48.64] ;  /* 0x0000003230307980 */ /* 0x000f68000c101d00 */
[----:B------:R-:W5:Y:S01]  /*cad0*/  LD.E.128 R36, desc[UR50][R36.64] ;  /* 0x0000003224247980 */ /* 0x000f62000c101d00 */
[----:B------:R-:W-:Y:S01]  /*cae0*/  @!PT LDS RZ, [RZ] ;  /* 0x00000000fffff984 */ /* 0x000fe20000000800 */
[----:B------:R-:W-:Y:S01]  /*caf0*/  @!PT LDS RZ, [RZ] ;  /* 0x00000000fffff984 */ /* 0x000fe20000000800 */
[----:B------:R-:W-:Y:S01]  /*cb00*/  @!PT LDS RZ, [RZ] ;  /* 0x00000000fffff984 */ /* 0x000fe20000000800 */
[----:B------:R-:W-:Y:S01]  /*cb10*/  @!PT LDS RZ, [RZ] ;  /* 0x00000000fffff984 */ /* 0x000fe20000000800 */
[----:B------:R1:W-:Y:S06]  /*cb20*/  MEMBAR.ALL.CTA ;  /* 0x0000000000007992 */ /* 0x0003ec0000008000 */
[----:B-1----:R-:W1:Y:S01]  /*cb30*/  FENCE.VIEW.ASYNC.S ;  /* 0x00000000000073c6 */ /* 0x002e620000000000 */
[----:B------:R-:W-:-:S02]  /*cb40*/  UIMAD UR4, UR42, UR7, UR4 ;  /* 0x000000072a0472a4 */ /* 0x000fc4000f8e0204 */
[----:B------:R-:W-:Y:S01]  /*cb50*/  IMAD.WIDE.U32 R2, R19, UR42, R2 ;  /* 0x0000002a13027c25 */ /* 0x000fe2000f8e0002 */
[----:B------:R-:W-:-:S03]  /*cb60*/  UIMAD UR8, UR43, -0x80, UR8 ;  /* 0xffffff802b0878a4 */ /* 0x000fc6000f8e0208 */
[----:B------:R-:W-:Y:S01]  /*cb70*/  VIADD R3, R3, UR4 ;  /* 0x0000000403037c36 */ /* 0x000fe20008000000 */
[----:B------:R-:W-:Y:S02]  /*cb80*/  ULDC.64 UR4, c[0x0][0xae8] ;  /* 0x0002ba0000047ab9 */ /* 0x000fe40000000a00 */
[----:B------:R-:W-:Y:S01]  /*cb90*/  ISETP.GE.AND P3, PT, R18, UR8, PT ;  /* 0x0000000812007c0c */ /* 0x000fe2000bf66270 */
[----:B------:R-:W-:Y:S01]  /*cba0*/  IMAD.U32 R77, RZ, RZ, UR4 ;  /* 0x00000004ff4d7e24 */ /* 0x000fe2000f8e00ff */
[----:B------:R-:W-:Y:S01]  /*cbb0*/  UIMAD UR4, UR37, UR4, URZ ;  /* 0x00000004250472a4 */ /* 0x000fe2000f8e023f */
[----:B------:R-:W-:Y:S02]  /*cbc0*/  VIADD R0, R0, 0x38820 ;  /* 0x0003882000007836 */ /* 0x000fe40000000000 */
[C---:B------:R-:W-:Y:S01]  /*cbd0*/  VIADD R19, R18.reuse, 0x20 ;  /* 0x0000002012137836 */ /* 0x040fe20000000000 */
[----:B------:R-:W-:Y:S01]  /*cbe0*/  UIMAD UR4, UR36, UR5, UR4 ;  /* 0x00000005240472a4 */ /* 0x000fe2000f8e0204 */
[----:B0-----:R-:W-:Y:S01]  /*cbf0*/  VIADD R21, R18, 0x60 ;  /* 0x0000006012157836 */ /* 0x001fe20000000000 */
[----:B------:R-:W-:Y:S01]  /*cc00*/  PRMT R0, RZ, 0x654, R0 ;  /* 0x00000654ff007816 */ /* 0x000fe20000000000 */
[----:B------:R-:W-:Y:S01]  /*cc10*/  IMAD.WIDE.U32 R76, R77, UR36, R2 ;  /* 0x000000244d4c7c25 */ /* 0x000fe2000f8e0002 */
[----:B------:R-:W-:-:S02]  /*cc20*/  ISETP.GE.AND P0, PT, R19, UR8, PT ;  /* 0x0000000813007c0c */ /* 0x000fc4000bf06270 */
[----:B------:R-:W-:Y:S01]  /*cc30*/  ISETP.GE.AND P2, PT, R21, UR8, PT ;  /* 0x0000000815007c0c */ /* 0x000fe2000bf46270 */
[----:B------:R-:W-:Y:S01]  /*cc40*/  VIADD R20, R18, 0x40 ;  /* 0x0000004012147836 */ /* 0x000fe20000000000 */
[--C-:B------:R-:W-:Y:S01]  /*cc50*/  SHF.R.S32.HI R19, RZ, 0x1f, R18.reuse ;  /* 0x0000001fff137819 */ /* 0x100fe20000011412 */
[----:B------:R-:W-:Y:S01]  /*cc60*/  IMAD.U32 R21, RZ, RZ, UR43 ;  /* 0x0000002bff157e24 */ /* 0x000fe2000f8e00ff */
[----:B-1----:R0:W-:Y:S01]  /*cc70*/  SYNCS.ARRIVE.TRANS64.RED.A1T0 RZ, [R0+URZ], RZ ;  /* 0x000000ff00ff79a7 */ /* 0x0021e2000810043f */
[----:B------:R-:W-:Y:S01]  /*cc80*/  VIADD R81, R77, UR4 ;  /* 0x000000044d517c36 */ /* 0x000fe20008000000 */
[----:B------:R-:W-:Y:S01]  /*cc90*/  BSSY B1, `(.L_x_2039) ;  /* 0x000001a000017945 */ /* 0x000fe20003800000 */
[----:B------:R-:W-:Y:S01]  /*cca0*/  ISETP.GE.AND P1, PT, R20, UR8, PT ;  /* 0x0000000814007c0c */ /* 0x000fe2000bf26270 */
[----:B------:R-:W-:Y:S02]  /*ccb0*/  IMAD.WIDE R20, R21, 0x80, R18 ;  /* 0x0000008015147825 */ /* 0x000fe400078e0212 */
[----:B------:R-:W-:Y:S10]  /*ccc0*/  @P3 BRA `(.L_x_2040) ;  /* 0x0000000000583947 */ /* 0x000ff40003800000 */
[----:B------:R-:W-:Y:S01]  /*ccd0*/  ULDC.64 UR6, c[0x0][0xad8] ;  /* 0x0002b60000067ab9 */ /* 0x000fe20000000a00 */
[----:B------:R-:W-:Y:S01]  /*cce0*/  IMAD.MOV.U32 R2, RZ, RZ, R76 ;  /* 0x000000ffff027224 */ /* 0x000fe200078e004c */
[----:B------:R-:W-:Y:S01]  /*ccf0*/  ULDC UR4, c[0x0][0xa8c] ;  /* 0x0002a30000047ab9 */ /* 0x000fe20000000800 */
[----:B------:R-:W-:Y:S01]  /*cd00*/  IMAD R79, R21, UR6, RZ ;  /* 0x00000006154f7c24 */ /* 0x000fe2000f8e02ff */
[C---:B------:R-:W-:Y:S01]  /*cd10*/  ISETP.GE.AND P4, PT, R16.reuse, UR4, PT ;  /* 0x0000000410007c0c */ /* 0x040fe2000bf86270 */
[----:B------:R-:W-:Y:S02]  /*cd20*/  IMAD.MOV.U32 R3, RZ, RZ, R81 ;  /* 0x000000ffff037224 */ /* 0x000fe400078e0051 */
[----:B0-----:R-:W-:Y:S02]  /*cd30*/  VIADD R0, R16, 0x40 ;  /* 0x0000004010007836 */ /* 0x001fe40000000000 */
        /* <DEDUP_REMOVED lines=15> */
.L_x_2040:
[----:B------:R-:W-:Y:S05]  /*ce30*/  BSYNC B1 ;  /* 0x0000000000017941 */ /* 0x000fea0003800000 */
.L_x_2039:
[----:B------:R-:W-:Y:S04]  /*ce40*/  BSSY B1, `(.L_x_2041) ;  /* 0x000001a000017945 */ /* 0x000fe80003800000 */
[----:B------:R-:W-:Y:S05]  /*ce50*/  @P0 BRA `(.L_x_2042) ;  /* 0x0000000000600947 */ /* 0x000fea0003800000 */
[----:B-1---5:R-:W-:Y:S01]  /*ce60*/  IADD3 R53, P0, R20, 0x20, RZ ;  /* 0x0000002014357810 */ /* 0x022fe20007f1e0ff */
[C---:B------:R-:W-:Y:S01]  /*ce70*/  VIADD R2, R16.reuse, 0x40 ;  /* 0x0000004010027836 */ /* 0x040fe20000000000 */
[----:B------:R-:W-:Y:S01]  /*ce80*/  ULDC UR4, c[0x0][0xa8c] ;  /* 0x0002a30000047ab9 */ /* 0x000fe20000000800 */
[----:B------:R-:W-:Y:S01]  /*ce90*/  VIADD R3, R16, 0x80 ;  /* 0x0000008010037836 */ /* 0x000fe20000000000 */
[----:B------:R-:W-:Y:S01]  /*cea0*/  ULDC.64 UR6, c[0x0][0xad8] ;  /* 0x0002b60000067ab9 */ /* 0x000fe20000000a00 */
[----:B0-----:R-:W-:Y:S01]  /*ceb0*/  IMAD.X R0, RZ, RZ, R21, P0 ;  /* 0x000000ffff007224 */ /* 0x001fe200000e0615 */
        /* <DEDUP_REMOVED lines=18> */
.L_x_2042:
[----:B------:R-:W-:Y:S05]  /*cfe0*/  BSYNC B1 ;  /* 0x0000000000017941 */ /* 0x000fea0003800000 */
.L_x_2041:
[----:B------:R-:W-:Y:S04]  /*cff0*/  BSSY B1, `(.L_x_2043) ;  /* 0x000001a000017945 */ /* 0x000fe80003800000 */
[----:B------:R-:W-:Y:S05]  /*d000*/  @P1 BRA `(.L_x_2044) ;  /* 0x0000000000601947 */ /* 0x000fea0003800000 */
[----:B--2--5:R-:W-:Y:S01]  /*d010*/  IADD3 R33, P0, R20, 0x40, RZ ;  /* 0x0000004014217810 */ /* 0x024fe20007f1e0ff */
        /* <DEDUP_REMOVED lines=23> */
.L_x_2044:
[----:B------:R-:W-:Y:S05]  /*d190*/  BSYNC B1 ;  /* 0x0000000000017941 */ /* 0x000fea0003800000 */
.L_x_2043:
[----:B------:R-:W-:Y:S05]  /*d1a0*/  @P2 BRA `(.L_x_2045) ;  /* 0x0000000c007c2947 */ /* 0x000fea0003800000 */
[----:B---3-5:R-:W-:Y:S01]  /*d1b0*/  IADD3 R13, P0, R20, 0x60, RZ ;  /* 0x00000060140d7810 */ /* 0x028fe20007f1e0ff */
[C---:B0-----:R-:W-:Y:S01]  /*d1c0*/  VIADD R0, R16.reuse, 0x40 ;  /* 0x0000004010007836 */ /* 0x041fe20000000000 */
        /* <DEDUP_REMOVED lines=24> */
.L_x_2037:
[----:B------:R-:W-:Y:S01]  /*d350*/  ULDC.64 UR4, c[0x0][0xbe0] ;  /* 0x0002f80000047ab9 */ /* 0x000fe20000000a00 */
[----:B------:R-:W-:Y:S01]  /*d360*/  ULDC.64 UR6, c[0x0][0xbd8] ;  /* 0x0002f60000067ab9 */ /* 0x000fe20000000a00 */
[----:B------:R-:W-:Y:S02]  /*d370*/  UISETP.NE.U32.AND UP0, UPT, UR4, URZ, UPT ;  /* 0x0000003f0400728c */ /* 0x000fe4000bf05070 */
[----:B------:R-:W-:Y:S02]  /*d380*/  UIMAD.WIDE UR6, UR36, 0x4, UR6 ;  /* 0x00000004240678a5 */ /* 0x000fe4000f8e0206 */
[----:B------:R-:W-:-:S03]  /*d390*/  UISETP.NE.AND.EX UP1, UPT, UR5, URZ, UPT, UP0 ;  /* 0x0000003f0500728c */ /* 0x000fc6000bf25300 */
[----:B------:R-:W-:Y:S02]  /*d3a0*/  ULDC.64 UR4, c[0x0][0xbd8] ;  /* 0x0002f60000047ab9 */ /* 0x000fe40000000a00 */
[----:B------:R-:W-:Y:S01]  /*d3b0*/  UISETP.NE.U32.AND UP0, UPT, UR4, URZ, UPT ;  /* 0x0000003f0400728c */ /* 0x000fe2000bf05070 */
[----:B------:R-:W-:-:S03]  /*d3c0*/  PLOP3.LUT P2, PT, PT, PT, UP1, 0x80, 0x0 ;  /* 0x000000000000781c */ /* 0x000fc60003f4f018 */
[----:B------:R-:W-:-:S03]  /*d3d0*/  UISETP.NE.AND.EX UP0, UPT, UR5, URZ, UPT, UP0 ;  /* 0x0000003f0500728c */ /* 0x000fc6000bf05300 */
[----:B------:R-:W-:Y:S02]  /*d3e0*/  @UP1 ULDC.64 UR4, c[0x0][0xbe0] ;  /* 0x0002f80000041ab9 */ /* 0x000fe40000000a00 */
[----:B------:R-:W-:Y:S01]  /*d3f0*/  @UP1 UIMAD.WIDE UR4, UR36, 0x4, UR4 ;  /* 0x00000004240418a5 */ /* 0x000fe2000f8e0204 */
[----:B------:R-:W-:-:S05]  /*d400*/  PLOP3.LUT P1, PT, PT, PT, UP0, 0x80, 0x0 ;  /* 0x000000000000781c */ /* 0x000fca0003f2f008 */
[----:B------:R-:W-:Y:S02]  /*d410*/  IMAD.U32 R4, RZ, RZ, UR4 ;  /* 0x00000004ff047e24 */ /* 0x000fe4000f8e00ff */
[----:B------:R-:W-:Y:S02]  /*d420*/  IMAD.U32 R5, RZ, RZ, UR5 ;  /* 0x00000005ff057e24 */ /* 0x000fe4000f8e00ff */
[----:B------:R-:W-:-:S03]  /*d430*/  IMAD.MOV.U32 R7, RZ, RZ, RZ ;  /* 0x000000ffff077224 */ /* 0x000fc600078e00ff */
[----:B------:R-:W2:Y:S01]  /*d440*/  @P2 LDG.E R4, desc[UR50][R4.64] ;  /* 0x0000003204042981 */ /* 0x000ea2000c1e1900 */
[----:B------:R-:W-:Y:S02]  /*d450*/  IMAD.U32 R2, RZ, RZ, UR6 ;  /* 0x00000006ff027e24 */ /* 0x000fe4000f8e00ff */
[----:B------:R-:W-:-:S05]  /*d460*/  IMAD.U32 R3, RZ, RZ, UR7 ;  /* 0x00000007ff037e24 */ /* 0x000fca000f8e00ff */
[----:B------:R0:W5:Y:S01]  /*d470*/  @P1 LDG.E R7, desc[UR50][R2.64] ;  /* 0x0000003202071981 */ /* 0x000162000c1e1900 */
[----:B------:R-:W-:Y:S01]  /*d480*/  ULDC UR4, c[0x0][0xa88] ;  /* 0x0002a20000047ab9 */ /* 0x000fe20000000800 */
[----:B------:R-:W-:Y:S02]  /*d490*/  ISETP.GT.AND P0, PT, R235, 0x7f, PT ;  /* 0x0000007feb00780c */ /* 0x000fe40003f04270 */
[----:B--2---:R-:W-:Y:S01]  /*d4a0*/  @P2 R2UR UR4, R4 ;  /* 0x00000000040422ca */ /* 0x004fe200000e0000 */
[----:B0-----:R-:W-:-:S14]  /*d4b0*/  @P2 BRA `(.L_x_2046) ;  /* 0x0000000000182947 */ /* 0x001fdc0003800000 */
[----:B------:R-:W-:Y:S05]  /*d4c0*/  @!P1 BRA `(.L_x_2046) ;  /* 0x0000000000149947 */ /* 0x000fea0003800000 */
[----:B------:R-:W2:Y:S04]  /*d4d0*/  LDG.E R4, desc[UR50][R2.64] ;  /* 0x0000003202047981 */ /* 0x000ea8000c1e1900 */
[----:B------:R-:W3:Y:S01]  /*d4e0*/  LDG.E R0, desc[UR50][R2.64+0x4] ;  /* 0x0000043202007981 */ /* 0x000ee2000c1e1900 */
[----:B--2---:R-:W-:Y:S02]  /*d4f0*/  R2UR UR5, R4 ;  /* 0x00000000040572ca */ /* 0x004fe400000e0000 */
[----:B---3--:R-:W-:-:S13]  /*d500*/  R2UR UR4, R0 ;  /* 0x00000000000472ca */ /* 0x008fda00000e0000 */
[----:B------:R-:W-:-:S12]  /*d510*/  UIADD3 UR4, -UR5, UR4, URZ ;  /* 0x0000000405047290 */ /* 0x000fd8000fffe13f */
.L_x_2046:
[----:B------:R-:W-:Y:S01]  /*d520*/  USHF.R.S32.HI UR7, URZ, 0x1f, UR42 ;  /* 0x0000001f3f077899 */ /* 0x000fe2000801142a */
[----:B------:R-:W-:Y:S01]  /*d530*/  BSSY B1, `(.L_x_2047) ;  /* 0x000001f000017945 */ /* 0x000fe20003800000 */
[----:B------:R-:W-:Y:S01]  /*d540*/  USEL UR36, UR36, URZ, !UP0 ;  /* 0x0000003f24247287 */ /* 0x000fe2000c000000 */
[----:B------:R-:W-:Y:S01]  /*d550*/  SHF.R.S32.HI R9, RZ, 0x1f, R16 ;  /* 0x0000001fff097819 */ /* 0x000fe20000011410 */
[----:B------:R-:W-:Y:S01]  /*d560*/  USEL UR37, UR37, URZ, !UP0 ;  /* 0x0000003f25257287 */ /* 0x000fe2000c000000 */
[----:B-----5:R-:W-:Y:S01]  /*d570*/  SHF.R.S32.HI R6, RZ, 0x1f, R7 ;  /* 0x0000001fff067819 */ /* 0x020fe20000011407 */
[----:B------:R-:W-:Y:S10]  /*d580*/  @P0 BRA `(.L_x_2048) ;  /* 0x0000000000640947 */ /* 0x000ff40003800000 */
[----:B------:R-:W0:Y:S01]  /*d590*/  S2R R2, SR_TID.X ;  /* 0x0000000000027919 */ /* 0x000e220000002100 */
[----:B------:R-:W-:-:S04]  /*d5a0*/  IMAD.U32 R0, RZ, RZ, UR43 ;  /* 0x0000002bff007e24 */ /* 0x000fc8000f8e00ff */
[----:B0-----:R-:W-:-:S04]  /*d5b0*/  IMAD R0, R0, 0x80, R2 ;  /* 0x0000008000007824 */ /* 0x001fc800078e0202 */
[----:B------:R-:W-:-:S05]  /*d5c0*/  VIADD R0, R0, 0xffffff80 ;  /* 0xffffff8000007836 */ /* 0x000fca0000000000 */
[----:B------:R-:W-:-:S13]  /*d5d0*/  ISETP.GE.AND P0, PT, R0, UR4, PT ;  /* 0x0000000400007c0c */ /* 0x000fda000bf06270 */
        /* <DEDUP_REMOVED lines=20> */
.L_x_2048:
[----:B------:R-:W-:Y:S05]  /*d720*/  BSYNC B1 ;  /* 0x0000000000017941 */ /* 0x000fea0003800000 */
.L_x_2047:
[----:B------:R-:W-:Y:S01]  /*d730*/  ULDC.64 UR8, c[0x0][0xaa0] ;  /* 0x0002a80000087ab9 */ /* 0x000fe20000000a00 */
[----:B------:R-:W-:Y:S01]  /*d740*/  IMAD.MOV.U32 R2, RZ, RZ, R16 ;  /* 0x000000ffff027224 */ /* 0x000fe200078e0010 */
[----:B------:R-:W-:Y:S01]  /*d750*/  UIMAD UR6, UR43, -0x80, UR4 ;  /* 0xffffff802b0678a4 */ /* 0x000fe2000f8e0204 */
[----:B0-----:R-:W-:Y:S01]  /*d760*/  IMAD.MOV.U32 R3, RZ, RZ, R9 ;  /* 0x000000ffff037224 */ /* 0x001fe200078e0009 */
[----:B------:R-:W-:Y:S01]  /*d770*/  BSSY B1, `(.L_x_2049) ;  /* 0x0000032000017945 */ /* 0x000fe20003800000 */
[----:B------:R-:W-:Y:S02]  /*d780*/  IMAD R0, R6, UR8, RZ ;  /* 0x0000000806007c24 */ /* 0x000fe4000f8e02ff */
[----:B------:R-:W-:Y:S01]  /*d790*/  IMAD.WIDE.U32 R2, R7, UR8, R2 ;  /* 0x0000000807027c25 */ /* 0x000fe2000f8e0002 */
[----:B------:R-:W-:-:S03]  /*d7a0*/  ISETP.GE.AND P2, PT, R18, UR6, PT ;  /* 0x0000000612007c0c */ /* 0x000fc6000bf46270 */
[----:B------:R-:W-:Y:S01]  /*d7b0*/  IMAD R7, R7, UR9, R0 ;  /* 0x0000000907077c24 */ /* 0x000fe2000f8e0200 */
[----:B------:R-:W-:Y:S01]  /*d7c0*/  ULDC.64 UR8, c[0x0][0xae0] ;  /* 0x0002b80000087ab9 */ /* 0x000fe20000000a00 */
[----:B------:R-:W-:Y:S01]  /*d7d0*/  VIADD R4, R18, 0x40 ;  /* 0x0000004012047836 */ /* 0x000fe20000000000 */
[----:B------:R-:W-:Y:S01]  /*d7e0*/  UIMAD UR5, UR7, UR8, URZ ;  /* 0x00000008070572a4 */ /* 0x000fe2000f8e023f */
[----:B------:R-:W-:Y:S01]  /*d7f0*/  IMAD.IADD R3, R3, 0x1, R7 ;  /* 0x0000000103037824 */ /* 0x000fe200078e0207 */
[----:B------:R-:W-:Y:S01]  /*d800*/  SHF.R.S32.HI R7, RZ, 0x1f, R18 ;  /* 0x0000001fff077819 */ /* 0x000fe20000011412 */
[----:B------:R-:W-:Y:S01]  /*d810*/  IMAD.U32 R5, RZ, RZ, UR8 ;  /* 0x00000008ff057e24 */ /* 0x000fe2000f8e00ff */
[----:B------:R-:W-:Y:S01]  /*d820*/  UIMAD UR5, UR42, UR9, UR5 ;  /* 0x000000092a0572a4 */ /* 0x000fe2000f8e0205 */
[----:B------:R-:W-:Y:S01]  /*d830*/  ISETP.GE.AND P0, PT, R4, UR6, PT ;  /* 0x0000000604007c0c */ /* 0x000fe2000bf06270 */
[----:B------:R-:W-:Y:S01]  /*d840*/  VIADD R0, R18, 0x20 ;  /* 0x0000002012007836 */ /* 0x000fe20000000000 */
[----:B------:R-:W-:Y:S01]  /*d850*/  ULDC.64 UR8, c[0x0][0xae8] ;  /* 0x0002ba0000087ab9 */ /* 0x000fe20000000a00 */
[----:B------:R-:W-:Y:S01]  /*d860*/  IMAD.WIDE.U32 R2, R5, UR42, R2 ;  /* 0x0000002a05027c25 */ /* 0x000fe2000f8e0002 */
[----:B------:R-:W-:-:S02]  /*d870*/  UIMAD UR4, UR37, UR8, URZ ;  /* 0x00000008250472a4 */ /* 0x000fc4000f8e023f */
[----:B------:R-:W-:Y:S01]  /*d880*/  ISETP.GE.AND P1, PT, R0, UR6, PT ;  /* 0x0000000600007c0c */ /* 0x000fe2000bf26270 */
[----:B------:R-:W-:Y:S01]  /*d890*/  VIADD R3, R3, UR5 ;  /* 0x0000000503037c36 */ /* 0x000fe20008000000 */
[----:B------:R-:W-:Y:S01]  /*d8a0*/  UIMAD UR4, UR36, UR9, UR4 ;  /* 0x00000009240472a4 */ /* 0x000fe2000f8e0204 */
[----:B------:R-:W-:Y:S02]  /*d8b0*/  IMAD.U32 R5, RZ, RZ, UR8 ;  /* 0x00000008ff057e24 */ /* 0x000fe4000f8e00ff */
[----:B------:R-:W-:Y:S02]  /*d8c0*/  IMAD.U32 R9, RZ, RZ, UR43 ;  /* 0x0000002bff097e24 */ /* 0x000fe4000f8e00ff */
[----:B------:R-:W-:-:S04]  /*d8d0*/  IMAD.WIDE.U32 R4, R5, UR36, R2 ;  /* 0x0000002405047c25 */ /* 0x000fc8000f8e0002 */
[----:B------:R-:W-:Y:S02]  /*d8e0*/  IMAD.MOV.U32 R6, RZ, RZ, R18 ;  /* 0x000000ffff067224 */ /* 0x000fe400078e0012 */
[----:B------:R-:W-:Y:S02]  /*d8f0*/  VIADD R11, R5, UR4 ;  /* 0x00000004050b7c36 */ /* 0x000fe40008000000 */
[----:B------:R-:W-:-:S04]  /*d900*/  IMAD.WIDE R6, R9, 0x80, R6 ;  /* 0x0000008009067825 */ /* 0x000fc800078e0206 */
[----:B------:R-:W-:Y:S01]  /*d910*/  VIADD R10, R18, 0x60 ;  /* 0x00000060120a7836 */ /* 0x000fe20000000000 */
        /* <DEDUP_REMOVED lines=23> */
.L_x_2050:
[----:B------:R-:W-:Y:S05]  /*da90*/  BSYNC B1 ;  /* 0x0000000000017941 */ /* 0x000fea0003800000 */
.L_x_2049:
[----:B------:R-:W-:Y:S01]  /*daa0*/  BSSY B1, `(.L_x_2051) ;  /* 0x000001b000017945 */ /* 0x000fe20003800000 */
[----:B------:R-:W-:-:S03]  /*dab0*/  ISETP.GE.AND P2, PT, R10, UR6, PT ;  /* 0x000000060a007c0c */ /* 0x000fc6000bf46270 */
        /* <DEDUP_REMOVED lines=25> */
.L_x_2052:
[----:B------:R-:W-:Y:S05]  /*dc50*/  BSYNC B1 ;  /* 0x0000000000017941 */ /* 0x000fea0003800000 */
.L_x_2051:
        /* <DEDUP_REMOVED lines=26> */
.L_x_2054:
[----:B------:R-:W-:Y:S05]  /*de00*/  BSYNC B1 ;  /* 0x0000000000017941 */ /* 0x000fea0003800000 */
.L_x_2053:
        /* <DEDUP_REMOVED lines=25> */
.L_x_2045:
[----:B------:R-:W-:Y:S05]  /*dfa0*/  BSYNC B0 ;  /* 0x0000000000007941 */ /* 0x000fea0003800000 */
.L_x_2036:
[----:B------:R-:W-:Y:S02]  /*dfb0*/  ULDC UR4, c[0x0][0xc14] ;  /* 0x0003050000047ab9 */ /* 0x000fe40000000800 */
[----:B------:R-:W-:-:S13]  /*dfc0*/  ISETP.GE.AND P0, PT, R83, UR4, PT ;  /* 0x0000000453007c0c */ /* 0x000fda000bf06270 */
[----:B------:R-:W-:Y:S05]  /*dfd0*/  @!P0 BRA `(.L_x_2055) ;  /* 0xffffff2c006c8947 */ /* 0x000fea000383ffff */
[----:B------:R-:W-:Y:S05]  /*dfe0*/  EXIT ;  /* 0x000000000000794d */ /* 0x000fea0003800000 */
.L_x_1997:
[----:B------:R-:W-:-:S08]  /*dff0*/  NOP ;  /* 0x0000000000007918 */ /* 0x000fd00000000000 */
[----:B------:R-:W0:-:S00]  /*e000*/  USETMAXREG.DEALLOC.CTAPOOL 0x18 ;  /* 0x00000018000079c8 */ /* 0x000e0000080e0500 */
[----:B0-----:R-:W-:Y:S01]  /*e010*/  LOP3.LUT R0, R0, 0x3, RZ, 0xc0, !PT ;  /* 0x0000000300007812 */ /* 0x001fe200078ec0ff */
[----:B------:R-:W-:-:S05]  /*e020*/  IMAD.MOV.U32 R6, RZ, RZ, RZ ;  /* 0x000000ffff067224 */ /* 0x000fca00078e00ff */
[----:B------:R-:W0:Y:S02]  /*e030*/  SHFL.IDX PT, R0, R0, RZ, 0x1f ;  /* 0x00001fff00007589 */ /* 0x000e2400000e0000 */
[----:B0-----:R-:W-:-:S04]  /*e040*/  ISETP.NE.AND P0, PT, R0, RZ, PT ;  /* 0x000000ff0000720c */ /* 0x001fc80003f05270 */
[----:B------:R-:W-:-:S05]  /*e050*/  P2R R0, PR, RZ, 0x1 ;  /* 0x00000001ff007803 */ /* 0x000fca0000000000 */
[----:B------:R0:W-:Y:S04]  /*e060*/  STL [R1+0x38], R0 ;  /* 0x0000380001007387 */ /* 0x0001e80000100800 */
        /* <DEDUP_REMOVED lines=12> */
.L_x_2056:
[----:B0-----:R-:W0:Y:S01]  /*e130*/  S2R R0, SR_TID.X ;  /* 0x0000000000007919 */ /* 0x001e220000002100 */
        /* <DEDUP_REMOVED lines=40> */
.L_x_2062:
        /* <DEDUP_REMOVED lines=14> */
.L_x_2061:
[----:B------:R-:W-:Y:S05]  /*e4a0*/  BSYNC B0 ;  /* 0x0000000000007941 */ /* 0x000fea0003800000 */
.L_x_2060:
        /* <DEDUP_REMOVED lines=22> */
.L_x_2058:
        /* <DEDUP_REMOVED lines=25> */
.L_x_2063:
        /* <DEDUP_REMOVED lines=58> */
.L_x_2059:
[----:B------:R0:W-:Y:S01]  /*eb40*/  STL [R1+0x20], R0 ;  /* 0x0000200001007387 */ /* 0x0001e20000100800 */
[----:B------:R-:W-:-:S03]  /*eb50*/  UMOV UR38, URZ ;  /* 0x0000003f00267c82 */ /* 0x000fc60008000000 */
[----:B------:R0:W-:Y:S02]  /*eb60*/  STL [R1+0x24], RZ ;  /* 0x000024ff01007387 */ /* 0x0001e40000100800 */
.L_x_2064:
        /* <DEDUP_REMOVED lines=11> */
.L_x_2057:
[----:B0-----:R-:W-:Y:S01]  /*ec20*/  IMAD.MOV.U32 R0, RZ, RZ, 0x1 ;  /* 0x00000001ff007424 */ /* 0x001fe200078e00ff */
[----:B------:R-:W-:Y:S01]  /*ec30*/  ULDC UR4, c[0x0][0xc14] ;  /* 0x0003050000047ab9 */ /* 0x000fe20000000800 */
[----:B------:R0:W-:Y:S01]  /*ec40*/  STL [R1+0x34], RZ ;  /* 0x000034ff01007387 */ /* 0x0001e20000100800 */
[----:B------:R-:W-:-:S03]  /*ec50*/  UISETP.GE.AND UP0, UPT, UR48, UR4, UPT ;  /* 0x000000043000728c */ /* 0x000fc6000bf06270 */
[----:B------:R0:W-:Y:S03]  /*ec60*/  STL [R1+0xc], R0 ;  /* 0x00000c0001007387 */ /* 0x0001e60000100800 */
[----:B------:R-:W-:Y:S01]  /*ec70*/  PLOP3.LUT P0, PT, PT, PT, UP0, 0x80, 0x0 ;  /* 0x000000000000781c */ /* 0x000fe20003f0f008 */
[----:B------:R0:W-:-:S12]  /*ec80*/  STL [R1+0x8], RZ ;  /* 0x000008ff01007387 */ /* 0x0001d80000100800 */
[----:B0-----:R-:W-:Y:S05]  /*ec90*/  @P0 BRA `(.L_x_2065) ;  /* 0x0000004400040947 */ /* 0x001fea0003800000 */
        /* <DEDUP_REMOVED lines=33> */
.L_x_2127:
[----:B------:R-:W-:Y:S01]  /*eeb0*/  ULDC.64 UR4, c[0x0][0xc60] ;  /* 0x0003180000047ab9 */ /* 0x000fe20000000a00 */
[----:B------:R-:W-:Y:S01]  /*eec0*/  ULDC.64 UR10, c[0x0][0xa00] ;  /* 0x00028000000a7ab9 */ /* 0x000fe20000000a00 */
[----:B------:R-:W-:Y:S01]  /*eed0*/  UIMAD.WIDE UR4, UR48, 0x4, UR4 ;  /* 0x00000004300478a5 */ /* 0x000fe2000f8e0204 */
[----:B------:R-:W-:Y:S01]  /*eee0*/  ULDC.64 UR6, c[0x0][0xa18] ;  /* 0x0002860000067ab9 */ /* 0x000fe20000000a00 */
[----:B------:R-:W-:-:S04]  /*eef0*/  ULDC.64 UR12, c[0x0][0xa08] ;  /* 0x00028200000c7ab9 */ /* 0x000fc80000000a00 */
[----:B0-----:R-:W-:Y:S02]  /*ef00*/  IMAD.U32 R2, RZ, RZ, UR4 ;  /* 0x00000004ff027e24 */ /* 0x001fe4000f8e00ff */
[----:B------:R-:W-:Y:S01]  /*ef10*/  IMAD.U32 R3, RZ, RZ, UR5 ;  /* 0x00000005ff037e24 */ /* 0x000fe2000f8e00ff */
[----:B------:R-:W-:-:S04]  /*ef20*/  ULDC.64 UR4, c[0x0][0xa28] ;  /* 0x00028a0000047ab9 */ /* 0x000fc80000000a00 */
[----:B--2---:R-:W2:Y:S01]  /*ef30*/  LDG.E R2, desc[UR50][R2.64] ;  /* 0x0000003202027981 */ /* 0x004ea2000c1e1900 */
[----:B------:R-:W-:Y:S01]  /*ef40*/  UISETP.NE.U32.AND UP0, UPT, UR4, URZ, UPT ;  /* 0x0000003f0400728c */ /* 0x000fe2000bf05070 */
[----:B------:R-:W-:-:S03]  /*ef50*/  IMAD.MOV.U32 R0, RZ, RZ, RZ ;  /* 0x000000ffff007224 */ /* 0x000fc600078e00ff */
[----:B------:R-:W-:-:S06]  /*ef60*/  UISETP.NE.AND.EX UP0, UPT, UR5, URZ, UPT, UP0 ;  /* 0x0000003f0500728c */ /* 0x000fcc000bf05300 */
[----:B------:R-:W-:Y:S02]  /*ef70*/  PLOP3.LUT P0, PT, PT, PT, UP0, 0x80, 0x0 ;  /* 0x000000000000781c */ /* 0x000fe40003f0f008 */
[----:B------:R-:W-:-:S04]  /*ef80*/  ISETP.NE.U32.AND P1, PT, RZ, UR12, PT ;  /* 0x0000000cff007c0c */ /* 0x000fc8000bf25070 */
[----:B------:R-:W-:Y:S01]  /*ef90*/  ISETP.NE.AND.EX P1, PT, RZ, UR13, PT, P1 ;  /* 0x0000000dff007c0c */ /* 0x000fe2000bf25310 */
[----:B------:R-:W-:Y:S02]  /*efa0*/  IMAD.MOV.U32 R18, RZ, RZ, RZ ;  /* 0x000000ffff127224 */ /* 0x000fe400078e00ff */
[----:B------:R-:W-:Y:S01]  /*efb0*/  IMAD.MOV.U32 R9, RZ, RZ, RZ ;  /* 0x000000ffff097224 */ /* 0x000fe200078e00ff */
[----:B--2---:R-:W-:-:S13]  /*efc0*/  R2UR UR45, R2 ;  /* 0x00000000022d72ca */ /* 0x004fda00000e0000 */
[----:B------:R-:W-:Y:S02]  /*efd0*/  USHF.R.S32.HI UR44, URZ, 0x1f, UR45 ;  /* 0x0000001f3f2c7899 */ /* 0x000fe4000801142d */
[----:B------:R-:W-:-:S04]  /*efe0*/  @UP0 ULEA UR4, UP1, UR45, UR4, 0x2 ;  /* 0x000000042d040291 */ /* 0x000fc8000f82103f */
[----:B------:R-:W-:Y:S02]  /*eff0*/  @UP0 ULEA.HI.X UR5, UR45, UR5, UR44, 0x2, UP1 ;  /* 0x000000052d050291 */ /* 0x000fe400088f142c */
[----:B------:R-:W-:Y:S01]  /*f000*/  USHF.L.U32 UR43, UR45, 0x2, URZ ;  /* 0x000000022d2b7899 */ /* 0x000fe2000800063f */
[----:B------:R-:W-:Y:S01]  /*f010*/  IMAD.U32 R2, RZ, RZ, UR4 ;  /* 0x00000004ff027e24 */ /* 0x000fe2000f8e00ff */
[----:B------:R-:W-:Y:S02]  /*f020*/  USHF.L.U64.HI UR44, UR45, 0x2, UR44 ;  /* 0x000000022d2c7899 */ /* 0x000fe4000801022c */
[----:B------:R-:W-:Y:S01]  /*f030*/  IMAD.U32 R3, RZ, RZ, UR5 ;  /* 0x00000005ff037e24 */ /* 0x000fe2000f8e00ff */
[----:B------:R-:W-:-:S04]  /*f040*/  UIADD3 UR5, UP0, UR43, UR10, URZ ;  /* 0x0000000a2b057290 */ /* 0x000fc8000ff1e03f */
[----:B------:R-:W-:Y:S01]  /*f050*/  UIADD3.X UR8, UR44, UR11, URZ, UP0, !UPT ;  /* 0x0000000b2c087290 */ /* 0x000fe200087fe43f */
[----:B------:R0:W5:Y:S01]  /*f060*/  @P0 LDG.E R0, desc[UR50][R2.64] ;  /* 0x0000003202000981 */ /* 0x000162000c1e1900 */
[----:B------:R-:W-:Y:S01]  /*f070*/  UISETP.NE.U32.AND UP0, UPT, UR6, URZ, UPT ;  /* 0x0000003f0600728c */ /* 0x000fe2000bf05070 */
[----:B------:R-:W-:Y:S01]  /*f080*/  ISETP.NE.U32.AND P0, PT, RZ, UR10, PT ;  /* 0x0000000aff007c0c */ /* 0x000fe2000bf05070 */
[----:B------:R-:W-:Y:S02]  /*f090*/  UIADD3 UR9, UP1, UR43, UR12, URZ ;  /* 0x0000000c2b097290 */ /* 0x000fe4000ff3e03f */
[----:B------:R-:W-:Y:S01]  /*f0a0*/  UISETP.NE.AND.EX UP0, UPT, UR7, URZ, UPT, UP0 ;  /* 0x0000003f0700728c */ /* 0x000fe2000bf05300 */
[----:B------:R-:W-:Y:S01]  /*f0b0*/  ISETP.NE.AND.EX P0, PT, RZ, UR11, PT, P0 ;  /* 0x0000000bff007c0c */ /* 0x000fe2000bf05300 */
[----:B------:R-:W-:Y:S02]  /*f0c0*/  UIADD3.X UR4, UR44, UR13, URZ, UP1, !UPT ;  /* 0x0000000d2c047290 */ /* 0x000fe40008ffe43f */
[----:B------:R-:W-:-:S02]  /*f0d0*/  IMAD.U32 R4, RZ, RZ, UR9 ;  /* 0x00000009ff047e24 */ /* 0x000fc4000f8e00ff */
[----:B0-----:R-:W-:Y:S02]  /*f0e0*/  IMAD.U32 R2, RZ, RZ, UR5 ;  /* 0x00000005ff027e24 */ /* 0x001fe4000f8e00ff */
[----:B------:R-:W-:Y:S01]  /*f0f0*/  IMAD.U32 R5, RZ, RZ, UR4 ;  /* 0x00000004ff057e24 */ /* 0x000fe2000f8e00ff */
[----:B------:R-:W-:Y:S01]  /*f100*/  PLOP3.LUT P2, PT, PT, PT, UP0, 0x80, 0x0 ;  /* 0x000000000000781c */ /* 0x000fe20003f4f008 */
[----:B------:R-:W-:Y:S01]  /*f110*/  IMAD.U32 R3, RZ, RZ, UR8 ;  /* 0x00000008ff037e24 */ /* 0x000fe2000f8e00ff */
[----:B------:R-:W-:Y:S02]  /*f120*/  @UP0 UIADD3 UR4, UP1, UR43, UR6, URZ ;  /* 0x000000062b040290 */ /* 0x000fe4000ff3e03f */
[----:B------:R0:W5:Y:S02]  /*f130*/  @P1 LDG.E R9, desc[UR50][R4.64] ;  /* 0x0000003204091981 */ /* 0x000164000c1e1900 */
[----:B------:R-:W-:Y:S01]  /*f140*/  @UP0 UIADD3.X UR5, UR44, UR7, URZ, UP1, !UPT ;  /* 0x000000072c050290 */ /* 0x000fe20008ffe43f */
[----:B------:R-:W-:Y:S01]  /*f150*/  ULDC UR6, c[0x0][0x288] ;  /* 0x0000a20000067ab9 */ /* 0x000fe20000000800 */
[----:B------:R-:W-:Y:S01]  /*f160*/  IMAD.U32 R6, RZ, RZ, UR4 ;  /* 0x00000004ff067e24 */ /* 0x000fe2000f8e00ff */
[----:B------:R0:W5:Y:S01]  /*f170*/  @P0 LDG.E R18, desc[UR50][R2.64] ;  /* 0x0000003202120981 */ /* 0x000162000c1e1900 */
[----:B------:R-:W-:-:S02]  /*f180*/  IMAD.U32 R8, RZ, RZ, UR6 ;  /* 0x00000006ff087e24 */ /* 0x000fc4000f8e00ff */
[----:B------:R-:W-:-:S05]  /*f190*/  IMAD.U32 R7, RZ, RZ, UR5 ;  /* 0x00000005ff077e24 */ /* 0x000fca000f8e00ff */
[----:B------:R0:W5:Y:S01]  /*f1a0*/  @P2 LDG.E R8, desc[UR50][R6.64] ;  /* 0x0000003206082981 */ /* 0x000162000c1e1900 */
[----:B-1----:R-:W-:Y:S05]  /*f1b0*/  @P2 BRA `(.L_x_2066) ;  /* 0x0000000000102947 */ /* 0x002fea0003800000 */
[----:B------:R-:W-:Y:S05]  /*f1c0*/  @!P0 BRA `(.L_x_2066) ;  /* 0x00000000000c8947 */ /* 0x000fea0003800000 */
[----:B-----5:R-:W2:Y:S04]  /*f1d0*/  LDG.E R8, desc[UR50][R2.64] ;  /* 0x0000003202087981 */ /* 0x020ea8000c1e1900 */
[----:B0-----:R-:W2:Y:S02]  /*f1e0*/  LDG.E R7, desc[UR50][R2.64+0x4] ;  /* 0x0000043202077981 */ /* 0x001ea4000c1e1900 */
[----:B--2---:R-:W-:-:S07]  /*f1f0*/  IMAD.IADD R8, R7, 0x1, -R8 ;  /* 0x0000000107087824 */ /* 0x004fce00078e0a08 */
.L_x_2066:
[----:B0----5:R-:W-:Y:S01]  /*f200*/  IMAD.IADD R2, R9, 0x1, R0 ;  /* 0x0000000109027824 */ /* 0x021fe200078e0200 */
[----:B------:R-:W-:Y:S01]  /*f210*/  ULDC.64 UR4, c[0x0][0x3f8] ;  /* 0x0000fe0000047ab9 */ /* 0x000fe20000000a00 */
[----:B------:R-:W-:Y:S01]  /*f220*/  ULDC.64 UR6, c[0x0][0xa20] ;  /* 0x0002880000067ab9 */ /* 0x000fe20000000a00 */
[----:B------:R-:W-:Y:S01]  /*f230*/  UISETP.NE.U32.AND UP0, UPT, UR4, URZ, UPT ;  /* 0x0000003f0400728c */ /* 0x000fe2000bf05070 */
[----:B------:R-:W-:Y:S01]  /*f240*/  ISETP.NE.U32.AND P0, PT, RZ, UR6, PT ;  /* 0x00000006ff007c0c */ /* 0x000fe2000bf05070 */
[----:B------:R0:W-:Y:S01]  /*f250*/  STL [R1+0x28], R2 ;  /* 0x0000280201007387 */ /* 0x0001e20000100800 */
[----:B------:R-:W-:Y:S01]  /*f260*/  ULDC UR4, c[0x0][0x404] ;  /* 0x0001010000047ab9 */ /* 0x000fe20000000800 */
[----:B------:R-:W-:Y:S01]  /*f270*/  UISETP.NE.AND.EX UP0, UPT, UR5, URZ, UPT, UP0 ;  /* 0x0000003f0500728c */ /* 0x000fe2000bf05300 */
[----:B------:R-:W-:Y:S02]  /*f280*/  ISETP.NE.AND.EX P0, PT, RZ, UR7, PT, P0 ;  /* 0x00000007ff007c0c */ /* 0x000fe4000bf05300 */
[----:B------:R-:W-:Y:S01]  /*f290*/  ULDC UR5, c[0x0][0x2e0] ;  /* 0x0000b80000057ab9 */ /* 0x000fe20000000800 */
[----:B------:R-:W-:-:S04]  /*f2a0*/  USEL UR4, UR4, 0x1, UP0 ;  /* 0x0000000104047887 */ /* 0x000fc80008000000 */
[----:B------:R-:W-:-:S06]  /*f2b0*/  UIMAD UR4, UR4, UR5, URZ ;  /* 0x00000005040472a4 */ /* 0x000fcc000f8e023f */
[----:B------:R-:W-:Y:S01]  /*f2c0*/  IMAD.U32 R3, RZ, RZ, UR4 ;  /* 0x00000004ff037e24 */ /* 0x000fe2000f8e00ff */
[----:B0-----:R-:W-:Y:S06]  /*f2d0*/  @!P0 BRA `(.L_x_2067) ;  /* 0x0000000000188947 */ /* 0x001fec0003800000 */
[----:B------:R-:W-:-:S04]  /*f2e0*/  UIADD3 UR4, UP0, UR43, UR6, URZ ;  /* 0x000000062b047290 */ /* 0x000fc8000ff1e03f */
[----:B------:R-:W-:Y:S02]  /*f2f0*/  UIADD3.X UR5, UR44, UR7, URZ, UP0, !UPT ;  /* 0x000000072c057290 */ /* 0x000fe400087fe43f */
[----:B------:R-:W-:-:S04]  /*f300*/  IMAD.U32 R2, RZ, RZ, UR4 ;  /* 0x00000004ff027e24 */ /* 0x000fc8000f8e00ff */
[----:B------:R-:W-:-:S06]  /*f310*/  IMAD.U32 R3, RZ, RZ, UR5 ;  /* 0x00000005ff037e24 */ /* 0x000fcc000f8e00ff */
[----:B------:R0:W5:Y:S01]  /*f320*/  LDG.E R3, desc[UR50][R2.64] ;  /* 0x0000003202037981 */ /* 0x000162000c1e1900 */
[----:B------:R-:W-:Y:S05]  /*f330*/  BRA `(.L_x_2068) ;  /* 0x0000000000107947 */ /* 0x000fea0003800000 */
.L_x_2067:
[----:B------:R-:W-:Y:S05]  /*f340*/  @!P1 BRA `(.L_x_2068) ;  /* 0x00000000000c9947 */ /* 0x000fea0003800000 */
[----:B------:R-:W2:Y:S04]  /*f350*/  LDG.E R2, desc[UR50][R4.64] ;  /* 0x0000003204027981 */ /* 0x000ea8000c1e1900 */
[----:B------:R-:W2:Y:S02]  /*f360*/  LDG.E R3, desc[UR50][R4.64+0x4] ;  /* 0x0000043204037981 */ /* 0x000ea4000c1e1900 */
[----:B--2---:R-:W-:-:S07]  /*f370*/  IMAD.IADD R3, R3, 0x1, -R2 ;  /* 0x0000000103037824 */ /* 0x004fce00078e0a02 */
.L_x_2068:
[----:B------:R-:W2:Y:S01]  /*f380*/  LDL R19, [R1+0x24] ;  /* 0x0000240001137983 */ /* 0x000ea20000100800 */
[----:B-----5:R-:W-:Y:S01]  /*f390*/  IMAD.IADD R3, R3, 0x1, -R0 ;  /* 0x0000000103037824 */ /* 0x020fe200078e0a00 */
[----:B------:R-:W-:Y:S01]  /*f3a0*/  BSSY B6, `(.L_x_2069) ;  /* 0x0000309000067945 */ /* 0x000fe20003800000 */
[----:B--2---:R-:W-:-:S04]  /*f3b0*/  LEA R0, R19, 0xff, 0x7 ;  /* 0x000000ff13007811 */ /* 0x004fc800078e38ff */
[C---:B------:R-:W-:Y:S01]  /*f3c0*/  IADD3 R8, R3.reuse, R0, -R8 ;  /* 0x0000000003087210 */ /* 0x040fe20007ffe808 */
[----:B------:R-:W-:-:S05]  /*f3d0*/  VIADD R3, R3, 0x7f ;  /* 0x0000007f03037836 */ /* 0x000fca0000000000 */
[----:B------:R-:W-:-:S04]  /*f3e0*/  SHF.R.S32.HI R0, RZ, 0x1f, R3 ;  /* 0x0000001fff007819 */ /* 0x000fc80000011403 */
[----:B------:R-:W-:Y:S02]  /*f3f0*/  LEA.HI R0, R0, R3, RZ, 0x7 ;  /* 0x0000000300007211 */ /* 0x000fe400078f38ff */
[----:B------:R-:W-:Y:S02]  /*f400*/  SHF.R.S32.HI R3, RZ, 0x1f, R8 ;  /* 0x0000001fff037819 */ /* 0x000fe40000011408 */
[----:B------:R-:W-:Y:S02]  /*f410*/  SHF.R.S32.HI R0, RZ, 0x7, R0 ;  /* 0x00000007ff007819 */ /* 0x000fe40000011400 */
[----:B------:R-:W-:-:S04]  /*f420*/  LEA.HI R3, R3, R8, RZ, 0x7 ;  /* 0x0000000803037211 */ /* 0x000fc800078f38ff */
[----:B------:R-:W-:-:S04]  /*f430*/  SHF.R.S32.HI R3, RZ, 0x7, R3 ;  /* 0x00000007ff037819 */ /* 0x000fc80000011403 */
[----:B------:R-:W-:-:S04]  /*f440*/  VIMNMX R16, R0, R3, PT ;  /* 0x0000000300107248 */ /* 0x000fc80003fe0100 */
[----:B------:R-:W-:-:S13]  /*f450*/  ISETP.GT.AND P0, PT, R16, RZ, PT ;  /* 0x000000ff1000720c */ /* 0x000fda0003f04270 */
        /* <DEDUP_REMOVED lines=19> */
.L_x_2070:
[----:B------:R-:W1:Y:S01]  /*f590*/  S2UR UR4, SR_CgaCtaId ;  /* 0x00000000000479c3 */ /* 0x000e620000008800 */
[----:B------:R-:W-:Y:S02]  /*f5a0*/  UMOV UR41, 0x400 ;  /* 0x0000040000297882 */ /* 0x000fe40000000000 */
[----:B-1----:R-:W-:-:S04]  /*f5b0*/  ULEA UR41, UR4, UR41, 0x18 ;  /* 0x0000002904297291 */ /* 0x002fc8000f8ec03f */
        /* <DEDUP_REMOVED lines=20> */
.L_x_2072:
[----:B------:R-:W-:-:S06]  /*f700*/  UIADD3 UR4, UR41, 0x10400, URZ ;  /* 0x0001040029047890 */ /* 0x000fcc000fffe03f */
[----:B------:R-:W-:-:S05]  /*f710*/  IMAD.U32 R17, RZ, RZ, UR4 ;  /* 0x00000004ff117e24 */ /* 0x000fca000f8e00ff */
        /* <DEDUP_REMOVED lines=18> */
.L_x_2073:
        /* <DEDUP_REMOVED lines=20> */
.L_x_2074:
        /* <DEDUP_REMOVED lines=18> */
.L_x_2075:
        /* <DEDUP_REMOVED lines=8> */
[----:B------:R-:W-:-:S05]  /*fb20*/  ULDC.64 UR6, c[0x0][0xa08] ;  /* 0x0002820000067ab9 */ /* 0x000fca0000000a00 */
        /* <DEDUP_REMOVED lines=13> */
[----:B------:R0:W2:Y:S01]  /*fc00*/  @P1 LDG.E R10, desc[UR50][R2.64] ;  /* 0x00000032020a1981 */ /* 0x0000a2000c1e1900 */
[----:B------:R-:W-:Y:S01]  /*fc10*/  ISETP.NE.AND P1, PT, R17, RZ, PT ;  /* 0x000000ff1100720c */ /* 0x000fe20003f25270 */
[----:B------:R-:W-:Y:S01]  /*fc20*/  UMOV UR36, URZ ;  /* 0x0000003f00247c82 */ /* 0x000fe20008000000 */
[----:B------:R-:W-:Y:S01]  /*fc30*/  ISETP.NE.U32.AND P0, PT, RZ, UR4, PT ;  /* 0x00000004ff007c0c */ /* 0x000fe2000bf05070 */
[----:B------:R-:W-:Y:S01]  /*fc40*/  UMOV UR8, 0x80 ;  /* 0x0000008000087882 */ /* 0x000fe20000000000 */
[----:B------:R-:W-:Y:S01]  /*fc50*/  R2UR UR37, R7 ;  /* 0x00000000072572ca */ /* 0x000fe200000e0000 */
[----:B------:R-:W-:Y:S01]  /*fc60*/  UMOV UR10, UR38 ;  /* 0x00000026000a7c82 */ /* 0x000fe20008000000 */
[----:B------:R-:W-:Y:S02]  /*fc70*/  ISETP.NE.AND.EX P0, PT, RZ, UR5, PT, P0 ;  /* 0x00000005ff007c0c */ /* 0x000fe4000bf05300 */
[----:B------:R-:W-:Y:S01]  /*fc80*/  SHF.R.U32.HI R4, RZ, 0x5, R4 ;  /* 0x00000005ff047819 */ /* 0x000fe20000011604 */
[----:B0-----:R-:W0:Y:S01]  /*fc90*/  LDC.64 R2, c[0x0][0x3f8] ;  /* 0x0000fe00ff027b82 */ /* 0x001e220000000a00 */
[----:B------:R-:W-:-:S02]  /*fca0*/  SEL R8, RZ, UR45, P0 ;  /* 0x0000002dff087c07 */ /* 0x000fc40008000000 */
[----:B------:R-:W-:Y:S01]  /*fcb0*/  LOP3.LUT R4, R4, 0x3, RZ, 0xc0, !PT ;  /* 0x0000000304047812 */ /* 0x000fe200078ec0ff */
[----:B------:R-:W-:Y:S01]  /*fcc0*/  VOTEU.ALL UP1, P1 ;  /* 0x00000000003f7886 */ /* 0x000fe20000820000 */
[----:B------:R-:W-:-:S03]  /*fcd0*/  R2UR UR39, R8 ;  /* 0x00000000082772ca */ /* 0x000fc600000e0000 */
[----:B------:R-:W-:Y:S01]  /*fce0*/  UMOV UR9, UR37 ;  /* 0x0000002500097c82 */ /* 0x000fe20008000000 */
[----:B------:R-:W-:-:S04]  /*fcf0*/  @!UP1 UIADD3 UR4, UP0, UR52, 0x270, URZ ;  /* 0x0000027034049890 */ /* 0x000fc8000ff1e03f */
[----:B------:R-:W-:-:S05]  /*fd00*/  @!UP1 UIADD3.X UR5, URZ, UR53, URZ, UP0, !UPT ;  /* 0x000000353f059290 */ /* 0x000fca00087fe43f */
[----:B------:R-:W-:-:S04]  /*fd10*/  UMOV UR11, UR39 ;  /* 0x00000027000b7c82 */ /* 0x000fc80008000000 */
[----:B------:R1:W-:Y:S01]  /*fd20*/  @!UP1 UTMAPF.L2.4D [UR36], [UR4] ;  /* 0x00000024040095b8 */ /* 0x0003e20008018000 */
[----:B0-----:R-:W-:Y:S01]  /*fd30*/  LOP3.LUT P0, RZ, R2, UR6, RZ, 0xfc, !PT ;  /* 0x0000000602ff7c12 */ /* 0x001fe2000f80fcff */
[----:B------:R-:W-:-:S03]  /*fd40*/  UMOV UR6, 0xffffffff ;  /* 0xffffffff00067882 */ /* 0x000fc60000000000 */
[----:B------:R-:W-:Y:S01]  /*fd50*/  LOP3.LUT P0, RZ, R3, UR7, RZ, 0xfc, P0 ;  /* 0x0000000703ff7c12 */ /* 0x000fe2000800fcff */
[----:B------:R1:W-:Y:S01]  /*fd60*/  @!UP1 UTMAPF.L2.4D [UR8], [UR4] ;  /* 0x00000008040095b8 */ /* 0x0003e20008018000 */
[----:B--2---:R-:W-:Y:S01]  /*fd70*/  SHF.R.S32.HI R19, RZ, 0x1f, R10 ;  /* 0x0000001fff137819 */ /* 0x004fe2000001140a */
[----:B------:R1:W-:Y:S01]  /*fd80*/  STL [R1+0x10], R10 ;  /* 0x0000100a01007387 */ /* 0x0003e20000100800 */
[----:B------:R-:W-:-:S03]  /*fd90*/  SEL R0, R10, RZ, !P0 ;  /* 0x000000ff0a007207 */ /* 0x000fc60004000000 */
[----:B------:R1:W-:Y:S01]  /*fda0*/  STL [R1+0x24], R19 ;  /* 0x0000241301007387 */ /* 0x0003e20000100800 */
[----:B------:R-:W-:Y:S05]  /*fdb0*/  BRA.DIV UR6, `(.L_x_2076) ;  /* 0x0000003a06707947 */ /* 0x000fea000b800000 */
[----:B------:R0:W2:Y:S02]  /*fdc0*/  SHFL.IDX PT, R14, R4, RZ, 0x1f ;  /* 0x00001fff040e7589 */ /* 0x0000a400000e0000 */
.L_x_2146:
[----:B--2---:R-:W-:Y:S02]  /*fdd0*/  ISETP.NE.AND P0, PT, R14, RZ, PT ;  /* 0x000000ff0e00720c */ /* 0x004fe40003f05270 */
[----:B------:R-:W-:-:S11]  /*fde0*/  PLOP3.LUT P6, PT, PT, PT, PT, 0x8, 0x0 ;  /* 0x000000000000781c */ /* 0x000fd60003fce170 */
[----:B------:R-:W-:Y:S05]  /*fdf0*/  @P0 BRA `(.L_x_2077) ;  /* 0x0000000400d80947 */ /* 0x000fea0003800000 */
[----:B-1----:R-:W-:Y:S01]  /*fe00*/  UMOV UR4, 0xffffffff ;  /* 0xffffffff00047882 */ /* 0x002fe20000000000 */
[----:B------:R-:W-:Y:S02]  /*fe10*/  VIADD R6, R16, 0xffffffff ;  /* 0xffffffff10067836 */ /* 0x000fe40000000000 */
[----:B------:R-:W-:Y:S05]  /*fe20*/  BRA.DIV UR4, `(.L_x_2078) ;  /* 0x0000003a04747947 */ /* 0x000fea000b800000 */
[----:B------:R-:W-:-:S13]  /*fe30*/  ELECT P6, URZ, PT ;  /* 0x00000000003f782f */ /* 0x000fda00038c0000 */
.L_x_2149:
        /* <DEDUP_REMOVED lines=22> */
.L_x_2080:
[----:B-1----:R-:W0:Y:S04]  /*ffa0*/  LDL R3, [R1+0x8] ;  /* 0x0000080001037983 */ /* 0x002e280000100800 */
[----:B------:R-:W2:Y:S01]  /*ffb0*/  LDL R2, [R1+0xc] ;  /* 0x00000c0001027983 */ /* 0x000ea20000100800 */
[----:B------:R-:W-:Y:S02]  /*ffc0*/  ISETP.NE.AND P0, PT, R17, RZ, PT ;  /* 0x000000ff1100720c */ /* 0x000fe40003f05270 */
[----:B0-----:R-:W-:Y:S02]  /*ffd0*/  LEA R4, R3, UR41, 0x3 ;  /* 0x0000002903047c11 */ /* 0x001fe4000f8e18ff */
[----:B--2---:R-:W-:-:S04]  /*ffe0*/  SHF.L.U32 R3, R2, 0x1f, RZ ;  /* 0x0000001f02037819 */ /* 0x004fc800000006ff */
[----:B------:R-:W0:Y:S02]  /*fff0*/  SYNCS.PHASECHK.TRANS64.TRYWAIT P2, [R4+URZ+0x38880], R3 ;  /* 0x03888003040075a7 */ /* 0x000e24000804017f */
[----:B0-----:R-:W-:Y:S05]  /*10000*/  @!P2 BRA `(.L_x_2081) ;  /* 0x00000038001ca947 */ /* 0x001fea0003800000 */
.L_x_2150:
        /* <DEDUP_REMOVED lines=8> */
.L_x_2082:
        /* <DEDUP_REMOVED lines=25> */
.L_x_2151:
        /* <DEDUP_REMOVED lines=8> */
.L_x_2084:
        /* <DEDUP_REMOVED lines=20> */
.L_x_2079:
        /* <DEDUP_REMOVED lines=24> */
.L_x_2077:
[----:B------:R-:W2:Y:S01]  /*10560*/  LDL.LU R3, [R1+0x34] ;  /* 0x0000340001037983 */ /* 0x000ea20000300800 */
[----:B------:R-:W-:Y:S01]  /*10570*/  BSSY B0, `(.L_x_2085) ;  /* 0x000000a000007945 */ /* 0x000fe20003800000 */
[----:B------:R-:W-:Y:S01]  /*10580*/  ISETP.GE.AND P2, PT, R16, 0x2, PT ;  /* 0x000000021000780c */ /* 0x000fe20003f46270 */
        /* <DEDUP_REMOVED lines=8> */
.L_x_2152:
[----:B-1----:R-:W-:Y:S05]  /*10610*/  BSYNC B0 ;  /* 0x0000000000007941 */ /* 0x002fea0003800000 */
.L_x_2085:
[----:B------:R-:W-:Y:S05]  /*10620*/  @!P2 BRA `(.L_x_2087) ;  /* 0x0000001000c0a947 */ /* 0x000fea0003800000 */
[----:B------:R1:W5:Y:S01]  /*10630*/  LDL.LU R6, [R1+0xc] ;  /* 0x00000c0001067983 */ /* 0x0003620000300800 */
[----:B------:R-:W-:-:S03]  /*10640*/  VIADD R21, R16, 0xfffffffe ;  /* 0xfffffffe10157836 */ /* 0x000fc60000000000 */
[----:B------:R1:W5:Y:S04]  /*10650*/  LDL.LU R7, [R1+0x8] ;  /* 0x0000080001077983 */ /* 0x0003680000300800 */
.L_x_2109:
[----:B--23-5:R-:W-:Y:S01]  /*10660*/  VIADD R2, R7, 0x1 ;  /* 0x0000000107027836 */ /* 0x02cfe20000000000 */
[----:B------:R-:W-:Y:S05]  /*10670*/  YIELD ;  /* 0x0000000000007946 */ /* 0x000fea0003800000 */
[----:B------:R-:W-:Y:S01]  /*10680*/  ISETP.NE.AND P0, PT, R2, 0x2, PT ;  /* 0x000000020200780c */ /* 0x000fe20003f05270 */
[----:B------:R-:W-:Y:S03]  /*10690*/  BSSY B0, `(.L_x_2088) ;  /* 0x000008e000007945 */ /* 0x000fe60003800000 */
[----:B------:R-:W-:-:S02]  /*106a0*/  SEL R3, RZ, 0x1, P0 ;  /* 0x00000001ff037807 */ /* 0x000fc40000000000 */
[----:B0-----:R-:W-:Y:S02]  /*106b0*/  SEL R10, R2, RZ, P0 ;  /* 0x000000ff020a7207 */ /* 0x001fe40000000000 */
        /* <DEDUP_REMOVED lines=12> */
[----:B0-----:R-:W2:Y:S01]  /*10780*/  LDL R4, [R1+0x10] ;  /* 0x0000100001047983 */ /* 0x001ea20000100800 */
[----:B----4-:R-:W-:-:S13]  /*10790*/  ISETP.NE.AND P0, PT, R8, 0x1, PT ;  /* 0x000000010800780c */ /* 0x010fda0003f05270 */
[----:B------:R-:W0:Y:S02]  /*107a0*/  @P0 LDC.64 R2, c[0x0][0x420] ;  /* 0x00010800ff020b82 */ /* 0x000e240000000a00 */
[----:B0-----:R-:W-:-:S04]  /*107b0*/  @P0 IMAD.HI.U32 R0, R21, R2, RZ ;  /* 0x0000000215000227 */ /* 0x001fc800078e00ff */
        /* <DEDUP_REMOVED lines=12> */
.L_x_2090:
[----:B0--3--:R-:W-:Y:S01]  /*10880*/  LEA R4, R10, UR41, 0x3 ;  /* 0x000000290a047c11 */ /* 0x009fe2000f8e18ff */
[----:B------:R-:W0:Y:S01]  /*10890*/  S2R R2, SR_TID.X ;  /* 0x0000000000027919 */ /* 0x000e220000002100 */
[----:B------:R-:W-:Y:S01]  /*108a0*/  SHF.L.U32 R3, R9, 0x1f, RZ ;  /* 0x0000001f09037819 */ /* 0x000fe200000006ff */
[----:B------:R-:W-:Y:S03]  /*108b0*/  BSSY B1, `(.L_x_2091) ;  /* 0x0000005000017945 */ /* 0x000fe60003800000 */
[----:B------:R-:W3:Y:S01]  /*108c0*/  SYNCS.PHASECHK.TRANS64.TRYWAIT P0, [R4+URZ+0x38880], R3 ;  /* 0x03888003040075a7 */ /* 0x000ee2000800017f */
[----:B0-----:R-:W-:-:S04]  /*108d0*/  LOP3.LUT R2, R2, 0x7f, RZ, 0xc0, !PT ;  /* 0x0000007f02027812 */ /* 0x001fc800078ec0ff */
[----:B------:R-:W-:Y:S01]  /*108e0*/  ISETP.NE.AND P2, PT, R2, RZ, PT ;  /* 0x000000ff0200720c */ /* 0x000fe20003f45270 */
[----:B---3--:R-:W-:-:S12]  /*108f0*/  @!P0 BRA `(.L_x_2092) ;  /* 0x0000003000208947 */ /* 0x008fd80003800000 */
.L_x_2153:
[----:B------:R-:W-:Y:S05]  /*10900*/  BSYNC B1 ;  /* 0x0000000000017941 */ /* 0x000fea0003800000 */
.L_x_2091:
        /* <DEDUP_REMOVED lines=9> */
.L_x_2094:
[----:B------:R-:W-:Y:S05]  /*109a0*/  BSYNC B1 ;  /* 0x0000000000017941 */ /* 0x000fea0003800000 */
.L_x_2093:
        /* <DEDUP_REMOVED lines=15> */
.L_x_2095:
        /* <DEDUP_REMOVED lines=17> */
.L_x_2096:
        /* <DEDUP_REMOVED lines=12> */
.L_x_2154:
[----:B------:R-:W-:Y:S05]  /*10c70*/  BSYNC B1 ;  /* 0x0000000000017941 */ /* 0x000fea0003800000 */
.L_x_2097:
[----:B------:R-:W-:Y:S01]  /*10c80*/  BSSY B1, `(.L_x_2099) ;  /* 0x000000b000017945 */ /* 0x000fe20003800000 */
[----:B------:R-:W-:Y:S02]  /*10c90*/  IMAD.MOV.U32 R10, RZ, RZ, 0x0 ;  /* 0x00000000ff0a7424 */ /* 0x000fe400078e00ff */
[----:B------:R-:W-:Y:S01]  /*10ca0*/  IMAD.MOV.U32 R11, RZ, RZ, 0x14f00000 ;  /* 0x14f00000ff0b7424 */ /* 0x000fe200078e00ff */
[----:B------:R-:W-:Y:S06]  /*10cb0*/  @P2 BRA `(.L_x_2100) ;  /* 0x00000000001c2947 */ /* 0x000fec0003800000 */
[----:B------:R-:W3:Y:S01]  /*10cc0*/  S2R R5, SR_TID.X ;  /* 0x0000000000057919 */ /* 0x000ee20000002100 */
[----:B0-2---:R-:W-:-:S04]  /*10cd0*/  IMAD.MOV.U32 R3, RZ, RZ, 0x8000 ;  /* 0x00008000ff037424 */ /* 0x005fc800078e00ff */
[----:B------:R4:W-:Y:S01]  /*10ce0*/  SYNCS.ARRIVE.TRANS64 RZ, [R4+URZ+0x38830], R3 ;  /* 0x0388300304ff79a7 */ /* 0x0009e2000800003f */
[----:B---3--:R-:W-:-:S04]  /*10cf0*/  LOP3.LUT R5, R5, 0x1f, RZ, 0xc0, !PT ;  /* 0x0000001f05057812 */ /* 0x008fc800078ec0ff */
[----:B------:R-:W-:-:S13]  /*10d00*/  ISETP.NE.AND P0, PT, R5, RZ, PT ;  /* 0x000000ff0500720c */ /* 0x000fda0003f05270 */
[----:B----4-:R-:W-:Y:S05]  /*10d10*/  @!P0 BRA `(.L_x_2100) ;  /* 0x0000000000048947 */ /* 0x010fea0003800000 */
[----:B------:R-:W-:Y:S01]  /*10d20*/  BPT.TRAP 0x1 ;  /* 0x000000040000795c */ /* 0x000fe20000300000 */
.L_x_2100:
[----:B------:R-:W-:Y:S05]  /*10d30*/  BSYNC B1 ;  /* 0x0000000000017941 */ /* 0x000fea0003800000 */
.L_x_2099:
[----:B0-2---:R-:W2:Y:S01]  /*10d40*/  LDL R3, [R1+0x4] ;  /* 0x0000040001037983 */ /* 0x005ea20000100800 */
        /* <DEDUP_REMOVED lines=9> */
.L_x_2101:
        /* <DEDUP_REMOVED lines=16> */
.L_x_2102:
        /* <DEDUP_REMOVED lines=9> */
.L_x_2089:
[----:B------:R-:W-:Y:S05]  /*10f70*/  BSYNC B0 ;  /* 0x0000000000007941 */ /* 0x000fea0003800000 */
.L_x_2088:
[----:B------:R-:W-:-:S06]  /*10f80*/  UISETP.NE.AND UP0, UPT, UR42, 0x3, UPT ;  /* 0x000000032a00788c */ /* 0x000fcc000bf05270 */
[----:B------:R-:W-:-:S13]  /*10f90*/  PLOP3.LUT P0, PT, PT, PT, UP0, 0x80, 0x0 ;  /* 0x000000000000781c */ /* 0x000fda0003f0f008 */
[----:B------:R-:W-:Y:S05]  /*10fa0*/  @!P0 BRA `(.L_x_2103) ;  /* 0x0000000000048947 */ /* 0x000fea0003800000 */
[----:B------:R-:W-:Y:S01]  /*10fb0*/  BPT.TRAP 0x1 ;  /* 0x000000040000795c */ /* 0x000fe20000300000 */
.L_x_2103:
        /* <DEDUP_REMOVED lines=9> */
.L_x_2155:
[----:B------:R-:W-:Y:S05]  /*11050*/  BSYNC B0 ;  /* 0x0000000000007941 */ /* 0x000fea0003800000 */
.L_x_2104:
[----:B------:R-:W-:Y:S05]  /*11060*/  @!P0 BRA `(.L_x_2106) ;  /* 0x0000000000048947 */ /* 0x000fea0003800000 */
[----:B------:R-:W-:Y:S01]  /*11070*/  BPT.TRAP 0x1 ;  /* 0x000000040000795c */ /* 0x000fe20000300000 */
.L_x_2106:
[----:B---3--:R-:W3:Y:S01]  /*11080*/  LDL R3, [R1] ;  /* 0x0000000001037983 */ /* 0x008ee20000100800 */
[----:B------:R-:W-:Y:S01]  /*11090*/  SHF.L.U32 R2, R6, 0x1f, RZ ;  /* 0x0000001f06027819 */ /* 0x000fe200000006ff */
[----:B------:R-:W-:-:S03]  /*110a0*/  IMAD.SHL.U32 R12, R7, 0x8000, RZ ;  /* 0x00008000070c7824 */ /* 0x000fc600078e00ff */
[----:B---3--:R-:W3:Y:S02]  /*110b0*/  SYNCS.PHASECHK.TRANS64.TRYWAIT P2, [R3+URZ+0x38860], R2 ;  /* 0x03886002030075a7 */ /* 0x008ee4000804017f */
[----:B---3--:R-:W-:Y:S05]  /*110c0*/  @!P2 BRA `(.L_x_2107) ;  /* 0x00000028006ca947 */ /* 0x008fea0003800000 */
.L_x_2156:
[----:B---3--:R-:W3:Y:S04]  /*110d0*/  LDL R3, [R1+0x30] ;  /* 0x0000300001037983 */ /* 0x008ee80000100800 */
[----:B------:R-:W4:Y:S04]  /*110e0*/  LDL R16, [R1+0x18] ;  /* 0x0000180001107983 */ /* 0x000f280000100800 */
[----:B------:R-:W5:Y:S01]  /*110f0*/  LDL R13, [R1+0x2c] ;  /* 0x00002c00010d7983 */ /* 0x000f620000100800 */
[----:B------:R-:W-:Y:S05]  /*11100*/  WARPSYNC.ALL ;  /* 0x0000000000007948 */ /* 0x000fea0003800000 */
[----:B---3--:R-:W-:-:S05]  /*11110*/  LOP3.LUT R2, R12, R3, RZ, 0xfc, !PT ;  /* 0x000000030c027212 */ /* 0x008fca00078efcff */
[----:B--2---:R-:W0:Y:S01]  /*11120*/  LDSM.16.MT88.4 R8, [R2+UR41+0x10400] ;  /* 0x010400290208783b */ /* 0x004e220008004200 */
[----:B------:R-:W-:-:S04]  /*11130*/  VIADD R3, R2, UR41 ;  /* 0x0000002902037c36 */ /* 0x000fc80008000000 */
[----:B----4-:R-:W-:Y:S01]  /*11140*/  IMAD.IADD R3, R16, 0x1, R3 ;  /* 0x0000000110037824 */ /* 0x010fe200078e0203 */
[C-C-:B0-----:R-:W-:Y:S02]  /*11150*/  PRMT R4, R8.reuse, 0x6420, R9.reuse ;  /* 0x0000642008047816 */ /* 0x141fe40000000009 */
[----:B------:R-:W-:Y:S02]  /*11160*/  PRMT R5, R8, 0x7531, R9 ;  /* 0x0000753108057816 */ /* 0x000fe40000000009 */
[C-C-:B------:R-:W-:Y:S02]  /*11170*/  PRMT R6, R10.reuse, 0x6420, R11.reuse ;  /* 0x000064200a067816 */ /* 0x140fe4000000000b */
[----:B------:R-:W-:Y:S02]  /*11180*/  PRMT R7, R10, 0x7531, R11 ;  /* 0x000075310a077816 */ /* 0x000fe4000000000b */
[----:B------:R-:W0:Y:S01]  /*11190*/  LDSM.16.MT88.4 R8, [R3+0x10400] ;  /* 0x010400000308783b */ /* 0x000e220000004200 */
[----:B-----5:R-:W-:-:S05]  /*111a0*/  IADD3 R20, R12, UR41, R13 ;  /* 0x000000290c147c10 */ /* 0x020fca000fffe00d */
[----:B------:R-:W-:Y:S01]  /*111b0*/  STSM.16.M88.4 [R20+0x400], R4 ;  /* 0x0004000414007844 */ /* 0x000fe20000000200 */
[C-C-:B0-----:R-:W-:Y:S02]  /*111c0*/  PRMT R12, R8.reuse, 0x6420, R9.reuse ;  /* 0x00006420080c7816 */ /* 0x141fe40000000009 */
        /* <DEDUP_REMOVED lines=9> */
[----:B------:R-:W0:Y:S01]  /*11260*/  LDSM.16.MT88.4 R8, [R3+0x14400] ;  /* 0x014400000308783b */ /* 0x000e220000004200 */
[----:B------:R-:W-:-:S03]  /*11270*/  IMAD.MOV.U32 R15, RZ, RZ, R16 ;  /* 0x000000ffff0f7224 */ /* 0x000fc600078e0010 */
[----:B------:R-:W-:Y:S01]  /*11280*/  STSM.16.M88.4 [R20+0x4400], R4 ;  /* 0x0044000414007844 */ /* 0x000fe20000000200 */
[C-C-:B0-----:R-:W-:Y:S02]  /*11290*/  PRMT R16, R8.reuse, 0x6420, R9.reuse ;  /* 0x0000642008107816 */ /* 0x141fe40000000009 */
[----:B------:R-:W-:Y:S02]  /*112a0*/  PRMT R17, R8, 0x7531, R9 ;  /* 0x0000753108117816 */ /* 0x000fe40000000009 */
[C-C-:B------:R-:W-:Y:S02]  /*112b0*/  PRMT R18, R10.reuse, 0x6420, R11.reuse ;  /* 0x000064200a127816 */ /* 0x140fe4000000000b */
[----:B------:R-:W-:-:S05]  /*112c0*/  PRMT R19, R10, 0x7531, R11 ;  /* 0x000075310a137816 */ /* 0x000fca000000000b */
[----:B------:R0:W-:Y:S04]  /*112d0*/  STSM.16.M88.4 [R20+0x6400], R16 ;  /* 0x0064001014007844 */ /* 0x0001e80000000200 */
[----:B------:R-:W2:Y:S04]  /*112e0*/  LDSM.16.MT88.4 R8, [R2+UR41+0x11400] ;  /* 0x011400290208783b */ /* 0x000ea80008004200 */
[----:B0-----:R-:W3:Y:S01]  /*112f0*/  LDL R18, [R1+0x14] ;  /* 0x0000140001127983 */ /* 0x001ee20000100800 */
[C-C-:B--2---:R-:W-:Y:S02]  /*11300*/  PRMT R4, R8.reuse, 0x6420, R9.reuse ;  /* 0x0000642008047816 */ /* 0x144fe40000000009 */
[----:B------:R-:W-:-:S02]  /*11310*/  PRMT R5, R8, 0x7531, R9 ;  /* 0x0000753108057816 */ /* 0x000fc40000000009 */
[C-C-:B------:R-:W-:Y:S02]  /*11320*/  PRMT R6, R10.reuse, 0x6420, R11.reuse ;  /* 0x000064200a067816 */ /* 0x140fe4000000000b */
[----:B------:R-:W-:Y:S02]  /*11330*/  PRMT R7, R10, 0x7531, R11 ;  /* 0x000075310a077816 */ /* 0x000fe4000000000b */
[----:B------:R-:W0:Y:S01]  /*11340*/  LDSM.16.MT88.4 R8, [R3+0x11400] ;  /* 0x011400000308783b */ /* 0x000e220000004200 */
[----:B------:R-:W-:Y:S01]  /*11350*/  IMAD.MOV.U32 R19, RZ, RZ, R15 ;  /* 0x000000ffff137224 */ /* 0x000fe200078e000f */
[C-C-:B0-----:R-:W-:Y:S02]  /*11360*/  PRMT R12, R8.reuse, 0x6420, R9.reuse ;  /* 0x00006420080c7816 */ /* 0x141fe40000000009 */
[----:B------:R-:W-:Y:S02]  /*11370*/  PRMT R13, R8, 0x7531, R9 ;  /* 0x00007531080d7816 */ /* 0x000fe40000000009 */
[----:B------:R-:W-:-:S02]  /*11380*/  PRMT R14, R10, 0x6420, R11 ;  /* 0x000064200a0e7816 */ /* 0x000fc4000000000b */
[----:B------:R-:W-:Y:S02]  /*11390*/  PRMT R15, R10, 0x7531, R11 ;  /* 0x000075310a0f7816 */ /* 0x000fe4000000000b */
[----:B---3--:R-:W-:-:S05]  /*113a0*/  IADD3 R16, R18, 0x400, R20 ;  /* 0x0000040012107810 */ /* 0x008fca0007ffe014 */
[----:B------:R-:W-:Y:S04]  /*113b0*/  STSM.16.M88.4 [R16], R4 ;  /* 0x0000000410007844 */ /* 0x000fe80000000200 */
[----:B------:R-:W-:Y:S04]  /*113c0*/  STSM.16.M88.4 [R16+0x2000], R12 ;  /* 0x0020000c10007844 */ /* 0x000fe80000000200 */
[----:B------:R-:W0:Y:S02]  /*113d0*/  LDSM.16.MT88.4 R8, [R2+UR41+0x15400] ;  /* 0x015400290208783b */ /* 0x000e240008004200 */
[----:B0-----:R-:W-:-:S02]  /*113e0*/  PRMT R4, R8, 0x6420, R9 ;  /* 0x0000642008047816 */ /* 0x001fc40000000009 */
[----:B------:R-:W-:Y:S02]  /*113f0*/  PRMT R5, R8, 0x7531, R9 ;  /* 0x0000753108057816 */ /* 0x000fe40000000009 */
[C-C-:B------:R-:W-:Y:S02]  /*11400*/  PRMT R6, R10.reuse, 0x6420, R11.reuse ;  /* 0x000064200a067816 */ /* 0x140fe4000000000b */
[----:B------:R-:W-:Y:S02]  /*11410*/  PRMT R7, R10, 0x7531, R11 ;  /* 0x000075310a077816 */ /* 0x000fe4000000000b */
[----:B------:R-:W0:Y:S01]  /*11420*/  LDSM.16.MT88.4 R8, [R3+0x15400] ;  /* 0x015400000308783b */ /* 0x000e220000004200 */
[----:B------:R-:W-:Y:S02]  /*11430*/  IMAD.MOV.U32 R13, RZ, RZ, R16 ;  /* 0x000000ffff0d7224 */ /* 0x000fe400078e0010 */
[----:B------:R-:W-:Y:S02]  /*11440*/  IMAD.MOV.U32 R14, RZ, RZ, R18 ;  /* 0x000000ffff0e7224 */ /* 0x000fe400078e0012 */
[----:B------:R-:W-:Y:S01]  /*11450*/  IMAD.MOV.U32 R15, RZ, RZ, R19 ;  /* 0x000000ffff0f7224 */ /* 0x000fe200078e0013 */
[----:B------:R-:W-:Y:S01]  /*11460*/  STSM.16.M88.4 [R13+0x4000], R4 ;  /* 0x004000040d007844 */ /* 0x000fe20000000200 */
        /* <DEDUP_REMOVED lines=11> */
[----:B------:R-:W-:Y:S01]  /*11520*/  IMAD.MOV.U32 R19, RZ, RZ, R14 ;  /* 0x000000ffff137224 */ /* 0x000fe200078e000e */
[----:B------:R-:W-:-:S05]  /*11530*/  IADD3 R20, R15, 0x400, R20 ;  /* 0x000004000f147810 */ /* 0x000fca0007ffe014 */
[----:B------:R-:W-:Y:S01]  /*11540*/  STSM.16.M88.4 [R20], R4 ;  /* 0x0000000414007844 */ /* 0x000fe20000000200 */
        /* <DEDUP_REMOVED lines=24> */
[----:B------:R-:W-:-:S05]  /*116d0*/  IMAD.IADD R16, R15, 0x1, R20 ;  /* 0x000000010f107824 */ /* 0x000fca00078e0214 */
[----:B------:R0:W-:Y:S02]  /*116e0*/  STSM.16.M88.4 [R16], R4 ;  /* 0x0000000410007844 */ /* 0x0001e40000000200 */
[C-C-:B0-----:R-:W-:Y:S02]  /*116f0*/  PRMT R4, R8.reuse, 0x6420, R9.reuse ;  /* 0x0000642008047816 */ /* 0x141fe40000000009 */
[----:B------:R-:W-:Y:S02]  /*11700*/  PRMT R5, R8, 0x7531, R9 ;  /* 0x0000753108057816 */ /* 0x000fe40000000009 */
[C-C-:B------:R-:W-:Y:S02]  /*11710*/  PRMT R6, R10.reuse, 0x6420, R11.reuse ;  /* 0x000064200a067816 */ /* 0x140fe4000000000b */
[----:B------:R-:W-:-:S05]  /*11720*/  PRMT R7, R10, 0x7531, R11 ;  /* 0x000075310a077816 */ /* 0x000fca000000000b */
[----:B------:R-:W-:Y:S04]  /*11730*/  STSM.16.M88.4 [R16+0x2000], R4 ;  /* 0x0020000410007844 */ /* 0x000fe80000000200 */
[----:B------:R-:W0:Y:S04]  /*11740*/  LDSM.16.MT88.4 R8, [R2+UR41+0x17400] ;  /* 0x017400290208783b */ /* 0x000e280008004200 */
[----:B------:R-:W2:Y:S01]  /*11750*/  LDSM.16.MT88.4 R4, [R3+0x17400] ;  /* 0x017400000304783b */ /* 0x000ea20000004200 */
[C-C-:B0-----:R-:W-:Y:S02]  /*11760*/  PRMT R12, R8.reuse, 0x6420, R9.reuse ;  /* 0x00006420080c7816 */ /* 0x141fe40000000009 */
        /* <DEDUP_REMOVED lines=17> */
.L_x_2108:
        /* <DEDUP_REMOVED lines=11> */
.L_x_2087:
        /* <DEDUP_REMOVED lines=9> */
[----:B0-----:R-:W0:Y:S02]  /*119c0*/  S2R R4, SR_LTMASK ;  /* 0x0000000000047919 */ /* 0x001e240000003900 */
[----:B0-----:R-:W-:-:S04]  /*119d0*/  LOP3.LUT R4, R4, UR4, RZ, 0xc0, !PT ;  /* 0x0000000404047c12 */ /* 0x001fc8000f8ec0ff */
[----:B-----5:R-:W0:Y:S01]  /*119e0*/  POPC R7, R4 ;  /* 0x0000000400077309 */ /* 0x020e220000000000 */
[----:B--2---:R-:W0:Y:S02]  /*119f0*/  SHFL.IDX PT, R0, R3, R0, 0x1f ;  /* 0x00001f0003007589 */ /* 0x004e2400000e0000 */
[----:B0-----:R-:W-:-:S05]  /*11a00*/  IADD3 R0, R0, UR46, R7 ;  /* 0x0000002e00007c10 */ /* 0x001fca000fffe007 */
[----:B------:R4:W-:Y:S02]  /*11a10*/  STL [R1+0x20], R0 ;  /* 0x0000200001007387 */ /* 0x0009e40000100800 */
.L_x_2111:
[----:B------:R-:W-:Y:S05]  /*11a20*/  BSYNC B0 ;  /* 0x0000000000007941 */ /* 0x000fea0003800000 */
.L_x_2110:
[----:B------:R-:W-:-:S06]  /*11a30*/  UISETP.NE.AND UP0, UPT, UR42, 0x3, UPT ;  /* 0x000000032a00788c */ /* 0x000fcc000bf05270 */
[----:B------:R-:W-:-:S13]  /*11a40*/  PLOP3.LUT P0, PT, PT, PT, UP0, 0x80, 0x0 ;  /* 0x000000000000781c */ /* 0x000fda0003f0f008 */
[----:B------:R-:W-:Y:S05]  /*11a50*/  @!P0 BRA `(.L_x_2112) ;  /* 0x0000000000048947 */ /* 0x000fea0003800000 */
[----:B------:R-:W-:Y:S01]  /*11a60*/  BPT.TRAP 0x1 ;  /* 0x000000040000795c */ /* 0x000fe20000300000 */
.L_x_2112:
        /* <DEDUP_REMOVED lines=10> */
.L_x_2157:
[----:B------:R-:W-:Y:S05]  /*11b10*/  BSYNC B0 ;  /* 0x0000000000007941 */ /* 0x000fea0003800000 */
.L_x_2113:
[----:B------:R-:W-:Y:S05]  /*11b20*/  @!P2 BRA `(.L_x_2115) ;  /* 0x000000000004a947 */ /* 0x000fea0003800000 */
[----:B------:R-:W-:Y:S01]  /*11b30*/  BPT.TRAP 0x1 ;  /* 0x000000040000795c */ /* 0x000fe20000300000 */
.L_x_2115:
[----:B--2---:R-:W2:Y:S02]  /*11b40*/  LDL R0, [R1+0xc] ;  /* 0x00000c0001007983 */ /* 0x004ea40000100800 */
[----:B--2---:R-:W-:-:S04]  /*11b50*/  SHF.L.U32 R0, R0, 0x1f, RZ ;  /* 0x0000001f00007819 */ /* 0x004fc800000006ff */
[----:B------:R-:W2:Y:S02]  /*11b60*/  SYNCS.PHASECHK.TRANS64.TRYWAIT P0, [R21+URZ+0x38860], R0 ;  /* 0x03886000150075a7 */ /* 0x000ea4000800017f */
[----:B--2---:R-:W-:Y:S05]  /*11b70*/  @!P0 BRA `(.L_x_2116) ;  /* 0x0000001c00ec8947 */ /* 0x004fea0003800000 */
.L_x_2158:
[----:B------:R-:W3:Y:S04]  /*11b80*/  LDL R3, [R1+0x8] ;  /* 0x0000080001037983 */ /* 0x000ee80000100800 */
[----:B------:R-:W2:Y:S04]  /*11b90*/  LDL R2, [R1+0x30] ;  /* 0x0000300001027983 */ /* 0x000ea80000100800 */
[----:B0-----:R-:W4:Y:S04]  /*11ba0*/  LDL R16, [R1+0x18] ;  /* 0x0000180001107983 */ /* 0x001f280000100800 */
[----:B------:R-:W4:Y:S01]  /*11bb0*/  LDL R12, [R1+0x2c] ;  /* 0x00002c00010c7983 */ /* 0x000f220000100800 */
[----:B------:R-:W-:Y:S05]  /*11bc0*/  WARPSYNC.ALL ;  /* 0x0000000000007948 */ /* 0x000fea0003800000 */
[----:B---3--:R-:W-:-:S05]  /*11bd0*/  IMAD.SHL.U32 R3, R3, 0x8000, RZ ;  /* 0x0000800003037824 */ /* 0x008fca00078e00ff */
[----:B--2---:R-:W-:-:S05]  /*11be0*/  LOP3.LUT R0, R3, R2, RZ, 0xfc, !PT ;  /* 0x0000000203007212 */ /* 0x004fca00078efcff */
[----:B-----5:R-:W0:Y:S01]  /*11bf0*/  LDSM.16.MT88.4 R4, [R0+UR41+0x10400] ;  /* 0x010400290004783b */ /* 0x020e220008004200 */
[----:B------:R-:W-:-:S04]  /*11c00*/  VIADD R2, R0, UR41 ;  /* 0x0000002900027c36 */ /* 0x000fc80008000000 */
[----:B----4-:R-:W-:Y:S01]  /*11c10*/  IMAD.IADD R2, R16, 0x1, R2 ;  /* 0x0000000110027824 */ /* 0x010fe200078e0202 */
[C-C-:B0-----:R-:W-:Y:S02]  /*11c20*/  PRMT R8, R4.reuse, 0x6420, R5.reuse ;  /* 0x0000642004087816 */ /* 0x141fe40000000005 */
[----:B------:R-:W-:Y:S02]  /*11c30*/  PRMT R9, R4, 0x7531, R5 ;  /* 0x0000753104097816 */ /* 0x000fe40000000005 */
[C-C-:B------:R-:W-:Y:S02]  /*11c40*/  PRMT R10, R6.reuse, 0x6420, R7.reuse ;  /* 0x00006420060a7816 */ /* 0x140fe40000000007 */
[----:B------:R-:W-:Y:S02]  /*11c50*/  PRMT R11, R6, 0x7531, R7 ;  /* 0x00007531060b7816 */ /* 0x000fe40000000007 */
[----:B------:R-:W0:Y:S01]  /*11c60*/  LDSM.16.MT88.4 R4, [R2+0x10400] ;  /* 0x010400000204783b */ /* 0x000e220000004200 */
[----:B------:R-:W-:-:S05]  /*11c70*/  IADD3 R3, R3, UR41, R12 ;  /* 0x0000002903037c10 */ /* 0x000fca000fffe00c */
[----:B------:R0:W-:Y:S02]  /*11c80*/  STSM.16.M88.4 [R3+0x400], R8 ;  /* 0x0004000803007844 */ /* 0x0001e40000000200 */
        /* <DEDUP_REMOVED lines=18> */
[----:B------:R-:W0:Y:S01]  /*11db0*/  LDSM.16.MT88.4 R4, [R0+UR41+0x11400] ;  /* 0x011400290004783b */ /* 0x000e220008004200 */
        /* <DEDUP_REMOVED lines=13> */
[----:B------:R-:W2:Y:S01]  /*11e90*/  LDSM.16.MT88.4 R4, [R0+UR41+0x15400] ;  /* 0x015400290004783b */ /* 0x000ea20008004200 */
[----:B0-----:R-:W-:Y:S02]  /*11ea0*/  IMAD.MOV.U32 R18, RZ, RZ, R14 ;  /* 0x000000ffff127224 */ /* 0x001fe400078e000e */
[----:B------:R-:W-:Y:S01]  /*11eb0*/  IMAD.MOV.U32 R19, RZ, RZ, R15 ;  /* 0x000000ffff137224 */ /* 0x000fe200078e000f */
[----:B--2---:R-:W-:-:S02]  /*11ec0*/  PRMT R12, R4, 0x6420, R5 ;  /* 0x00006420040c7816 */ /* 0x004fc40000000005 */
        /* <DEDUP_REMOVED lines=10> */
[----:B------:R-:W0:Y:S01]  /*11f70*/  LDSM.16.MT88.4 R4, [R0+UR41+0x12400] ;  /* 0x012400290004783b */ /* 0x000e220008004200 */
[----:B--2---:R-:W-:Y:S02]  /*11f80*/  IMAD.MOV.U32 R14, RZ, RZ, R18 ;  /* 0x000000ffff0e7224 */ /* 0x004fe400078e0012 */
[----:B------:R-:W-:Y:S01]  /*11f90*/  IMAD.MOV.U32 R15, RZ, RZ, R19 ;  /* 0x000000ffff0f7224 */ /* 0x000fe200078e0013 */
[C-C-:B0-----:R-:W-:Y:S02]  /*11fa0*/  PRMT R16, R4.reuse, 0x6420, R5.reuse ;  /* 0x0000642004107816 */ /* 0x141fe40000000005 */
[----:B------:R-:W-:-:S02]  /*11fb0*/  PRMT R17, R4, 0x7531, R5 ;  /* 0x0000753104117816 */ /* 0x000fc40000000005 */
[C-C-:B------:R-:W-:Y:S02]  /*11fc0*/  PRMT R18, R6.reuse, 0x6420, R7.reuse ;  /* 0x0000642006127816 */ /* 0x140fe40000000007 */
        /* <DEDUP_REMOVED lines=9> */
[----:B------:R-:W0:Y:S01]  /*12060*/  LDSM.16.MT88.4 R4, [R0+UR41+0x16400] ;  /* 0x016400290004783b */ /* 0x000e220008004200 */
[----:B--2---:R-:W-:Y:S01]  /*12070*/  IMAD.MOV.U32 R19, RZ, RZ, R15 ;  /* 0x000000ffff137224 */ /* 0x004fe200078e000f */
        /* <DEDUP_REMOVED lines=45> */
.L_x_2117:
[----:B------:R-:W3:Y:S01]  /*12350*/  LDL.LU R2, [R1+0x8] ;  /* 0x0000080001027983 */ /* 0x000ee20000300800 */
[----:B0-----:R-:W-:Y:S03]  /*12360*/  SYNCS.ARRIVE.TRANS64.A1T0 RZ, [R21+URZ+0x38850], RZ ;  /* 0x038850ff15ff79a7 */ /* 0x001fe6000810003f */
        /* <DEDUP_REMOVED lines=12> */
.L_x_2071:
[----:B------:R-:W-:Y:S05]  /*12430*/  BSYNC B6 ;  /* 0x0000000000067941 */ /* 0x000fea0003800000 */
.L_x_2069:
[----:B0-2---:R-:W2:Y:S02]  /*12440*/  LDL R0, [R1+0x38] ;  /* 0x0000380001007983 */ /* 0x005ea40000100800 */
[----:B--2---:R-:W-:-:S13]  /*12450*/  ISETP.NE.AND P0, PT, R0, RZ, PT ;  /* 0x000000ff0000720c */ /* 0x004fda0003f05270 */
        /* <DEDUP_REMOVED lines=13> */
.L_x_2118:
        /* <DEDUP_REMOVED lines=28> */
[----:B------:R-:W2:Y:S02]  /*126f0*/  SHFL.UP PT, R3, R2, 0x8, RZ ;  /* 0x0500000002037989 */ /* 0x000ea400000e00ff */
[----:B--2---:R-:W-:-:S05]  /*12700*/  SEL R3, R3, RZ, P4 ;  /* 0x000000ff03037207 */ /* 0x004fca0002000000 */
[----:B------:R-:W-:-:S05]  /*12710*/  IMAD.IADD R3, R2, 0x1, R3 ;  /* 0x0000000102037824 */ /* 0x000fca00078e0203 */
[----:B------:R-:W2:Y:S04]  /*12720*/  SHFL.UP PT, R0, R3, 0x10, RZ ;  /* 0x0600000003007989 */ /* 0x000ea800000e00ff */
[----:B------:R-:W-:Y:S01]  /*12730*/  SHFL.IDX PT, R9, R6, 0x1, 0x1f ;  /* 0x00201f0006097f89 */ /* 0x000fe200000e0000 */
[----:B--2---:R-:W-:-:S05]  /*12740*/  SEL R0, R0, RZ, P5 ;  /* 0x000000ff00007207 */ /* 0x004fca0002800000 */
[----:B------:R-:W-:-:S05]  /*12750*/  IMAD.IADD R8, R3, 0x1, R0 ;  /* 0x0000000103087824 */ /* 0x000fca00078e0200 */
[----:B------:R-:W0:Y:S04]  /*12760*/  SHFL.IDX PT, R7, R8, 0x1f, 0x1f ;  /* 0x03e01f0008077f89 */ /* 0x000e2800000e0000 */
[----:B------:R-:W2:Y:S01]  /*12770*/  SHFL.IDX PT, R0, R6, RZ, 0x1f ;  /* 0x00001fff06007589 */ /* 0x000ea200000e0000 */
[----:B0-----:R-:W-:-:S04]  /*12780*/  IMAD R2, R7, R4, RZ ;  /* 0x0000000407027224 */ /* 0x001fc800078e02ff */
[----:B------:R-:W-:-:S05]  /*12790*/  IMAD.IADD R7, R9, 0x1, R2 ;  /* 0x0000000109077824 */ /* 0x000fca00078e0202 */
[----:B--2---:R-:W-:-:S13]  /*127a0*/  ISETP.GT.AND P6, PT, R7, R0, PT ;  /* 0x000000000700720c */ /* 0x004fda0003fc4270 */
[----:B------:R-:W-:Y:S05]  /*127b0*/  @P6 BRA `(.L_x_2120) ;  /* 0x0000000000906947 */ /* 0x000fea0003800000 */
.L_x_2124:
        /* <DEDUP_REMOVED lines=14> */
.L_x_2123:
[----:B------:R-:W-:Y:S05]  /*128a0*/  BSYNC B0 ;  /* 0x0000000000007941 */ /* 0x000fea0003800000 */
.L_x_2122:
        /* <DEDUP_REMOVED lines=21> */
.L_x_2120:
        /* <DEDUP_REMOVED lines=20> */
[----:B------:R0:W2:Y:S02]  /*12b40*/  SHFL.IDX PT, R2, R8, R3, 0x1f ;  /* 0x00001f0308027589 */ /* 0x0000a400000e0000 */
.L_x_2125:
[----:B0-----:R-:W0:Y:S01]  /*12b50*/  I2F.RP R8, R10 ;  /* 0x0000000a00087306 */ /* 0x001e220000209400 */
[----:B--2---:R-:W-:Y:S02]  /*12b60*/  IMAD R12, R2, R4, R7 ;  /* 0x00000004020c7224 */ /* 0x004fe400078e0207 */
        /* <DEDUP_REMOVED lines=61> */
.L_x_2121:
[----:B------:R0:W-:Y:S01]  /*12f40*/  STL [R1+0x20], R0 ;  /* 0x0000200001007387 */ /* 0x0001e20000100800 */
[----:B------:R-:W-:Y:S01]  /*12f50*/  ULDC UR48, c[0x0][0xc14] ;  /* 0x0003050000307ab9 */ /* 0x000fe20000000800 */
[----:B------:R-:W-:Y:S02]  /*12f60*/  UMOV UR38, URZ ;  /* 0x0000003f00267c82 */ /* 0x000fe40008000000 */
[----:B------:R0:W-:Y:S03]  /*12f70*/  STL [R1+0x24], RZ ;  /* 0x000024ff01007387 */ /* 0x0001e60000100800 */
.L_x_2126:
[----:B------:R-:W3:Y:S04]  /*12f80*/  LDL R3, [R1+0x20] ;  /* 0x0000200001037983 */ /* 0x000ee80000100800 */
[----:B------:R-:W4:Y:S01]  /*12f90*/  LDL R2, [R1+0x24] ;  /* 0x0000240001027983 */ /* 0x000f220000100800 */
[----:B------:R-:W-:Y:S02]  /*12fa0*/  IMAD.U32 R6, RZ, RZ, UR38 ;  /* 0x00000026ff067e24 */ /* 0x000fe4000f8e00ff */
[----:B------:R-:W-:Y:S01]  /*12fb0*/  IMAD.U32 R7, RZ, RZ, UR48 ;  /* 0x00000030ff077e24 */ /* 0x000fe2000f8e00ff */
[----:B0-2---:R-:W0:Y:S02]  /*12fc0*/  S2R R0, SR_TID.X ;  /* 0x0000000000007919 */ /* 0x005e240000002100 */
[----:B0-----:R-:W-:Y:S01]  /*12fd0*/  LOP3.LUT R0, R0, 0x1f, RZ, 0xc0, !PT ;  /* 0x0000001f00007812 */ /* 0x001fe200078ec0ff */
[----:B------:R-:W-:Y:S03]  /*12fe0*/  BAR.SYNC.DEFER_BLOCKING 0x4, 0x180 ;  /* 0x0106000000007b1d */ /* 0x000fe60000010000 */
[----:B------:R-:W-:-:S13]  /*12ff0*/  ISETP.NE.AND P0, PT, R0, RZ, PT ;  /* 0x000000ff0000720c */ /* 0x000fda0003f05270 */
[----:B------:R-:W-:Y:S01]  /*13000*/  @!P0 MOV R0, 0x400 ;  /* 0x0000040000008802 */ /* 0x000fe20000000f00 */
[----:B---3--:R-:W-:Y:S02]  /*13010*/  IMAD.MOV.U32 R4, RZ, RZ, R3 ;  /* 0x000000ffff047224 */ /* 0x008fe400078e0003 */
[----:B------:R-:W0:Y:S01]  /*13020*/  @!P0 S2R R3, SR_CgaCtaId ;  /* 0x0000000000038919 */ /* 0x000e220000008800 */
[----:B----4-:R-:W-:Y:S01]  /*13030*/  IMAD.MOV.U32 R5, RZ, RZ, R2 ;  /* 0x000000ffff057224 */ /* 0x010fe200078e0002 */
[----:B0-----:R-:W-:-:S05]  /*13040*/  @!P0 LEA R0, R3, R0, 0x18 ;  /* 0x0000000003008211 */ /* 0x001fca00078ec0ff */
[----:B------:R2:W-:Y:S01]  /*13050*/  @!P0 STS.128 [R0+0x388d0], R4 ;  /* 0x0388d00400008388 */ /* 0x0005e20000000c00 */
[----:B------:R-:W-:Y:S06]  /*13060*/  BAR.ARV 0x5, 0x180 ;  /* 0x0146000000007b1d */ /* 0x000fec0000002000 */
.L_x_2119:
[----:B------:R-:W-:Y:S02]  /*13070*/  ULDC UR4, c[0x0][0xc14] ;  /* 0x0003050000047ab9 */ /* 0x000fe40000000800 */
[----:B------:R-:W-:-:S06]  /*13080*/  UISETP.GE.AND UP0, UPT, UR48, UR4, UPT ;  /* 0x000000043000728c */ /* 0x000fcc000bf06270 */
[----:B------:R-:W-:-:S13]  /*13090*/  PLOP3.LUT P0, PT, PT, PT, UP0, 0x80, 0x0 ;  /* 0x000000000000781c */ /* 0x000fda0003f0f008 */
[----:B------:R-:W-:Y:S05]  /*130a0*/  @!P0 BRA `(.L_x_2127) ;  /* 0xffffffbc00808947 */ /* 0x000fea000383ffff */
.L_x_2065:
[----:B--2---:R-:W2:Y:S01]  /*130b0*/  LDL.LU R0, [R1+0x34] ;  /* 0x0000340001007983 */ /* 0x004ea20000300800 */
[----:B------:R-:W-:Y:S01]  /*130c0*/  BSSY B0, `(.L_x_2128) ;  /* 0x000000b000007945 */ /* 0x000fe20003800000 */
[----:B01----:R-:W0:Y:S01]  /*130d0*/  S2R R5, SR_CgaCtaId ;  /* 0x0000000000057919 */ /* 0x003e220000008800 */
        /* <DEDUP_REMOVED lines=9> */
.L_x_2159:
[----:B------:R-:W-:Y:S05]  /*13170*/  BSYNC B0 ;  /* 0x0000000000007941 */ /* 0x000fea0003800000 */
.L_x_2128:
[----:B------:R-:W-:-:S03]  /*13180*/  UMOV UR4, 0xffffffff ;  /* 0xffffffff00047882 */ /* 0x000fc60000000000 */
[----:B------:R-:W-:Y:S05]  /*13190*/  BRA.DIV UR4, `(.L_x_2130) ;  /* 0x0000000a048c7947 */ /* 0x000fea000b800000 */
[----:B------:R-:W1:Y:S02]  /*131a0*/  S2R R2, SR_TID.X ;  /* 0x0000000000027919 */ /* 0x000e640000002100 */
[----:B-1----:R-:W-:-:S04]  /*131b0*/  SHF.R.U32.HI R2, RZ, 0x5, R2 ;  /* 0x00000005ff027819 */ /* 0x002fc80000011602 */
[----:B------:R-:W-:-:S05]  /*131c0*/  LOP3.LUT R2, R2, 0x3, RZ, 0xc0, !PT ;  /* 0x0000000302027812 */ /* 0x000fca00078ec0ff */
[----:B------:R1:W2:Y:S02]  /*131d0*/  SHFL.IDX PT, R14, R2, RZ, 0x1f ;  /* 0x00001fff020e7589 */ /* 0x0002a400000e0000 */
.L_x_2162:
[----:B--2---:R-:W-:Y:S01]  /*131e0*/  ISETP.NE.AND P0, PT, R14, RZ, PT ;  /* 0x000000ff0e00720c */ /* 0x004fe20003f05270 */
[----:B------:R-:W-:-:S12]  /*131f0*/  BSSY B0, `(.L_x_2131) ;  /* 0x000002e000007945 */ /* 0x000fd80003800000 */
[----:B------:R-:W-:Y:S05]  /*13200*/  @P0 BRA `(.L_x_2132) ;  /* 0x0000000000b00947 */ /* 0x000fea0003800000 */
[----:B------:R-:W-:-:S03]  /*13210*/  UMOV UR4, 0xffffffff ;  /* 0xffffffff00047882 */ /* 0x000fc60000000000 */
[----:B------:R-:W-:Y:S05]  /*13220*/  BRA.DIV UR4, `(.L_x_2133) ;  /* 0x0000000a049c7947 */ /* 0x000fea000b800000 */
[----:B------:R-:W-:-:S13]  /*13230*/  ELECT P6, URZ, PT ;  /* 0x00000000003f782f */ /* 0x000fda00038c0000 */
.L_x_2165:
[----:B------:R-:W-:Y:S05]  /*13240*/  @!P6 BRA `(.L_x_2132) ;  /* 0x0000000000a0e947 */ /* 0x000fea0003800000 */
[----:B------:R-:W-:-:S06]  /*13250*/  ULOP3.LUT UR4, UR40, 0x2, URZ, 0xfc, !UPT ;  /* 0x0000000228047892 */ /* 0x000fcc000f8efc3f */
[----:B-1----:R-:W-:-:S05]  /*13260*/  IMAD.U32 R2, RZ, RZ, UR4 ;  /* 0x00000004ff027e24 */ /* 0x002fca000f8e00ff */
[----:B------:R-:W-:-:S13]  /*13270*/  ISETP.NE.AND P0, PT, R2, 0x3, PT ;  /* 0x000000030200780c */ /* 0x000fda0003f05270 */
[----:B------:R-:W-:Y:S05]  /*13280*/  @!P0 BRA `(.L_x_2134) ;  /* 0x0000000000048947 */ /* 0x000fea0003800000 */
[----:B------:R-:W-:Y:S01]  /*13290*/  BPT.TRAP 0x1 ;  /* 0x000000040000795c */ /* 0x000fe20000300000 */
.L_x_2134:
        /* <DEDUP_REMOVED lines=14> */
.L_x_2166:
[----:B------:R-:W1:Y:S02]  /*13380*/  SYNCS.PHASECHK.TRANS64.TRYWAIT P1, [R7+URZ], R2 ;  /* 0x00000002070075a7 */ /* 0x000e64000802017f */
[----:B-1----:R-:W-:Y:S05]  /*13390*/  @!P1 BRA `(.L_x_2136) ;  /* 0x0000000800749947 */ /* 0x002fea0003800000 */
.L_x_2167:
[----:B------:R-:W-:Y:S05]  /*133a0*/  @!P0 BRA `(.L_x_2137) ;  /* 0x0000000000048947 */ /* 0x000fea0003800000 */
[----:B------:R-:W-:Y:S01]  /*133b0*/  BPT.TRAP 0x1 ;  /* 0x000000040000795c */ /* 0x000fe20000300000 */
.L_x_2137:
[----:B------:R-:W2:Y:S02]  /*133c0*/  LDL.LU R4, [R1+0x8] ;  /* 0x0000080001047983 */ /* 0x000ea40000300800 */
[----:B--2---:R-:W-:-:S04]  /*133d0*/  IMAD R4, R4, 0x8, R0 ;  /* 0x0000000804047824 */ /* 0x004fc800078e0200 */
[----:B------:R-:W2:Y:S02]  /*133e0*/  SYNCS.PHASECHK.TRANS64.TRYWAIT P1, [R4+URZ+0x38860], R5 ;  /* 0x03886005040075a7 */ /* 0x000ea4000802017f */
[----:B--2---:R-:W-:Y:S05]  /*133f0*/  @!P1 BRA `(.L_x_2138) ;  /* 0x0000000800709947 */ /* 0x004fea0003800000 */
.L_x_2168:
[----:B------:R-:W-:Y:S05]  /*13400*/  @!P0 BRA `(.L_x_2139) ;  /* 0x0000000000048947 */ /* 0x000fea0003800000 */
[----:B------:R-:W-:Y:S01]  /*13410*/  BPT.TRAP 0x1 ;  /* 0x000000040000795c */ /* 0x000fe20000300000 */
.L_x_2139:
[----:B------:R-:W-:-:S04]  /*13420*/  IMAD R3, R3, 0x8, R0 ;  /* 0x0000000803037824 */ /* 0x000fc800078e0200 */
[----:B------:R-:W3:Y:S02]  /*13430*/  SYNCS.PHASECHK.TRANS64.TRYWAIT P1, [R3+URZ+0x38860], R2 ;  /* 0x03886002030075a7 */ /* 0x000ee4000802017f */
[----:B---3--:R-:W-:Y:S05]  /*13440*/  @!P1 BRA `(.L_x_2140) ;  /* 0x0000000800709947 */ /* 0x008fea0003800000 */
.L_x_2169:
[----:B------:R-:W-:Y:S05]  /*13450*/  @!P0 BRA `(.L_x_2141) ;  /* 0x0000000000048947 */ /* 0x000fea0003800000 */
[----:B------:R-:W-:Y:S01]  /*13460*/  BPT.TRAP 0x1 ;  /* 0x000000040000795c */ /* 0x000fe20000300000 */
.L_x_2141:
[----:B------:R-:W4:Y:S02]  /*13470*/  SYNCS.PHASECHK.TRANS64.TRYWAIT P0, [R4+URZ+0x38880], R5 ;  /* 0x03888005040075a7 */ /* 0x000f24000800017f */
[----:B----4-:R-:W-:Y:S05]  /*13480*/  @!P0 BRA `(.L_x_2142) ;  /* 0x0000000800748947 */ /* 0x010fea0003800000 */
.L_x_2143:
[----:B------:R0:W0:Y:S02]  /*13490*/  SYNCS.PHASECHK.TRANS64.TRYWAIT P0, [R3+URZ+0x38880], R2 ;  /* 0x03888002030075a7 */ /* 0x000024000800017f */
[----:B0-----:R-:W-:Y:S05]  /*134a0*/  @!P0 NANOSLEEP.SYNCS 0x989680 ;  /* 0x009896800000895d */ /* 0x001fea0003900000 */
[----:B------:R-:W0:Y:S02]  /*134b0*/  @!P0 SYNCS.PHASECHK.TRANS64 P0, [R3+URZ+0x38880], R2 ;  /* 0x03888002030085a7 */ /* 0x000e24000800007f */
[----:B0-----:R-:W-:Y:S05]  /*134c0*/  @!P0 BRA `(.L_x_2143) ;  /* 0xfffffffc00f08947 */ /* 0x001fea000383ffff */
.L_x_2132:
[----:B------:R-:W-:Y:S05]  /*134d0*/  BSYNC B0 ;  /* 0x0000000000007941 */ /* 0x000fea0003800000 */
.L_x_2131:
[----:B------:R-:W-:Y:S05]  /*134e0*/  EXIT ;  /* 0x000000000000794d */ /* 0x000fea0003800000 */
.L_x_2004:
[----:B0-----:R-:W-:-:S04]  /*134f0*/  IMAD.U32 R3, RZ, RZ, UR41 ;  /* 0x00000029ff037e24 */ /* 0x001fc8000f8e00ff */
[----:B------:R0:W1:Y:S03]  /*13500*/  SYNCS.PHASECHK.TRANS64.TRYWAIT P1, [R3+URZ+0x38800], R0 ;  /* 0x03880000030075a7 */ /* 0x000066000802017f */
[----:B-1----:R-:W-:Y:S05]  /*13510*/  @!P1 NANOSLEEP.SYNCS 0x989680 ;  /* 0x009896800000995d */ /* 0x002fea0003900000 */
[----:B------:R-:W1:Y:S02]  /*13520*/  @!P1 SYNCS.PHASECHK.TRANS64 P1, [R3+URZ+0x38800], R0 ;  /* 0x03880000030095a7 */ /* 0x000e64000802007f */
[----:B-1----:R-:W-:Y:S05]  /*13530*/  @!P1 BRA `(.L_x_2004) ;  /* 0xfffffffc00ec9947 */ /* 0x002fea000383ffff */
[----:B------:R-:W-:Y:S05]  /*13540*/  BRA `(.L_x_2144) ;  /* 0xfffffee800047947 */ /* 0x000fea000383ffff */
.L_x_2008:
[----:B-1----:R1:W2:Y:S02]  /*13550*/  SYNCS.PHASECHK.TRANS64.TRYWAIT P2, [R3+URZ+0x38830], R0 ;  /* 0x03883000030075a7 */ /* 0x0022a4000804017f */
[----:B--2---:R-:W-:Y:S05]  /*13560*/  @!P2 NANOSLEEP.SYNCS 0x989680 ;  /* 0x009896800000a95d */ /* 0x004fea0003900000 */
[----:B------:R-:W2:Y:S02]  /*13570*/  @!P2 SYNCS.PHASECHK.TRANS64 P2, [R3+URZ+0x38830], R0 ;  /* 0x038830000300a5a7 */ /* 0x000ea4000804007f */
[----:B--2---:R-:W-:Y:S05]  /*13580*/  @!P2 BRA `(.L_x_2008) ;  /* 0xfffffffc00f0a947 */ /* 0x004fea000383ffff */
[----:B------:R-:W-:Y:S05]  /*13590*/  BRA `(.L_x_2007) ;  /* 0xfffffee8002c7947 */ /* 0x000fea000383ffff */
.L_x_2013:
[----:B-1----:R-:W-:-:S04]  /*135a0*/  IMAD.U32 R7, RZ, RZ, UR6 ;  /* 0x00000006ff077e24 */ /* 0x002fc8000f8e00ff */
[----:B------:R1:W2:Y:S03]  /*135b0*/  SYNCS.PHASECHK.TRANS64.TRYWAIT P2, [R7+URZ+0x38830], R0 ;  /* 0x03883000070075a7 */ /* 0x0002a6000804017f */
[----:B--2---:R-:W-:Y:S05]  /*135c0*/  @!P2 NANOSLEEP.SYNCS 0x989680 ;  /* 0x009896800000a95d */ /* 0x004fea0003900000 */
[----:B------:R-:W2:Y:S02]  /*135d0*/  @!P2 SYNCS.PHASECHK.TRANS64 P2, [R7+URZ+0x38830], R0 ;  /* 0x038830000700a5a7 */ /* 0x000ea4000804007f */
[----:B--2---:R-:W-:Y:S05]  /*135e0*/  @!P2 BRA `(.L_x_2013) ;  /* 0xfffffffc00eca947 */ /* 0x004fea000383ffff */
[----:B------:R-:W-:Y:S05]  /*135f0*/  BRA `(.L_x_2010) ;  /* 0xffffff14007c7947 */ /* 0x000fea000383ffff */
.L_x_2017:
[----:B-1----:R-:W-:-:S04]  /*13600*/  IMAD.U32 R7, RZ, RZ, UR6 ;  /* 0x00000006ff077e24 */ /* 0x002fc8000f8e00ff */
[----:B------:R1:W2:Y:S03]  /*13610*/  SYNCS.PHASECHK.TRANS64.TRYWAIT P2, [R7+URZ+0x38850], R0 ;  /* 0x03885000070075a7 */ /* 0x0002a6000804017f */
[----:B--2---:R-:W-:Y:S05]  /*13620*/  @!P2 NANOSLEEP.SYNCS 0x989680 ;  /* 0x009896800000a95d */ /* 0x004fea0003900000 */
[----:B------:R-:W2:Y:S02]  /*13630*/  @!P2 SYNCS.PHASECHK.TRANS64 P2, [R7+URZ+0x38850], R0 ;  /* 0x038850000700a5a7 */ /* 0x000ea4000804007f */
[----:B--2---:R-:W-:Y:S05]  /*13640*/  @!P2 BRA `(.L_x_2017) ;  /* 0xfffffffc00eca947 */ /* 0x004fea000383ffff */
[----:B------:R-:W-:Y:S05]  /*13650*/  BRA `(.L_x_2014) ;  /* 0xffffff1800487947 */ /* 0x000fea000383ffff */
.L_x_2024:
[----:B-1----:R-:W-:-:S04]  /*13660*/  IMAD.U32 R9, RZ, RZ, UR6 ;  /* 0x00000006ff097e24 */ /* 0x002fc8000f8e00ff */
[----:B------:R1:W2:Y:S03]  /*13670*/  SYNCS.PHASECHK.TRANS64.TRYWAIT P2, [R9+URZ+0x38830], R0 ;  /* 0x03883000090075a7 */ /* 0x0002a6000804017f */
[----:B--2---:R-:W-:Y:S05]  /*13680*/  @!P2 NANOSLEEP.SYNCS 0x989680 ;  /* 0x009896800000a95d */ /* 0x004fea0003900000 */
[----:B------:R-:W2:Y:S02]  /*13690*/  @!P2 SYNCS.PHASECHK.TRANS64 P2, [R9+URZ+0x38830], R0 ;  /* 0x038830000900a5a7 */ /* 0x000ea4000804007f */
[----:B--2---:R-:W-:Y:S05]  /*136a0*/  @!P2 BRA `(.L_x_2024) ;  /* 0xfffffffc00eca947 */ /* 0x004fea000383ffff */
[----:B------:R-:W-:Y:S05]  /*136b0*/  BRA `(.L_x_2021) ;  /* 0xffffff40004c7947 */ /* 0x000fea000383ffff */
.L_x_2028:
[----:B-1----:R-:W-:-:S04]  /*136c0*/  IMAD.U32 R9, RZ, RZ, UR6 ;  /* 0x00000006ff097e24 */ /* 0x002fc8000f8e00ff */
[----:B------:R1:W2:Y:S03]  /*136d0*/  SYNCS.PHASECHK.TRANS64.TRYWAIT P2, [R9+URZ+0x38850], R0 ;  /* 0x03885000090075a7 */ /* 0x0002a6000804017f */
[----:B--2---:R-:W-:Y:S05]  /*136e0*/  @!P2 NANOSLEEP.SYNCS 0x989680 ;  /* 0x009896800000a95d */ /* 0x004fea0003900000 */
[----:B------:R-:W2:Y:S02]  /*136f0*/  @!P2 SYNCS.PHASECHK.TRANS64 P2, [R9+URZ+0x38850], R0 ;  /* 0x038850000900a5a7 */ /* 0x000ea4000804007f */
[----:B--2---:R-:W-:Y:S05]  /*13700*/  @!P2 BRA `(.L_x_2028) ;  /* 0xfffffffc00eca947 */ /* 0x004fea000383ffff */
[----:B------:R-:W-:Y:S05]  /*13710*/  BRA `(.L_x_2025) ;  /* 0xffffff4400187947 */ /* 0x000fea000383ffff */
.L_x_2034:
[----:B-1----:R-:W-:-:S04]  /*13720*/  IMAD.U32 R6, RZ, RZ, UR16 ;  /* 0x00000010ff067e24 */ /* 0x002fc8000f8e00ff */
[----:B------:R1:W2:Y:S03]  /*13730*/  SYNCS.PHASECHK.TRANS64.TRYWAIT P1, [R6+URZ+0x38850], R5 ;  /* 0x03885005060075a7 */ /* 0x0002a6000802017f */
[----:B--2---:R-:W-:Y:S05]  /*13740*/  @!P1 NANOSLEEP.SYNCS 0x989680 ;  /* 0x009896800000995d */ /* 0x004fea0003900000 */
[----:B------:R-:W2:Y:S02]  /*13750*/  @!P1 SYNCS.PHASECHK.TRANS64 P1, [R6+URZ+0x38850], R5 ;  /* 0x03885005060095a7 */ /* 0x000ea4000802007f */
[----:B--2---:R-:W-:Y:S05]  /*13760*/  @!P1 BRA `(.L_x_2034) ;  /* 0xfffffffc00ec9947 */ /* 0x004fea000383ffff */
[----:B------:R-:W-:Y:S05]  /*13770*/  BRA `(.L_x_2033) ;  /* 0xffffff6000b07947 */ /* 0x000fea000383ffff */
.L_x_2076:
[----:B------:R-:W-:Y:S02]  /*13780*/  IMAD.MOV.U32 R13, RZ, RZ, R4 ;  /* 0x000000ffff0d7224 */ /* 0x000fe400078e0004 */
[----:B------:R-:W-:Y:S02]  /*13790*/  IMAD.MOV.U32 R12, RZ, RZ, RZ ;  /* 0x000000ffff0c7224 */ /* 0x000fe400078e00ff */
[----:B------:R-:W-:Y:S02]  /*137a0*/  IMAD.MOV.U32 R11, RZ, RZ, 0x1f ;  /* 0x0000001fff0b7424 */ /* 0x000fe400078e00ff */
[----:B------:R-:W-:-:S07]  /*137b0*/  IMAD.MOV.U32 R15, RZ, RZ, -0x1 ;  /* 0xffffffffff0f7424 */ /* 0x000fce00078e00ff */
[----:B-1----:R-:W-:Y:S05]  /*137c0*/  WARPSYNC.COLLECTIVE R15, `(.L_x_2145) ;  /* 0x000000000f087348 */ /* 0x002fea0003c00000 */
[----:B------:R0:W2:Y:S02]  /*137d0*/  SHFL.IDX P6, R14, R13, R12, R11 ;  /* 0x0000000c0d0e7389 */ /* 0x0000a400000c000b */
[----:B012---:R-:W-:Y:S01]  /*137e0*/  ENDCOLLECTIVE ;  /* 0x000000000000791b */ /* 0x007fe20003800000 */
.L_x_2145:
[----:B------:R-:W-:Y:S05]  /*137f0*/  BRA `(.L_x_2146) ;  /* 0xffffffc400747947 */ /* 0x000fea000383ffff */
.L_x_2078:
[----:B------:R-:W-:Y:S01]  /*13800*/  BSSY B0, `(.L_x_2147) ;  /* 0x0000006000007945 */ /* 0x000fe20003800000 */
[----:B------:R-:W-:-:S07]  /*13810*/  IMAD.MOV.U32 R15, RZ, RZ, -0x1 ;  /* 0xffffffffff0f7424 */ /* 0x000fce00078e00ff */
[----:B0-----:R-:W-:Y:S05]  /*13820*/  WARPSYNC.COLLECTIVE R15, `(.L_x_2148) ;  /* 0x000000000f0c7348 */ /* 0x001fea0003c00000 */
[----:B------:R-:W-:Y:S02]  /*13830*/  ELECT P6, UR62, PT ;  /* 0x00000000003e782f */ /* 0x000fe400038c0000 */
[----:B------:R-:W-:Y:S01]  /*13840*/  MOV R14, UR62 ;  /* 0x0000003e000e7c02 */ /* 0x000fe20008000f00 */
[----:B0-----:R-:W-:Y:S10]  /*13850*/  ENDCOLLECTIVE ;  /* 0x000000000000791b */ /* 0x001ff40003800000 */
.L_x_2148:
[----:B------:R-:W-:Y:S05]  /*13860*/  BSYNC B0 ;  /* 0x0000000000007941 */ /* 0x000fea0003800000 */
.L_x_2147:
[----:B------:R-:W-:Y:S05]  /*13870*/  BRA `(.L_x_2149) ;  /* 0xffffffc400707947 */ /* 0x000fea000383ffff */
.L_x_2081:
[----:B0-----:R0:W1:Y:S02]  /*13880*/  SYNCS.PHASECHK.TRANS64.TRYWAIT P2, [R4+URZ+0x38880], R3 ;  /* 0x03888003040075a7 */ /* 0x001064000804017f */
[----:B-1----:R-:W-:Y:S05]  /*13890*/  @!P2 NANOSLEEP.SYNCS 0x989680 ;  /* 0x009896800000a95d */ /* 0x002fea0003900000 */
[----:B------:R-:W1:Y:S02]  /*138a0*/  @!P2 SYNCS.PHASECHK.TRANS64 P2, [R4+URZ+0x38880], R3 ;  /* 0x038880030400a5a7 */ /* 0x000e64000804007f */
[----:B-1----:R-:W-:Y:S05]  /*138b0*/  @!P2 BRA `(.L_x_2081) ;  /* 0xfffffffc00f0a947 */ /* 0x002fea000383ffff */
[----:B------:R-:W-:Y:S05]  /*138c0*/  BRA `(.L_x_2150) ;  /* 0xffffffc400d07947 */ /* 0x000fea000383ffff */
.L_x_2083:
[----:B-1----:R1:W2:Y:S02]  /*138d0*/  SYNCS.PHASECHK.TRANS64.TRYWAIT P2, [R4+URZ+0x38840], R3 ;  /* 0x03884003040075a7 */ /* 0x0022a4000804017f */
[----:B--2---:R-:W-:Y:S05]  /*138e0*/  @!P2 NANOSLEEP.SYNCS 0x989680 ;  /* 0x009896800000a95d */ /* 0x004fea0003900000 */
[----:B------:R-:W2:Y:S02]  /*138f0*/  @!P2 SYNCS.PHASECHK.TRANS64 P2, [R4+URZ+0x38840], R3 ;  /* 0x038840030400a5a7 */ /* 0x000ea4000804007f */
[----:B--2---:R-:W-:Y:S05]  /*13900*/  @!P2 BRA `(.L_x_2083) ;  /* 0xfffffffc00f0a947 */ /* 0x004fea000383ffff */
[----:B------:R-:W-:Y:S05]  /*13910*/  BRA `(.L_x_2151) ;  /* 0xffffffc800407947 */ /* 0x000fea000383ffff */
.L_x_2086:
[----:B--2---:R-:W-:-:S04]  /*13920*/  IMAD.U32 R3, RZ, RZ, UR41 ;  /* 0x00000029ff037e24 */ /* 0x004fc8000f8e00ff */
[----:B------:R2:W3:Y:S03]  /*13930*/  SYNCS.PHASECHK.TRANS64.TRYWAIT P0, [R3+URZ+0x38820], R2 ;  /* 0x03882002030075a7 */ /* 0x0004e6000800017f */
[----:B---3--:R-:W-:Y:S05]  /*13940*/  @!P0 NANOSLEEP.SYNCS 0x989680 ;  /* 0x009896800000895d */ /* 0x008fea0003900000 */
[----:B------:R-:W3:Y:S02]  /*13950*/  @!P0 SYNCS.PHASECHK.TRANS64 P0, [R3+URZ+0x38820], R2 ;  /* 0x03882002030085a7 */ /* 0x000ee4000800007f */
[----:B---3--:R-:W-:Y:S05]  /*13960*/  @!P0 BRA `(.L_x_2086) ;  /* 0xfffffffc00ec8947 */ /* 0x008fea000383ffff */
[----:B------:R-:W-:Y:S05]  /*13970*/  BRA `(.L_x_2152) ;  /* 0xffffffcc00247947 */ /* 0x000fea000383ffff */
.L_x_2092:
[----:B0-----:R0:W3:Y:S02]  /*13980*/  SYNCS.PHASECHK.TRANS64.TRYWAIT P0, [R4+URZ+0x38880], R3 ;  /* 0x03888003040075a7 */ /* 0x0010e4000800017f */
[----:B---3--:R-:W-:Y:S05]  /*13990*/  @!P0 NANOSLEEP.SYNCS 0x989680 ;  /* 0x009896800000895d */ /* 0x008fea0003900000 */
[----:B------:R-:W3:Y:S02]  /*139a0*/  @!P0 SYNCS.PHASECHK.TRANS64 P0, [R4+URZ+0x38880], R3 ;  /* 0x03888003040085a7 */ /* 0x000ee4000800007f */
[----:B---3--:R-:W-:Y:S05]  /*139b0*/  @!P0 BRA `(.L_x_2092) ;  /* 0xfffffffc00f08947 */ /* 0x008fea000383ffff */
[----:B------:R-:W-:Y:S05]  /*139c0*/  BRA `(.L_x_2153) ;  /* 0xffffffcc00cc7947 */ /* 0x000fea000383ffff */
.L_x_2098:
[----:B--2---:R2:W3:Y:S02]  /*139d0*/  SYNCS.PHASECHK.TRANS64.TRYWAIT P0, [R4+URZ+0x38840], R3 ;  /* 0x03884003040075a7 */ /* 0x0044e4000800017f */
[----:B---3--:R-:W-:Y:S05]  /*139e0*/  @!P0 NANOSLEEP.SYNCS 0x989680 ;  /* 0x009896800000895d */ /* 0x008fea0003900000 */
[----:B------:R-:W3:Y:S02]  /*139f0*/  @!P0 SYNCS.PHASECHK.TRANS64 P0, [R4+URZ+0x38840], R3 ;  /* 0x03884003040085a7 */ /* 0x000ee4000800007f */
[----:B---3--:R-:W-:Y:S05]  /*13a00*/  @!P0 BRA `(.L_x_2098) ;  /* 0xfffffffc00f08947 */ /* 0x008fea000383ffff */
[----:B------:R-:W-:Y:S05]  /*13a10*/  BRA `(.L_x_2154) ;  /* 0xffffffd000947947 */ /* 0x000fea000383ffff */
.L_x_2105:
[----:B---3--:R-:W3:Y:S02]  /*13a20*/  LDL R3, [R1] ;  /* 0x0000000001037983 */ /* 0x008ee40000100800 */
[----:B---3--:R3:W4:Y:S02]  /*13a30*/  SYNCS.PHASECHK.TRANS64.TRYWAIT P2, [R3+URZ+0x38870], R2 ;  /* 0x03887002030075a7 */ /* 0x008724000804017f */
[----:B----4-:R-:W-:Y:S05]  /*13a40*/  @!P2 NANOSLEEP.SYNCS 0x989680 ;  /* 0x009896800000a95d */ /* 0x010fea0003900000 */
[----:B------:R-:W4:Y:S02]  /*13a50*/  @!P2 SYNCS.PHASECHK.TRANS64 P2, [R3+URZ+0x38870], R2 ;  /* 0x038870020300a5a7 */ /* 0x000f24000804007f */
[----:B----4-:R-:W-:Y:S05]  /*13a60*/  @!P2 BRA `(.L_x_2105) ;  /* 0xfffffffc00eca947 */ /* 0x010fea000383ffff */
[----:B------:R-:W-:Y:S05]  /*13a70*/  BRA `(.L_x_2155) ;  /* 0xffffffd400747947 */ /* 0x000fea000383ffff */
.L_x_2107:
[----:B---3--:R-:W3:Y:S02]  /*13a80*/  LDL R3, [R1] ;  /* 0x0000000001037983 */ /* 0x008ee40000100800 */
[----:B---3--:R3:W4:Y:S02]  /*13a90*/  SYNCS.PHASECHK.TRANS64.TRYWAIT P2, [R3+URZ+0x38860], R2 ;  /* 0x03886002030075a7 */ /* 0x008724000804017f */
[----:B----4-:R-:W-:Y:S05]  /*13aa0*/  @!P2 NANOSLEEP.SYNCS 0x989680 ;  /* 0x009896800000a95d */ /* 0x010fea0003900000 */
[----:B------:R-:W4:Y:S02]  /*13ab0*/  @!P2 SYNCS.PHASECHK.TRANS64 P2, [R3+URZ+0x38860], R2 ;  /* 0x038860020300a5a7 */ /* 0x000f24000804007f */
[----:B----4-:R-:W-:Y:S05]  /*13ac0*/  @!P2 BRA `(.L_x_2107) ;  /* 0xfffffffc00eca947 */ /* 0x010fea000383ffff */
[----:B------:R-:W-:Y:S05]  /*13ad0*/  BRA `(.L_x_2156) ;  /* 0xffffffd4007c7947 */ /* 0x000fea000383ffff */
.L_x_2114:
[----:B--2---:R2:W3:Y:S02]  /*13ae0*/  SYNCS.PHASECHK.TRANS64.TRYWAIT P0, [R21+URZ+0x38870], R0 ;  /* 0x03887000150075a7 */ /* 0x0044e4000800017f */
[----:B---3--:R-:W-:Y:S05]  /*13af0*/  @!P0 NANOSLEEP.SYNCS 0x989680 ;  /* 0x009896800000895d */ /* 0x008fea0003900000 */
[----:B------:R-:W3:Y:S02]  /*13b00*/  @!P0 SYNCS.PHASECHK.TRANS64 P0, [R21+URZ+0x38870], R0 ;  /* 0x03887000150085a7 */ /* 0x000ee4000800007f */
[----:B---3--:R-:W-:Y:S05]  /*13b10*/  @!P0 BRA `(.L_x_2114) ;  /* 0xfffffffc00f08947 */ /* 0x008fea000383ffff */
[----:B------:R-:W-:Y:S05]  /*13b20*/  BRA `(.L_x_2157) ;  /* 0xffffffdc00f87947 */ /* 0x000fea000383ffff */
.L_x_2116:
[----:B--2---:R2:W3:Y:S02]  /*13b30*/  SYNCS.PHASECHK.TRANS64.TRYWAIT P0, [R21+URZ+0x38860], R0 ;  /* 0x03886000150075a7 */ /* 0x0044e4000800017f */
[----:B---3--:R-:W-:Y:S05]  /*13b40*/  @!P0 NANOSLEEP.SYNCS 0x989680 ;  /* 0x009896800000895d */ /* 0x008fea0003900000 */
[----:B------:R-:W3:Y:S02]  /*13b50*/  @!P0 SYNCS.PHASECHK.TRANS64 P0, [R21+URZ+0x38860], R0 ;  /* 0x03886000150085a7 */ /* 0x000ee4000800007f */
[----:B---3--:R-:W-:Y:S05]  /*13b60*/  @!P0 BRA `(.L_x_2116) ;  /* 0xfffffffc00f08947 */ /* 0x008fea000383ffff */
[----:B------:R-:W-:Y:S05]  /*13b70*/  BRA `(.L_x_2158) ;  /* 0xffffffe000007947 */ /* 0x000fea000383ffff */
.L_x_2129:
[----:B0-----:R0:W1:Y:S02]  /*13b80*/  SYNCS.PHASECHK.TRANS64.TRYWAIT P0, [R0+URZ+0x38820], R3 ;  /* 0x03882003000075a7 */ /* 0x001064000800017f */
[----:B-1----:R-:W-:Y:S05]  /*13b90*/  @!P0 NANOSLEEP.SYNCS 0x989680 ;  /* 0x009896800000895d */ /* 0x002fea0003900000 */
[----:B------:R-:W1:Y:S02]  /*13ba0*/  @!P0 SYNCS.PHASECHK.TRANS64 P0, [R0+URZ+0x38820], R3 ;  /* 0x03882003000085a7 */ /* 0x000e64000800007f */
[----:B-1----:R-:W-:Y:S05]  /*13bb0*/  @!P0 BRA `(.L_x_2129) ;  /* 0xfffffffc00f08947 */ /* 0x002fea000383ffff */
[----:B------:R-:W-:Y:S05]  /*13bc0*/  BRA `(.L_x_2159) ;  /* 0xfffffff400687947 */ /* 0x000fea000383ffff */
.L_x_2130:
        /* <DEDUP_REMOVED lines=11> */
.L_x_2161:
[----:B------:R-:W-:Y:S05]  /*13c80*/  BSYNC B0 ;  /* 0x0000000000007941 */ /* 0x000fea0003800000 */
.L_x_2160:
[----:B------:R-:W-:Y:S05]  /*13c90*/  BRA `(.L_x_2162) ;  /* 0xfffffff400507947 */ /* 0x000fea000383ffff */
.L_x_2133:
[----:B------:R-:W-:Y:S01]  /*13ca0*/  BSSY B1, `(.L_x_2163) ;  /* 0x0000006000017945 */ /* 0x000fe20003800000 */
[----:B------:R-:W-:-:S07]  /*13cb0*/  IMAD.MOV.U32 R15, RZ, RZ, -0x1 ;  /* 0xffffffffff0f7424 */ /* 0x000fce00078e00ff */
[----:B01----:R-:W-:Y:S05]  /*13cc0*/  WARPSYNC.COLLECTIVE R15, `(.L_x_2164) ;  /* 0x000000000f0c7348 */ /* 0x003fea0003c00000 */
[----:B------:R-:W-:Y:S02]  /*13cd0*/  ELECT P6, UR62, PT ;  /* 0x00000000003e782f */ /* 0x000fe400038c0000 */
[----:B------:R-:W-:Y:S01]  /*13ce0*/  MOV R14, UR62 ;  /* 0x0000003e000e7c02 */ /* 0x000fe20008000f00 */
[----:B01----:R-:W-:Y:S10]  /*13cf0*/  ENDCOLLECTIVE ;  /* 0x000000000000791b */ /* 0x003ff40003800000 */
.L_x_2164:
[----:B------:R-:W-:Y:S05]  /*13d00*/  BSYNC B1 ;  /* 0x0000000000017941 */ /* 0x000fea0003800000 */
.L_x_2163:
[----:B------:R-:W-:Y:S05]  /*13d10*/  BRA `(.L_x_2165) ;  /* 0xfffffff400487947 */ /* 0x000fea000383ffff */
.L_x_2135:
[----:B0-----:R0:W1:Y:S02]  /*13d20*/  SYNCS.PHASECHK.TRANS64.TRYWAIT P1, [R6+URZ], R5 ;  /* 0x00000005060075a7 */ /* 0x001064000802017f */
[----:B-1----:R-:W-:Y:S05]  /*13d30*/  @!P1 NANOSLEEP.SYNCS 0x989680 ;  /* 0x009896800000995d */ /* 0x002fea0003900000 */
[----:B------:R-:W1:Y:S02]  /*13d40*/  @!P1 SYNCS.PHASECHK.TRANS64 P1, [R6+URZ], R5 ;  /* 0x00000005060095a7 */ /* 0x000e64000802007f */
[----:B-1----:R-:W-:Y:S05]  /*13d50*/  @!P1 BRA `(.L_x_2135) ;  /* 0xfffffffc00f09947 */ /* 0x002fea000383ffff */
[----:B------:R-:W-:Y:S05]  /*13d60*/  BRA `(.L_x_2166) ;  /* 0xfffffff400847947 */ /* 0x000fea000383ffff */
.L_x_2136:
[----:B-1----:R1:W2:Y:S02]  /*13d70*/  SYNCS.PHASECHK.TRANS64.TRYWAIT P1, [R7+URZ], R2 ;  /* 0x00000002070075a7 */ /* 0x0022a4000802017f */
[----:B--2---:R-:W-:Y:S05]  /*13d80*/  @!P1 NANOSLEEP.SYNCS 0x989680 ;  /* 0x009896800000995d */ /* 0x004fea0003900000 */
[----:B------:R-:W2:Y:S02]  /*13d90*/  @!P1 SYNCS.PHASECHK.TRANS64 P1, [R7+URZ], R2 ;  /* 0x00000002070095a7 */ /* 0x000ea4000802007f */
[----:B--2---:R-:W-:Y:S05]  /*13da0*/  @!P1 BRA `(.L_x_2136) ;  /* 0xfffffffc00f09947 */ /* 0x004fea000383ffff */
[----:B------:R-:W-:Y:S05]  /*13db0*/  BRA `(.L_x_2167) ;  /* 0xfffffff400787947 */ /* 0x000fea000383ffff */
.L_x_2138:
[----:B--2---:R2:W3:Y:S02]  /*13dc0*/  SYNCS.PHASECHK.TRANS64.TRYWAIT P1, [R4+URZ+0x38860], R5 ;  /* 0x03886005040075a7 */ /* 0x0044e4000802017f */
[----:B---3--:R-:W-:Y:S05]  /*13dd0*/  @!P1 NANOSLEEP.SYNCS 0x989680 ;  /* 0x009896800000995d */ /* 0x008fea0003900000 */
[----:B------:R-:W3:Y:S02]  /*13de0*/  @!P1 SYNCS.PHASECHK.TRANS64 P1, [R4+URZ+0x38860], R5 ;  /* 0x03886005040095a7 */ /* 0x000ee4000802007f */
[----:B---3--:R-:W-:Y:S05]  /*13df0*/  @!P1 BRA `(.L_x_2138) ;  /* 0xfffffffc00f09947 */ /* 0x008fea000383ffff */
[----:B------:R-:W-:Y:S05]  /*13e00*/  BRA `(.L_x_2168) ;  /* 0xfffffff4007c7947 */ /* 0x000fea000383ffff */
.L_x_2140:
[----:B---3--:R3:W4:Y:S02]  /*13e10*/  SYNCS.PHASECHK.TRANS64.TRYWAIT P1, [R3+URZ+0x38860], R2 ;  /* 0x03886002030075a7 */ /* 0x008724000802017f */
[----:B----4-:R-:W-:Y:S05]  /*13e20*/  @!P1 NANOSLEEP.SYNCS 0x989680 ;  /* 0x009896800000995d */ /* 0x010fea0003900000 */
[----:B------:R-:W4:Y:S02]  /*13e30*/  @!P1 SYNCS.PHASECHK.TRANS64 P1, [R3+URZ+0x38860], R2 ;  /* 0x03886002030095a7 */ /* 0x000f24000802007f */
[----:B----4-:R-:W-:Y:S05]  /*13e40*/  @!P1 BRA `(.L_x_2140) ;  /* 0xfffffffc00f09947 */ /* 0x010fea000383ffff */
[----:B------:R-:W-:Y:S05]  /*13e50*/  BRA `(.L_x_2169) ;  /* 0xfffffff4007c7947 */ /* 0x000fea000383ffff */
.L_x_2142:
[----:B----4-:R4:W0:Y:S02]  /*13e60*/  SYNCS.PHASECHK.TRANS64.TRYWAIT P0, [R4+URZ+0x38880], R5 ;  /* 0x03888005040075a7 */ /* 0x010824000800017f */
[----:B0-----:R-:W-:Y:S05]  /*13e70*/  @!P0 NANOSLEEP.SYNCS 0x989680 ;  /* 0x009896800000895d */ /* 0x001fea0003900000 */
[----:B------:R-:W0:Y:S02]  /*13e80*/  @!P0 SYNCS.PHASECHK.TRANS64 P0, [R4+URZ+0x38880], R5 ;  /* 0x03888005040085a7 */ /* 0x000e24000800007f */
[----:B0-----:R-:W-:Y:S05]  /*13e90*/  @!P0 BRA `(.L_x_2142) ;  /* 0xfffffffc00f08947 */ /* 0x001fea000383ffff */
[----:B------:R-:W-:Y:S05]  /*13ea0*/  BRA `(.L_x_2143) ;  /* 0xfffffff400787947 */ /* 0x000fea000383ffff */
.L_x_2170:
        /* <DEDUP_REMOVED lines=13> */
.L_x_2771:


//--------------------- .text._ZN7cutlass13device_kernelIN5flash11enable_sm90INS1_16FlashAttnFwdSm90INS1_25CollectiveMainloopFwdSm90ILi2EN4cute5tupleIJNS5_1CILi1EEES8_S8_EEENS6_IJNS7_ILi128EEESA_NS7_ILi256EEEEEELi256ENS_12float_e4m3_tEfNS_4arch4Sm90ELb1ELb0ELb0ELb1ELb0ELb1ELb0ELb1ELb1ELb0ELb0ELb0EEENS1_21CollectiveEpilogueFwdINS6_IJSA_SB_SA_EEES9_NS_10bfloat16_tESF_Li256ELb1ELb0ELb0ELb1EEENS1_36VarlenDynamicPersistentTileSchedulerILi128ELi128ELi256ELi128ELb0ELb0ELb1ELb1ELb1ELb1EEEEEEEEEvNT_6ParamsE --------------------------
	.section	.text._ZN7cutlass13device_kernelIN5flash11enable_sm90INS1_16FlashAttnFwdSm90INS1_25CollectiveMainloopFwdSm90ILi2EN4cute5tupleIJNS5_1CILi1EEES8_S8_EEENS6_IJNS7_ILi128EEESA_NS7_ILi256EEEEEELi256ENS_12float_e4m3_tEfNS_4arch4Sm90ELb1ELb0ELb0ELb1ELb0ELb1ELb0ELb1ELb1ELb0ELb0ELb0EEENS1_21CollectiveEpilogueFwdINS6_IJSA_SB_SA_EEES9_NS_10bfloat16_tESF_Li256ELb1ELb0ELb0ELb1EEENS1_36VarlenDynamicPersistentTileSchedulerILi128ELi128ELi256ELi128ELb0ELb0ELb1ELb1ELb1ELb1EEEEEEEEEvNT_6ParamsE,"ax",@progbits
	.align	128
.text._ZN7cutlass13device_kernelIN5flash11enable_sm90INS1_16FlashAttnFwdSm90INS1_25CollectiveMainloopFwdSm90ILi2EN4cute5tupleIJNS5_1CILi1EEES8_S8_EEENS6_IJNS7_ILi128EEESA_NS7_ILi256EEEEEELi256ENS_12float_e4m3_tEfNS_4arch4Sm90ELb1ELb0ELb0ELb1ELb0ELb1ELb0ELb1ELb1ELb0ELb0ELb0EEENS1_21CollectiveEpilogueFwdINS6_IJSA_SB_SA_EEES9_NS_10bfloat16_tESF_Li256ELb1ELb0ELb0ELb1EEENS1_36VarlenDynamicPersistentTileSchedulerILi128ELi128ELi256ELi128ELb0ELb0ELb1ELb1ELb1ELb1EEEEEEEEEvNT_6ParamsE:
        .type           _ZN7cutlass13device_kernelIN5flash11enable_sm90INS1_16FlashAttnFwdSm90INS1_25CollectiveMainloopFwdSm90ILi2EN4cute5tupleIJNS5_1CILi1EEES8_S8_EEENS6_IJNS7_ILi128EEESA_NS7_ILi256EEEEEELi256ENS_12float_e4m3_tEfNS_4arch4Sm90ELb1ELb0ELb0ELb1ELb0ELb1ELb0ELb1ELb1ELb0ELb0ELb0EEENS1_21CollectiveEpilogueFwdINS6_IJSA_SB_SA_EEES9_NS_10bfloat16_tESF_Li256ELb1ELb0ELb0ELb1EEENS1_36VarlenDynamicPersistentTileSchedulerILi128ELi128ELi256ELi128ELb0ELb0ELb1ELb1ELb1ELb1EEEEEEEEEvNT_6ParamsE,@function
        .size           _ZN7cutlass13device_kernelIN5flash11enable_sm90INS1_16FlashAttnFwdSm90INS1_25CollectiveMainloopFwdSm90ILi2EN4cute5tupleIJNS5_1CILi1EEES8_S8_EEENS6_IJNS7_ILi128EEESA_NS7_ILi256EEEEEELi256ENS_12float_e4m3_tEfNS_4arch4Sm90ELb1ELb0ELb0ELb1ELb0ELb1ELb0ELb1ELb1ELb0ELb0ELb0EEENS1_21CollectiveEpilogueFwdINS6_IJSA_SB_SA_EEES9_NS_10bfloat16_tESF_Li256ELb1ELb0ELb0ELb1EEENS1_36VarlenDynamicPersistentTileSchedulerILi128ELi128ELi256ELi128ELb0ELb0ELb1ELb1ELb1ELb1EEEEEEEEEvNT_6ParamsE,(.L_x_2772 - _ZN7cutlass13device_kernelIN5flash11enable_sm90INS1_16FlashAttnFwdSm90INS1_25CollectiveMainloopFwdSm90ILi2EN4cute5tupleIJNS5_1CILi1EEES8_S8_EEENS6_IJNS7_ILi128EEESA_NS7_ILi256EEEEEELi256ENS_12float_e4m3_tEfNS_4arch4Sm90ELb1ELb0ELb0ELb1ELb0ELb1ELb0ELb1ELb1ELb0ELb0ELb0EEENS1_21CollectiveEpilogueFwdINS6_IJSA_SB_SA_EEES9_NS_10bfloat16_tESF_Li256ELb1ELb0ELb0ELb1EEENS1_36VarlenDynamicPersistentTileSchedulerILi128ELi128ELi256ELi128ELb0ELb0ELb1ELb1ELb1ELb1EEEEEEEEEvNT_6ParamsE)
        .other          _ZN7cutlass13device_kernelIN5flash11enable_sm90INS1_16FlashAttnFwdSm90INS1_25CollectiveMainloopFwdSm90ILi2EN4cute5tupleIJNS5_1CILi1EEES8_S8_EEENS6_IJNS7_ILi128EEESA_NS7_ILi256EEEEEELi256ENS_12float_e4m3_tEfNS_4arch4Sm90ELb1ELb0ELb0ELb1ELb0ELb1ELb0ELb1ELb1ELb0ELb0ELb0EEENS1_21CollectiveEpilogueFwdINS6_IJSA_SB_SA_EEES9_NS_10bfloat16_tESF_Li256ELb1ELb0ELb0ELb1EEENS1_36VarlenDynamicPersistentTileSchedulerILi128ELi128ELi256ELi128ELb0ELb0ELb1ELb1ELb1ELb1EEEEEEEEEvNT_6ParamsE,@"STO_CUDA_ENTRY STV_DEFAULT"
_ZN7cutlass13device_kernelIN5flash11enable_sm90INS1_16FlashAttnFwdSm90INS1_25CollectiveMainloopFwdSm90ILi2EN4cute5tupleIJNS5_1CILi1EEES8_S8_EEENS6_IJNS7_ILi128EEESA_NS7_ILi256EEEEEELi256ENS_12float_e4m3_tEfNS_4arch4Sm90ELb1ELb0ELb0ELb1ELb0ELb1ELb0ELb1ELb1ELb0ELb0ELb0EEENS1_21CollectiveEpilogueFwdINS6_IJSA_SB_SA_EEES9_NS_10bfloat16_tESF_Li256ELb1ELb0ELb0ELb1EEENS1_36VarlenDynamicPersistentTileSchedulerILi128ELi128ELi256ELi128ELb0ELb0ELb1ELb1ELb1ELb1EEEEEEEEEvNT_6ParamsE:
        /* <DEDUP_REMOVED lines=27> */
.L_x_2172:
[----:B------:R-:W-:Y:S05]  /*01b0*/  BSYNC B0 ;  /* 0x0000000000007941 */ /* 0x000fea0003800000 */
.L_x_2171:
        /* <DEDUP_REMOVED lines=41> */
.L_x_2173:
        /* <DEDUP_REMOVED lines=22> */
.L_x_2174:
        /* <DEDUP_REMOVED lines=18> */
.L_x_2175:
        /* <DEDUP_REMOVED lines=22> */
.L_x_2176:
        /* <DEDUP_REMOVED lines=22> */
.L_x_2177:
        /* <DEDUP_REMOVED lines=8> */
.L_x_2180:
        /* <DEDUP_REMOVED lines=22> */
[----:B------:R-:W-:Y:S01]  /*0b70*/  ULOP3.LUT UR45, UR40, 0x1, URZ, 0xfc, !UPT ;  /* 0x00000001282d7892 */ /* 0x000fe2000f8efc3f */
[----:B------:R-:W-:Y:S01]  /*0b80*/  IMAD.MOV.U32 R237, RZ, RZ, RZ ;  /* 0x000000ffffed7224 */ /* 0x000fe200078e00ff */
[----:B------:R-:W-:Y:S01]  /*0b90*/  UMOV UR43, URZ ;  /* 0x0000003f002b7c82 */ /* 0x000fe20008000000 */
[----:B------:R-:W-:-:S08]  /*0ba0*/  IMAD.MOV.U32 R152, RZ, RZ, RZ ;  /* 0x000000ffff987224 */ /* 0x000fd000078e00ff */
[----:B------:R-:W-:Y:S01]  /*0bb0*/  UIADD3 UR44, UR44, 0x20400, URZ ;  /* 0x000204002c2c7890 */ /* 0x000fe2000fffe03f */
[----:B0-----:R-:W-:-:S05]  /*0bc0*/  VIADD R0, R0, 0xffffff80 ;  /* 0xffffff8000007836 */ /* 0x001fca0000000000 */
[----:B------:R-:W-:-:S04]  /*0bd0*/  SHF.R.S32.HI R3, RZ, 0x1f, R0 ;  /* 0x0000001fff037819 */ /* 0x000fc80000011400 */
[CC--:B------:R-:W-:Y:S02]  /*0be0*/  LEA.HI R5, R3.reuse, R0.reuse, RZ, 0x5 ;  /* 0x0000000003057211 */ /* 0x0c0fe400078f28ff */
[CC--:B------:R-:W-:Y:S02]  /*0bf0*/  LEA.HI R4, R3.reuse, R0.reuse, RZ, 0x4 ;  /* 0x0000000003047211 */ /* 0x0c0fe400078f20ff */
[----:B------:R-:W-:Y:S01]  /*0c00*/  LEA.HI R2, R3, R0, RZ, 0x7 ;  /* 0x0000000003027211 */ /* 0x000fe200078f38ff */
[----:B------:R-:W-:Y:S01]  /*0c10*/  IMAD.SHL.U32 R6, R5, 0x20, RZ ;  /* 0x0000002005067824 */ /* 0x000fe200078e00ff */
[----:B------:R-:W-:Y:S02]  /*0c20*/  LOP3.LUT R5, R4, 0x3fffff0, RZ, 0xc0, !PT ;  /* 0x03fffff004057812 */ /* 0x000fe400078ec0ff */
[----:B------:R-:W-:Y:S02]  /*0c30*/  LOP3.LUT R9, R2, 0xffffff80, RZ, 0xc0, !PT ;  /* 0xffffff8002097812 */ /* 0x000fe400078ec0ff */
[----:B------:R-:W-:Y:S01]  /*0c40*/  SHF.R.S32.HI R7, RZ, 0x4, R4 ;  /* 0x00000004ff077819 */ /* 0x000fe20000011404 */
[----:B------:R-:W-:Y:S01]  /*0c50*/  IMAD.IADD R5, R0, 0x1, -R5 ;  /* 0x0000000100057824 */ /* 0x000fe200078e0a05 */
[----:B------:R-:W-:Y:S01]  /*0c60*/  LOP3.LUT R6, R6, 0xfffffc00, RZ, 0xc0, !PT ;  /* 0xfffffc0006067812 */ /* 0x000fe200078ec0ff */
[----:B------:R-:W-:Y:S01]  /*0c70*/  IMAD.IADD R8, R0, 0x1, -R9 ;  /* 0x0000000100087824 */ /* 0x000fe200078e0a09 */
[----:B------:R-:W-:-:S02]  /*0c80*/  LEA.HI R4, R4, R7, RZ, 0x1 ;  /* 0x0000000704047211 */ /* 0x000fc400078f08ff */
[----:B------:R-:W-:Y:S01]  /*0c90*/  LEA.HI R22, R3, R0, RZ, 0x3 ;  /* 0x0000000003167211 */ /* 0x000fe200078f18ff */
[----:B------:R-:W-:Y:S01]  /*0ca0*/  IMAD R9, R5, 0x40, R6 ;  /* 0x0000004005097824 */ /* 0x000fe200078e0206 */
[----:B------:R-:W-:Y:S02]  /*0cb0*/  SHF.R.S32.HI R5, RZ, 0x7, R2 ;  /* 0x00000007ff057819 */ /* 0x000fe40000011402 */
[----:B------:R-:W-:Y:S02]  /*0cc0*/  LOP3.LUT R4, R4, 0x1ffffffe, RZ, 0xc0, !PT ;  /* 0x1ffffffe04047812 */ /* 0x000fe400078ec0ff */
[----:B------:R-:W-:Y:S02]  /*0cd0*/  LEA.HI R2, R2, R5, RZ, 0x1 ;  /* 0x0000000502027211 */ /* 0x000fe400078f08ff */
[----:B------:R-:W-:Y:S02]  /*0ce0*/  SHF.R.S32.HI R11, RZ, 0x1f, R8 ;  /* 0x0000001fff0b7819 */ /* 0x000fe40000011408 */
[----:B------:R-:W-:-:S02]  /*0cf0*/  IADD3 R4, R7, -R4, RZ ;  /* 0x8000000407047210 */ /* 0x000fc40007ffe0ff */
[----:B------:R-:W-:Y:S02]  /*0d00*/  LOP3.LUT R7, R22, 0xfffffff8, RZ, 0xc0, !PT ;  /* 0xfffffff816077812 */ /* 0x000fe400078ec0ff */
[----:B------:R-:W-:Y:S02]  /*0d10*/  LOP3.LUT R2, R2, 0x3fffffe, RZ, 0xc0, !PT ;  /* 0x03fffffe02027812 */ /* 0x000fe400078ec0ff */
[----:B------:R-:W-:Y:S01]  /*0d20*/  LEA.HI R6, R11, R8, RZ, 0x2 ;  /* 0x000000080b067211 */ /* 0x000fe200078f10ff */
[----:B------:R-:W-:Y:S01]  /*0d30*/  IMAD.IADD R7, R0, 0x1, -R7 ;  /* 0x0000000100077824 */ /* 0x000fe200078e0a07 */
[----:B------:R-:W-:Y:S01]  /*0d40*/  SHF.R.S32.HI R22, RZ, 0x3, R22 ;  /* 0x00000003ff167819 */ /* 0x000fe20000011416 */
[----:B------:R-:W-:Y:S01]  /*0d50*/  IMAD.IADD R2, R5, 0x1, -R2 ;  /* 0x0000000105027824 */ /* 0x000fe200078e0a02 */
[----:B------:R-:W-:Y:S01]  /*0d60*/  LEA.HI R3, R3, R0, RZ, 0x6 ;  /* 0x0000000003037211 */ /* 0x000fe200078f30ff */
[----:B------:R-:W-:Y:S01]  /*0d70*/  IMAD R0, R4, 0x8, R9 ;  /* 0x0000000804007824 */ /* 0x000fe200078e0209 */
[----:B------:R-:W-:Y:S01]  /*0d80*/  LOP3.LUT R5, R6, 0x7ffffffc, RZ, 0xc0, !PT ;  /* 0x7ffffffc06057812 */ /* 0x000fe200078ec0ff */
[C---:B------:R-:W-:Y:S01]  /*0d90*/  VIADD R234, R22.reuse, 0x20 ;  /* 0x0000002016ea7836 */ /* 0x040fe20000000000 */
[--C-:B------:R-:W-:Y:S01]  /*0da0*/  SHF.R.S32.HI R10, RZ, 0x2, R6.reuse ;  /* 0x00000002ff0a7819 */ /* 0x100fe20000011406 */
[C---:B------:R-:W-:Y:S01]  /*0db0*/  VIADD R233, R22.reuse, 0x40 ;  /* 0x0000004016e97836 */ /* 0x040fe20000000000 */
[----:B------:R-:W-:Y:S01]  /*0dc0*/  SHF.R.S32.HI R13, RZ, 0x1f, R6 ;  /* 0x0000001fff0d7819 */ /* 0x000fe20000011406 */
[----:B------:R0:W-:Y:S01]  /*0dd0*/  STL [R1+0x5c], R0 ;  /* 0x00005c0001007387 */ /* 0x0001e20000100800 */
[----:B------:R-:W-:Y:S01]  /*0de0*/  IADD3 R235, R22, 0x60, RZ ;  /* 0x0000006016eb7810 */ /* 0x000fe20007ffe0ff */
[----:B------:R-:W-:Y:S01]  /*0df0*/  IMAD.SHL.U32 R16, R7, 0x10, RZ ;  /* 0x0000001007107824 */ /* 0x000fe200078e00ff */
[----:B------:R-:W-:Y:S01]  /*0e00*/  LEA.HI R13, R13, R10, RZ, 0x3 ;  /* 0x0000000a0d0d7211 */ /* 0x000fe200078f18ff */
[----:B------:R-:W-:Y:S01]  /*0e10*/  IMAD.SHL.U32 R3, R3, 0x10, RZ ;  /* 0x0000001003037824 */ /* 0x000fe200078e00ff */
[----:B------:R-:W-:Y:S01]  /*0e20*/  LEA.HI R11, R11, R8, RZ, 0x5 ;  /* 0x000000080b0b7211 */ /* 0x000fe200078f28ff */
[----:B------:R-:W-:Y:S01]  /*0e30*/  IMAD.SHL.U32 R6, R233, 0x80, RZ ;  /* 0x00000080e9067824 */ /* 0x000fe200078e00ff */
[----:B------:R-:W-:Y:S01]  /*0e40*/  SHF.R.S32.HI R14, RZ, 0x1f, R235 ;  /* 0x0000001fff0e7819 */ /* 0x000fe200000114eb */
[----:B------:R-:W-:Y:S01]  /*0e50*/  IMAD.SHL.U32 R12, R235, 0x80, RZ ;  /* 0x00000080eb0c7824 */ /* 0x000fe200078e00ff */
[----:B------:R-:W-:Y:S01]  /*0e60*/  LOP3.LUT R13, R13, 0xfffffff8, RZ, 0xc0, !PT ;  /* 0xfffffff80d0d7812 */ /* 0x000fe200078ec0ff */
[----:B0-----:R-:W-:Y:S01]  /*0e70*/  IMAD.IADD R0, R8, 0x1, -R5 ;  /* 0x0000000108007824 */ /* 0x001fe200078e0a05 */
[----:B------:R-:W-:-:S02]  /*0e80*/  SHF.R.S32.HI R5, RZ, 0x1f, R234 ;  /* 0x0000001fff057819 */ /* 0x000fc400000114ea */
[----:B------:R-:W-:Y:S01]  /*0e90*/  SHF.R.S32.HI R8, RZ, 0x1f, R233 ;  /* 0x0000001fff087819 */ /* 0x000fe200000114e9 */
[----:B------:R-:W-:Y:S01]  /*0ea0*/  IMAD.IADD R10, R10, 0x1, -R13 ;  /* 0x000000010a0a7824 */ /* 0x000fe200078e0a0d */
[----:B------:R0:W-:Y:S01]  /*0eb0*/  STL [R1+0x38], R0 ;  /* 0x0000380001007387 */ /* 0x0001e20000100800 */
[----:B------:R-:W-:Y:S02]  /*0ec0*/  LEA.HI R4, R5, R234, RZ, 0x3 ;  /* 0x000000ea05047211 */ /* 0x000fe400078f18ff */
[----:B------:R-:W-:Y:S02]  /*0ed0*/  LEA.HI R8, R8, R233, RZ, 0x3 ;  /* 0x000000e908087211 */ /* 0x000fe400078f18ff */
[----:B------:R-:W-:Y:S01]  /*0ee0*/  LEA.HI R14, R14, R235, RZ, 0x3 ;  /* 0x000000eb0e0e7211 */ /* 0x000fe200078f18ff */
[----:B------:R-:W-:Y:S01]  /*0ef0*/  IMAD.SHL.U32 R4, R4, 0x80, RZ ;  /* 0x0000008004047824 */ /* 0x000fe200078e00ff */
[----:B------:R-:W-:Y:S01]  /*0f00*/  SHF.R.S32.HI R11, RZ, 0x5, R11 ;  /* 0x00000005ff0b7819 */ /* 0x000fe2000001140b */
[----:B------:R-:W-:Y:S01]  /*0f10*/  IMAD.SHL.U32 R8, R8, 0x80, RZ ;  /* 0x0000008008087824 */ /* 0x000fe200078e00ff */
[----:B------:R-:W-:Y:S01]  /*0f20*/  LOP3.LUT R9, R6, 0x380, RZ, 0xc0, !PT ;  /* 0x0000038006097812 */ /* 0x000fe200078ec0ff */
[----:B0-----:R-:W-:Y:S01]  /*0f30*/  IMAD.SHL.U32 R0, R234, 0x80, RZ ;  /* 0x00000080ea007824 */ /* 0x001fe200078e00ff */
[----:B------:R-:W-:Y:S01]  /*0f40*/  LOP3.LUT R21, R4, 0xfffffc00, RZ, 0xc0, !PT ;  /* 0xfffffc0004157812 */ /* 0x000fe200078ec0ff */
[----:B------:R-:W-:Y:S01]  /*0f50*/  IMAD.SHL.U32 R14, R14, 0x80, RZ ;  /* 0x000000800e0e7824 */ /* 0x000fe200078e00ff */
[----:B------:R-:W-:-:S02]  /*0f60*/  LEA R11, R11, R10, 0x4 ;  /* 0x0000000a0b0b7211 */ /* 0x000fc400078e20ff */
[----:B------:R-:W-:Y:S01]  /*0f70*/  LOP3.LUT R5, R0, 0x380, RZ, 0xc0, !PT ;  /* 0x0000038000057812 */ /* 0x000fe200078ec0ff */
[----:B------:R-:W-:Y:S01]  /*0f80*/  STL [R1+0x30], R21 ;  /* 0x0000301501007387 */ /* 0x000fe20000100800 */
[----:B------:R-:W-:Y:S02]  /*0f90*/  LOP3.LUT R20, R8, 0xfffffc00, RZ, 0xc0, !PT ;  /* 0xfffffc0008147812 */ /* 0x000fe400078ec0ff */
[----:B------:R-:W-:Y:S02]  /*0fa0*/  SHF.R.U32.HI R0, RZ, 0x3, R5 ;  /* 0x00000003ff007819 */ /* 0x000fe40000011605 */
[----:B------:R-:W-:Y:S01]  /*0fb0*/  LOP3.LUT R15, R5, 0x70, R16, 0xf8, !PT ;  /* 0x00000070050f7812 */ /* 0x000fe200078ef810 */
[----:B------:R-:W-:Y:S01]  /*0fc0*/  STL [R1+0x2c], R20 ;  /* 0x00002c1401007387 */ /* 0x000fe20000100800 */
[----:B------:R-:W-:Y:S02]  /*0fd0*/  LOP3.LUT R19, R14, 0xfffffc00, RZ, 0xc0, !PT ;  /* 0xfffffc000e137812 */ /* 0x000fe400078ec0ff */
[----:B------:R-:W-:Y:S01]  /*0fe0*/  LOP3.LUT R15, R21, R15, R0, 0xf6, !PT ;  /* 0x0000000f150f7212 */ /* 0x000fe200078ef600 */
[----:B------:R-:W-:Y:S01]  /*0ff0*/  IMAD R0, R2, 0x40, R11 ;  /* 0x0000004002007824 */ /* 0x000fe200078e020b */
[----:B------:R-:W-:Y:S01]  /*1000*/  LOP3.LUT R2, R3, 0xfffffc00, RZ, 0xc0, !PT ;  /* 0xfffffc0003027812 */ /* 0x000fe200078ec0ff */
[----:B------:R0:W-:Y:S01]  /*1010*/  STL [R1+0x28], R19 ;  /* 0x0000281301007387 */ /* 0x0001e20000100800 */
[----:B------:R-:W-:-:S02]  /*1020*/  LOP3.LUT R13, R12, 0x380, RZ, 0xc0, !PT ;  /* 0x000003800c0d7812 */ /* 0x000fc400078ec0ff */
[----:B------:R-:W-:Y:S01]  /*1030*/  SHF.R.U32.HI R5, RZ, 0x3, R9 ;  /* 0x00000003ff057819 */ /* 0x000fe20000011609 */
[----:B------:R-:W-:Y:S01]  /*1040*/  STL [R1+0x4], R25 ;  /* 0x0000041901007387 */ /* 0x000fe20000100800 */
[--C-:B------:R-:W-:Y:S02]  /*1050*/  LOP3.LUT R12, R9, 0x70, R16.reuse, 0xf8, !PT ;  /* 0x00000070090c7812 */ /* 0x100fe400078ef810 */
[----:B------:R-:W-:Y:S01]  /*1060*/  SHF.R.U32.HI R6, RZ, 0x3, R13 ;  /* 0x00000003ff067819 */ /* 0x000fe2000001160d */
[----:B------:R1:W-:Y:S01]  /*1070*/  STL [R1+0x3c], R0 ;  /* 0x00003c0001007387 */ /* 0x0003e20000100800 */
[----:B------:R-:W-:Y:S02]  /*1080*/  LOP3.LUT R13, R13, 0x70, R16, 0xf8, !PT ;  /* 0x000000700d0d7812 */ /* 0x000fe400078ef810 */
[----:B------:R-:W-:Y:S01]  /*1090*/  LOP3.LUT R5, R20, R12, R5, 0xf6, !PT ;  /* 0x0000000c14057212 */ /* 0x000fe200078ef605 */
[----:B------:R-:W-:Y:S01]  /*10a0*/  STL [R1+0x8], R26 ;  /* 0x0000081a01007387 */ /* 0x000fe20000100800 */
[----:B------:R-:W-:Y:S01]  /*10b0*/  LOP3.LUT R13, R19, R13, R6, 0xf6, !PT ;  /* 0x0000000d130d7212 */ /* 0x000fe200078ef606 */
[----:B0-----:R-:W-:Y:S01]  /*10c0*/  IMAD.SHL.U32 R19, R7, 0x8, RZ ;  /* 0x0000000807137824 */ /* 0x001fe200078e00ff */
[----:B------:R-:W-:Y:S01]  /*10d0*/  SHF.R.S32.HI R23, RZ, 0x1f, R22 ;  /* 0x0000001fff177819 */ /* 0x000fe20000011416 */
[----:B------:R-:W-:Y:S01]  /*10e0*/  STL [R1+0xc], R27 ;  /* 0x00000c1b01007387 */ /* 0x000fe20000100800 */
[----:B-1----:R-:W-:-:S02]  /*10f0*/  IMAD.SHL.U32 R0, R22, 0x80, RZ ;  /* 0x0000008016007824 */ /* 0x002fc400078e00ff */
[----:B------:R-:W-:Y:S01]  /*1100*/  IADD3 R236, R19, 0x40, RZ ;  /* 0x0000004013ec7810 */ /* 0x000fe20007ffe0ff */
[----:B------:R-:W-:Y:S02]  /*1110*/  STL [R1+0x10], RZ ;  /* 0x000010ff01007387 */ /* 0x000fe40000100800 */
[----:B------:R-:W-:-:S04]  /*1120*/  LOP3.LUT R4, R0, 0x380, RZ, 0xc0, !PT ;  /* 0x0000038000047812 */ /* 0x000fc800078ec0ff */
[----:B------:R-:W-:Y:S01]  /*1130*/  SHF.R.U32.HI R3, RZ, 0x3, R4 ;  /* 0x00000003ff037819 */ /* 0x000fe20000011604 */
[----:B------:R-:W-:Y:S01]  /*1140*/  STL [R1+0x14], R4 ;  /* 0x0000140401007387 */ /* 0x000fe20000100800 */
[----:B------:R-:W-:-:S03]  /*1150*/  LOP3.LUT R0, R4, 0x70, R16, 0xf8, !PT ;  /* 0x0000007004007812 */ /* 0x000fc600078ef810 */
[----:B------:R-:W-:Y:S04]  /*1160*/  STL [R1+0x1c], R2 ;  /* 0x00001c0201007387 */ /* 0x000fe80000100800 */
[----:B------:R0:W-:Y:S02]  /*1170*/  STL [R1+0x18], R3 ;  /* 0x0000180301007387 */ /* 0x0001e40000100800 */
[----:B0-----:R-:W-:Y:S01]  /*1180*/  LOP3.LUT R3, R2, R0, R3, 0xf6, !PT ;  /* 0x0000000002037212 */ /* 0x001fe200078ef603 */
[----:B------:R-:W-:-:S04]  /*1190*/  IMAD.IADD R2, R18, 0x1, R5 ;  /* 0x0000000112027824 */ /* 0x000fc800078e0205 */
[C---:B------:R-:W-:Y:S02]  /*11a0*/  IMAD.IADD R0, R18.reuse, 0x1, R3 ;  /* 0x0000000112007824 */ /* 0x040fe400078e0203 */
[----:B------:R-:W-:-:S03]  /*11b0*/  IMAD.IADD R3, R18, 0x1, R15 ;  /* 0x0000000112037824 */ /* 0x000fc600078e020f */
[----:B------:R0:W-:Y:S04]  /*11c0*/  STL [R1+0x34], R0 ;  /* 0x0000340001007387 */ /* 0x0001e80000100800 */
[----:B------:R1:W-:Y:S04]  /*11d0*/  STL [R1+0x58], R3 ;  /* 0x0000580301007387 */ /* 0x0003e80000100800 */
[----:B------:R1:W-:Y:S01]  /*11e0*/  STL [R1+0x54], R2 ;  /* 0x0000540201007387 */ /* 0x0003e20000100800 */
[----:B0-----:R-:W-:-:S05]  /*11f0*/  IMAD.IADD R0, R18, 0x1, R13 ;  /* 0x0000000112007824 */ /* 0x001fca00078e020d */
[----:B------:R1:W-:Y:S02]  /*1200*/  STL [R1+0x50], R0 ;  /* 0x0000500001007387 */ /* 0x0003e40000100800 */
.L_x_2404:
[----:B-1----:R-:W2:Y:S01]  /*1210*/  LDL.LU R0, [R1+0xc] ;  /* 0x00000c0001007983 */ /* 0x002ea20000300800 */
[----:B------:R-:W2:Y:S01]  /*1220*/  LDC.64 R2, c[0x0][0xc60] ;  /* 0x00031800ff027b82 */ /* 0x000ea20000000a00 */
[----:B------:R-:W-:Y:S05]  /*1230*/  YIELD ;  /* 0x0000000000007946 */ /* 0x000fea0003800000 */
[----:B------:R-:W-:Y:S01]  /*1240*/  ULDC.64 UR4, c[0x0][0xa28] ;  /* 0x00028a0000047ab9 */ /* 0x000fe20000000a00 */
[----:B------:R-:W-:Y:S01]  /*1250*/  ULDC.64 UR8, c[0x0][0xa18] ;  /* 0x0002860000087ab9 */ /* 0x000fe20000000a00 */
[----:B------:R-:W-:Y:S01]  /*1260*/  ISETP.NE.U32.AND P1, PT, RZ, UR4, PT ;  /* 0x00000004ff007c0c */ /* 0x000fe2000bf25070 */
[----:B------:R-:W-:Y:S01]  /*1270*/  ULDC.64 UR6, c[0x0][0xa08] ;  /* 0x0002820000067ab9 */ /* 0x000fe20000000a00 */
[----:B--2---:R-:W-:-:S05]  /*1280*/  IMAD.WIDE R2, R0, 0x4, R2 ;  /* 0x0000000400027825 */ /* 0x004fca00078e0202 */
[----:B0-----:R0:W2:Y:S01]  /*1290*/  LDG.E R0, desc[UR46][R2.64] ;  /* 0x0000002e02007981 */ /* 0x0010a2000c1e1900 */
[----:B------:R-:W-:Y:S01]  /*12a0*/  ISETP.NE.AND.EX P1, PT, RZ, UR5, PT, P1 ;  /* 0x00000005ff007c0c */ /* 0x000fe2000bf25310 */
[----:B----45:R-:W-:Y:S01]  /*12b0*/  IMAD.MOV.U32 R27, RZ, RZ, RZ ;  /* 0x000000ffff1b7224 */ /* 0x030fe200078e00ff */
[----:B------:R-:W-:-:S04]  /*12c0*/  ISETP.NE.U32.AND P0, PT, RZ, UR6, PT ;  /* 0x00000006ff007c0c */ /* 0x000fc8000bf05070 */
[----:B------:R-:W-:Y:S01]  /*12d0*/  ISETP.NE.AND.EX P0, PT, RZ, UR7, PT, P0 ;  /* 0x00000007ff007c0c */ /* 0x000fe2000bf05300 */
[----:B0-----:R-:W-:Y:S01]  /*12e0*/  IMAD.MOV.U32 R3, RZ, RZ, RZ ;  /* 0x000000ffff037224 */ /* 0x001fe200078e00ff */
[----:B--2---:R-:W-:Y:S01]  /*12f0*/  SHF.R.S32.HI R6, RZ, 0x1f, R0 ;  /* 0x0000001fff067819 */ /* 0x004fe20000011400 */
[----:B------:R-:W-:-:S04]  /*1300*/  IMAD.SHL.U32 R28, R0, 0x4, RZ ;  /* 0x00000004001c7824 */ /* 0x000fc800078e00ff */
[C---:B---3--:R-:W-:Y:S01]  /*1310*/  @P1 LEA R4, P2, R0.reuse, UR4, 0x2 ;  /* 0x0000000400041c11 */ /* 0x048fe2000f8410ff */
        /* <DEDUP_REMOVED lines=8> */
[----:B------:R-:W-:-:S02]  /*13a0*/  ISETP.NE.AND.EX P2, PT, RZ, UR9, PT, P2 ;  /* 0x00000009ff007c0c */ /* 0x000fc4000bf45320 */
[----:B------:R-:W-:Y:S01]  /*13b0*/  MOV R2, UR4 ;  /* 0x0000000400027c02 */ /* 0x000fe20008000f00 */
[----:B------:R-:W-:Y:S01]  /*13c0*/  ULDC.64 UR4, c[0x0][0x3f8] ;  /* 0x0000fe0000047ab9 */ /* 0x000fe20000000a00 */
[----:B------:R-:W-:-:S05]  /*13d0*/  IADD3.X R9, R29, UR7, RZ, P3, !PT ;  /* 0x000000071d097c10 */ /* 0x000fca0009ffe4ff */
[----:B------:R1:W5:Y:S04]  /*13e0*/  @P0 LDG.E R27, desc[UR46][R8.64] ;  /* 0x0000002e081b0981 */ /* 0x000368000c1e1900 */
[----:B0-----:R-:W-:-:S04]  /*13f0*/  @P2 IADD3 R6, P1, R28, UR8, RZ ;  /* 0x000000081c062c10 */ /* 0x001fc8000ff3e0ff */
[----:B------:R-:W-:-:S05]  /*1400*/  @P2 IADD3.X R7, R29, UR9, RZ, P1, !PT ;  /* 0x000000091d072c10 */ /* 0x000fca0008ffe4ff */
[----:B------:R-:W2:Y:S01]  /*1410*/  @P2 LDG.E R2, desc[UR46][R6.64] ;  /* 0x0000002e06022981 */ /* 0x000ea2000c1e1900 */
[----:B------:R-:W-:-:S03]  /*1420*/  UISETP.NE.U32.AND UP0, UPT, UR4, URZ, UPT ;  /* 0x0000003f0400728c */ /* 0x000fc6000bf05070 */
[----:B------:R-:W-:Y:S01]  /*1430*/  ULDC UR4, c[0x0][0x404] ;  /* 0x0001010000047ab9 */ /* 0x000fe20000000800 */
[----:B------:R-:W-:-:S03]  /*1440*/  UISETP.NE.AND.EX UP0, UPT, UR5, URZ, UPT, UP0 ;  /* 0x0000003f0500728c */ /* 0x000fc6000bf05300 */
[----:B------:R-:W-:Y:S01]  /*1450*/  ULDC UR5, c[0x0][0x2e0] ;  /* 0x0000b80000057ab9 */ /* 0x000fe20000000800 */
[----:B------:R-:W-:-:S04]  /*1460*/  USEL UR4, UR4, 0x1, UP0 ;  /* 0x0000000104047887 */ /* 0x000fc80008000000 */
[----:B------:R-:W-:-:S03]  /*1470*/  UIMAD UR4, UR4, UR5, URZ ;  /* 0x00000005040472a4 */ /* 0x000fc6000f8e023f */
[----:B------:R-:W-:-:S03]  /*1480*/  ULDC UR5, c[0x0][0x338] ;  /* 0x0000ce0000057ab9 */ /* 0x000fc60000000800 */
[----:B------:R-:W-:Y:S02]  /*1490*/  IMAD.U32 R26, RZ, RZ, UR4 ;  /* 0x00000004ff1a7e24 */ /* 0x000fe4000f8e00ff */
[----:B------:R-:W-:Y:S01]  /*14a0*/  IMAD.MOV.U32 R25, RZ, RZ, R0 ;  /* 0x000000ffff197224 */ /* 0x000fe200078e0000 */
[----:B--2---:R0:W-:Y:S01]  /*14b0*/  STL [R1+0xc], R2 ;  /* 0x00000c0201007387 */ /* 0x0041e20000100800 */
[----:B------:R-:W-:Y:S02]  /*14c0*/  IMAD.MOV.U32 R10, RZ, RZ, R2 ;  /* 0x000000ffff0a7224 */ /* 0x000fe400078e0002 */
[----:B0-----:R-:W-:Y:S01]  /*14d0*/  IMAD.U32 R2, RZ, RZ, UR5 ;  /* 0x00000005ff027e24 */ /* 0x001fe2000f8e00ff */
[----:B-1----:R-:W-:Y:S06]  /*14e0*/  @P2 BRA `(.L_x_2182) ;  /* 0x0000000000282947 */ /* 0x002fec0003800000 */
[----:B------:R-:W-:Y:S02]  /*14f0*/  ULDC.64 UR4, c[0x0][0xa00] ;  /* 0x0002800000047ab9 */ /* 0x000fe40000000a00 */
[----:B------:R-:W-:-:S04]  /*1500*/  ISETP.NE.U32.AND P1, PT, RZ, UR4, PT ;  /* 0x00000004ff007c0c */ /* 0x000fc8000bf25070 */
[----:B------:R-:W-:-:S13]  /*1510*/  ISETP.NE.AND.EX P1, PT, RZ, UR5, PT, P1 ;  /* 0x00000005ff007c0c */ /* 0x000fda000bf25310 */
[----:B------:R-:W-:Y:S05]  /*1520*/  @!P1 BRA `(.L_x_2182) ;  /* 0x0000000000189947 */ /* 0x000fea0003800000 */
[----:B------:R-:W0:Y:S02]  /*1530*/  LDC.64 R4, c[0x0][0xa00] ;  /* 0x00028000ff047b82 */ /* 0x000e240000000a00 */
[----:B0-----:R-:W-:-:S05]  /*1540*/  IMAD.WIDE R4, R25, 0x4, R4 ;  /* 0x0000000419047825 */ /* 0x001fca00078e0204 */
[----:B------:R-:W2:Y:S04]  /*1550*/  LDG.E R0, desc[UR46][R4.64] ;  /* 0x0000002e04007981 */ /* 0x000ea8000c1e1900 */
[----:B------:R-:W2:Y:S02]  /*1560*/  LDG.E R7, desc[UR46][R4.64+0x4] ;  /* 0x0000042e04077981 */ /* 0x000ea4000c1e1900 */
[----:B--2---:R-:W-:-:S05]  /*1570*/  IMAD.IADD R10, R7, 0x1, -R0 ;  /* 0x00000001070a7824 */ /* 0x004fca00078e0a00 */
[----:B------:R0:W-:Y:S02]  /*1580*/  STL [R1+0xc], R10 ;  /* 0x00000c0a01007387 */ /* 0x0001e40000100800 */
.L_x_2182:
[----:B------:R-:W2:Y:S01]  /*1590*/  LDL R12, [R1+0x4] ;  /* 0x00000400010c7983 */ /* 0x000ea20000100800 */
[----:B------:R-:W-:-:S03]  /*15a0*/  ULDC.64 UR4, c[0x0][0xa20] ;  /* 0x0002880000047ab9 */ /* 0x000fc60000000a00 */
[----:B------:R-:W3:Y:S01]  /*15b0*/  LDL R30, [R1+0x8] ;  /* 0x00000800011e7983 */ /* 0x000ee20000100800 */
[----:B------:R-:W-:-:S04]  /*15c0*/  ISETP.NE.U32.AND P1, PT, RZ, UR4, PT ;  /* 0x00000004ff007c0c */ /* 0x000fc8000bf25070 */
[----:B------:R-:W-:Y:S01]  /*15d0*/  ISETP.NE.AND.EX P1, PT, RZ, UR5, PT, P1 ;  /* 0x00000005ff007c0c */ /* 0x000fe2000bf25310 */
[----:B--2---:R1:W-:Y:S04]  /*15e0*/  STL [R1+0x48], R12 ;  /* 0x0000480c01007387 */ /* 0x0043e80000100800 */
[----:B---3--:R1:W-:Y:S08]  /*15f0*/  STL [R1+0x40], R30 ;  /* 0x0000401e01007387 */ /* 0x0083f00000100800 */
[----:B------:R-:W-:Y:S05]  /*1600*/  @!P1 BRA `(.L_x_2183) ;  /* 0x0000000000109947 */ /* 0x000fea0003800000 */
[----:B------:R-:W-:-:S04]  /*1610*/  IADD3 R4, P0, R28, UR4, RZ ;  /* 0x000000041c047c10 */ /* 0x000fc8000ff1e0ff */
[----:B------:R-:W-:-:S05]  /*1620*/  IADD3.X R5, R29, UR5, RZ, P0, !PT ;  /* 0x000000051d057c10 */ /* 0x000fca00087fe4ff */
[----:B------:R2:W5:Y:S01]  /*1630*/  LDG.E R26, desc[UR46][R4.64] ;  /* 0x0000002e041a7981 */ /* 0x000562000c1e1900 */
[----:B------:R-:W-:Y:S05]  /*1640*/  BRA `(.L_x_2184) ;  /* 0x0000000000107947 */ /* 0x000fea0003800000 */
.L_x_2183:
[----:B------:R-:W-:Y:S05]  /*1650*/  @!P0 BRA `(.L_x_2184) ;  /* 0x00000000000c8947 */ /* 0x000fea0003800000 */
[----:B------:R-:W2:Y:S04]  /*1660*/  LDG.E R5, desc[UR46][R8.64] ;  /* 0x0000002e08057981 */ /* 0x000ea8000c1e1900 */
[----:B------:R-:W2:Y:S02]  /*1670*/  LDG.E R26, desc[UR46][R8.64+0x4] ;  /* 0x0000042e081a7981 */ /* 0x000ea4000c1e1900 */
[----:B--2---:R-:W-:-:S07]  /*1680*/  IMAD.IADD R26, R26, 0x1, -R5 ;  /* 0x000000011a1a7824 */ /* 0x004fce00078e0a05 */
.L_x_2184:
[----:B------:R-:W-:Y:S02]  /*1690*/  ULDC.64 UR4, c[0x0][0xa10] ;  /* 0x0002840000047ab9 */ /* 0x000fe40000000a00 */
[----:B------:R-:W-:-:S04]  /*16a0*/  ISETP.NE.U32.AND P0, PT, RZ, UR4, PT ;  /* 0x00000004ff007c0c */ /* 0x000fc8000bf05070 */
[----:B------:R-:W-:Y:S01]  /*16b0*/  ISETP.NE.AND.EX P0, PT, RZ, UR5, PT, P0 ;  /* 0x00000005ff007c0c */ /* 0x000fe2000bf05300 */
[----:B------:R-:W-:-:S12]  /*16c0*/  ULDC.64 UR4, c[0x0][0xa30] ;  /* 0x00028c0000047ab9 */ /* 0x000fd80000000a00 */
[----:B--2---:R-:W2:Y:S02]  /*16d0*/  @P0 LDC.64 R4, c[0x0][0xa10] ;  /* 0x00028400ff040b82 */ /* 0x004ea40000000a00 */
[----:B--2---:R-:W-:-:S05]  /*16e0*/  @P0 IMAD.WIDE R4, R25, 0x4, R4 ;  /* 0x0000000419040825 */ /* 0x004fca00078e0204 */
[----:B------:R-:W2:Y:S04]  /*16f0*/  @P0 LDG.E R0, desc[UR46][R4.64] ;  /* 0x0000002e04000981 */ /* 0x000ea8000c1e1900 */
[----:B------:R-:W2:Y:S01]  /*1700*/  @P0 LDG.E R9, desc[UR46][R4.64+0x4] ;  /* 0x0000042e04090981 */ /* 0x000ea2000c1e1900 */
[----:B-----5:R-:W-:Y:S01]  /*1710*/  IADD3 R11, -R3, R26, RZ ;  /* 0x0000001a030b7210 */ /* 0x020fe20007ffe1ff */
[----:B------:R-:W-:Y:S01]  /*1720*/  IMAD.MOV.U32 R123, RZ, RZ, R26 ;  /* 0x000000ffff7b7224 */ /* 0x000fe200078e001a */
[----:B------:R-:W-:Y:S02]  /*1730*/  LEA R3, R12, 0xff, 0x7 ;  /* 0x000000ff0c037811 */ /* 0x000fe400078e38ff */
[----:B------:R-:W-:Y:S01]  /*1740*/  ISETP.NE.U32.AND P1, PT, RZ, UR4, PT ;  /* 0x00000004ff007c0c */ /* 0x000fe2000bf25070 */
[----:B------:R-:W-:-:S03]  /*1750*/  IMAD.MOV R110, RZ, RZ, -R11 ;  /* 0x000000ffff6e7224 */ /* 0x000fc600078e0a0b */
[----:B------:R-:W-:Y:S02]  /*1760*/  ISETP.NE.AND.EX P1, PT, RZ, UR5, PT, P1 ;  /* 0x00000005ff007c0c */ /* 0x000fe4000bf25310 */
[----:B------:R-:W-:-:S11]  /*1770*/  VIMNMX R110, RZ, R110, !PT ;  /* 0x0000006eff6e7248 */ /* 0x000fd60007fe0100 */
[----:B------:R-:W-:-:S04]  /*1780*/  @P1 IADD3 R6, P2, R28, UR4, RZ ;  /* 0x000000041c061c10 */ /* 0x000fc8000ff5e0ff */
[----:B------:R-:W-:-:S05]  /*1790*/  @P1 IADD3.X R7, R29, UR5, RZ, P2, !PT ;  /* 0x000000051d071c10 */ /* 0x000fca00097fe4ff */
[----:B------:R3:W5:Y:S01]  /*17a0*/  @P1 LDG.E R123, desc[UR46][R6.64] ;  /* 0x0000002e067b1981 */ /* 0x000762000c1e1900 */
[----:B--2---:R-:W-:-:S04]  /*17b0*/  @P0 IMAD.IADD R2, R9, 0x1, -R0 ;  /* 0x0000000109020824 */ /* 0x004fc800078e0a00 */
[----:B------:R-:W-:-:S04]  /*17c0*/  IMAD.IADD R8, R11, 0x1, R2 ;  /* 0x000000010b087824 */ /* 0x000fc800078e0202 */
[C---:B------:R-:W-:Y:S01]  /*17d0*/  VIADD R0, R8.reuse, 0x7f ;  /* 0x0000007f08007836 */ /* 0x040fe20000000000 */
[----:B------:R-:W-:Y:S01]  /*17e0*/  IADD3 R4, R8, R3, -R10 ;  /* 0x0000000308047210 */ /* 0x000fe20007ffe80a */
[----:B------:R3:W-:Y:S03]  /*17f0*/  STL [R1+0x20], R8 ;  /* 0x0000200801007387 */ /* 0x0007e60000100800 */
[----:B------:R-:W-:Y:S02]  /*1800*/  SHF.R.S32.HI R3, RZ, 0x1f, R0 ;  /* 0x0000001fff037819 */ /* 0x000fe40000011400 */
[----:B------:R-:W-:Y:S02]  /*1810*/  SHF.R.S32.HI R5, RZ, 0x1f, R4 ;  /* 0x0000001fff057819 */ /* 0x000fe40000011404 */
[----:B------:R-:W-:Y:S02]  /*1820*/  LEA.HI R3, R3, R0, RZ, 0x7 ;  /* 0x0000000003037211 */ /* 0x000fe400078f38ff */
[----:B------:R-:W-:-:S02]  /*1830*/  LEA.HI R5, R5, R4, RZ, 0x7 ;  /* 0x0000000405057211 */ /* 0x000fc400078f38ff */
[----:B------:R-:W-:Y:S02]  /*1840*/  SHF.R.S32.HI R133, RZ, 0x7, R3 ;  /* 0x00000007ff857819 */ /* 0x000fe40000011403 */
[----:B------:R-:W-:-:S04]  /*1850*/  SHF.R.S32.HI R0, RZ, 0x7, R5 ;  /* 0x00000007ff007819 */ /* 0x000fc80000011405 */
[----:B------:R-:W-:-:S05]  /*1860*/  VIMNMX R0, R133, R0, PT ;  /* 0x0000000085007248 */ /* 0x000fca0003fe0100 */
[----:B------:R-:W-:-:S05]  /*1870*/  IMAD R3, R0, 0x80, -R11 ;  /* 0x0000008000037824 */ /* 0x000fca00078e0a0b */
        /* <DEDUP_REMOVED lines=10> */
[----:B---3--:R-:W-:Y:S05]  /*1920*/  @!P1 BRA `(.L_x_2185) ;  /* 0x000000a400889947 */ /* 0x008fea0003800000 */
        /* <DEDUP_REMOVED lines=8> */
[----:B------:R2:W3:Y:S01]  /*19b0*/  LDC.64 R14, c[0x4][R0] ;  /* 0x01000000000e7b82 */ /* 0x0004e20000000a00 */
[----:B------:R-:W-:Y:S01]  /*19c0*/  IMAD.U32 R5, RZ, RZ, UR5 ;  /* 0x00000005ff057e24 */ /* 0x000fe2000f8e00ff */
[----:B------:R-:W-:Y:S01]  /*19d0*/  ULDC.64 UR4, c[0x4][0xc8] ;  /* 0x0100320000047ab9 */ /* 0x000fe20000000a00 */
[----:B0-----:R-:W-:Y:S01]  /*19e0*/  IMAD.U32 R10, RZ, RZ, UR6 ;  /* 0x00000006ff0a7e24 */ /* 0x001fe2000f8e00ff */
[----:B-1----:R-:W-:Y:S01]  /*19f0*/  MOV R12, 0x1 ;  /* 0x00000001000c7802 */ /* 0x002fe20000000f00 */
[----:B------:R-:W-:Y:S02]  /*1a00*/  IMAD.U32 R6, RZ, RZ, UR4 ;  /* 0x00000004ff067e24 */ /* 0x000fe4000f8e00ff */
[----:B------:R-:W-:-:S02]  /*1a10*/  IMAD.U32 R7, RZ, RZ, UR5 ;  /* 0x00000005ff077e24 */ /* 0x000fc4000f8e00ff */
[----:B------:R-:W-:Y:S02]  /*1a20*/  IMAD.U32 R11, RZ, RZ, UR7 ;  /* 0x00000007ff0b7e24 */ /* 0x000fe4000f8e00ff */
[----:B------:R-:W-:Y:S02]  /*1a30*/  IMAD.MOV.U32 R8, RZ, RZ, 0x70 ;  /* 0x00000070ff087424 */ /* 0x000fe400078e00ff */
[----:B--2---:R-:W-:-:S07]  /*1a40*/  IMAD.MOV.U32 R13, RZ, RZ, RZ ;  /* 0x000000ffff0d7224 */ /* 0x004fce00078e00ff */
[----:B------:R-:W-:-:S07]  /*1a50*/  LEPC R20, `(.L_x_2187) ;  /* 0x000000001014794e */ /* 0x000fce0000000000 */
[----:B---3-5:R-:W-:Y:S05]  /*1a60*/  CALL.ABS.NOINC R14 ;  /* 0x000000000e007343 */ /* 0x028fea0003c00000 */
.L_x_2187:
[----:B------:R-:W-:Y:S05]  /*1a70*/  BSYNC B6 ;  /* 0x0000000000067941 */ /* 0x000fea0003800000 */
.L_x_2186:
        /* <DEDUP_REMOVED lines=12> */
[----:B------:R-:W-:Y:S01]  /*1b40*/  MOV R11, UR7 ;  /* 0x00000007000b7c02 */ /* 0x000fe20008000f00 */
[----:B------:R-:W-:Y:S02]  /*1b50*/  IMAD.U32 R6, RZ, RZ, UR4 ;  /* 0x00000004ff067e24 */ /* 0x000fe4000f8e00ff */
[----:B------:R-:W-:-:S02]  /*1b60*/  IMAD.U32 R7, RZ, RZ, UR5 ;  /* 0x00000005ff077e24 */ /* 0x000fc4000f8e00ff */
[----:B------:R-:W-:Y:S02]  /*1b70*/  IMAD.MOV.U32 R8, RZ, RZ, 0x70 ;  /* 0x00000070ff087424 */ /* 0x000fe400078e00ff */
[----:B-1----:R-:W-:Y:S02]  /*1b80*/  IMAD.MOV.U32 R12, RZ, RZ, 0x1 ;  /* 0x00000001ff0c7424 */ /* 0x002fe400078e00ff */
[----:B--2---:R-:W-:-:S07]  /*1b90*/  IMAD.MOV.U32 R13, RZ, RZ, RZ ;  /* 0x000000ffff0d7224 */ /* 0x004fce00078e00ff */
[----:B------:R-:W-:-:S07]  /*1ba0*/  LEPC R20, `(.L_x_2189) ;  /* 0x000000001014794e */ /* 0x000fce0000000000 */
[----:B---3-5:R-:W-:Y:S05]  /*1bb0*/  CALL.ABS.NOINC R14 ;  /* 0x000000000e007343 */ /* 0x028fea0003c00000 */
.L_x_2189:
[----:B------:R-:W-:Y:S05]  /*1bc0*/  BSYNC B6 ;  /* 0x0000000000067941 */ /* 0x000fea0003800000 */
.L_x_2188:
[----:B------:R-:W-:Y:S01]  /*1bd0*/  ULDC.64 UR4, c[0x0][0x9f8] ;  /* 0x00027e0000047ab9 */ /* 0x000fe20000000a00 */
[----:B------:R-:W2:Y:S01]  /*1be0*/  LDL R14, [R1+0x14] ;  /* 0x00001400010e7983 */ /* 0x000ea20000100800 */
[----:B------:R-:W-:Y:S01]  /*1bf0*/  ISETP.NE.U32.AND P0, PT, RZ, UR4, PT ;  /* 0x00000004ff007c0c */ /* 0x000fe2000bf05070 */
[----:B------:R-:W3:Y:S08]  /*1c00*/  LDC R0, c[0x0][0x428] ;  /* 0x00010a00ff007b82 */ /* 0x000ef00000000800 */
[----:B------:R-:W4:Y:S01]  /*1c10*/  LDC.64 R102, c[0x0][0x2f0] ;  /* 0x0000bc00ff667b82 */ /* 0x000f220000000a00 */
[----:B------:R-:W-:Y:S01]  /*1c20*/  ISETP.NE.AND.EX P0, PT, RZ, UR5, PT, P0 ;  /* 0x00000005ff007c0c */ /* 0x000fe2000bf05300 */
[----:B------:R-:W2:Y:S01]  /*1c30*/  LDL R36, [R1+0x18] ;  /* 0x0000180001247983 */ /* 0x000ea20000100800 */
[----:B------:R-:W-:Y:S01]  /*1c40*/  IMAD.IADD R45, R27, 0x1, R26 ;  /* 0x000000011b2d7824 */ /* 0x000fe200078e021a */
[----:B------:R-:W-:-:S02]  /*1c50*/  ULDC.64 UR6, c[0x0][0xa08] ;  /* 0x0002820000067ab9 */ /* 0x000fc40000000a00 */
[----:B------:R-:W2:Y:S01]  /*1c60*/  LDL R34, [R1+0x1c] ;  /* 0x00001c0001227983 */ /* 0x000ea20000100800 */
[----:B------:R-:W-:Y:S01]  /*1c70*/  IMAD.MOV.U32 R3, RZ, RZ, R30 ;  /* 0x000000ffff037224 */ /* 0x000fe200078e001e */
[----:B------:R-:W0:Y:S02]  /*1c80*/  LDC.64 R116, c[0x0][0x3d8] ;  /* 0x0000f600ff747b82 */ /* 0x000e240000000a00 */
[----:B------:R-:W2:Y:S04]  /*1c90*/  LDL R31, [R1+0x2c] ;  /* 0x00002c00011f7983 */ /* 0x000ea80000100800 */
[----:B------:R-:W-:Y:S01]  /*1ca0*/  @P0 IADD3 R4, P1, R28, UR4, RZ ;  /* 0x000000041c040c10 */ /* 0x000fe2000ff3e0ff */
[----:B------:R-:W2:Y:S01]  /*1cb0*/  LDL R33, [R1+0x30] ;  /* 0x0000300001217983 */ /* 0x000ea20000100800 */
[----:B------:R-:W1:Y:S02]  /*1cc0*/  LDC R37, c[0x0][0x3d4] ;  /* 0x0000f500ff257b82 */ /* 0x000e640000000800 */
[----:B------:R-:W-:Y:S01]  /*1cd0*/  @P0 IADD3.X R5, R29, UR5, RZ, P1, !PT ;  /* 0x000000051d050c10 */ /* 0x000fe20008ffe4ff */
[----:B------:R-:W2:Y:S01]  /*1ce0*/  LDL R15, [R1+0x28] ;  /* 0x00002800010f7983 */ /* 0x000ea20000100800 */
[----:B------:R-:W0:Y:S01]  /*1cf0*/  S2R R20, SR_TID.X ;  /* 0x0000000000147919 */ /* 0x000e220000002100 */
[----:B------:R-:W-:Y:S01]  /*1d00*/  SHF.R.S32.HI R39, RZ, 0x1f, R45 ;  /* 0x0000001fff277819 */ /* 0x000fe2000001142d */
[----:B------:R-:W-:Y:S01]  /*1d10*/  ULDC.64 UR4, c[0x0][0x2f8] ;  /* 0x0000be0000047ab9 */ /* 0x000fe20000000a00 */
[----:B------:R4:W2:Y:S01]  /*1d20*/  @P0 LDG.E R25, desc[UR46][R4.64] ;  /* 0x0000002e04190981 */ /* 0x0008a2000c1e1900 */
[----:B---3--:R-:W-:-:S02]  /*1d30*/  ISETP.NE.AND P0, PT, R0, 0x1, PT ;  /* 0x000000010000780c */ /* 0x008fc40003f05270 */
[-C--:B----4-:R-:W-:Y:S02]  /*1d40*/  IMAD R6, R39, R102.reuse, RZ ;  /* 0x0000006627067224 */ /* 0x090fe400078e02ff */
[----:B------:R-:W-:-:S09]  /*1d50*/  IMAD.WIDE.U32 R4, R45, R102, RZ ;  /* 0x000000662d047225 */ /* 0x000fd200078e00ff */
[----:B------:R-:W3:Y:S08]  /*1d60*/  @P0 LDC R0, c[0x0][0x42c] ;  /* 0x00010b00ff000b82 */ /* 0x000ef00000000800 */
[----:B------:R-:W4:Y:S01]  /*1d70*/  @P0 LDC R7, c[0x0][0x430] ;  /* 0x00010c00ff070b82 */ /* 0x000f220000000800 */
[----:B0-----:R-:W-:Y:S01]  /*1d80*/  SHF.R.U32.HI R32, RZ, 0x7, R20 ;  /* 0x00000007ff207819 */ /* 0x001fe20000011614 */
[----:B---3--:R-:W-:-:S05]  /*1d90*/  @P0 IMAD.HI.U32 R0, R30, R0, RZ ;  /* 0x000000001e000227 */ /* 0x008fca00078e00ff */
[----:B----4-:R-:W-:Y:S01]  /*1da0*/  @P0 SHF.R.U32.HI R3, RZ, R7, R0 ;  /* 0x00000007ff030219 */ /* 0x010fe20000011600 */
[----:B------:R-:W-:Y:S01]  /*1db0*/  IMAD R7, R45, R103, R6 ;  /* 0x000000672d077224 */ /* 0x000fe200078e0206 */
[----:B------:R-:W-:Y:S02]  /*1dc0*/  ISETP.NE.U32.AND P0, PT, RZ, UR6, PT ;  /* 0x00000006ff007c0c */ /* 0x000fe4000bf05070 */
[----:B------:R-:W-:Y:S01]  /*1dd0*/  SHF.R.S32.HI R8, RZ, 0x1f, R3 ;  /* 0x0000001fff087819 */ /* 0x000fe20000011403 */
[----:B------:R-:W-:Y:S01]  /*1de0*/  IMAD.IADD R5, R5, 0x1, R7 ;  /* 0x0000000105057824 */ /* 0x000fe200078e0207 */
[----:B------:R-:W-:Y:S02]  /*1df0*/  ISETP.NE.AND.EX P0, PT, RZ, UR7, PT, P0 ;  /* 0x00000007ff007c0c */ /* 0x000fe4000bf05300 */
[----:B------:R-:W-:Y:S01]  /*1e00*/  ISETP.NE.AND P6, PT, R32, 0x1, PT ;  /* 0x000000012000780c */ /* 0x000fe20003fc5270 */
[----:B------:R-:W-:Y:S02]  /*1e10*/  IMAD R6, R8, UR4, RZ ;  /* 0x0000000408067c24 */ /* 0x000fe4000f8e02ff */
[----:B------:R-:W-:-:S04]  /*1e20*/  IMAD.WIDE.U32 R4, R3, UR4, R4 ;  /* 0x0000000403047c25 */ /* 0x000fc8000f8e0004 */
[----:B------:R-:W-:Y:S01]  /*1e30*/  IMAD R7, R3, UR5, R6 ;  /* 0x0000000503077c24 */ /* 0x000fe2000f8e0206 */
[----:B------:R-:W-:-:S03]  /*1e40*/  ULDC.64 UR4, c[0x0][0x300] ;  /* 0x0000c00000047ab9 */ /* 0x000fc60000000a00 */
[----:B------:R-:W-:Y:S01]  /*1e50*/  IMAD.IADD R5, R5, 0x1, R7 ;  /* 0x0000000105057824 */ /* 0x000fe200078e0207 */
[----:B------:R-:W-:Y:S01]  /*1e60*/  SHF.R.S32.HI R17, RZ, 0x1f, R16 ;  /* 0x0000001fff117819 */ /* 0x000fe20000011410 */
[----:B------:R-:W0:Y:S01]  /*1e70*/  LDC.64 R6, c[0x0][0x3e8] ;  /* 0x0000fa00ff067b82 */ /* 0x000e220000000a00 */
[----:B-1----:R-:W-:Y:S01]  /*1e80*/  ISETP.GE.AND P2, PT, R16, R37, PT ;  /* 0x000000251000720c */ /* 0x002fe20003f46270 */
[----:B------:R-:W-:Y:S02]  /*1e90*/  IMAD.SHL.U32 R27, R233, 0x80, RZ ;  /* 0x00000080e91b7824 */ /* 0x000fe400078e00ff */
[----:B------:R-:W-:-:S03]  /*1ea0*/  IMAD.SHL.U32 R28, R234, 0x80, RZ ;  /* 0x00000080ea1c7824 */ /* 0x000fc600078e00ff */
[----:B------:R-:W-:-:S04]  /*1eb0*/  LOP3.LUT R27, R27, 0x380, RZ, 0xc0, !PT ;  /* 0x000003801b1b7812 */ /* 0x000fc800078ec0ff */
[----:B------:R-:W-:Y:S02]  /*1ec0*/  SHF.R.U32.HI R21, RZ, 0x3, R27 ;  /* 0x00000003ff157819 */ /* 0x000fe4000001161b */
[----:B------:R-:W-:Y:S02]  /*1ed0*/  LOP3.LUT R28, R28, 0x380, RZ, 0xc0, !PT ;  /* 0x000003801c1c7812 */ /* 0x000fe400078ec0ff */
[----:B------:R-:W-:Y:S01]  /*1ee0*/  SHF.L.U64.HI R93, R102, 0x5, R103 ;  /* 0x00000005665d7819 */ /* 0x000fe20000010267 */
[----:B0-----:R-:W-:-:S04]  /*1ef0*/  IMAD R12, R23, R6, RZ ;  /* 0x00000006170c7224 */ /* 0x001fc800078e02ff */
[C---:B------:R-:W-:Y:S02]  /*1f00*/  IMAD R89, R22.reuse, R7, R12 ;  /* 0x0000000716597224 */ /* 0x040fe400078e020c */
[----:B------:R-:W-:Y:S01]  /*1f10*/  IMAD.WIDE.U32 R12, R22, R6, R16 ;  /* 0x00000006160c7225 */ /* 0x000fe200078e0010 */
[----:B------:R-:W-:Y:S02]  /*1f20*/  SHF.L.U32 R92, R102, 0x5, RZ ;  /* 0x00000005665c7819 */ /* 0x000fe400000006ff */
[----:B-----5:R-:W-:Y:S01]  /*1f30*/  SHF.R.S32.HI R29, RZ, 0x1f, R123 ;  /* 0x0000001fff1d7819 */ /* 0x020fe2000001147b */
[----:B------:R-:W-:Y:S01]  /*1f40*/  IMAD.SHL.U32 R26, R235, 0x80, RZ ;  /* 0x00000080eb1a7824 */ /* 0x000fe200078e00ff */
[----:B------:R-:W-:Y:S01]  /*1f50*/  MOV R88, R12 ;  /* 0x0000000c00587202 */ /* 0x000fe20000000f00 */
[----:B------:R-:W-:-:S03]  /*1f60*/  IMAD.WIDE.U32 R46, R22, R102, R92 ;  /* 0x00000066162e7225 */ /* 0x000fc600078e005c */
[----:B------:R-:W-:Y:S01]  /*1f70*/  LOP3.LUT R26, R26, 0x380, RZ, 0xc0, !PT ;  /* 0x000003801a1a7812 */ /* 0x000fe200078ec0ff */
[----:B------:R-:W-:Y:S01]  /*1f80*/  IMAD.WIDE.U32 R42, R22, R102, R16 ;  /* 0x00000066162a7225 */ /* 0x000fe200078e0010 */
[----:B------:R-:W-:-:S03]  /*1f90*/  IADD3 R109, P1, R92, R46, RZ ;  /* 0x0000002e5c6d7210 */ /* 0x000fc60007f3e0ff */
[----:B------:R-:W-:Y:S01]  /*1fa0*/  IMAD R30, R29, R116, RZ ;  /* 0x000000741d1e7224 */ /* 0x000fe200078e02ff */
[----:B------:R-:W-:Y:S01]  /*1fb0*/  SHF.R.U32.HI R20, RZ, 0x3, R26 ;  /* 0x00000003ff147819 */ /* 0x000fe2000001161a */
[----:B------:R-:W-:Y:S01]  /*1fc0*/  IMAD.SHL.U32 R122, R37, 0x2, RZ ;  /* 0x00000002257a7824 */ /* 0x000fe200078e00ff */
[----:B------:R-:W-:Y:S01]  /*1fd0*/  SHF.L.U64.HI R115, R6, 0x7, R7 ;  /* 0x0000000706737819 */ /* 0x000fe20000010207 */
[----:B------:R-:W-:Y:S01]  /*1fe0*/  VIADD R129, R32, 0x8 ;  /* 0x0000000820817836 */ /* 0x000fe20000000000 */
[C---:B------:R-:W-:Y:S01]  /*1ff0*/  SHF.L.U64.HI R111, R102.reuse, 0x6, R103 ;  /* 0x00000006666f7819 */ /* 0x040fe20000010267 */
[----:B------:R-:W-:Y:S01]  /*2000*/  IMAD.SHL.U32 R132, R102, 0x80, RZ ;  /* 0x0000008066847824 */ /* 0x000fe200078e00ff */
[----:B--2---:R-:W-:Y:S02]  /*2010*/  SHF.R.S32.HI R0, RZ, 0x1f, R25 ;  /* 0x0000001fff007819 */ /* 0x004fe40000011419 */
        /* <DEDUP_REMOVED lines=25> */
[----:B------:R-:W-:Y:S01]  /*21b0*/  SEL R3, R37, RZ, P2 ;  /* 0x000000ff25037207 */ /* 0x000fe20001000000 */
[----:B------:R-:W-:-:S04]  /*21c0*/  IMAD.WIDE.U32 R8, R22, R6, R8 ;  /* 0x0000000616087225 */ /* 0x000fc800078e0008 */
[----:B------:R-:W-:Y:S02]  /*21d0*/  IMAD.IADD R3, R16, 0x1, R3 ;  /* 0x0000000110037824 */ /* 0x000fe400078e0203 */
[----:B------:R-:W-:-:S03]  /*21e0*/  IMAD.MOV.U32 R90, RZ, RZ, R8 ;  /* 0x000000ffff5a7224 */ /* 0x000fc600078e0008 */
[----:B------:R-:W-:-:S04]  /*21f0*/  SHF.R.S32.HI R8, RZ, 0x1f, R3 ;  /* 0x0000001fff087819 */ /* 0x000fc80000011403 */
[CC--:B------:R-:W-:Y:S02]  /*2200*/  LEA.HI R41, R8.reuse, R3.reuse, RZ, 0x4 ;  /* 0x0000000308297211 */ /* 0x0c0fe400078f20ff */
[----:B------:R-:W-:-:S05]  /*2210*/  LEA.HI R3, R8, R3, RZ, 0x7 ;  /* 0x0000000308037211 */ /* 0x000fca00078f38ff */
[----:B------:R-:W-:Y:S01]  /*2220*/  IMAD.SHL.U32 R8, R3, 0x80, RZ ;  /* 0x0000008003087824 */ /* 0x000fe200078e00ff */
[--C-:B------:R-:W-:Y:S02]  /*2230*/  LOP3.LUT R3, R14, 0x70, R41.reuse, 0xf8, !PT ;  /* 0x000000700e037812 */ /* 0x100fe400078ef829 */
[--C-:B------:R-:W-:Y:S02]  /*2240*/  LOP3.LUT R14, R27, 0x70, R41.reuse, 0xf8, !PT ;  /* 0x000000701b0e7812 */ /* 0x100fe400078ef829 */
[----:B------:R-:W-:Y:S02]  /*2250*/  LOP3.LUT R8, R8, 0xffffc000, RZ, 0xc0, !PT ;  /* 0xffffc00008087812 */ /* 0x000fe400078ec0ff */
[----:B------:R-:W-:Y:S02]  /*2260*/  LOP3.LUT R3, R3, R36, RZ, 0x3c, !PT ;  /* 0x0000002403037212 */ /* 0x000fe400078e3cff */
[----:B------:R-:W-:Y:S02]  /*2270*/  LOP3.LUT R119, R14, R21, RZ, 0x3c, !PT ;  /* 0x000000150e777212 */ /* 0x000fe400078e3cff */
[----:B------:R-:W-:Y:S01]  /*2280*/  IADD3 R121, R3, R8, R34 ;  /* 0x0000000803797210 */ /* 0x000fe20007ffe022 */
[----:B------:R-:W-:Y:S01]  /*2290*/  IMAD R3, R23, R102, RZ ;  /* 0x0000006617037224 */ /* 0x000fe200078e02ff */
[----:B------:R-:W-:-:S02]  /*22a0*/  LOP3.LUT R12, R28, 0x70, R41, 0xf8, !PT ;  /* 0x000000701c0c7812 */ /* 0x000fc400078ef829 */
[-C--:B------:R-:W-:Y:S01]  /*22b0*/  IADD3 R119, R119, R8.reuse, R31 ;  /* 0x0000000877777210 */ /* 0x080fe20007ffe01f */
[C---:B------:R-:W-:Y:S01]  /*22c0*/  IMAD R31, R22.reuse, R103, R3 ;  /* 0x00000067161f7224 */ /* 0x040fe200078e0203 */
[----:B------:R-:W-:Y:S01]  /*22d0*/  IADD3 R44, P0, R22, R45, RZ ;  /* 0x0000002d162c7210 */ /* 0x000fe20007f1e0ff */
[----:B------:R-:W-:Y:S01]  /*22e0*/  IMAD.IADD R91, R9, 0x1, R89 ;  /* 0x00000001095b7824 */ /* 0x000fe200078e0259 */
[----:B------:R-:W-:Y:S01]  /*22f0*/  LOP3.LUT R9, R12, R25, RZ, 0x3c, !PT ;  /* 0x000000190c097212 */ /* 0x000fe200078e3cff */
[----:B------:R-:W-:Y:S01]  /*2300*/  IMAD.IADD R3, R31, 0x1, R47 ;  /* 0x000000011f037824 */ /* 0x000fe200078e022f */
[----:B------:R-:W-:Y:S01]  /*2310*/  IADD3 R34, R101, R35, RZ ;  /* 0x0000002365227210 */ /* 0x000fe20007ffe0ff */
[----:B------:R-:W-:Y:S01]  /*2320*/  IMAD.IADD R89, R89, 0x1, R13 ;  /* 0x0000000159597824 */ /* 0x000fe200078e020d */
[----:B------:R-:W-:Y:S01]  /*2330*/  LOP3.LUT R13, R26, 0x70, R41, 0xf8, !PT ;  /* 0x000000701a0d7812 */ /* 0x000fe200078ef829 */
[----:B------:R-:W-:Y:S01]  /*2340*/  IMAD.X R45, R23, 0x1, R39, P0 ;  /* 0x00000001172d7824 */ /* 0x000fe200000e0627 */
[----:B------:R-:W-:Y:S01]  /*2350*/  IADD3 R120, R9, R8, R33 ;  /* 0x0000000809787210 */ /* 0x000fe20007ffe021 */
[C---:B------:R-:W-:Y:S01]  /*2360*/  IMAD R33, R123.reuse, R117, R30 ;  /* 0x000000757b217224 */ /* 0x040fe200078e021e */
[----:B------:R-:W-:Y:S01]  /*2370*/  IADD3 R35, P0, R100, R42, RZ ;  /* 0x0000002a64237210 */ /* 0x000fe20007f1e0ff */
[----:B------:R-:W-:Y:S01]  /*2380*/  IMAD.WIDE.U32 R96, R123, R116, R4 ;  /* 0x000000747b607225 */ /* 0x000fe200078e0004 */
[----:B------:R-:W-:-:S03]  /*2390*/  P2R R0, PR, RZ, 0x4 ;  /* 0x00000004ff007803 */ /* 0x000fc60000000000 */
[----:B------:R-:W-:Y:S01]  /*23a0*/  IMAD R4, R29, R6, RZ ;  /* 0x000000061d047224 */ /* 0x000fe200078e02ff */
[----:B------:R-:W-:Y:S01]  /*23b0*/  IADD3.X R29, R3, R93, RZ, P1, !PT ;  /* 0x0000005d031d7210 */ /* 0x000fe20000ffe4ff */
[----:B------:R-:W-:Y:S01]  /*23c0*/  IMAD.IADD R30, R43, 0x1, R31 ;  /* 0x000000012b1e7824 */ /* 0x000fe200078e021f */
[----:B------:R-:W-:Y:S01]  /*23d0*/  LOP3.LUT R13, R13, R20, RZ, 0x3c, !PT ;  /* 0x000000140d0d7212 */ /* 0x000fe200078e3cff */
[----:B------:R-:W-:Y:S01]  /*23e0*/  IMAD.WIDE.U32 R94, R123, R116, R10 ;  /* 0x000000747b5e7225 */ /* 0x000fe200078e000a */
[----:B------:R-:W-:Y:S02]  /*23f0*/  IADD3 R114, P1, R109, R92, RZ ;  /* 0x0000005c6d727210 */ /* 0x000fe40007f3e0ff */
[----:B------:R-:W-:Y:S01]  /*2400*/  IADD3 R37, P3, R100, 0x80, RZ ;  /* 0x0000008064257810 */ /* 0x000fe20007f7e0ff */
[----:B------:R-:W-:Y:S01]  /*2410*/  VIADD R5, R16, 0x80 ;  /* 0x0000008010057836 */ /* 0x000fe20000000000 */
[----:B------:R-:W-:Y:S01]  /*2420*/  IADD3 R39, P2, R35, 0x80, RZ ;  /* 0x0000008023277810 */ /* 0x000fe20007f5e0ff */
[----:B------:R-:W-:Y:S01]  /*2430*/  IMAD R49, R123, R7, R4 ;  /* 0x000000077b317224 */ /* 0x000fe200078e0204 */
[----:B------:R-:W-:Y:S01]  /*2440*/  LOP3.LUT R36, R41, 0xfffffff0, RZ, 0xc0, !PT ;  /* 0xfffffff029247812 */ /* 0x000fe200078ec0ff */
[----:B------:R-:W-:Y:S01]  /*2450*/  IMAD.WIDE.U32 R90, R123, R6, R90 ;  /* 0x000000067b5a7225 */ /* 0x000fe200078e005a */
[----:B------:R-:W-:-:S03]  /*2460*/  IADD3 R118, R13, R8, R15 ;  /* 0x000000080d767210 */ /* 0x000fc60007ffe00f */
[----:B------:R-:W-:Y:S01]  /*2470*/  IMAD.WIDE.U32 R88, R123, R6, R88 ;  /* 0x000000067b587225 */ /* 0x000fe200078e0058 */
[----:B------:R-:W-:-:S03]  /*2480*/  SHF.L.U64.HI R10, R6, 0x5, R7 ;  /* 0x00000005060a7819 */ /* 0x000fc60000010207 */
[----:B------:R-:W-:Y:S01]  /*2490*/  IMAD.X R38, R30, 0x1, R34, P0 ;  /* 0x000000011e267824 */ /* 0x000fe200000e0622 */
[C---:B------:R-:W-:Y:S01]  /*24a0*/  SHF.L.U64.HI R9, R6.reuse, 0x6, R7 ;  /* 0x0000000606097819 */ /* 0x040fe20000010207 */
[----:B------:R-:W-:Y:S01]  /*24b0*/  IMAD.SHL.U32 R8, R6, 0x20, RZ ;  /* 0x0000002006087824 */ /* 0x000fe200078e00ff */
[--C-:B------:R-:W-:Y:S01]  /*24c0*/  SHF.L.U64.HI R15, R116, 0x5, R117.reuse ;  /* 0x00000005740f7819 */ /* 0x100fe20000010275 */
[----:B------:R-:W-:Y:S01]  /*24d0*/  IMAD.SHL.U32 R7, R6, 0x40, RZ ;  /* 0x0000004006077824 */ /* 0x000fe200078e00ff */
[----:B------:R-:W-:Y:S01]  /*24e0*/  SHF.L.U64.HI R14, R116, 0x6, R117 ;  /* 0x00000006740e7819 */ /* 0x000fe20000010275 */
[----:B------:R-:W-:Y:S01]  /*24f0*/  IMAD.X R113, R29, 0x1, R93, P1 ;  /* 0x000000011d717824 */ /* 0x000fe200008e065d */
[----:B------:R-:W-:Y:S01]  /*2500*/  SHF.L.U64.HI R4, R102, 0x7, R103 ;  /* 0x0000000766047819 */ /* 0x000fe20000010267 */
[----:B------:R-:W-:Y:S01]  /*2510*/  IMAD.IADD R31, R97, 0x1, R33 ;  /* 0x00000001611f7824 */ /* 0x000fe200078e0221 */
[----:B------:R-:W-:Y:S01]  /*2520*/  SHF.L.U64.HI R117, R116, 0x7, R117 ;  /* 0x0000000774757819 */ /* 0x000fe20000010275 */
[----:B------:R-:W-:Y:S01]  /*2530*/  IMAD.IADD R32, R33, 0x1, R95 ;  /* 0x0000000121207824 */ /* 0x000fe200078e025f */
[----:B------:R-:W-:Y:S01]  /*2540*/  ISETP.GE.AND P0, PT, R16, UR4, PT ;  /* 0x0000000410007c0c */ /* 0x000fe2000bf06270 */
[C---:B------:R-:W-:Y:S01]  /*2550*/  IMAD.SHL.U32 R13, R116.reuse, 0x20, RZ ;  /* 0x00000020740d7824 */ /* 0x040fe200078e00ff */
[----:B------:R-:W-:Y:S01]  /*2560*/  ISETP.GE.AND P1, PT, R5, UR4, PT ;  /* 0x0000000405007c0c */ /* 0x000fe2000bf26270 */
[C---:B------:R-:W-:Y:S01]  /*2570*/  IMAD.SHL.U32 R12, R116.reuse, 0x40, RZ ;  /* 0x00000040740c7824 */ /* 0x040fe200078e00ff */
[----:B------:R-:W-:Y:S01]  /*2580*/  SHF.R.S32.HI R41, RZ, 0x4, R41 ;  /* 0x00000004ff297819 */ /* 0x000fe20000011429 */
[----:B------:R-:W-:Y:S01]  /*2590*/  IMAD.SHL.U32 R11, R116, 0x80, RZ ;  /* 0x00000080740b7824 */ /* 0x000fe200078e00ff */
[----:B------:R-:W-:Y:S01]  /*25a0*/  SHF.R.S32.HI R103, RZ, 0x1f, R36 ;  /* 0x0000001fff677819 */ /* 0x000fe20000011424 */
[----:B------:R-:W-:-:S02]  /*25b0*/  IMAD.SHL.U32 R6, R6, 0x80, RZ ;  /* 0x0000008006067824 */ /* 0x000fc400078e00ff */
[----:B------:R-:W-:Y:S02]  /*25c0*/  IMAD.IADD R33, R91, 0x1, R49 ;  /* 0x000000015b217824 */ /* 0x000fe400078e0231 */
[----:B------:R-:W-:Y:S02]  /*25d0*/  IMAD.IADD R40, R49, 0x1, R89 ;  /* 0x0000000131287824 */ /* 0x000fe400078e0259 */
[----:B------:R-:W-:Y:S02]  /*25e0*/  IMAD.X R104, RZ, RZ, R34, P3 ;  /* 0x000000ffff687224 */ /* 0x000fe400018e0622 */
[----:B------:R-:W-:Y:S02]  /*25f0*/  IMAD.X R105, RZ, RZ, R38, P2 ;  /* 0x000000ffff697224 */ /* 0x000fe400010e0626 */
[----:B------:R-:W-:Y:S01]  /*2600*/  IMAD.IADD R106, R99, 0x1, R51 ;  /* 0x00000001636a7824 */ /* 0x000fe200078e0233 */
[----:B------:R-:W-:Y:S06]  /*2610*/  @!P6 BAR.SYNC.DEFER_BLOCKING 0x9, 0x100 ;  /* 0x024400000000eb1d */ /* 0x000fec0000010000 */
.L_x_2273:
[----:B------:R-:W2:Y:S01]  /*2620*/  LDL R48, [R1+0x14] ;  /* 0x0000140001307983 */ /* 0x000ea20000100800 */
[----:B0-----:R-:W0:Y:S03]  /*2630*/  LDC R126, c[0x0][0x3d4] ;  /* 0x0000f500ff7e7b82 */ /* 0x001e260000000800 */
        /* <DEDUP_REMOVED lines=10> */
[----:B------:R-:W-:-:S05]  /*26e0*/  IMAD R49, R232, 0x8000, R49 ;  /* 0x00008000e8317824 */ /* 0x000fca00078e0231 */
[----:B------:R-:W-:Y:S01]  /*26f0*/  IADD3 R112, R18, R49, RZ ;  /* 0x0000003112707210 */ /* 0x000fe20007ffe0ff */
        /* <DEDUP_REMOVED lines=13> */
[----:B------:R-:W-:-:S04]  /*27d0*/  IMAD.WIDE.U32 R48, R11, R24, RZ ;  /* 0x000000180b307225 */ /* 0x000fc800078e00ff */
[----:B------:R-:W-:-:S04]  /*27e0*/  IMAD.WIDE.U32 R50, R6, R24, RZ ;  /* 0x0000001806327225 */ /* 0x000fc800078e00ff */
[----:B------:R-:W-:Y:S02]  /*27f0*/  IMAD.IADD R127, R125, 0x1, R127 ;  /* 0x000000017d7f7824 */ /* 0x000fe400078e027f */
        /* <DEDUP_REMOVED lines=27> */
.L_x_2194:
[----:B------:R-:W-:Y:S05]  /*29b0*/  BSYNC B1 ;  /* 0x0000000000017941 */ /* 0x000fea0003800000 */
.L_x_2193:
        /* <DEDUP_REMOVED lines=13> */
[----:B------:R-:W-:Y:S01]  /*2a90*/  CS2R R74, SRZ ;  /* 0x00000000004a7805 */ /* 0x000fe2000001ff00 */
[----:B------:R-:W-:Y:S01]  /*2aa0*/  IMAD.MOV.U32 R144, RZ, RZ, R80 ;  /* 0x000000ffff907224 */ /* 0x000fe200078e0050 */
        /* <DEDUP_REMOVED lines=21> */
.L_x_2196:
[----:B------:R-:W-:Y:S05]  /*2c00*/  BSYNC B1 ;  /* 0x0000000000017941 */ /* 0x000fea0003800000 */
.L_x_2195:
        /* <DEDUP_REMOVED lines=24> */
.L_x_2198:
[----:B------:R-:W-:Y:S05]  /*2d90*/  BSYNC B1 ;  /* 0x0000000000017941 */ /* 0x000fea0003800000 */
.L_x_2197:
[----:B------:R-:W-:Y:S01]  /*2da0*/  ISETP.GE.AND P4, PT, R235, R116, PT ;  /* 0x00000074eb00720c */ /* 0x000fe20003f86270 */
[----:B------:R-:W-:-:S12]  /*2db0*/  BSSY B1, `(.L_x_2199) ;  /* 0x000001c000017945 */ /* 0x000fd80003800000 */
[----:B------:R-:W-:Y:S05]  /*2dc0*/  @P4 BRA `(.L_x_2200) ;  /* 0x0000000000684947 */ /* 0x000fea0003800000 */
[----:B------:R-:W2:Y:S01]  /*2dd0*/  LDC.64 R52, c[0x0][0x3d8] ;  /* 0x0000f600ff347b82 */ /* 0x000ea20000000a00 */
[----:B------:R-:W-:Y:S01]  /*2de0*/  IMAD.MOV.U32 R49, RZ, RZ, R107 ;  /* 0x000000ffff317224 */ /* 0x000fe200078e006b */
[----:B------:R-:W-:Y:S01]  /*2df0*/  ULDC.64 UR4, c[0x0][0x3c8] ;  /* 0x0000f20000047ab9 */ /* 0x000fe20000000a00 */
[----:B------:R-:W-:Y:S02]  /*2e00*/  MOV R51, R131 ;  /* 0x0000008300337202 */ /* 0x000fe40000000f00 */
        /* <DEDUP_REMOVED lines=11> */
[----:B------:R-:W-:-:S03]  /*2ec0*/  IADD3 R50, P5, P6, R90, UR4, R50 ;  /* 0x000000045a327c10 */ /* 0x000fc6000febe032 */
[----:B------:R-:W-:-:S05]  /*2ed0*/  IMAD.IADD R52, R51, 0x1, R53 ;  /* 0x0000000133347824 */ /* 0x000fca00078e0235 */
        /* <DEDUP_REMOVED lines=9> */
.L_x_2200:
[----:B------:R-:W-:Y:S05]  /*2f70*/  BSYNC B1 ;  /* 0x0000000000017941 */ /* 0x000fea0003800000 */
.L_x_2199:
[----:B------:R-:W-:Y:S01]  /*2f80*/  UISETP.NE.AND UP0, UPT, UR45, 0x3, UPT ;  /* 0x000000032d00788c */ /* 0x000fe2000bf05270 */
[----:B------:R-:W-:Y:S01]  /*2f90*/  IMAD.MOV.U32 R143, RZ, RZ, R78 ;  /* 0x000000ffff8f7224 */ /* 0x000fe200078e004e */
[----:B-----5:R-:W-:Y:S01]  /*2fa0*/  MOV R130, R60 ;  /* 0x0000003c00827202 */ /* 0x020fe20000000f00 */
[----:B------:R-:W-:Y:S02]  /*2fb0*/  IMAD.MOV.U32 R155, RZ, RZ, R82 ;  /* 0x000000ffff9b7224 */ /* 0x000fe400078e0052 */
[----:B------:R-:W-:Y:S01]  /*2fc0*/  IMAD.MOV.U32 R137, RZ, RZ, R68 ;  /* 0x000000ffff897224 */ /* 0x000fe200078e0044 */
[----:B------:R-:W-:Y:S01]  /*2fd0*/  PLOP3.LUT P5, PT, PT, PT, UP0, 0x80, 0x0 ;  /* 0x000000000000781c */ /* 0x000fe20003faf008 */
[----:B------:R-:W-:Y:S02]  /*2fe0*/  IMAD.MOV.U32 R139, RZ, RZ, R72 ;  /* 0x000000ffff8b7224 */ /* 0x000fe400078e0048 */
[----:B------:R-:W-:Y:S02]  /*2ff0*/  IMAD.MOV.U32 R138, RZ, RZ, R70 ;  /* 0x000000ffff8a7224 */ /* 0x000fe400078e0046 */
[----:B------:R-:W-:-:S02]  /*3000*/  IMAD.MOV.U32 R140, RZ, RZ, R74 ;  /* 0x000000ffff8c7224 */ /* 0x000fc400078e004a */
[----:B------:R-:W-:Y:S02]  /*3010*/  IMAD.MOV.U32 R135, RZ, RZ, R64 ;  /* 0x000000ffff877224 */ /* 0x000fe400078e0040 */
[----:B------:R-:W-:Y:S02]  /*3020*/  IMAD.MOV.U32 R131, RZ, RZ, R62 ;  /* 0x000000ffff837224 */ /* 0x000fe400078e003e */
[----:B------:R-:W-:Y:S02]  /*3030*/  IMAD.MOV.U32 R136, RZ, RZ, R66 ;  /* 0x000000ffff887224 */ /* 0x000fe400078e0042 */
[----:B01----:R-:W-:Y:S02]  /*3040*/  IMAD.MOV.U32 R84, RZ, RZ, R52 ;  /* 0x000000ffff547224 */ /* 0x003fe400078e0034 */
[----:B------:R-:W-:Y:S02]  /*3050*/  IMAD.MOV.U32 R86, RZ, RZ, R56 ;  /* 0x000000ffff567224 */ /* 0x000fe400078e0038 */
[----:B------:R-:W-:-:S02]  /*3060*/  IMAD.MOV.U32 R85, RZ, RZ, R54 ;  /* 0x000000ffff557224 */ /* 0x000fc400078e0036 */
[----:B------:R-:W-:Y:S01]  /*3070*/  IMAD.MOV.U32 R87, RZ, RZ, R58 ;  /* 0x000000ffff577224 */ /* 0x000fe200078e003a */
[----:B------:R-:W-:Y:S06]  /*3080*/  @!P5 BRA `(.L_x_2201) ;  /* 0x000000000004d947 */ /* 0x000fec0003800000 */
[----:B------:R-:W-:Y:S01]  /*3090*/  BPT.TRAP 0x1 ;  /* 0x000000040000795c */ /* 0x000fe20000300000 */
.L_x_2201:
[----:B--2---:R-:W2:Y:S01]  /*30a0*/  LDL R48, [R1+0x10] ;  /* 0x0000100001307983 */ /* 0x004ea20000100800 */
[----:B------:R-:W-:Y:S01]  /*30b0*/  LEA R107, R232, R18, 0x3 ;  /* 0x00000012e86b7211 */ /* 0x000fe200078e18ff */
[----:B------:R-:W-:Y:S01]  /*30c0*/  BSSY B1, `(.L_x_2202) ;  /* 0x0000004000017945 */ /* 0x000fe20003800000 */
[----:B--2---:R-:W-:-:S04]  /*30d0*/  SHF.L.U32 R128, R48, 0x1f, RZ ;  /* 0x0000001f30807819 */ /* 0x004fc800000006ff */
[----:B------:R-:W0:Y:S02]  /*30e0*/  SYNCS.PHASECHK.TRANS64.TRYWAIT P6, [R107+URZ+0x38890], R128 ;  /* 0x038890806b0075a7 */ /* 0x000e2400080c017f */
[----:B0-----:R-:W-:Y:S05]  /*30f0*/  @!P6 BRA `(.L_x_2203) ;  /* 0x0000026400ace947 */ /* 0x001fea0003800000 */
.L_x_2533:
[----:B------:R-:W-:Y:S05]  /*3100*/  BSYNC B1 ;  /* 0x0000000000017941 */ /* 0x000fea0003800000 */
.L_x_2202:
[----:B------:R-:W-:Y:S04]  /*3110*/  BSSY B1, `(.L_x_2204) ;  /* 0x00000e8000017945 */ /* 0x000fe80003800000 */
[----:B------:R-:W-:Y:S05]  /*3120*/  @P2 BRA `(.L_x_2205) ;  /* 0x0000000c00982947 */ /* 0x000fea0003800000 */
[----:B------:R-:W-:Y:S01]  /*3130*/  IADD3 R142, P2, R42, R124, RZ ;  /* 0x0000007c2a8e7210 */ /* 0x000fe20007f5e0ff */
[----:B------:R-:W-:Y:S04]  /*3140*/  BSSY B2, `(.L_x_2206) ;  /* 0x0000073000027945 */ /* 0x000fe80003800000 */
[----:B------:R-:W-:Y:S01]  /*3150*/  IMAD.X R141, R127, 0x1, R30, P2 ;  /* 0x000000017f8d7824 */ /* 0x000fe200010e061e */
[----:B------:R-:W-:Y:S07]  /*3160*/  @P0 BRA `(.L_x_2207) ;  /* 0x0000000400c00947 */ /* 0x000fee0003800000 */
[----:B------:R1:W2:Y:S01]  /*3170*/  LDS.128 R48, [R112+0x28400] ;  /* 0x0284000070307984 */ /* 0x0002a20000000c00 */
        /* <DEDUP_REMOVED lines=8> */
[----:B------:R-:W-:Y:S01]  /*3200*/  SHF.R.U32.HI R149, RZ, 0x10, R81 ;  /* 0x00000010ff957819 */ /* 0x000fe20000011651 */
[----:B--2---:R-:W-:Y:S01]  /*3210*/  IMAD.MOV.U32 R80, RZ, RZ, R48 ;  /* 0x000000ffff507224 */ /* 0x004fe200078e0030 */
[----:B------:R-:W-:Y:S01]  /*3220*/  LOP3.LUT R82, R81, 0xff0000ff, RZ, 0xc0, !PT ;  /* 0xff0000ff51527812 */ /* 0x000fe200078ec0ff */
[----:B------:R-:W-:Y:S01]  /*3230*/  IMAD.SHL.U32 R81, R147, 0x100, RZ ;  /* 0x0000010093517824 */ /* 0x000fe200078e00ff */
[----:B------:R-:W-:Y:S01]  /*3240*/  LOP3.LUT R147, R146, 0xff00, R83, 0xf8, !PT ;  /* 0x0000ff0092937812 */ /* 0x000fe200078ef853 */
[----:B------:R-:W-:Y:S01]  /*3250*/  IMAD.U32 R146, R148, 0x10000, RZ ;  /* 0x0001000094927824 */ /* 0x000fe200078e00ff */
[----:B------:R-:W-:-:S02]  /*3260*/  F2FP.F16.E4M3.UNPACK_B R83, R155.H1 ;  /* 0x0000009bff53723e */ /* 0x000fc400030006ff */
[----:B------:R-:W-:Y:S01]  /*3270*/  LOP3.LUT R82, R82, 0xff00, R81, 0xf8, !PT ;  /* 0x0000ff0052527812 */ /* 0x000fe200078ef851 */
[----:B------:R-:W-:Y:S01]  /*3280*/  IMAD.U32 R81, R149, 0x10000, RZ ;  /* 0x0001000095517824 */ /* 0x000fe200078e00ff */
[-C--:B------:R-:W-:Y:S01]  /*3290*/  F2FP.F16.E4M3.UNPACK_B R48, R49.reuse ;  /* 0x00000031ff30723e */ /* 0x080fe200020006ff */
[--C-:B------:R-:W-:Y:S01]  /*32a0*/  HADD2.F32 R149, -RZ, R83.reuse.H0_H0 ;  /* 0x20000053ff957230 */ /* 0x100fe20000004100 */
[----:B------:R-:W-:Y:S01]  /*32b0*/  LOP3.LUT R151, R147, 0xff0000, R146, 0xf8, !PT ;  /* 0x00ff000093977812 */ /* 0x000fe200078ef892 */
[----:B------:R-:W-:Y:S01]  /*32c0*/  HADD2.F32 R150, -RZ, R83.H1_H1 ;  /* 0x30000053ff967230 */ /* 0x000fe20000004100 */
[----:B------:R-:W-:Y:S01]  /*32d0*/  LOP3.LUT R148, R82, 0xff0000, R81, 0xf8, !PT ;  /* 0x00ff000052947812 */ /* 0x000fe200078ef851 */
[--C-:B------:R-:W-:Y:S01]  /*32e0*/  HADD2.F32 R81, -RZ, R48.reuse.H1_H1 ;  /* 0x30000030ff517230 */ /* 0x100fe20000004100 */
[----:B------:R-:W-:Y:S01]  /*32f0*/  F2FP.F16.E4M3.UNPACK_B R146, R144.H1 ;  /* 0x00000090ff92723e */ /* 0x000fe200030006ff */
[----:B------:R-:W-:Y:S01]  /*3300*/  HADD2.F32 R48, -RZ, R48.H0_H0 ;  /* 0x20000030ff307230 */ /* 0x000fe20000004100 */
[----:B------:R-:W-:-:S02]  /*3310*/  F2FP.F16.E4M3.UNPACK_B R49, R49.H1 ;  /* 0x00000031ff31723e */ /* 0x000fc400030006ff */
[-C--:B------:R-:W-:Y:S01]  /*3320*/  FMUL.FTZ R153, R81, R149.reuse ;  /* 0x0000009551997220 */ /* 0x080fe20000410000 */
[--C-:B------:R-:W-:Y:S02]  /*3330*/  HADD2.F32 R147, -RZ, R146.reuse.H0_H0 ;  /* 0x20000092ff937230 */ /* 0x100fe40000004100 */
[C---:B------:R-:W-:Y:S01]  /*3340*/  FMUL.FTZ R154, R48.reuse, R149 ;  /* 0x00000095309a7220 */ /* 0x040fe20000410000 */
[--C-:B------:R-:W-:Y:S01]  /*3350*/  HADD2.F32 R83, -RZ, R49.reuse.H1_H1 ;  /* 0x30000031ff537230 */ /* 0x100fe20000004100 */
[----:B------:R-:W-:Y:S01]  /*3360*/  F2FP.F16.E4M3.UNPACK_B R149, R155 ;  /* 0x0000009bff95723e */ /* 0x000fe200020006ff */
[----:B------:R-:W-:Y:S02]  /*3370*/  HADD2.F32 R82, -RZ, R49.H0_H0 ;  /* 0x20000031ff527230 */ /* 0x000fe40000004100 */
[-C--:B------:R-:W-:Y:S01]  /*3380*/  FFMA.FTZ R48, R48, R147.reuse, -R153 ;  /* 0x0000009330307223 */ /* 0x080fe20000010899 */
[----:B------:R-:W-:Y:S02]  /*3390*/  HADD2.F32 R146, -RZ, R146.H1_H1 ;  /* 0x30000092ff927230 */ /* 0x000fe40000004100 */
[-C--:B------:R-:W-:Y:S01]  /*33a0*/  FMUL.FTZ R153, R83, R150.reuse ;  /* 0x0000009653997220 */ /* 0x080fe20000410000 */
[----:B------:R-:W-:Y:S01]  /*33b0*/  FFMA.FTZ R49, R81, R147, R154 ;  /* 0x0000009351317223 */ /* 0x000fe2000001009a */
[C---:B------:R-:W-:Y:S01]  /*33c0*/  FMUL.FTZ R150, R82.reuse, R150 ;  /* 0x0000009652967220 */ /* 0x040fe20000410000 */
[----:B------:R-:W-:Y:S01]  /*33d0*/  F2FP.F16.E4M3.UNPACK_B R81, R80.H1 ;  /* 0x00000050ff51723e */ /* 0x000fe200030006ff */
[----:B------:R-:W-:Y:S01]  /*33e0*/  FFMA.FTZ R155, R82, R146, -R153 ;  /* 0x00000092529b7223 */ /* 0x000fe20000010899 */
[----:B------:R-:W-:Y:S01]  /*33f0*/  F2FP.F16.E4M3.UNPACK_B R80, R80 ;  /* 0x00000050ff50723e */ /* 0x000fe200020006ff */
[----:B------:R-:W-:Y:S01]  /*3400*/  FFMA.FTZ R156, R83, R146, R150 ;  /* 0x00000092539c7223 */ /* 0x000fe20000010096 */
[----:B------:R-:W-:Y:S01]  /*3410*/  F2FP.F16.E4M3.UNPACK_B R144, R144 ;  /* 0x00000090ff90723e */ /* 0x000fe200020006ff */
[----:B------:R-:W-:-:S02]  /*3420*/  HADD2.F32 R82, -RZ, R81.H0_H0 ;  /* 0x20000051ff527230 */ /* 0x000fc40000004100 */
[----:B------:R-:W-:Y:S01]  /*3430*/  HADD2.F32 R83, -RZ, R81.H1_H1 ;  /* 0x30000051ff537230 */ /* 0x000fe20000004100 */
[----:B------:R-:W-:Y:S01]  /*3440*/  F2FP.SATFINITE.E4M3.F32.PACK_AB_MERGE_C R159, R156, R155, RZ ;  /* 0x0000009b9c9f723e */ /* 0x000fe200048070ff */
[--C-:B------:R-:W-:Y:S02]  /*3450*/  HADD2.F32 R147, -RZ, R149.reuse.H1_H1 ;  /* 0x30000095ff937230 */ /* 0x100fe40000004100 */
[--C-:B------:R-:W-:Y:S01]  /*3460*/  HADD2.F32 R81, -RZ, R80.reuse.H0_H0 ;  /* 0x20000050ff517230 */ /* 0x100fe20000004100 */
[----:B------:R-:W-:Y:S01]  /*3470*/  F2FP.SATFINITE.E4M3.F32.PACK_AB_MERGE_C R49, R49, R48, R159 ;  /* 0x000000303131723e */ /* 0x000fe2000480709f */
[----:B------:R-:W-:Y:S02]  /*3480*/  HADD2.F32 R149, -RZ, R149.H0_H0 ;  /* 0x20000095ff957230 */ /* 0x000fe40000004100 */
[-C--:B------:R-:W-:Y:S01]  /*3490*/  FMUL.FTZ R153, R83, R147.reuse ;  /* 0x0000009353997220 */ /* 0x080fe20000410000 */
[----:B------:R-:W-:Y:S02]  /*34a0*/  HADD2.F32 R80, -RZ, R80.H1_H1 ;  /* 0x30000050ff507230 */ /* 0x000fe40000004100 */
[----:B------:R-:W-:Y:S01]  /*34b0*/  FMUL.FTZ R154, R82, R147 ;  /* 0x00000093529a7220 */ /* 0x000fe20000410000 */
[--C-:B------:R-:W-:Y:S01]  /*34c0*/  HADD2.F32 R146, -RZ, R144.reuse.H1_H1 ;  /* 0x30000090ff927230 */ /* 0x100fe20000004100 */
[----:B------:R-:W-:Y:S01]  /*34d0*/  F2FP.F16.E4M3.UNPACK_B R147, R151.H1 ;  /* 0x00000097ff93723e */ /* 0x000fe200030006ff */
[----:B------:R-:W-:-:S02]  /*34e0*/  HADD2.F32 R144, -RZ, R144.H0_H0 ;  /* 0x20000090ff907230 */ /* 0x000fc40000004100 */
[-C--:B------:R-:W-:Y:S01]  /*34f0*/  FMUL.FTZ R150, R80, R149.reuse ;  /* 0x0000009550967220 */ /* 0x080fe20000410000 */
[----:B------:R-:W-:Y:S01]  /*3500*/  FMUL.FTZ R149, R81, R149 ;  /* 0x0000009551957220 */ /* 0x000fe20000410000 */
[-C--:B------:R-:W-:Y:S01]  /*3510*/  FFMA.FTZ R82, R82, R146.reuse, -R153 ;  /* 0x0000009252527223 */ /* 0x080fe20000010899 */
[----:B------:R-:W-:Y:S01]  /*3520*/  FFMA.FTZ R83, R83, R146, R154 ;  /* 0x0000009253537223 */ /* 0x000fe2000001009a */
[-C--:B------:R-:W-:Y:S01]  /*3530*/  FFMA.FTZ R153, R81, R144.reuse, -R150 ;  /* 0x0000009051997223 */ /* 0x080fe20000010896 */
[----:B------:R-:W-:Y:S01]  /*3540*/  F2FP.F16.E4M3.UNPACK_B R81, R51.H1 ;  /* 0x00000033ff51723e */ /* 0x000fe200030006ff */
[----:B------:R-:W-:Y:S01]  /*3550*/  FFMA.FTZ R154, R80, R144, R149 ;  /* 0x00000090509a7223 */ /* 0x000fe20000010095 */
[----:B------:R-:W-:Y:S01]  /*3560*/  F2FP.F16.E4M3.UNPACK_B R144, R148.H1 ;  /* 0x00000094ff90723e */ /* 0x000fe200030006ff */
[----:B------:R-:W-:Y:S01]  /*3570*/  HADD2.F32 R150, -RZ, R147.H1_H1 ;  /* 0x30000093ff967230 */ /* 0x000fe20000004100 */
[----:B------:R-:W-:Y:S01]  /*3580*/  F2FP.SATFINITE.E4M3.F32.PACK_AB_MERGE_C R157, R83, R82, RZ ;  /* 0x00000052539d723e */ /* 0x000fe200048070ff */
[--C-:B------:R-:W-:Y:S01]  /*3590*/  HADD2.F32 R83, -RZ, R81.reuse.H1_H1 ;  /* 0x30000051ff537230 */ /* 0x100fe20000004100 */
[----:B------:R-:W-:Y:S01]  /*35a0*/  F2FP.F16.E4M3.UNPACK_B R80, R50.H1 ;  /* 0x00000032ff50723e */ /* 0x000fe200030006ff */
[----:B------:R-:W-:Y:S01]  /*35b0*/  HADD2.F32 R82, -RZ, R81.H0_H0 ;  /* 0x20000051ff527230 */ /* 0x000fe20000004100 */
[----:B------:R-:W-:Y:S01]  /*35c0*/  F2FP.F16.E4M3.UNPACK_B R151, R151 ;  /* 0x00000097ff97723e */ /* 0x000fe200020006ff */
[----:B------:R-:W-:Y:S01]  /*35d0*/  HADD2.F32 R146, -RZ, R144.H1_H1 ;  /* 0x30000090ff927230 */ /* 0x000fe20000004100 */
        /* <DEDUP_REMOVED lines=21> */
[----:B------:R-:W-:Y:S01]  /*3730*/  HADD2.F32 R50, -RZ, R50.H1_H1 ;  /* 0x30000032ff327230 */ /* 0x000fe20000004100 */
[----:B------:R-:W-:Y:S01]  /*3740*/  F2FP.SATFINITE.E4M3.F32.PACK_AB_MERGE_C R149, R149, R156, RZ ;  /* 0x0000009c9595723e */ /* 0x000fe200048070ff */
[----:B------:R-:W-:-:S02]  /*3750*/  HADD2.F32 R147, -RZ, R147.H0_H0 ;  /* 0x20000093ff937230 */ /* 0x000fc40000004100 */
[----:B------:R-:W-:Y:S02]  /*3760*/  HADD2.F32 R144, -RZ, R144.H0_H0 ;  /* 0x20000090ff907230 */ /* 0x000fe40000004100 */
        /* <DEDUP_REMOVED lines=11> */
.L_x_2209:
[----:B------:R-:W-:Y:S05]  /*3820*/  BSYNC B3 ;  /* 0x0000000000037941 */ /* 0x000fea0003800000 */
.L_x_2208:
[----:B------:R-:W-:Y:S02]  /*3830*/  ULDC.64 UR4, c[0x0][0x2d8] ;  /* 0x0000b60000047ab9 */ /* 0x000fe40000000a00 */
[----:B------:R-:W-:-:S04]  /*3840*/  IADD3 R80, P2, P6, R142, UR4, R100 ;  /* 0x000000048e507c10 */ /* 0x000fc8000fe5e064 */
[----:B------:R-:W-:-:S05]  /*3850*/  IADD3.X R81, R141, UR5, R34, P2, P6 ;  /* 0x000000058d517c10 */ /* 0x000fca00097ec422 */
[----:B--2---:R1:W-:Y:S04]  /*3860*/  STG.E.128 desc[UR46][R80.64], R48 ;  /* 0x0000003050007986 */ /* 0x0043e8000c101d2e */
.L_x_2207:
[----:B------:R-:W-:Y:S05]  /*3870*/  BSYNC B2 ;  /* 0x0000000000027941 */ /* 0x000fea0003800000 */
.L_x_2206:
[----:B------:R-:W-:Y:S05]  /*3880*/  @P1 BRA `(.L_x_2205) ;  /* 0x0000000400c01947 */ /* 0x000fea0003800000 */
[----:B-1----:R1:W2:Y:S01]  /*3890*/  LDS.128 R48, [R112+0x2c400] ;  /* 0x02c4000070307984 */ /* 0x0022a20000000c00 */
[----:B------:R-:W-:Y:S01]  /*38a0*/  ISETP.GE.AND P2, PT, R236, R126, PT ;  /* 0x0000007eec00720c */ /* 0x000fe20003f46270 */
[----:B------:R-:W-:-:S12]  /*38b0*/  BSSY B2, `(.L_x_2210) ;  /* 0x0000069000027945 */ /* 0x000fd80003800000 */
[----:B-1----:R-:W-:Y:S05]  /*38c0*/  @P2 BRA `(.L_x_2211) ;  /* 0x00000004009c2947 */ /* 0x002fea0003800000 */
[--C-:B------:R-:W-:Y:S02]  /*38d0*/  SHF.R.U32.HI R83, RZ, 0x8, R77.reuse ;  /* 0x00000008ff537819 */ /* 0x100fe4000001164d */
[----:B------:R-:W-:Y:S02]  /*38e0*/  LOP3.LUT R78, R77, 0xff0000ff, RZ, 0xc0, !PT ;  /* 0xff0000ff4d4e7812 */ /* 0x000fe400078ec0ff */
[----:B------:R-:W-:Y:S01]  /*38f0*/  SHF.R.U32.HI R82, RZ, 0x10, R77 ;  /* 0x00000010ff527819 */ /* 0x000fe2000001164d */
[----:B------:R-:W-:Y:S01]  /*3900*/  IMAD.SHL.U32 R77, R83, 0x100, RZ ;  /* 0x00000100534d7824 */ /* 0x000fe200078e00ff */
[--C-:B------:R-:W-:Y:S02]  /*3910*/  SHF.R.U32.HI R76, RZ, 0x8, R79.reuse ;  /* 0x00000008ff4c7819 */ /* 0x100fe4000001164f */
[----:B------:R-:W-:Y:S02]  /*3920*/  SHF.R.U32.HI R81, RZ, 0x10, R79 ;  /* 0x00000010ff517819 */ /* 0x000fe4000001164f */
[----:B------:R-:W-:-:S02]  /*3930*/  LOP3.LUT R80, R79, 0xff0000ff, RZ, 0xc0, !PT ;  /* 0xff0000ff4f507812 */ /* 0x000fc400078ec0ff */
[----:B------:R-:W-:Y:S01]  /*3940*/  SHF.L.U32 R79, R76, 0x8, RZ ;  /* 0x000000084c4f7819 */ /* 0x000fe200000006ff */
[----:B--2---:R-:W-:Y:S01]  /*3950*/  IMAD.MOV.U32 R76, RZ, RZ, R48 ;  /* 0x000000ffff4c7224 */ /* 0x004fe200078e0030 */
[----:B------:R-:W-:Y:S01]  /*3960*/  LOP3.LUT R77, R78, 0xff00, R77, 0xf8, !PT ;  /* 0x0000ff004e4d7812 */ /* 0x000fe200078ef84d */
[----:B------:R-:W-:Y:S01]  /*3970*/  IMAD.U32 R78, R82, 0x10000, RZ ;  /* 0x00010000524e7824 */ /* 0x000fe200078e00ff */
[----:B------:R-:W-:Y:S01]  /*3980*/  LOP3.LUT R80, R80, 0xff00, R79, 0xf8, !PT ;  /* 0x0000ff0050507812 */ /* 0x000fe200078ef84f */
[----:B------:R-:W-:Y:S01]  /*3990*/  IMAD.U32 R81, R81, 0x10000, RZ ;  /* 0x0001000051517824 */ /* 0x000fe200078e00ff */
        /* <DEDUP_REMOVED lines=16> */
[-C--:B------:R-:W-:Y:S01]  /*3aa0*/  FFMA.FTZ R49, R77, R81.reuse, R148 ;  /* 0x000000514d317223 */ /* 0x080fe20000010094 */
[----:B------:R-:W-:Y:S02]  /*3ab0*/  HADD2.F32 R80, -RZ, R80.H1_H1 ;  /* 0x30000050ff507230 */ /* 0x000fe40000004100 */
[C---:B------:R-:W-:Y:S01]  /*3ac0*/  FMUL.FTZ R83, R79.reuse, R144 ;  /* 0x000000904f537220 */ /* 0x040fe20000410000 */
        /* <DEDUP_REMOVED lines=21> */
[-C--:B------:R-:W-:Y:S01]  /*3c20*/  F2FP.F16.E4M3.UNPACK_B R80, R82.reuse.H1 ;  /* 0x00000052ff50723e */ /* 0x080fe200030006ff */
[-C--:B------:R-:W-:Y:S01]  /*3c30*/  FMUL.FTZ R144, R76, R143.reuse ;  /* 0x0000008f4c907220 */ /* 0x080fe20000410000 */
[C---:B------:R-:W-:Y:S01]  /*3c40*/  FMUL.FTZ R143, R77.reuse, R143 ;  /* 0x0000008f4d8f7220 */ /* 0x040fe20000410000 */
[----:B------:R-:W-:Y:S02]  /*3c50*/  F2FP.F16.E4M3.UNPACK_B R82, R82 ;  /* 0x00000052ff52723e */ /* 0x000fe400020006ff */
[-C--:B------:R-:W-:Y:S01]  /*3c60*/  FFMA.FTZ R144, R77, R134.reuse, -R144 ;  /* 0x000000864d907223 */ /* 0x080fe20000010890 */
[----:B------:R-:W-:Y:S01]  /*3c70*/  F2FP.SATFINITE.E4M3.F32.PACK_AB_MERGE_C R151, R148, R83, RZ ;  /* 0x000000539497723e */ /* 0x000fe200048070ff */
[----:B------:R-:W-:Y:S01]  /*3c80*/  FFMA.FTZ R147, R76, R134, R143 ;  /* 0x000000864c937223 */ /* 0x000fe2000001008f */
[-C--:B------:R-:W-:Y:S01]  /*3c90*/  F2FP.F16.E4M3.UNPACK_B R77, R51.reuse.H1 ;  /* 0x00000033ff4d723e */ /* 0x080fe200030006ff */
[--C-:B------:R-:W-:Y:S01]  /*3ca0*/  HADD2.F32 R81, -RZ, R80.reuse.H1_H1 ;  /* 0x30000050ff517230 */ /* 0x100fe20000004100 */
[----:B------:R-:W-:Y:S01]  /*3cb0*/  F2FP.F16.E4M3.UNPACK_B R83, R146.H1 ;  /* 0x00000092ff53723e */ /* 0x000fe200030006ff */
[----:B------:R-:W-:Y:S01]  /*3cc0*/  HADD2.F32 R80, -RZ, R80.H0_H0 ;  /* 0x20000050ff507230 */ /* 0x000fe20000004100 */
        /* <DEDUP_REMOVED lines=15> */
[----:B------:R-:W-:-:S02]  /*3dc0*/  HADD2.F32 R83, -RZ, R83.H0_H0 ;  /* 0x20000053ff537230 */ /* 0x000fc40000004100 */
[C---:B------:R-:W-:Y:S01]  /*3dd0*/  FMUL.FTZ R134, R76.reuse, R134 ;  /* 0x000000864c867220 */ /* 0x040fe20000410000 */
[----:B------:R-:W-:Y:S02]  /*3de0*/  HADD2.F32 R146, -RZ, R146.H0_H0 ;  /* 0x20000092ff927230 */ /* 0x000fe40000004100 */
[-C--:B------:R-:W-:Y:S01]  /*3df0*/  FFMA.FTZ R143, R76, R78.reuse, -R143 ;  /* 0x0000004e4c8f7223 */ /* 0x080fe2000001088f */
[--C-:B------:R-:W-:Y:S02]  /*3e00*/  HADD2.F32 R76, -RZ, R51.reuse.H0_H0 ;  /* 0x20000033ff4c7230 */ /* 0x100fe40000004100 */
[----:B------:R-:W-:Y:S01]  /*3e10*/  FFMA.FTZ R134, R77, R78, R134 ;  /* 0x0000004e4d867223 */ /* 0x000fe20000010086 */
[----:B------:R-:W-:Y:S02]  /*3e20*/  HADD2.F32 R77, -RZ, R51.H1_H1 ;  /* 0x30000033ff4d7230 */ /* 0x000fe40000004100 */
[----:B------:R-:W-:Y:S01]  /*3e30*/  FFMA.FTZ R150, R79, R81, R148 ;  /* 0x000000514f967223 */ /* 0x000fe20000010094 */
[----:B------:R-:W-:-:S02]  /*3e40*/  HADD2.F32 R51, -RZ, R50.H0_H0 ;  /* 0x20000032ff337230 */ /* 0x000fc40000004100 */
[-C--:B------:R-:W-:Y:S01]  /*3e50*/  FMUL.FTZ R148, R76, R83.reuse ;  /* 0x000000534c947220 */ /* 0x080fe20000410000 */
[----:B------:R-:W-:Y:S02]  /*3e60*/  HADD2.F32 R50, -RZ, R50.H1_H1 ;  /* 0x30000032ff327230 */ /* 0x000fe40000004100 */
[----:B------:R-:W-:Y:S01]  /*3e70*/  FMUL.FTZ R81, R77, R83 ;  /* 0x000000534d517220 */ /* 0x000fe20000410000 */
[----:B------:R-:W-:Y:S02]  /*3e80*/  HADD2.F32 R82, -RZ, R82.H0_H0 ;  /* 0x20000052ff527230 */ /* 0x000fe40000004100 */
[----:B------:R-:W-:Y:S01]  /*3e90*/  FMUL.FTZ R79, R51, R146 ;  /* 0x00000092334f7220 */ /* 0x000fe20000410000 */
[----:B------:R-:W-:Y:S01]  /*3ea0*/  FFMA.FTZ R148, R77, R80, R148 ;  /* 0x000000504d947223 */ /* 0x000fe20000010094 */
[----:B------:R-:W-:Y:S01]  /*3eb0*/  FMUL.FTZ R78, R50, R146 ;  /* 0x00000092324e7220 */ /* 0x000fe20000410000 */
[----:B------:R-:W-:Y:S01]  /*3ec0*/  FFMA.FTZ R81, R76, R80, -R81 ;  /* 0x000000504c517223 */ /* 0x000fe20000010851 */
[-C--:B------:R-:W-:Y:S01]  /*3ed0*/  FFMA.FTZ R79, R50, R82.reuse, R79 ;  /* 0x00000052324f7223 */ /* 0x080fe2000001004f */
[----:B------:R-:W-:Y:S01]  /*3ee0*/  F2FP.SATFINITE.E4M3.F32.PACK_AB_MERGE_C R134, R134, R143, RZ ;  /* 0x0000008f8686723e */ /* 0x000fe200048070ff */
[----:B------:R-:W-:Y:S01]  /*3ef0*/  FFMA.FTZ R78, R51, R82, -R78 ;  /* 0x00000052334e7223 */ /* 0x000fe2000001084e */
[----:B------:R-:W-:-:S02]  /*3f00*/  F2FP.SATFINITE.E4M3.F32.PACK_AB_MERGE_C R149, R150, R149, RZ ;  /* 0x000000959695723e */ /* 0x000fc400048070ff */
[----:B------:R-:W-:Y:S02]  /*3f10*/  F2FP.SATFINITE.E4M3.F32.PACK_AB_MERGE_C R48, R147, R144, R151 ;  /* 0x000000909330723e */ /* 0x000fe40004807097 */
[----:B------:R-:W-:Y:S02]  /*3f20*/  F2FP.SATFINITE.E4M3.F32.PACK_AB_MERGE_C R50, R79, R78, R134 ;  /* 0x0000004e4f32723e */ /* 0x000fe40004807086 */
[----:B------:R-:W-:-:S07]  /*3f30*/  F2FP.SATFINITE.E4M3.F32.PACK_AB_MERGE_C R51, R148, R81, R149 ;  /* 0x000000519433723e */ /* 0x000fce0004807095 */
.L_x_2211:
[----:B------:R-:W-:Y:S05]  /*3f40*/  BSYNC B2 ;  /* 0x0000000000027941 */ /* 0x000fea0003800000 */
.L_x_2210:
[----:B------:R-:W-:Y:S02]  /*3f50*/  ULDC.64 UR4, c[0x0][0x2d8] ;  /* 0x0000b60000047ab9 */ /* 0x000fe40000000a00 */
[----:B------:R-:W-:-:S04]  /*3f60*/  IADD3 R76, P2, P6, R37, UR4, R142 ;  /* 0x00000004254c7c10 */ /* 0x000fc8000fe5e08e */
[----:B------:R-:W-:-:S05]  /*3f70*/  IADD3.X R77, R104, UR5, R141, P2, P6 ;  /* 0x00000005684d7c10 */ /* 0x000fca00097ec48d */
[----:B--2---:R2:W-:Y:S04]  /*3f80*/  STG.E.128 desc[UR46][R76.64], R48 ;  /* 0x000000304c007986 */ /* 0x0045e8000c101d2e */
.L_x_2205:
[----:B------:R-:W-:Y:S05]  /*3f90*/  BSYNC B1 ;  /* 0x0000000000017941 */ /* 0x000fea0003800000 */
.L_x_2204:
[----:B------:R-:W-:Y:S04]  /*3fa0*/  BSSY B1, `(.L_x_2212) ;  /* 0x00000ea000017945 */ /* 0x000fe80003800000 */
[----:B------:R-:W-:Y:S05]  /*3fb0*/  @P3 BRA `(.L_x_2213) ;  /* 0x0000000c00a03947 */ /* 0x000fea0003800000 */
[----:B--2---:R-:W-:Y:S01]  /*3fc0*/  IADD3 R76, P2, P3, R46, R124, R16 ;  /* 0x0000007c2e4c7210 */ /* 0x004fe20007b5e010 */
[----:B------:R-:W-:Y:S03]  /*3fd0*/  BSSY B2, `(.L_x_2214) ;  /* 0x0000073000027945 */ /* 0x000fe60003800000 */
[----:B------:R-:W-:Y:S01]  /*3fe0*/  IADD3.X R77, R3, R127, R17, P2, P3 ;  /* 0x0000007f034d7210 */ /* 0x000fe200017e6411 */
[----:B------:R-:W-:Y:S08]  /*3ff0*/  @P0 BRA `(.L_x_2215) ;  /* 0x0000000400c00947 */ /* 0x000ff00003800000 */
[----:B-1----:R1:W2:Y:S01]  /*4000*/  LDS.128 R48, [R112+0x29400] ;  /* 0x0294000070307984 */ /* 0x0022a20000000c00 */
        /* <DEDUP_REMOVED lines=12> */
[----:B--2---:R-:W-:Y:S01]  /*40d0*/  IMAD.MOV.U32 R72, RZ, RZ, R48 ;  /* 0x000000ffff487224 */ /* 0x004fe200078e0030 */
[----:B------:R-:W-:Y:S01]  /*40e0*/  SHF.L.U32 R80, R80, 0x10, RZ ;  /* 0x0000001050507819 */ /* 0x000fe200000006ff */
[----:B------:R-:W-:Y:S01]  /*40f0*/  IMAD.U32 R74, R79, 0x10000, RZ ;  /* 0x000100004f4a7824 */ /* 0x000fe200078e00ff */
[----:B------:R-:W-:-:S02]  /*4100*/  LOP3.LUT R75, R78, 0xff00, R75, 0xf8, !PT ;  /* 0x0000ff004e4b7812 */ /* 0x000fc400078ef84b */
[-C--:B------:R-:W-:Y:S02]  /*4110*/  F2FP.F16.E4M3.UNPACK_B R48, R49.reuse ;  /* 0x00000031ff30723e */ /* 0x080fe400020006ff */
[-C--:B------:R-:W-:Y:S02]  /*4120*/  F2FP.F16.E4M3.UNPACK_B R78, R140.reuse.H1 ;  /* 0x0000008cff4e723e */ /* 0x080fe400030006ff */
[----:B------:R-:W-:Y:S02]  /*4130*/  F2FP.F16.E4M3.UNPACK_B R49, R49.H1 ;  /* 0x00000031ff31723e */ /* 0x000fe400030006ff */
        /* <DEDUP_REMOVED lines=9> */
[----:B------:R-:W-:-:S02]  /*41d0*/  HADD2.F32 R73, -RZ, R48.H1_H1 ;  /* 0x30000030ff497230 */ /* 0x000fc40000004100 */
[-C--:B------:R-:W-:Y:S01]  /*41e0*/  FMUL.FTZ R134, R74, R81.reuse ;  /* 0x000000514a867220 */ /* 0x080fe20000410000 */
[----:B------:R-:W-:Y:S02]  /*41f0*/  HADD2.F32 R49, -RZ, R49.H0_H0 ;  /* 0x20000031ff317230 */ /* 0x000fe40000004100 */
[----:B------:R-:W-:Y:S02]  /*4200*/  HADD2.F32 R75, -RZ, R75.H1_H1 ;  /* 0x3000004bff4b7230 */ /* 0x000fe40000004100 */
[----:B------:R-:W-:Y:S01]  /*4210*/  FMUL.FTZ R83, R73, R80 ;  /* 0x0000005049537220 */ /* 0x000fe20000410000 */
[----:B------:R-:W-:Y:S02]  /*4220*/  HADD2.F32 R48, -RZ, R48.H0_H0 ;  /* 0x20000030ff307230 */ /* 0x000fe40000004100 */
[C---:B------:R-:W-:Y:S01]  /*4230*/  FMUL.FTZ R81, R49.reuse, R81 ;  /* 0x0000005131517220 */ /* 0x040fe20000410000 */
[-C--:B------:R-:W-:Y:S01]  /*4240*/  FFMA.FTZ R142, R49, R75.reuse, -R134 ;  /* 0x0000004b318e7223 */ /* 0x080fe20000010886 */
[----:B------:R-:W-:Y:S01]  /*4250*/  F2FP.F16.E4M3.UNPACK_B R49, R72.H1 ;  /* 0x00000048ff31723e */ /* 0x000fe200030006ff */
[C---:B------:R-:W-:Y:S01]  /*4260*/  FMUL.FTZ R80, R48.reuse, R80 ;  /* 0x0000005030507220 */ /* 0x040fe20000410000 */
[----:B------:R-:W-:Y:S01]  /*4270*/  F2FP.F16.E4M3.UNPACK_B R72, R72 ;  /* 0x00000048ff48723e */ /* 0x000fe200020006ff */
[-C--:B------:R-:W-:Y:S01]  /*4280*/  FFMA.FTZ R48, R48, R78.reuse, -R83 ;  /* 0x0000004e30307223 */ /* 0x080fe20000010853 */
[----:B------:R-:W-:Y:S01]  /*4290*/  FFMA.FTZ R143, R74, R75, R81 ;  /* 0x0000004b4a8f7223 */ /* 0x000fe20000010051 */
[----:B------:R-:W-:Y:S01]  /*42a0*/  FFMA.FTZ R141, R73, R78, R80 ;  /* 0x0000004e498d7223 */ /* 0x000fe20000010050 */
        /* <DEDUP_REMOVED lines=64> */
.L_x_2217:
[----:B------:R-:W-:Y:S05]  /*46b0*/  BSYNC B3 ;  /* 0x0000000000037941 */ /* 0x000fea0003800000 */
.L_x_2216:
[----:B------:R-:W-:Y:S02]  /*46c0*/  ULDC.64 UR4, c[0x0][0x2d8] ;  /* 0x0000b60000047ab9 */ /* 0x000fe40000000a00 */
[----:B------:R-:W-:-:S04]  /*46d0*/  IADD3 R72, P2, P3, R76, UR4, R100 ;  /* 0x000000044c487c10 */ /* 0x000fc8000fb5e064 */
[----:B------:R-:W-:-:S05]  /*46e0*/  IADD3.X R73, R77, UR5, R34, P2, P3 ;  /* 0x000000054d497c10 */ /* 0x000fca00097e6422 */
[----:B--2---:R2:W-:Y:S04]  /*46f0*/  STG.E.128 desc[UR46][R72.64], R48 ;  /* 0x0000003048007986 */ /* 0x0045e8000c101d2e */
.L_x_2215:
[----:B------:R-:W-:Y:S05]  /*4700*/  BSYNC B2 ;  /* 0x0000000000027941 */ /* 0x000fea0003800000 */
.L_x_2214:
[----:B------:R-:W-:Y:S05]  /*4710*/  @P1 BRA `(.L_x_2213) ;  /* 0x0000000400c81947 */ /* 0x000fea0003800000 */
[----:B-12---:R1:W2:Y:S01]  /*4720*/  LDS.128 R48, [R112+0x2d400] ;  /* 0x02d4000070307984 */ /* 0x0062a20000000c00 */
        /* <DEDUP_REMOVED lines=18> */
[----:B------:R-:W-:Y:S02]  /*4850*/  F2FP.F16.E4M3.UNPACK_B R50, R49 ;  /* 0x00000031ff32723e */ /* 0x000fe400020006ff */
        /* <DEDUP_REMOVED lines=8> */
[C---:B------:R-:W-:Y:S01]  /*48e0*/  FMUL.FTZ R79, R51.reuse, R74 ;  /* 0x0000004a334f7220 */ /* 0x040fe20000410000 */
        /* <DEDUP_REMOVED lines=27> */
[----:B------:R-:W-:Y:S01]  /*4aa0*/  F2FP.SATFINITE.E4M3.F32.PACK_AB_MERGE_C R138, R134, R83, RZ ;  /* 0x00000053868a723e */ /* 0x000fe200048070ff */
[-C--:B------:R-:W-:Y:S01]  /*4ab0*/  FFMA.FTZ R75, R50, R68.reuse, -R75 ;  /* 0x00000044324b7223 */ /* 0x080fe2000001084b */
[----:B------:R-:W-:Y:S01]  /*4ac0*/  FFMA.FTZ R74, R51, R68, R74 ;  /* 0x00000044334a7223 */ /* 0x000fe2000001004a */
[-C--:B------:R-:W-:Y:S01]  /*4ad0*/  FFMA.FTZ R79, R49, R137.reuse, -R72 ;  /* 0x00000089314f7223 */ /* 0x080fe20000010848 */
        /* <DEDUP_REMOVED lines=49> */
.L_x_2219:
[----:B------:R-:W-:Y:S05]  /*4df0*/  BSYNC B2 ;  /* 0x0000000000027941 */ /* 0x000fea0003800000 */
.L_x_2218:
[----:B------:R-:W-:Y:S02]  /*4e00*/  ULDC.64 UR4, c[0x0][0x2d8] ;  /* 0x0000b60000047ab9 */ /* 0x000fe40000000a00 */
[----:B------:R-:W-:-:S04]  /*4e10*/  IADD3 R68, P2, P3, R37, UR4, R76 ;  /* 0x0000000425447c10 */ /* 0x000fc8000fb5e04c */
[----:B------:R-:W-:-:S05]  /*4e20*/  IADD3.X R69, R104, UR5, R77, P2, P3 ;  /* 0x0000000568457c10 */ /* 0x000fca00097e644d */
[----:B--2---:R3:W-:Y:S04]  /*4e30*/  STG.E.128 desc[UR46][R68.64], R48 ;  /* 0x0000003044007986 */ /* 0x0047e8000c101d2e */
.L_x_2213:
[----:B------:R-:W-:Y:S05]  /*4e40*/  BSYNC B1 ;  /* 0x0000000000017941 */ /* 0x000fea0003800000 */
.L_x_2212:
[----:B------:R-:W-:Y:S01]  /*4e50*/  ISETP.NE.AND P2, PT, R145, RZ, PT ;  /* 0x000000ff9100720c */ /* 0x000fe20003f45270 */
[----:B------:R-:W-:-:S12]  /*4e60*/  BSSY B1, `(.L_x_2220) ;  /* 0x00000ec000017945 */ /* 0x000fd80003800000 */
        /* <DEDUP_REMOVED lines=10> */
[--C-:B------:R-:W-:Y:S02]  /*4f10*/  SHF.R.U32.HI R72, RZ, 0x8, R65.reuse ;  /* 0x00000008ff487819 */ /* 0x100fe40000011641 */
[----:B------:R-:W-:Y:S02]  /*4f20*/  SHF.R.U32.HI R74, RZ, 0x10, R65 ;  /* 0x00000010ff4a7819 */ /* 0x000fe40000011641 */
[----:B------:R-:W-:Y:S01]  /*4f30*/  LOP3.LUT R71, R65, 0xff0000ff, RZ, 0xc0, !PT ;  /* 0xff0000ff41477812 */ /* 0x000fe200078ec0ff */
[----:B--2---:R-:W-:Y:S01]  /*4f40*/  IMAD.MOV.U32 R65, RZ, RZ, R50 ;  /* 0x000000ffff417224 */ /* 0x004fe200078e0032 */
[----:B------:R-:W-:Y:S01]  /*4f50*/  MOV R66, R51 ;  /* 0x0000003300427202 */ /* 0x000fe20000000f00 */
[----:B------:R-:W-:Y:S01]  /*4f60*/  IMAD.SHL.U32 R51, R64, 0x100, RZ ;  /* 0x0000010040337824 */ /* 0x000fe200078e00ff */
        /* <DEDUP_REMOVED lines=98> */
.L_x_2225:
[----:B------:R-:W-:Y:S05]  /*5590*/  BSYNC B3 ;  /* 0x0000000000037941 */ /* 0x000fea0003800000 */
.L_x_2224:
[----:B------:R-:W-:Y:S02]  /*55a0*/  ULDC.64 UR4, c[0x0][0x2d8] ;  /* 0x0000b60000047ab9 */ /* 0x000fe40000000a00 */
[----:B------:R-:W-:-:S04]  /*55b0*/  IADD3 R64, P2, P3, R68, UR4, R100 ;  /* 0x0000000444407c10 */ /* 0x000fc8000fb5e064 */
[----:B------:R-:W-:-:S05]  /*55c0*/  IADD3.X R65, R69, UR5, R34, P2, P3 ;  /* 0x0000000545417c10 */ /* 0x000fca00097e6422 */
[----:B--2---:R3:W-:Y:S04]  /*55d0*/  STG.E.128 desc[UR46][R64.64], R48 ;  /* 0x0000003040007986 */ /* 0x0047e8000c101d2e */
.L_x_2223:
[----:B------:R-:W-:Y:S05]  /*55e0*/  BSYNC B2 ;  /* 0x0000000000027941 */ /* 0x000fea0003800000 */
.L_x_2222:
[----:B------:R-:W-:Y:S05]  /*55f0*/  @P1 BRA `(.L_x_2221) ;  /* 0x0000000400c81947 */ /* 0x000fea0003800000 */
[----:B-123--:R1:W2:Y:S01]  /*5600*/  LDS.128 R48, [R112+0x2e400] ;  /* 0x02e4000070307984 */ /* 0x00e2a20000000c00 */
[----:B------:R-:W-:Y:S01]  /*5610*/  ISETP.GE.AND P2, PT, R236, R126, PT ;  /* 0x0000007eec00720c */ /* 0x000fe20003f46270 */
[----:B------:R-:W-:-:S12]  /*5620*/  BSSY B2, `(.L_x_2226) ;  /* 0x000006b000027945 */ /* 0x000fd80003800000 */
[----:B-1----:R-:W-:Y:S05]  /*5630*/  @P2 BRA `(.L_x_2227) ;  /* 0x0000000400a42947 */ /* 0x002fea0003800000 */
[----:B------:R-:W-:Y:S01]  /*5640*/  SHF.R.U32.HI R70, RZ, 0x8, R61 ;  /* 0x00000008ff467819 */ /* 0x000fe2000001163d */
[----:B--2---:R-:W-:Y:S01]  /*5650*/  IMAD.MOV.U32 R62, RZ, RZ, R51 ;  /* 0x000000ffff3e7224 */ /* 0x004fe200078e0033 */
[--C-:B------:R-:W-:Y:S02]  /*5660*/  SHF.R.U32.HI R65, RZ, 0x8, R63.reuse ;  /* 0x00000008ff417819 */ /* 0x100fe4000001163f */
[----:B------:R-:W-:Y:S01]  /*5670*/  LOP3.LUT R64, R63, 0xff0000ff, RZ, 0xc0, !PT ;  /* 0xff0000ff3f407812 */ /* 0x000fe200078ec0ff */
[----:B------:R-:W-:Y:S01]  /*5680*/  IMAD.SHL.U32 R51, R70, 0x100, RZ ;  /* 0x0000010046337824 */ /* 0x000fe200078e00ff */
[----:B------:R-:W-:Y:S01]  /*5690*/  SHF.R.U32.HI R66, RZ, 0x10, R63 ;  /* 0x00000010ff427819 */ /* 0x000fe2000001163f */
[----:B------:R-:W-:Y:S01]  /*56a0*/  IMAD.SHL.U32 R63, R65, 0x100, RZ ;  /* 0x00000100413f7824 */ /* 0x000fe200078e00ff */
[----:B------:R-:W-:Y:S02]  /*56b0*/  LOP3.LUT R60, R61, 0xff0000ff, RZ, 0xc0, !PT ;  /* 0xff0000ff3d3c7812 */ /* 0x000fe400078ec0ff */
[----:B------:R-:W-:Y:S01]  /*56c0*/  SHF.R.U32.HI R67, RZ, 0x10, R61 ;  /* 0x00000010ff437819 */ /* 0x000fe2000001163d */
[----:B------:R-:W-:Y:S01]  /*56d0*/  IMAD.U32 R66, R66, 0x10000, RZ ;  /* 0x0001000042427824 */ /* 0x000fe200078e00ff */
[----:B------:R-:W-:-:S02]  /*56e0*/  LOP3.LUT R51, R60, 0xff00, R51, 0xf8, !PT ;  /* 0x0000ff003c337812 */ /* 0x000fc400078ef833 */
[----:B------:R-:W-:Y:S01]  /*56f0*/  MOV R61, R50 ;  /* 0x00000032003d7202 */ /* 0x000fe20000000f00 */
        /* <DEDUP_REMOVED lines=93> */
.L_x_2227:
[----:B------:R-:W-:Y:S05]  /*5cd0*/  BSYNC B2 ;  /* 0x0000000000027941 */ /* 0x000fea0003800000 */
.L_x_2226:
[----:B------:R-:W-:Y:S02]  /*5ce0*/  ULDC.64 UR4, c[0x0][0x2d8] ;  /* 0x0000b60000047ab9 */ /* 0x000fe40000000a00 */
[----:B------:R-:W-:-:S04]  /*5cf0*/  IADD3 R60, P2, P3, R37, UR4, R68 ;  /* 0x00000004253c7c10 */ /* 0x000fc8000fb5e044 */
[----:B------:R-:W-:-:S05]  /*5d00*/  IADD3.X R61, R104, UR5, R69, P2, P3 ;  /* 0x00000005683d7c10 */ /* 0x000fca00097e6445 */
[----:B--2---:R4:W-:Y:S04]  /*5d10*/  STG.E.128 desc[UR46][R60.64], R48 ;  /* 0x000000303c007986 */ /* 0x0049e8000c101d2e */
.L_x_2221:
[----:B------:R-:W-:Y:S05]  /*5d20*/  BSYNC B1 ;  /* 0x0000000000017941 */ /* 0x000fea0003800000 */
.L_x_2220:
        /* <DEDUP_REMOVED lines=114> */
.L_x_2232:
[----:B------:R-:W-:Y:S05]  /*6450*/  BSYNC B2 ;  /* 0x0000000000027941 */ /* 0x000fea0003800000 */
.L_x_2231:
[----:B------:R-:W-:Y:S02]  /*6460*/  ULDC.64 UR4, c[0x0][0x2d8] ;  /* 0x0000b60000047ab9 */ /* 0x000fe40000000a00 */
[----:B------:R-:W-:-:S04]  /*6470*/  IADD3 R56, P2, P3, R124, UR4, R100 ;  /* 0x000000047c387c10 */ /* 0x000fc8000fb5e064 */
[----:B------:R-:W-:-:S05]  /*6480*/  IADD3.X R57, R127, UR5, R34, P2, P3 ;  /* 0x000000057f397c10 */ /* 0x000fca00097e6422 */
[----:B--2---:R1:W-:Y:S04]  /*6490*/  STG.E.128 desc[UR46][R56.64], R48 ;  /* 0x0000003038007986 */ /* 0x0043e8000c101d2e */
.L_x_2230:
[----:B------:R-:W-:Y:S05]  /*64a0*/  BSYNC B1 ;  /* 0x0000000000017941 */ /* 0x000fea0003800000 */
.L_x_2229:
        /* <DEDUP_REMOVED lines=8> */
[----:B------:R-:W-:Y:S02]  /*6530*/  SHF.R.U32.HI R60, RZ, 0x10, R53 ;  /* 0x00000010ff3c7819 */ /* 0x000fe40000011635 */
[----:B------:R-:W-:Y:S01]  /*6540*/  LOP3.LUT R57, R53, 0xff0000ff, RZ, 0xc0, !PT ;  /* 0xff0000ff35397812 */ /* 0x000fe200078ec0ff */
[----:B------:R-:W-:Y:S01]  /*6550*/  IMAD.MOV.U32 R53, RZ, RZ, R50 ;  /* 0x000000ffff357224 */ /* 0x000fe200078e0032 */
[----:B------:R-:W-:Y:S01]  /*6560*/  SHF.R.U32.HI R59, RZ, 0x10, R55 ;  /* 0x00000010ff3b7819 */ /* 0x000fe20000011637 */
[----:B------:R-:W-:Y:S01]  /*6570*/  IMAD.SHL.U32 R50, R58, 0x100, RZ ;  /* 0x000001003a327824 */ /* 0x000fe200078e00ff */
[----:B------:R-:W-:-:S02]  /*6580*/  LOP3.LUT R56, R55, 0xff0000ff, RZ, 0xc0, !PT ;  /* 0xff0000ff37387812 */ /* 0x000fc400078ec0ff */
[----:B------:R-:W-:Y:S01]  /*6590*/  SHF.L.U32 R51, R52, 0x8, RZ ;  /* 0x0000000834337819 */ /* 0x000fe200000006ff */
[----:B------:R-:W-:Y:S01]  /*65a0*/  IMAD.U32 R55, R59, 0x10000, RZ ;  /* 0x000100003b377824 */ /* 0x000fe200078e00ff */
[----:B------:R-:W-:Y:S02]  /*65b0*/  LOP3.LUT R52, R57, 0xff00, R50, 0xf8, !PT ;  /* 0x0000ff0039347812 */ /* 0x000fe400078ef832 */
        /* <DEDUP_REMOVED lines=93> */
.L_x_2234:
[----:B------:R-:W-:Y:S05]  /*6b90*/  BSYNC B1 ;  /* 0x0000000000017941 */ /* 0x000fea0003800000 */
.L_x_2233:
[----:B------:R-:W-:Y:S02]  /*6ba0*/  ULDC.64 UR4, c[0x0][0x2d8] ;  /* 0x0000b60000047ab9 */ /* 0x000fe40000000a00 */
[----:B------:R-:W-:-:S04]  /*6bb0*/  IADD3 R124, P2, P3, R37, UR4, R124 ;  /* 0x00000004257c7c10 */ /* 0x000fc8000fb5e07c */
[----:B------:R-:W-:-:S05]  /*6bc0*/  IADD3.X R125, R104, UR5, R127, P2, P3 ;  /* 0x00000005687d7c10 */ /* 0x000fca00097e647f */
[----:B--2---:R1:W-:Y:S01]  /*6bd0*/  STG.E.128 desc[UR46][R124.64], R48 ;  /* 0x000000307c007986 */ /* 0x0043e2000c101d2e */
[----:B------:R-:W-:Y:S05]  /*6be0*/  BRA `(.L_x_2228) ;  /* 0x0000004800e47947 */ /* 0x000fea0003800000 */
.L_x_2192:
        /* <DEDUP_REMOVED lines=15> */
[----:B------:R-:W-:-:S04]  /*6ce0*/  @!P2 IMAD R55, R55, 0x60, RZ ;  /* 0x000000603737a824 */ /* 0x000fc800078e02ff */
[----:B------:R-:W-:Y:S01]  /*6cf0*/  @!P2 IMAD.IADD R55, R53, 0x1, R55 ;  /* 0x000000013537a824 */ /* 0x000fe200078e0237 */
[----:B--2---:R-:W-:-:S04]  /*6d00*/  @!P2 IADD3 R80, P3, P4, R94, R80, R52 ;  /* 0x000000505e50a210 */ /* 0x004fc80007c7e034 */
        /* <DEDUP_REMOVED lines=27> */
[----:B------:R-:W-:Y:S02]  /*6ec0*/  ISETP.NE.AND P0, PT, R61, RZ, PT ;  /* 0x000000ff3d00720c */ /* 0x000fe40003f05270 */
[----:B------:R-:W-:Y:S02]  /*6ed0*/  @!P4 IADD3.X R65, R60, R65, RZ, P6, !PT ;  /* 0x000000413c41c210 */ /* 0x000fe400037fe4ff */
[----:B-1----:R-:W-:-:S05]  /*6ee0*/  @!P4 IADD3 R66, P6, R53, R66, RZ ;  /* 0x000000423542c210 */ /* 0x002fca0007fde0ff */
[----:B------:R-:W-:Y:S01]  /*6ef0*/  @!P4 IMAD.X R67, R54, 0x1, R67, P6 ;  /* 0x000000013643c824 */ /* 0x000fe200030e0643 */
[----:B--2---:R-:W-:Y:S02]  /*6f00*/  @!P3 IADD3 R68, P6, R49, R68, RZ ;  /* 0x000000443144b210 */ /* 0x004fe40007fde0ff */
[----:B------:R-:W-:-:S03]  /*6f10*/  CS2R R54, SRZ ;  /* 0x0000000000367805 */ /* 0x000fc6000001ff00 */
        /* <DEDUP_REMOVED lines=30> */
[----:B---3--:R-:W-:Y:S02]  /*7100*/  IMAD.MOV.U32 R154, RZ, RZ, R48 ;  /* 0x000000ffff9a7224 */ /* 0x008fe400078e0030 */
[----:B------:R-:W-:Y:S02]  /*7110*/  IMAD.MOV.U32 R150, RZ, RZ, R50 ;  /* 0x000000ffff967224 */ /* 0x000fe400078e0032 */
[----:B-----5:R-:W-:-:S02]  /*7120*/  IMAD.MOV.U32 R147, RZ, RZ, R60 ;  /* 0x000000ffff937224 */ /* 0x020fc400078e003c */
[----:B------:R-:W-:Y:S01]  /*7130*/  IMAD.MOV.U32 R144, RZ, RZ, R62 ;  /* 0x000000ffff907224 */ /* 0x000fe200078e003e */
[----:B----4-:R-:W-:Y:S01]  /*7140*/  MOV R146, R56 ;  /* 0x0000003800927202 */ /* 0x010fe20000000f00 */
[----:B------:R-:W-:Y:S01]  /*7150*/  IMAD.MOV.U32 R145, RZ, RZ, R58 ;  /* 0x000000ffff917224 */ /* 0x000fe200078e003a */
[----:B------:R-:W-:Y:S01]  /*7160*/  MOV R134, R72 ;  /* 0x0000004800867202 */ /* 0x000fe20000000f00 */
[----:B------:R-:W-:Y:S02]  /*7170*/  IMAD.MOV.U32 R135, RZ, RZ, R74 ;  /* 0x000000ffff877224 */ /* 0x000fe400078e004a */
[----:B------:R-:W-:Y:S02]  /*7180*/  IMAD.MOV.U32 R136, RZ, RZ, R76 ;  /* 0x000000ffff887224 */ /* 0x000fe400078e004c */
[----:B------:R-:W-:Y:S02]  /*7190*/  IMAD.MOV.U32 R137, RZ, RZ, R78 ;  /* 0x000000ffff897224 */ /* 0x000fe400078e004e */
[----:B------:R-:W-:-:S02]  /*71a0*/  IMAD.MOV.U32 R138, RZ, RZ, R64 ;  /* 0x000000ffff8a7224 */ /* 0x000fc400078e0040 */
[----:B------:R-:W-:Y:S02]  /*71b0*/  IMAD.MOV.U32 R140, RZ, RZ, R66 ;  /* 0x000000ffff8c7224 */ /* 0x000fe400078e0042 */
[----:B------:R-:W-:Y:S02]  /*71c0*/  IMAD.MOV.U32 R142, RZ, RZ, R68 ;  /* 0x000000ffff8e7224 */ /* 0x000fe400078e0044 */
[----:B------:R-:W-:Y:S01]  /*71d0*/  IMAD.MOV.U32 R143, RZ, RZ, R70 ;  /* 0x000000ffff8f7224 */ /* 0x000fe200078e0046 */
[----:B------:R-:W-:Y:S06]  /*71e0*/  @!P5 BRA `(.L_x_2235) ;  /* 0x000000000004d947 */ /* 0x000fec0003800000 */
[----:B------:R-:W-:Y:S01]  /*71f0*/  BPT.TRAP 0x1 ;  /* 0x000000040000795c */ /* 0x000fe20000300000 */
.L_x_2235:
[----:B------:R-:W2:Y:S01]  /*7200*/  LDL R80, [R1+0x10] ;  /* 0x0000100001507983 */ /* 0x000ea20000100800 */
[----:B------:R-:W-:Y:S01]  /*7210*/  IMAD R107, R232, 0x8, R18 ;  /* 0x00000008e86b7824 */ /* 0x000fe200078e0212 */
[----:B------:R-:W0:Y:S01]  /*7220*/  LDC R139, c[0x0][0x2e4] ;  /* 0x0000b900ff8b7b82 */ /* 0x000e220000000800 */
[----:B------:R-:W-:Y:S01]  /*7230*/  IMAD.MOV.U32 R125, RZ, RZ, R127 ;  /* 0x000000ffff7d7224 */ /* 0x000fe200078e007f */
[----:B------:R-:W-:Y:S06]  /*7240*/  BSSY B1, `(.L_x_2236) ;  /* 0x0000006000017945 */ /* 0x000fec0003800000 */
[----:B------:R-:W1:Y:S01]  /*7250*/  LDC.64 R126, c[0x0][0x2f0] ;  /* 0x0000bc00ff7e7b82 */ /* 0x000e620000000a00 */
[----:B0-----:R-:W-:Y:S01]  /*7260*/  IMAD.IADD R141, R139, 0x1, -R122 ;  /* 0x000000018b8d7824 */ /* 0x001fe200078e0a7a */
[----:B--2---:R-:W-:-:S04]  /*7270*/  SHF.L.U32 R128, R80, 0x1f, RZ ;  /* 0x0000001f50807819 */ /* 0x004fc800000006ff */
[----:B------:R-:W0:Y:S02]  /*7280*/  SYNCS.PHASECHK.TRANS64.TRYWAIT P3, [R107+URZ+0x38890], R128 ;  /* 0x038890806b0075a7 */ /* 0x000e24000806017f */
[----:B01----:R-:W-:Y:S05]  /*7290*/  @!P3 BRA `(.L_x_2237) ;  /* 0x000002240058b947 */ /* 0x003fea0003800000 */
.L_x_2534:
[----:B------:R-:W-:Y:S05]  /*72a0*/  BSYNC B1 ;  /* 0x0000000000017941 */ /* 0x000fea0003800000 */
.L_x_2236:
[----:B------:R-:W-:Y:S01]  /*72b0*/  ISETP.GE.OR P3, PT, R22, R116, P0 ;  /* 0x000000741600720c */ /* 0x000fe20000766670 */
[----:B------:R-:W-:-:S12]  /*72c0*/  BSSY B1, `(.L_x_2238) ;  /* 0x00000f8000017945 */ /* 0x000fd80003800000 */
[----:B------:R-:W-:Y:S05]  /*72d0*/  @P3 BRA `(.L_x_2239) ;  /* 0x0000000c00d83947 */ /* 0x000fea0003800000 */
[----:B------:R-:W2:Y:S04]  /*72e0*/  LDL R84, [R1+0x14] ;  /* 0x0000140001547983 */ /* 0x000ea80000100800 */
[----:B------:R-:W3:Y:S04]  /*72f0*/  LDL R83, [R1+0x18] ;  /* 0x0000180001537983 */ /* 0x000ee80000100800 */
[----:B------:R-:W4:Y:S01]  /*7300*/  LDL R82, [R1+0x1c] ;  /* 0x00001c0001527983 */ /* 0x000f220000100800 */
[-C--:B------:R-:W-:Y:S01]  /*7310*/  IMAD R80, R23, R126.reuse, RZ ;  /* 0x0000007e17507224 */ /* 0x080fe200078e02ff */
        /* <DEDUP_REMOVED lines=11> */
[----:B------:R-:W-:Y:S02]  /*73d0*/  SHF.R.S32.HI R81, RZ, 0x1f, R80 ;  /* 0x0000001fff517819 */ /* 0x000fe40000011450 */
[----:B------:R-:W-:Y:S02]  /*73e0*/  SHF.L.U32 R151, R80, 0x4, RZ ;  /* 0x0000000450977819 */ /* 0x000fe400000006ff */
[----:B------:R-:W-:-:S05]  /*73f0*/  LEA.HI R81, R81, R80, RZ, 0x3 ;  /* 0x0000005051517211 */ /* 0x000fca00078f18ff */
[----:B------:R-:W-:-:S05]  /*7400*/  IMAD.SHL.U32 R81, R81, 0x800, RZ ;  /* 0x0000080051517824 */ /* 0x000fca00078e00ff */
[----:B------:R-:W-:Y:S02]  /*7410*/  LOP3.LUT R81, R81, 0xffffc000, RZ, 0xc0, !PT ;  /* 0xffffc00051517812 */ /* 0x000fe400078ec0ff */
[----:B--2---:R-:W-:-:S04]  /*7420*/  LOP3.LUT R80, R84, 0x70, R151, 0xf8, !PT ;  /* 0x0000007054507812 */ /* 0x004fc800078ef897 */
[----:B---3--:R-:W-:-:S04]  /*7430*/  LOP3.LUT R80, R80, R83, RZ, 0x3c, !PT ;  /* 0x0000005350507212 */ /* 0x008fc800078e3cff */
[----:B----4-:R-:W-:Y:S01]  /*7440*/  IADD3 R83, R80, R81, R82 ;  /* 0x0000005150537210 */ /* 0x010fe20007ffe052 */
        /* <DEDUP_REMOVED lines=13> */
[----:B------:R-:W-:-:S02]  /*7520*/  LOP3.LUT R50, R51, 0xff0000ff, RZ, 0xc0, !PT ;  /* 0xff0000ff33327812 */ /* 0x000fc400078ec0ff */
[----:B------:R-:W-:Y:S01]  /*7530*/  SHF.R.U32.HI R160, RZ, 0x10, R51 ;  /* 0x00000010ffa07819 */ /* 0x000fe20000011633 */
[----:B------:R-:W-:Y:S01]  /*7540*/  IMAD.SHL.U32 R51, R159, 0x100, RZ ;  /* 0x000001009f337824 */ /* 0x000fe200078e00ff */
[----:B------:R-:W-:Y:S01]  /*7550*/  LOP3.LUT R48, R48, 0xff00, R49, 0xf8, !PT ;  /* 0x0000ff0030307812 */ /* 0x000fe200078ef831 */
[----:B------:R-:W-:Y:S01]  /*7560*/  IMAD.U32 R49, R161, 0x10000, RZ ;  /* 0x00010000a1317824 */ /* 0x000fe200078e00ff */
[----:B------:R-:W-:Y:S02]  /*7570*/  LOP3.LUT R54, R55, 0xff0000ff, RZ, 0xc0, !PT ;  /* 0xff0000ff37367812 */ /* 0x000fe400078ec0ff */
[----:B------:R-:W-:Y:S01]  /*7580*/  SHF.R.U32.HI R164, RZ, 0x10, R55 ;  /* 0x00000010ffa47819 */ /* 0x000fe20000011637 */
[----:B------:R-:W-:Y:S01]  /*7590*/  IMAD.SHL.U32 R55, R157, 0x100, RZ ;  /* 0x000001009d377824 */ /* 0x000fe200078e00ff */
[----:B------:R-:W-:Y:S02]  /*75a0*/  SHF.R.U32.HI R158, RZ, 0x8, R53 ;  /* 0x00000008ff9e7819 */ /* 0x000fe40000011635 */
[----:B------:R-:W-:Y:S01]  /*75b0*/  LOP3.LUT R51, R50, 0xff00, R51, 0xf8, !PT ;  /* 0x0000ff0032337812 */ /* 0x000fe200078ef833 */
[----:B------:R-:W-:Y:S01]  /*75c0*/  IMAD.U32 R164, R164, 0x10000, RZ ;  /* 0x00010000a4a47824 */ /* 0x000fe200078e00ff */
[----:B------:R-:W-:Y:S01]  /*75d0*/  LOP3.LUT R50, R48, 0xff0000, R49, 0xf8, !PT ;  /* 0x00ff000030327812 */ /* 0x000fe200078ef831 */
[----:B------:R-:W-:Y:S01]  /*75e0*/  IMAD.U32 R48, R160, 0x10000, RZ ;  /* 0x00010000a0307824 */ /* 0x000fe200078e00ff */
[----:B------:R-:W-:-:S02]  /*75f0*/  LOP3.LUT R52, R53, 0xff0000ff, RZ, 0xc0, !PT ;  /* 0xff0000ff35347812 */ /* 0x000fc400078ec0ff */
[----:B------:R-:W-:Y:S02]  /*7600*/  SHF.R.U32.HI R162, RZ, 0x10, R53 ;  /* 0x00000010ffa27819 */ /* 0x000fe40000011635 */
[----:B------:R-:W-:Y:S02]  /*7610*/  LOP3.LUT R161, R54, 0xff00, R55, 0xf8, !PT ;  /* 0x0000ff0036a17812 */ /* 0x000fe400078ef837 */
[----:B------:R-:W-:Y:S01]  /*7620*/  SHF.L.U32 R53, R158, 0x8, RZ ;  /* 0x000000089e357819 */ /* 0x000fe200000006ff */
[----:B------:R-:W-:Y:S01]  /*7630*/  IMAD.U32 R162, R162, 0x10000, RZ ;  /* 0x00010000a2a27824 */ /* 0x000fe200078e00ff */
[----:B------:R-:W-:Y:S02]  /*7640*/  F2FP.F16.E4M3.UNPACK_B R160, R155.H1 ;  /* 0x0000009bffa0723e */ /* 0x000fe400030006ff */
[----:B--2---:R-:W-:Y:S02]  /*7650*/  F2FP.F16.E4M3.UNPACK_B R55, R84.H1 ;  /* 0x00000054ff37723e */ /* 0x004fe400030006ff */
[----:B-1----:R-:W-:Y:S01]  /*7660*/  F2FP.F16.E4M3.UNPACK_B R54, R80.H1 ;  /* 0x00000050ff36723e */ /* 0x002fe200030006ff */
[----:B------:R-:W-:Y:S01]  /*7670*/  HADD2.F32 R49, -RZ, R160.H0_H0 ;  /* 0x200000a0ff317230 */ /* 0x000fe20000004100 */
[----:B------:R-:W-:Y:S01]  /*7680*/  LOP3.LUT R159, R52, 0xff00, R53, 0xf8, !PT ;  /* 0x0000ff00349f7812 */ /* 0x000fe200078ef835 */
[----:B------:R-:W-:Y:S01]  /*7690*/  HADD2.F32 R53, -RZ, R55.H0_H0 ;  /* 0x20000037ff357230 */ /* 0x000fe20000004100 */
[----:B------:R-:W-:Y:S01]  /*76a0*/  F2FP.F16.E4M3.UNPACK_B R157, R154.H1 ;  /* 0x0000009aff9d723e */ /* 0x000fe200030006ff */
[--C-:B------:R-:W-:Y:S01]  /*76b0*/  HADD2.F32 R52, -RZ, R54.reuse.H0_H0 ;  /* 0x20000036ff347230 */ /* 0x100fe20000004100 */
[----:B------:R-:W-:Y:S01]  /*76c0*/  LOP3.LUT R48, R51, 0xff0000, R48, 0xf8, !PT ;  /* 0x00ff000033307812 */ /* 0x000fe200078ef830 */
[----:B------:R-:W-:-:S02]  /*76d0*/  HADD2.F32 R54, -RZ, R54.H1_H1 ;  /* 0x30000036ff367230 */ /* 0x000fc40000004100 */
[-C--:B------:R-:W-:Y:S01]  /*76e0*/  FMUL.FTZ R163, R53, R49.reuse ;  /* 0x0000003135a37220 */ /* 0x080fe20000410000 */
[--C-:B------:R-:W-:Y:S02]  /*76f0*/  HADD2.F32 R158, -RZ, R157.reuse.H0_H0 ;  /* 0x2000009dff9e7230 */ /* 0x100fe40000004100 */
[C---:B------:R-:W-:Y:S01]  /*7700*/  FMUL.FTZ R166, R52.reuse, R49 ;  /* 0x0000003134a67220 */ /* 0x040fe20000410000 */
[----:B------:R-:W-:Y:S01]  /*7710*/  LOP3.LUT R51, R159, 0xff0000, R162, 0xf8, !PT ;  /* 0x00ff00009f337812 */ /* 0x000fe200078ef8a2 */
[----:B------:R-:W-:Y:S01]  /*7720*/  HADD2.F32 R159, -RZ, R157.H1_H1 ;  /* 0x3000009dff9f7230 */ /* 0x000fe20000004100 */
[----:B------:R-:W-:Y:S01]  /*7730*/  F2FP.F16.E4M3.UNPACK_B R84, R84 ;  /* 0x00000054ff54723e */ /* 0x000fe200020006ff */
[-C--:B------:R-:W-:Y:S01]  /*7740*/  FFMA.FTZ R52, R52, R158.reuse, -R163 ;  /* 0x0000009e34347223 */ /* 0x080fe200000108a3 */
[----:B------:R-:W-:Y:S01]  /*7750*/  FFMA.FTZ R53, R53, R158, R166 ;  /* 0x0000009e35357223 */ /* 0x000fe200000100a6 */
[----:B------:R-:W-:Y:S01]  /*7760*/  HADD2.F32 R162, -RZ, R160.H1_H1 ;  /* 0x300000a0ffa27230 */ /* 0x000fe20000004100 */
[----:B------:R-:W-:Y:S01]  /*7770*/  F2FP.F16.E4M3.UNPACK_B R158, R154 ;  /* 0x0000009aff9e723e */ /* 0x000fe200020006ff */
[----:B------:R-:W-:Y:S01]  /*7780*/  HADD2.F32 R157, -RZ, R55.H1_H1 ;  /* 0x30000037ff9d7230 */ /* 0x000fe20000004100 */
[----:B------:R-:W-:Y:S01]  /*7790*/  F2FP.F16.E4M3.UNPACK_B R160, R155 ;  /* 0x0000009bffa0723e */ /* 0x000fe200020006ff */
[----:B------:R-:W-:Y:S01]  /*77a0*/  HADD2.F32 R155, -RZ, R84.H0_H0 ;  /* 0x20000054ff9b7230 */ /* 0x000fe20000004100 */
[----:B------:R-:W-:-:S02]  /*77b0*/  F2FP.F16.E4M3.UNPACK_B R154, R80 ;  /* 0x00000050ff9a723e */ /* 0x000fc400020006ff */
[-C--:B------:R-:W-:Y:S01]  /*77c0*/  FMUL.FTZ R55, R157, R162.reuse ;  /* 0x000000a29d377220 */ /* 0x080fe20000410000 */
[----:B------:R-:W-:Y:S01]  /*77d0*/  LOP3.LUT R49, R161, 0xff0000, R164, 0xf8, !PT ;  /* 0x00ff0000a1317812 */ /* 0x000fe200078ef8a4 */
        /* <DEDUP_REMOVED lines=24> */
[----:B------:R-:W-:Y:S01]  /*7960*/  HADD2.F32 R162, -RZ, R160.H0_H0 ;  /* 0x200000a0ffa27230 */ /* 0x000fe20000004100 */
[----:B------:R-:W-:Y:S01]  /*7970*/  F2FP.F16.E4M3.UNPACK_B R157, R153 ;  /* 0x00000099ff9d723e */ /* 0x000fe200020006ff */
[----:B------:R-:W-:Y:S02]  /*7980*/  HADD2.F32 R155, -RZ, R154.H0_H0 ;  /* 0x2000009aff9b7230 */ /* 0x000fe40000004100 */
        /* <DEDUP_REMOVED lines=8> */
[----:B------:R-:W-:-:S02]  /*7a10*/  HADD2.F32 R155, -RZ, R160.H1_H1 ;  /* 0x300000a0ff9b7230 */ /* 0x000fc40000004100 */
[-C--:B------:R-:W-:Y:S01]  /*7a20*/  FMUL.FTZ R167, R158, R161.reuse ;  /* 0x000000a19ea77220 */ /* 0x080fe20000410000 */
[----:B------:R-:W-:Y:S01]  /*7a30*/  FFMA.FTZ R164, R159, R162, R164 ;  /* 0x000000a29fa47223 */ /* 0x000fe200000100a4 */
[C---:B------:R-:W-:Y:S01]  /*7a40*/  FMUL.FTZ R161, R154.reuse, R161 ;  /* 0x000000a19aa17220 */ /* 0x040fe20000410000 */
[----:B------:R-:W-:Y:S02]  /*7a50*/  HADD2.F32 R159, -RZ, R157.H0_H0 ;  /* 0x2000009dff9f7230 */ /* 0x000fe40000004100 */
[-C--:B------:R-:W-:Y:S01]  /*7a60*/  FFMA.FTZ R169, R154, R155.reuse, -R167 ;  /* 0x0000009b9aa97223 */ /* 0x080fe200000108a7 */
[----:B------:R-:W-:Y:S01]  /*7a70*/  F2FP.F16.E4M3.UNPACK_B R154, R150 ;  /* 0x00000096ff9a723e */ /* 0x000fe200020006ff */
[----:B------:R-:W-:Y:S02]  /*7a80*/  HADD2.F32 R150, -RZ, R153.H0_H0 ;  /* 0x20000099ff967230 */ /* 0x000fe40000004100 */
[----:B------:R-:W-:Y:S01]  /*7a90*/  FFMA.FTZ R171, R158, R155, R161 ;  /* 0x0000009b9eab7223 */ /* 0x000fe200000100a1 */
        /* <DEDUP_REMOVED lines=110> */
.L_x_2241:
[----:B------:R-:W-:Y:S05]  /*8180*/  BSYNC B2 ;  /* 0x0000000000027941 */ /* 0x000fea0003800000 */
.L_x_2240:
        /* <DEDUP_REMOVED lines=11> */
.L_x_2239:
[----:B------:R-:W-:Y:S05]  /*8240*/  BSYNC B1 ;  /* 0x0000000000017941 */ /* 0x000fea0003800000 */
.L_x_2238:
[----:B------:R-:W-:Y:S01]  /*8250*/  ISETP.GE.OR P3, PT, R234, R116, P0 ;  /* 0x00000074ea00720c */ /* 0x000fe20000766670 */
[----:B------:R-:W-:-:S12]  /*8260*/  BSSY B1, `(.L_x_2242) ;  /* 0x00000fe000017945 */ /* 0x000fd80003800000 */
[----:B------:R-:W-:Y:S05]  /*8270*/  @P3 BRA `(.L_x_2243) ;  /* 0x0000000c00f03947 */ /* 0x000fea0003800000 */
[----:B-1----:R-:W2:Y:S01]  /*8280*/  LDL R50, [R1+0x30] ;  /* 0x0000300001327983 */ /* 0x002ea20000100800 */
[----:B------:R-:W-:Y:S01]  /*8290*/  SHF.R.S32.HI R49, RZ, 0x1f, R234 ;  /* 0x0000001fff317819 */ /* 0x000fe200000114ea */
[-C--:B------:R-:W-:Y:S01]  /*82a0*/  IMAD.WIDE.U32 R80, R234, R126.reuse, R124 ;  /* 0x0000007eea507225 */ /* 0x080fe200078e007c */
        /* <DEDUP_REMOVED lines=14> */
[----:B------:R-:W-:Y:S02]  /*8390*/  LOP3.LUT R48, R28, 0x70, R85, 0xf8, !PT ;  /* 0x000000701c307812 */ /* 0x000fe400078ef855 */
[----:B------:R-:W-:Y:S02]  /*83a0*/  SHF.L.U32 R49, R49, 0xb, RZ ;  /* 0x0000000b31317819 */ /* 0x000fe400000006ff */
[----:B------:R-:W-:Y:S02]  /*83b0*/  LOP3.LUT R48, R48, R25, RZ, 0x3c, !PT ;  /* 0x0000001930307212 */ /* 0x000fe400078e3cff */
[----:B------:R-:W-:-:S04]  /*83c0*/  LOP3.LUT R49, R49, 0xffffc000, RZ, 0xc0, !PT ;  /* 0xffffc00031317812 */ /* 0x000fc800078ec0ff */
[----:B--2---:R-:W-:Y:S01]  /*83d0*/  IADD3 R51, R48, R49, R50 ;  /* 0x0000003130337210 */ /* 0x004fe20007ffe032 */
[----:B------:R-:W-:-:S04]  /*83e0*/  IMAD R49, R232, 0x8000, R120 ;  /* 0x00008000e8317824 */ /* 0x000fc800078e0278 */
        /* <DEDUP_REMOVED lines=8> */
[----:B------:R-:W-:Y:S01]  /*8470*/  LOP3.LUT R131, R57, 0xff0000ff, RZ, 0xc0, !PT ;  /* 0xff0000ff39837812 */ /* 0x000fe200078ec0ff */
[----:B------:R-:W-:Y:S01]  /*8480*/  IMAD.MOV.U32 R56, RZ, RZ, R49 ;  /* 0x000000ffff387224 */ /* 0x000fe200078e0031 */
[----:B------:R-:W-:Y:S02]  /*8490*/  SHF.R.U32.HI R130, RZ, 0x8, R59 ;  /* 0x00000008ff827819 */ /* 0x000fe4000001163b */
[----:B------:R-:W-:Y:S02]  /*84a0*/  SHF.L.U32 R48, R148, 0x8, RZ ;  /* 0x0000000894307819 */ /* 0x000fe400000006ff */
[----:B------:R-:W-:Y:S02]  /*84b0*/  SHF.R.U32.HI R62, RZ, 0x8, R63 ;  /* 0x00000008ff3e7819 */ /* 0x000fe4000001163f */
[----:B------:R-:W-:-:S02]  /*84c0*/  SHF.R.U32.HI R150, RZ, 0x10, R61 ;  /* 0x00000010ff967819 */ /* 0x000fc4000001163d */
[----:B------:R-:W-:Y:S02]  /*84d0*/  SHF.R.U32.HI R84, RZ, 0x8, R61 ;  /* 0x00000008ff547819 */ /* 0x000fe4000001163d */
[----:B------:R-:W-:Y:S02]  /*84e0*/  LOP3.LUT R58, R61, 0xff0000ff, RZ, 0xc0, !PT ;  /* 0xff0000ff3d3a7812 */ /* 0x000fe400078ec0ff */
[----:B------:R-:W-:Y:S01]  /*84f0*/  SHF.R.U32.HI R86, RZ, 0x10, R63 ;  /* 0x00000010ff567819 */ /* 0x000fe2000001163f */
[----:B------:R-:W-:Y:S01]  /*8500*/  IMAD.SHL.U32 R49, R84, 0x100, RZ ;  /* 0x0000010054317824 */ /* 0x000fe200078e00ff */
[----:B------:R-:W-:Y:S01]  /*8510*/  LOP3.LUT R61, R63, 0xff0000ff, RZ, 0xc0, !PT ;  /* 0xff0000ff3f3d7812 */ /* 0x000fe200078ec0ff */
[----:B--2---:R-:W-:Y:S01]  /*8520*/  IMAD.MOV.U32 R63, RZ, RZ, R52 ;  /* 0x000000ffff3f7224 */ /* 0x004fe200078e0034 */
[----:B------:R-:W-:Y:S01]  /*8530*/  LOP3.LUT R131, R131, 0xff00, R48, 0xf8, !PT ;  /* 0x0000ff0083837812 */ /* 0x000fe200078ef830 */
[----:B------:R-:W-:Y:S01]  /*8540*/  IMAD.SHL.U32 R48, R130, 0x100, RZ ;  /* 0x0000010082307824 */ /* 0x000fe200078e00ff */
[----:B------:R-:W-:Y:S01]  /*8550*/  SHF.R.U32.HI R151, RZ, 0x10, R59 ;  /* 0x00000010ff977819 */ /* 0x000fe2000001163b */
[----:B------:R-:W-:Y:S01]  /*8560*/  IMAD.SHL.U32 R52, R62, 0x100, RZ ;  /* 0x000001003e347824 */ /* 0x000fe200078e00ff */
[----:B------:R-:W-:-:S02]  /*8570*/  LOP3.LUT R59, R59, 0xff0000ff, RZ, 0xc0, !PT ;  /* 0xff0000ff3b3b7812 */ /* 0x000fc400078ec0ff */
[----:B------:R-:W-:Y:S01]  /*8580*/  SHF.R.U32.HI R149, RZ, 0x10, R57 ;  /* 0x00000010ff957819 */ /* 0x000fe20000011639 */
[----:B------:R-:W-:Y:S01]  /*8590*/  IMAD.MOV.U32 R57, RZ, RZ, R50 ;  /* 0x000000ffff397224 */ /* 0x000fe200078e0032 */
[----:B------:R-:W-:Y:S01]  /*85a0*/  LOP3.LUT R59, R59, 0xff00, R48, 0xf8, !PT ;  /* 0x0000ff003b3b7812 */ /* 0x000fe200078ef830 */
[----:B------:R-:W-:Y:S01]  /*85b0*/  IMAD.U32 R48, R151, 0x10000, RZ ;  /* 0x0001000097307824 */ /* 0x000fe200078e00ff */
[----:B------:R-:W-:Y:S01]  /*85c0*/  LOP3.LUT R148, R61, 0xff00, R52, 0xf8, !PT ;  /* 0x0000ff003d947812 */ /* 0x000fe200078ef834 */
[----:B------:R-:W-:Y:S01]  /*85d0*/  IMAD.U32 R50, R149, 0x10000, RZ ;  /* 0x0001000095327824 */ /* 0x000fe200078e00ff */
[----:B------:R-:W-:Y:S01]  /*85e0*/  F2FP.F16.E4M3.UNPACK_B R130, R147.H1 ;  /* 0x00000093ff82723e */ /* 0x000fe200030006ff */
[----:B------:R-:W-:Y:S01]  /*85f0*/  IMAD.U32 R52, R150, 0x10000, RZ ;  /* 0x0001000096347824 */ /* 0x000fe200078e00ff */
[----:B------:R-:W-:Y:S02]  /*8600*/  F2FP.F16.E4M3.UNPACK_B R84, R63.H1 ;  /* 0x0000003fff54723e */ /* 0x000fe400030006ff */
[----:B------:R-:W-:-:S02]  /*8610*/  F2FP.F16.E4M3.UNPACK_B R61, R60.H1 ;  /* 0x0000003cff3d723e */ /* 0x000fc400030006ff */
[----:B------:R-:W-:Y:S01]  /*8620*/  LOP3.LUT R149, R58, 0xff00, R49, 0xf8, !PT ;  /* 0x0000ff003a957812 */ /* 0x000fe200078ef831 */
[----:B------:R-:W-:Y:S01]  /*8630*/  HADD2.F32 R49, -RZ, R130.H0_H0 ;  /* 0x20000082ff317230 */ /* 0x000fe20000004100 */
[----:B------:R-:W-:Y:S01]  /*8640*/  LOP3.LUT R48, R59, 0xff0000, R48, 0xf8, !PT ;  /* 0x00ff00003b307812 */ /* 0x000fe200078ef830 */
[----:B------:R-:W-:Y:S01]  /*8650*/  HADD2.F32 R59, -RZ, R84.H0_H0 ;  /* 0x20000054ff3b7230 */ /* 0x000fe20000004100 */
[----:B------:R-:W-:Y:S01]  /*8660*/  F2FP.F16.E4M3.UNPACK_B R62, R146.H1 ;  /* 0x00000092ff3e723e */ /* 0x000fe200030006ff */
[--C-:B------:R-:W-:Y:S01]  /*8670*/  HADD2.F32 R58, -RZ, R61.reuse.H0_H0 ;  /* 0x2000003dff3a7230 */ /* 0x100fe20000004100 */
[----:B------:R-:W-:Y:S02]  /*8680*/  LOP3.LUT R50, R131, 0xff0000, R50, 0xf8, !PT ;  /* 0x00ff000083327812 */ /* 0x000fe400078ef832 */
[----:B------:R-:W-:Y:S01]  /*8690*/  SHF.L.U32 R131, R86, 0x10, RZ ;  /* 0x0000001056837819 */ /* 0x000fe200000006ff */
[----:B------:R-:W-:Y:S02]  /*86a0*/  HADD2.F32 R86, -RZ, R62.H0_H0 ;  /* 0x2000003eff567230 */ /* 0x000fe40000004100 */
[-C--:B------:R-:W-:Y:S01]  /*86b0*/  FMUL.FTZ R151, R59, R49.reuse ;  /* 0x000000313b977220 */ /* 0x080fe20000410000 */
        /* <DEDUP_REMOVED lines=66> */
[C---:B------:R-:W-:Y:S01]  /*8ae0*/  FMUL.FTZ R131, R61.reuse, R63 ;  /* 0x0000003f3d837220 */ /* 0x040fe20000410000 */
[----:B------:R-:W-:Y:S01]  /*8af0*/  HADD2.F32 R62, -RZ, R145.H0_H0 ;  /* 0x20000091ff3e7230 */ /* 0x000fe20000004100 */
[----:B------:R-:W-:Y:S01]  /*8b00*/  F2FP.SATFINITE.E4M3.F32.PACK_AB_MERGE_C R154, R154, R59, RZ ;  /* 0x0000003b9a9a723e */ /* 0x000fe200048070ff */
[----:B------:R-:W-:Y:S02]  /*8b10*/  HADD2.F32 R57, -RZ, R57.H1_H1 ;  /* 0x30000039ff397230 */ /* 0x000fe40000004100 */
[----:B------:R-:W-:Y:S01]  /*8b20*/  FMUL.FTZ R86, R60, R144 ;  /* 0x000000903c567220 */ /* 0x000fe20000410000 */
[----:B------:R-:W-:Y:S02]  /*8b30*/  HADD2.F32 R145, -RZ, R145.H1_H1 ;  /* 0x30000091ff917230 */ /* 0x000fe40000004100 */
[-C--:B------:R-:W-:Y:S01]  /*8b40*/  FFMA.FTZ R54, R54, R62.reuse, -R131 ;  /* 0x0000003e36367223 */ /* 0x080fe20000010883 */
[----:B------:R-:W-:Y:S01]  /*8b50*/  FFMA.FTZ R84, R61, R62, R84 ;  /* 0x0000003e3d547223 */ /* 0x000fe20000010054 */
        /* <DEDUP_REMOVED lines=11> */
[----:B------:R-:W-:Y:S01]  /*8c10*/  F2FP.SATFINITE.E4M3.F32.PACK_AB_MERGE_C R54, R145, R84, R130 ;  /* 0x000000549136723e */ /* 0x000fe20004807082 */
[----:B------:R-:W-:-:S02]  /*8c20*/  HADD2.F32 R130, -RZ, R86.H0_H0 ;  /* 0x20000056ff827230 */ /* 0x000fc40000004100 */
[CC--:B------:R-:W-:Y:S01]  /*8c30*/  FMUL.FTZ R145, R63.reuse, R144.reuse ;  /* 0x000000903f917220 */ /* 0x0c0fe20000410000 */
[----:B------:R-:W-:Y:S02]  /*8c40*/  HADD2.F32 R84, -RZ, R62.H1_H1 ;  /* 0x3000003eff547230 */ /* 0x000fe40000004100 */
[C---:B------:R-:W-:Y:S01]  /*8c50*/  FMUL.FTZ R144, R60.reuse, R144 ;  /* 0x000000903c907220 */ /* 0x040fe20000410000 */
[----:B------:R-:W-:Y:S02]  /*8c60*/  HADD2.F32 R131, -RZ, R131.H1_H1 ;  /* 0x30000083ff837230 */ /* 0x000fe40000004100 */
[-C--:B------:R-:W-:Y:S01]  /*8c70*/  FFMA.FTZ R60, R60, R130.reuse, -R145 ;  /* 0x000000823c3c7223 */ /* 0x080fe20000010891 */
[----:B------:R-:W-:Y:S02]  /*8c80*/  HADD2.F32 R62, -RZ, R61.H1_H1 ;  /* 0x3000003dff3e7230 */ /* 0x000fe40000004100 */
[----:B------:R-:W-:Y:S01]  /*8c90*/  FFMA.FTZ R61, R63, R130, R144 ;  /* 0x000000823f3d7223 */ /* 0x000fe20000010090 */
[----:B------:R-:W-:-:S02]  /*8ca0*/  HADD2.F32 R63, -RZ, R86.H1_H1 ;  /* 0x30000056ff3f7230 */ /* 0x000fc40000004100 */
[----:B------:R-:W-:Y:S01]  /*8cb0*/  FMUL.FTZ R145, R84, R131 ;  /* 0x0000008354917220 */ /* 0x000fe20000410000 */
[----:B------:R-:W-:Y:S01]  /*8cc0*/  F2FP.F16.E4M3.UNPACK_B R53, R53.H1 ;  /* 0x00000035ff35723e */ /* 0x000fe200030006ff */
[----:B------:R-:W-:Y:S01]  /*8cd0*/  FMUL.FTZ R131, R62, R131 ;  /* 0x000000833e837220 */ /* 0x000fe20000410000 */
[----:B------:R-:W-:Y:S02]  /*8ce0*/  F2FP.F16.E4M3.UNPACK_B R86, R52.H1 ;  /* 0x00000034ff56723e */ /* 0x000fe400030006ff */
[----:B------:R-:W-:Y:S01]  /*8cf0*/  F2FP.F16.E4M3.UNPACK_B R56, R56.H1 ;  /* 0x00000038ff38723e */ /* 0x000fe200030006ff */
[-C--:B------:R-:W-:Y:S01]  /*8d00*/  FFMA.FTZ R146, R84, R63.reuse, R131 ;  /* 0x0000003f54927223 */ /* 0x080fe20000010083 */
[----:B------:R-:W-:Y:S01]  /*8d10*/  F2FP.SATFINITE.E4M3.F32.PACK_AB_MERGE_C R59, R147, R148, R58 ;  /* 0x00000094933b723e */ /* 0x000fe2000480703a */
[----:B------:R-:W-:Y:S01]  /*8d20*/  FFMA.FTZ R147, R62, R63, -R145 ;  /* 0x0000003f3e937223 */ /* 0x000fe20000010891 */
[--C-:B------:R-:W-:Y:S01]  /*8d30*/  HADD2.F32 R62, -RZ, R53.reuse.H0_H0 ;  /* 0x20000035ff3e7230 */ /* 0x100fe20000004100 */
[----:B------:R-:W-:Y:S01]  /*8d40*/  F2FP.F16.E4M3.UNPACK_B R50, R50.H1 ;  /* 0x00000032ff32723e */ /* 0x000fe200030006ff */
[--C-:B------:R-:W-:Y:S01]  /*8d50*/  HADD2.F32 R131, -RZ, R86.reuse.H0_H0 ;  /* 0x20000056ff837230 */ /* 0x100fe20000004100 */
[----:B------:R-:W-:Y:S01]  /*8d60*/  F2FP.SATFINITE.E4M3.F32.PACK_AB_MERGE_C R58, R150, R149, R154 ;  /* 0x00000095963a723e */ /* 0x000fe2000480709a */
[----:B------:R-:W-:Y:S01]  /*8d70*/  HADD2.F32 R53, -RZ, R53.H1_H1 ;  /* 0x30000035ff357230 */ /* 0x000fe20000004100 */
[----:B------:R-:W-:Y:S01]  /*8d80*/  F2FP.F16.E4M3.UNPACK_B R130, R49.H1 ;  /* 0x00000031ff82723e */ /* 0x000fe200030006ff */
[----:B------:R-:W-:-:S02]  /*8d90*/  HADD2.F32 R86, -RZ, R86.H1_H1 ;  /* 0x30000056ff567230 */ /* 0x000fc40000004100 */
[-C--:B------:R-:W-:Y:S01]  /*8da0*/  FMUL.FTZ R145, R62, R131.reuse ;  /* 0x000000833e917220 */ /* 0x080fe20000410000 */
[--C-:B------:R-:W-:Y:S02]  /*8db0*/  HADD2.F32 R52, -RZ, R56.reuse.H0_H0 ;  /* 0x20000038ff347230 */ /* 0x100fe40000004100 */
[----:B------:R-:W-:Y:S02]  /*8dc0*/  HADD2.F32 R56, -RZ, R56.H1_H1 ;  /* 0x30000038ff387230 */ /* 0x000fe40000004100 */
[CC--:B------:R-:W-:Y:S01]  /*8dd0*/  FMUL.FTZ R151, R53.reuse, R86.reuse ;  /* 0x0000005635977220 */ /* 0x0c0fe20000410000 */
[--C-:B------:R-:W-:Y:S02]  /*8de0*/  HADD2.F32 R84, -RZ, R50.reuse.H1_H1 ;  /* 0x30000032ff547230 */ /* 0x100fe40000004100 */
[----:B------:R-:W-:Y:S01]  /*8df0*/  FMUL.FTZ R131, R52, R131 ;  /* 0x0000008334837220 */ /* 0x000fe20000410000 */
[----:B------:R-:W-:Y:S02]  /*8e00*/  HADD2.F32 R63, -RZ, R50.H0_H0 ;  /* 0x20000032ff3f7230 */ /* 0x000fe40000004100 */
        /* <DEDUP_REMOVED lines=17> */
[CC--:B------:R-:W-:Y:S01]  /*8f20*/  FMUL.FTZ R155, R53.reuse, R144.reuse ;  /* 0x00000090359b7220 */ /* 0x0c0fe20000410000 */
        /* <DEDUP_REMOVED lines=25> */
[----:B------:R-:W-:Y:S01]  /*90c0*/  FMUL.FTZ R53, R50, R53 ;  /* 0x0000003532357220 */ /* 0x000fe20000410000 */
[----:B------:R-:W-:-:S02]  /*90d0*/  IMAD.MOV.U32 R48, RZ, RZ, R59 ;  /* 0x000000ffff307224 */ /* 0x000fc400078e003b */
[-C--:B------:R-:W-:Y:S01]  /*90e0*/  FFMA.FTZ R50, R50, R49.reuse, -R63 ;  /* 0x0000003132327223 */ /* 0x080fe2000001083f */
[----:B------:R-:W-:Y:S01]  /*90f0*/  F2FP.SATFINITE.E4M3.F32.PACK_AB_MERGE_C R51, R51, R154, RZ ;  /* 0x0000009a3333723e */ /* 0x000fe200048070ff */
[----:B------:R-:W-:Y:S01]  /*9100*/  FFMA.FTZ R56, R56, R49, R53 ;  /* 0x0000003138387223 */ /* 0x000fe20000010035 */
[----:B------:R-:W-:Y:S01]  /*9110*/  F2FP.SATFINITE.E4M3.F32.PACK_AB_MERGE_C R130, R130, R155, RZ ;  /* 0x0000009b8282723e */ /* 0x000fe200048070ff */
[----:B------:R-:W-:Y:S01]  /*9120*/  IMAD.MOV.U32 R52, RZ, RZ, R58 ;  /* 0x000000ffff347224 */ /* 0x000fe200078e003a */
[----:B------:R-:W-:Y:S01]  /*9130*/  F2FP.SATFINITE.E4M3.F32.PACK_AB_MERGE_C R51, R50, R153, R51 ;  /* 0x000000993233723e */ /* 0x000fe20004807033 */
[----:B------:R-:W-:Y:S01]  /*9140*/  IMAD.MOV.U32 R50, RZ, RZ, R57 ;  /* 0x000000ffff327224 */ /* 0x000fe200078e0039 */
[----:B------:R-:W-:Y:S02]  /*9150*/  F2FP.SATFINITE.E4M3.F32.PACK_AB_MERGE_C R49, R147, R60, R148 ;  /* 0x0000003c9331723e */ /* 0x000fe40004807094 */
[----:B------:R-:W-:Y:S02]  /*9160*/  F2FP.SATFINITE.E4M3.F32.PACK_AB_MERGE_C R53, R146, R61, R149 ;  /* 0x0000003d9235723e */ /* 0x000fe40004807095 */
[----:B------:R-:W-:-:S07]  /*9170*/  F2FP.SATFINITE.E4M3.F32.PACK_AB_MERGE_C R55, R56, R145, R130 ;  /* 0x000000913837723e */ /* 0x000fce0004807082 */
.L_x_2245:
[----:B------:R-:W-:Y:S05]  /*9180*/  BSYNC B2 ;  /* 0x0000000000027941 */ /* 0x000fea0003800000 */
.L_x_2244:
        /* <DEDUP_REMOVED lines=11> */
.L_x_2243:
[----:B------:R-:W-:Y:S05]  /*9240*/  BSYNC B1 ;  /* 0x0000000000017941 */ /* 0x000fea0003800000 */
.L_x_2242:
[----:B------:R-:W-:Y:S01]  /*9250*/  ISETP.GE.OR P3, PT, R233, R116, P0 ;  /* 0x00000074e900720c */ /* 0x000fe20000766670 */
[----:B------:R-:W-:-:S12]  /*9260*/  BSSY B1, `(.L_x_2246) ;  /* 0x00000ff000017945 */ /* 0x000fd80003800000 */
[----:B------:R-:W-:Y:S05]  /*9270*/  @P3 BRA `(.L_x_2247) ;  /* 0x0000000c00f43947 */ /* 0x000fea0003800000 */
[----:B-1-3--:R-:W2:Y:S01]  /*9280*/  LDL R50, [R1+0x2c] ;  /* 0x00002c0001327983 */ /* 0x00aea20000100800 */
        /* <DEDUP_REMOVED lines=20> */
[----:B--2---:R-:W-:Y:S01]  /*93d0*/  IADD3 R51, R48, R49, R50 ;  /* 0x0000003130337210 */ /* 0x004fe20007ffe032 */
[----:B------:R-:W-:-:S03]  /*93e0*/  IMAD R49, R232, 0x8000, R119 ;  /* 0x00008000e8317824 */ /* 0x000fc600078e0277 */
[----:B------:R-:W-:Y:S01]  /*93f0*/  LEA R51, R232, R51, 0xf ;  /* 0x00000033e8337211 */ /* 0x000fe200078e78ff */
[----:B------:R-:W-:-:S04]  /*9400*/  IMAD.IADD R49, R18, 0x1, R49 ;  /* 0x0000000112317824 */ /* 0x000fc800078e0231 */
[----:B------:R-:W-:Y:S02]  /*9410*/  IMAD.IADD R52, R18, 0x1, R51 ;  /* 0x0000000112347824 */ /* 0x000fe400078e0233 */
        /* <DEDUP_REMOVED lines=8> */
[----:B------:R-:W-:Y:S01]  /*94a0*/  IMAD.SHL.U32 R65, R61, 0x100, RZ ;  /* 0x000001003d417824 */ /* 0x000fe200078e00ff */
[----:B------:R-:W-:Y:S01]  /*94b0*/  SHF.R.U32.HI R87, RZ, 0x8, R67 ;  /* 0x00000008ff577819 */ /* 0x000fe20000011643 */
[----:B------:R-:W-:Y:S01]  /*94c0*/  IMAD.MOV.U32 R61, RZ, RZ, R50 ;  /* 0x000000ffff3d7224 */ /* 0x000fe200078e0032 */
[----:B------:R-:W-:Y:S01]  /*94d0*/  SHF.R.U32.HI R85, RZ, 0x8, R69 ;  /* 0x00000008ff557819 */ /* 0x000fe20000011645 */
[----:B------:R-:W-:Y:S01]  /*94e0*/  IMAD.MOV.U32 R62, RZ, RZ, R54 ;  /* 0x000000ffff3e7224 */ /* 0x000fe200078e0036 */
[----:B------:R-:W-:Y:S01]  /*94f0*/  LOP3.LUT R52, R64, 0xff00, R65, 0xf8, !PT ;  /* 0x0000ff0040347812 */ /* 0x000fe200078ef841 */
[----:B------:R-:W-:Y:S01]  /*9500*/  IMAD.U32 R65, R130, 0x10000, RZ ;  /* 0x0001000082417824 */ /* 0x000fe200078e00ff */
[----:B------:R-:W-:-:S02]  /*9510*/  SHF.R.U32.HI R86, RZ, 0x10, R67 ;  /* 0x00000010ff567819 */ /* 0x000fc40000011643 */
[----:B------:R-:W-:Y:S02]  /*9520*/  SHF.R.U32.HI R82, RZ, 0x8, R71 ;  /* 0x00000008ff527819 */ /* 0x000fe40000011647 */
[----:B------:R-:W-:Y:S02]  /*9530*/  LOP3.LUT R68, R67, 0xff0000ff, RZ, 0xc0, !PT ;  /* 0xff0000ff43447812 */ /* 0x000fe400078ec0ff */
[----:B------:R-:W-:Y:S01]  /*9540*/  SHF.L.U32 R67, R87, 0x8, RZ ;  /* 0x0000000857437819 */ /* 0x000fe200000006ff */
[----:B------:R-:W-:Y:S01]  /*9550*/  IMAD.SHL.U32 R50, R82, 0x100, RZ ;  /* 0x0000010052327824 */ /* 0x000fe200078e00ff */
[----:B------:R-:W-:Y:S02]  /*9560*/  LOP3.LUT R70, R69, 0xff0000ff, RZ, 0xc0, !PT ;  /* 0xff0000ff45467812 */ /* 0x000fe400078ec0ff */
[----:B------:R-:W-:Y:S01]  /*9570*/  SHF.R.U32.HI R84, RZ, 0x10, R69 ;  /* 0x00000010ff547819 */ /* 0x000fe20000011645 */
[----:B------:R-:W-:Y:S01]  /*9580*/  IMAD.SHL.U32 R69, R85, 0x100, RZ ;  /* 0x0000010055457824 */ /* 0x000fe200078e00ff */
[----:B------:R-:W-:Y:S01]  /*9590*/  LOP3.LUT R52, R52, 0xff0000, R65, 0xf8, !PT ;  /* 0x00ff000034347812 */ /* 0x000fe200078ef841 */
[----:B------:R-:W-:Y:S01]  /*95a0*/  IMAD.U32 R65, R86, 0x10000, RZ ;  /* 0x0001000056417824 */ /* 0x000fe200078e00ff */
[----:B------:R-:W-:-:S02]  /*95b0*/  LOP3.LUT R81, R71, 0xff0000ff, RZ, 0xc0, !PT ;  /* 0xff0000ff47517812 */ /* 0x000fc400078ec0ff */
[----:B------:R-:W-:Y:S02]  /*95c0*/  SHF.R.U32.HI R83, RZ, 0x10, R71 ;  /* 0x00000010ff537819 */ /* 0x000fe40000011647 */
[----:B------:R-:W-:Y:S02]  /*95d0*/  LOP3.LUT R48, R68, 0xff00, R67, 0xf8, !PT ;  /* 0x0000ff0044307812 */ /* 0x000fe400078ef843 */
[----:B------:R-:W-:Y:S01]  /*95e0*/  F2FP.F16.E4M3.UNPACK_B R71, R142.H1 ;  /* 0x0000008eff47723e */ /* 0x000fe200030006ff */
[----:B------:R-:W-:Y:S01]  /*95f0*/  IMAD.U32 R83, R83, 0x10000, RZ ;  /* 0x0001000053537824 */ /* 0x000fe200078e00ff */
[----:B------:R-:W-:Y:S02]  /*9600*/  F2FP.F16.E4M3.UNPACK_B R64, R63.H1 ;  /* 0x0000003fff40723e */ /* 0x000fe400030006ff */
[----:B------:R-:W-:Y:S02]  /*9610*/  F2FP.F16.E4M3.UNPACK_B R67, R66.H1 ;  /* 0x00000042ff43723e */ /* 0x000fe400030006ff */
[----:B------:R-:W-:-:S02]  /*9620*/  LOP3.LUT R54, R70, 0xff00, R69, 0xf8, !PT ;  /* 0x0000ff0046367812 */ /* 0x000fc400078ef845 */
[----:B------:R-:W-:Y:S01]  /*9630*/  LOP3.LUT R82, R81, 0xff00, R50, 0xf8, !PT ;  /* 0x0000ff0051527812 */ /* 0x000fe200078ef832 */
[----:B------:R-:W-:Y:S01]  /*9640*/  HADD2.F32 R50, -RZ, R71.H0_H0 ;  /* 0x20000047ff327230 */ /* 0x000fe20000004100 */
[----:B------:R-:W-:Y:S01]  /*9650*/  LOP3.LUT R48, R48, 0xff0000, R65, 0xf8, !PT ;  /* 0x00ff000030307812 */ /* 0x000fe200078ef841 */
[----:B------:R-:W-:Y:S01]  /*9660*/  HADD2.F32 R65, -RZ, R64.H0_H0 ;  /* 0x20000040ff417230 */ /* 0x000fe20000004100 */
[----:B------:R-:W-:Y:S01]  /*9670*/  F2FP.F16.E4M3.UNPACK_B R69, R138.H1 ;  /* 0x0000008aff45723e */ /* 0x000fe200030006ff */
[----:B------:R-:W-:Y:S01]  /*9680*/  HADD2.F32 R68, -RZ, R67.H0_H0 ;  /* 0x20000043ff447230 */ /* 0x000fe20000004100 */
[----:B------:R-:W-:Y:S01]  /*9690*/  F2FP.F16.E4M3.UNPACK_B R142, R142 ;  /* 0x0000008eff8e723e */ /* 0x000fe200020006ff */
[----:B------:R-:W-:Y:S02]  /*96a0*/  IMAD.U32 R81, R84, 0x10000, RZ ;  /* 0x0001000054517824 */ /* 0x000fe400078e00ff */
[----:B------:R-:W-:Y:S01]  /*96b0*/  FMUL.FTZ R85, R65, R50 ;  /* 0x0000003241557220 */ /* 0x000fe20000410000 */
[----:B------:R-:W-:-:S02]  /*96c0*/  HADD2.F32 R70, -RZ, R69.H0_H0 ;  /* 0x20000045ff467230 */ /* 0x000fc40000004100 */
[C---:B------:R-:W-:Y:S01]  /*96d0*/  FMUL.FTZ R84, R68.reuse, R50 ;  /* 0x0000003244547220 */ /* 0x040fe20000410000 */
[----:B------:R-:W-:Y:S01]  /*96e0*/  HADD2.F32 R71, -RZ, R71.H1_H1 ;  /* 0x30000047ff477230 */ /* 0x000fe20000004100 */
[----:B------:R-:W-:Y:S01]  /*96f0*/  F2FP.F16.E4M3.UNPACK_B R66, R66 ;  /* 0x00000042ff42723e */ /* 0x000fe200020006ff */
[----:B------:R-:W-:Y:S02]  /*9700*/  HADD2.F32 R69, -RZ, R69.H1_H1 ;  /* 0x30000045ff457230 */ /* 0x000fe40000004100 */
[-C--:B------:R-:W-:Y:S01]  /*9710*/  FFMA.FTZ R85, R68, R70.reuse, R85 ;  /* 0x0000004644557223 */ /* 0x080fe20000010055 */
[----:B------:R-:W-:Y:S01]  /*9720*/  FFMA.FTZ R84, R65, R70, -R84 ;  /* 0x0000004641547223 */ /* 0x000fe20000010854 */
[----:B------:R-:W-:Y:S01]  /*9730*/  HADD2.F32 R68, -RZ, R67.H1_H1 ;  /* 0x30000043ff447230 */ /* 0x000fe20000004100 */
[----:B------:R-:W-:Y:S01]  /*9740*/  F2FP.F16.E4M3.UNPACK_B R63, R63 ;  /* 0x0000003fff3f723e */ /* 0x000fe200020006ff */
[----:B------:R-:W-:Y:S01]  /*9750*/  HADD2.F32 R65, -RZ, R64.H1_H1 ;  /* 0x30000040ff417230 */ /* 0x000fe20000004100 */
[----:B------:R-:W-:Y:S01]  /*9760*/  LOP3.LUT R50, R82, 0xff0000, R83, 0xf8, !PT ;  /* 0x00ff000052327812 */ /* 0x000fe200078ef853 */
[----:B------:R-:W-:-:S02]  /*9770*/  HADD2.F32 R70, -RZ, R142.H0_H0 ;  /* 0x2000008eff467230 */ /* 0x000fc40000004100 */
[CC--:B------:R-:W-:Y:S01]  /*9780*/  FMUL.FTZ R82, R68.reuse, R71.reuse ;  /* 0x0000004744527220 */ /* 0x0c0fe20000410000 */
        /* <DEDUP_REMOVED lines=38> */
[----:B------:R-:W-:Y:S01]  /*99f0*/  F2FP.F16.E4M3.UNPACK_B R140, R140 ;  /* 0x0000008cff8c723e */ /* 0x000fe200020006ff */
[----:B------:R-:W-:Y:S01]  /*9a00*/  FMUL.FTZ R70, R63, R70 ;  /* 0x000000463f467220 */ /* 0x000fe20000410000 */
[----:B------:R-:W-:Y:S01]  /*9a10*/  FFMA.FTZ R142, R67, R66, R142 ;  /* 0x00000042438e7223 */ /* 0x000fe2000001008e */
[----:B------:R-:W-:Y:S01]  /*9a20*/  FFMA.FTZ R131, R63, R68, -R64 ;  /* 0x000000443f837223 */ /* 0x000fe20000010840 */
[----:B------:R-:W-:Y:S01]  /*9a30*/  F2FP.F16.E4M3.UNPACK_B R63, R62 ;  /* 0x0000003eff3f723e */ /* 0x000fe200020006ff */
[--C-:B------:R-:W-:Y:S02]  /*9a40*/  HADD2.F32 R67, -RZ, R143.reuse.H0_H0 ;  /* 0x2000008fff437230 */ /* 0x100fe40000004100 */
[----:B------:R-:W-:Y:S01]  /*9a50*/  FFMA.FTZ R145, R65, R68, R70 ;  /* 0x0000004441917223 */ /* 0x000fe20000010046 */
[----:B------:R-:W-:Y:S01]  /*9a60*/  HADD2.F32 R66, -RZ, R143.H1_H1 ;  /* 0x3000008fff427230 */ /* 0x000fe20000004100 */
[----:B------:R-:W-:Y:S01]  /*9a70*/  F2FP.F16.E4M3.UNPACK_B R70, R54 ;  /* 0x00000036ff46723e */ /* 0x000fe200020006ff */
        /* <DEDUP_REMOVED lines=9> */
[-C--:B------:R-:W-:Y:S01]  /*9b10*/  FMUL.FTZ R68, R63, R66.reuse ;  /* 0x000000423f447220 */ /* 0x080fe20000410000 */
[----:B------:R-:W-:Y:S02]  /*9b20*/  HADD2.F32 R140, -RZ, R140.H1_H1 ;  /* 0x3000008cff8c7230 */ /* 0x000fe40000004100 */
[C---:B------:R-:W-:Y:S01]  /*9b30*/  FMUL.FTZ R66, R61.reuse, R66 ;  /* 0x000000423d427220 */ /* 0x040fe20000410000 */
        /* <DEDUP_REMOVED lines=8> */
[----:B------:R-:W-:Y:S01]  /*9bc0*/  HADD2.F32 R68, -RZ, R67.H0_H0 ;  /* 0x20000043ff447230 */ /* 0x000fe20000004100 */
[----:B------:R-:W-:Y:S01]  /*9bd0*/  F2FP.SATFINITE.E4M3.F32.PACK_AB_MERGE_C R64, R87, R84, RZ ;  /* 0x000000545740723e */ /* 0x000fe200048070ff */
[--C-:B------:R-:W-:Y:S01]  /*9be0*/  HADD2.F32 R81, -RZ, R70.reuse.H0_H0 ;  /* 0x20000046ff517230 */ /* 0x100fe20000004100 */
[----:B------:R-:W-:Y:S01]  /*9bf0*/  F2FP.F16.E4M3.UNPACK_B R69, R52 ;  /* 0x00000034ff45723e */ /* 0x000fe200020006ff */
[----:B------:R-:W-:Y:S01]  /*9c00*/  HADD2.F32 R66, -RZ, R65.H0_H0 ;  /* 0x20000041ff427230 */ /* 0x000fe20000004100 */
[----:B------:R-:W-:Y:S01]  /*9c10*/  F2FP.SATFINITE.E4M3.F32.PACK_AB_MERGE_C R62, R61, R62, R130 ;  /* 0x0000003e3d3e723e */ /* 0x000fe20004807082 */
[----:B------:R-:W-:Y:S01]  /*9c20*/  HADD2.F32 R67, -RZ, R67.H1_H1 ;  /* 0x30000043ff437230 */ /* 0x000fe20000004100 */
[----:B------:R-:W-:Y:S01]  /*9c30*/  F2FP.SATFINITE.E4M3.F32.PACK_AB_MERGE_C R64, R82, R71, R64 ;  /* 0x000000475240723e */ /* 0x000fe20004807040 */
[----:B------:R-:W-:Y:S01]  /*9c40*/  HADD2.F32 R71, -RZ, R69.H0_H0 ;  /* 0x20000045ff477230 */ /* 0x000fe20000004100 */
[----:B------:R-:W-:Y:S01]  /*9c50*/  F2FP.SATFINITE.E4M3.F32.PACK_AB_MERGE_C R61, R140, R83, R142 ;  /* 0x000000538c3d723e */ /* 0x000fe2000480708e */
[-C--:B------:R-:W-:Y:S01]  /*9c60*/  FMUL.FTZ R83, R68, R81.reuse ;  /* 0x0000005144537220 */ /* 0x080fe20000410000 */
[----:B------:R-:W-:Y:S01]  /*9c70*/  FMUL.FTZ R81, R66, R81 ;  /* 0x0000005142517220 */ /* 0x000fe20000410000 */
[----:B------:R-:W-:Y:S01]  /*9c80*/  HADD2.F32 R70, -RZ, R70.H1_H1 ;  /* 0x30000046ff467230 */ /* 0x000fe20000004100 */
[----:B------:R-:W-:Y:S01]  /*9c90*/  F2FP.F16.E4M3.UNPACK_B R49, R49.H1 ;  /* 0x00000031ff31723e */ /* 0x000fe200030006ff */
[----:B------:R-:W-:-:S02]  /*9ca0*/  HADD2.F32 R65, -RZ, R65.H1_H1 ;  /* 0x30000041ff417230 */ /* 0x000fc40000004100 */
[-C--:B------:R-:W-:Y:S01]  /*9cb0*/  FFMA.FTZ R82, R68, R71.reuse, R81 ;  /* 0x0000004744527223 */ /* 0x080fe20000010051 */
[----:B------:R-:W-:Y:S02]  /*9cc0*/  HADD2.F32 R68, -RZ, R69.H1_H1 ;  /* 0x30000045ff447230 */ /* 0x000fe40000004100 */
[-C--:B------:R-:W-:Y:S01]  /*9cd0*/  FMUL.FTZ R84, R67, R70.reuse ;  /* 0x0000004643547220 */ /* 0x080fe20000410000 */
[----:B------:R-:W-:Y:S01]  /*9ce0*/  FFMA.FTZ R83, R66, R71, -R83 ;  /* 0x0000004742537223 */ /* 0x000fe20000010853 */
[C---:B------:R-:W-:Y:S01]  /*9cf0*/  FMUL.FTZ R70, R65.reuse, R70 ;  /* 0x0000004641467220 */ /* 0x040fe20000410000 */
[----:B------:R-:W-:Y:S01]  /*9d00*/  F2FP.F16.E4M3.UNPACK_B R66, R53.H1 ;  /* 0x00000035ff42723e */ /* 0x000fe200030006ff */
[----:B------:R-:W-:Y:S01]  /*9d10*/  FFMA.FTZ R84, R65, R68, -R84 ;  /* 0x0000004441547223 */ /* 0x000fe20000010854 */
[----:B------:R-:W-:Y:S01]  /*9d20*/  F2FP.F16.E4M3.UNPACK_B R65, R54.H1 ;  /* 0x00000036ff41723e */ /* 0x000fe200030006ff */
[----:B------:R-:W-:Y:S01]  /*9d30*/  FFMA.FTZ R85, R67, R68, R70 ;  /* 0x0000004443557223 */ /* 0x000fe20000010046 */
[----:B------:R-:W-:Y:S01]  /*9d40*/  F2FP.F16.E4M3.UNPACK_B R52, R52.H1 ;  /* 0x00000034ff34723e */ /* 0x000fe200030006ff */
[----:B------:R-:W-:Y:S01]  /*9d50*/  HADD2.F32 R54, -RZ, R66.H0_H0 ;  /* 0x20000042ff367230 */ /* 0x000fe20000004100 */
[----:B------:R-:W-:Y:S01]  /*9d60*/  F2FP.F16.E4M3.UNPACK_B R69, R50 ;  /* 0x00000032ff45723e */ /* 0x000fe200020006ff */
[----:B------:R-:W-:-:S02]  /*9d70*/  HADD2.F32 R67, -RZ, R65.H0_H0 ;  /* 0x20000041ff437230 */ /* 0x000fc40000004100 */
[----:B------:R-:W-:Y:S02]  /*9d80*/  HADD2.F32 R53, -RZ, R49.H0_H0 ;  /* 0x20000031ff357230 */ /* 0x000fe40000004100 */
[----:B------:R-:W-:Y:S02]  /*9d90*/  HADD2.F32 R66, -RZ, R66.H1_H1 ;  /* 0x30000042ff427230 */ /* 0x000fe40000004100 */
[-C--:B------:R-:W-:Y:S01]  /*9da0*/  FMUL.FTZ R70, R54, R67.reuse ;  /* 0x0000004336467220 */ /* 0x080fe20000410000 */
[----:B------:R-:W-:Y:S02]  /*9db0*/  HADD2.F32 R68, -RZ, R65.H1_H1 ;  /* 0x30000041ff447230 */ /* 0x000fe40000004100 */
[----:B------:R-:W-:Y:S01]  /*9dc0*/  FMUL.FTZ R67, R53, R67 ;  /* 0x0000004335437220 */ /* 0x000fe20000410000 */
[----:B------:R-:W-:Y:S02]  /*9dd0*/  HADD2.F32 R65, -RZ, R52.H0_H0 ;  /* 0x20000034ff417230 */ /* 0x000fe40000004100 */
[----:B------:R-:W-:-:S02]  /*9de0*/  HADD2.F32 R49, -RZ, R49.H1_H1 ;  /* 0x30000031ff317230 */ /* 0x000fc40000004100 */
        /* <DEDUP_REMOVED lines=58> */
.L_x_2249:
[----:B------:R-:W-:Y:S05]  /*a190*/  BSYNC B2 ;  /* 0x0000000000027941 */ /* 0x000fea0003800000 */
.L_x_2248:
        /* <DEDUP_REMOVED lines=11> */
.L_x_2247:
[----:B------:R-:W-:Y:S05]  /*a250*/  BSYNC B1 ;  /* 0x0000000000017941 */ /* 0x000fea0003800000 */
.L_x_2246:
[C---:B------:R-:W-:Y:S01]  /*a260*/  ISETP.GE.OR P3, PT, R235.reuse, R116, P0 ;  /* 0x00000074eb00720c */ /* 0x040fe20000766670 */
[----:B------:R-:W-:Y:S01]  /*a270*/  IMAD.WIDE.U32 R124, R235, R126, R124 ;  /* 0x0000007eeb7c7225 */ /* 0x000fe200078e007c */
[----:B-1-34-:R-:W-:-:S05]  /*a280*/  SHF.R.S32.HI R49, RZ, 0x1f, R235 ;  /* 0x0000001fff317819 */ /* 0x01afca00000114eb */
[----:B------:R-:W-:-:S04]  /*a290*/  IMAD R48, R49, R126, RZ ;  /* 0x0000007e31307224 */ /* 0x000fc800078e02ff */
[----:B------:R-:W-:Y:S02]  /*a2a0*/  IMAD R61, R235, R127, R48 ;  /* 0x0000007feb3d7224 */ /* 0x000fe400078e0230 */
[----:B------:R-:W-:Y:S05]  /*a2b0*/  @P3 BRA `(.L_x_2228) ;  /* 0x0000001400303947 */ /* 0x000fea0003800000 */
[----:B------:R-:W2:Y:S01]  /*a2c0*/  LDL R50, [R1+0x28] ;  /* 0x0000280001327983 */ /* 0x000ea20000100800 */
[----:B------:R-:W1:Y:S01]  /*a2d0*/  LDC.64 R56, c[0x0][0x2d8] ;  /* 0x0000b600ff387b82 */ /* 0x000e620000000a00 */
[----:B------:R-:W-:Y:S01]  /*a2e0*/  IMAD.IADD R61, R125, 0x1, R61 ;  /* 0x000000017d3d7824 */ /* 0x000fe200078e023d */
[----:B------:R-:W-:Y:S01]  /*a2f0*/  IADD3 R59, P3, P4, R100, R124, R36 ;  /* 0x0000007c643b7210 */ /* 0x000fe20007c7e024 */
[----:B------:R-:W-:Y:S01]  /*a300*/  BSSY B1, `(.L_x_2250) ;  /* 0x00000ec000017945 */ /* 0x000fe20003800000 */
[----:B------:R-:W-:Y:S02]  /*a310*/  ISETP.NE.AND P6, PT, R0, RZ, PT ;  /* 0x000000ff0000720c */ /* 0x000fe40003fc5270 */
[----:B------:R-:W-:Y:S02]  /*a320*/  IADD3.X R48, R34, R61, R103, P3, P4 ;  /* 0x0000003d22307210 */ /* 0x000fe40001fe8467 */
[----:B------:R-:W-:Y:S02]  /*a330*/  SEL R141, R122, R141, !P6 ;  /* 0x0000008d7a8d7207 */ /* 0x000fe40007000000 */
[----:B-1----:R-:W-:-:S05]  /*a340*/  IADD3 R58, P3, R59, R56, RZ ;  /* 0x000000383b3a7210 */ /* 0x002fca0007f7e0ff */
        /* <DEDUP_REMOVED lines=24> */
[----:B------:R-:W-:Y:S01]  /*a4d0*/  IMAD.SHL.U32 R48, R65, 0x100, RZ ;  /* 0x0000010041307824 */ /* 0x000fe200078e00ff */
[----:B------:R-:W-:Y:S01]  /*a4e0*/  SHF.R.U32.HI R64, RZ, 0x8, R77 ;  /* 0x00000008ff407819 */ /* 0x000fe2000001164d */
[----:B------:R-:W-:Y:S01]  /*a4f0*/  IMAD.U32 R52, R72, 0x10000, RZ ;  /* 0x0001000048347824 */ /* 0x000fe200078e00ff */
[----:B------:R-:W-:Y:S01]  /*a500*/  SHF.R.U32.HI R68, RZ, 0x8, R75 ;  /* 0x00000008ff447819 */ /* 0x000fe2000001164b */
[----:B------:R-:W-:Y:S01]  /*a510*/  IMAD.MOV.U32 R65, RZ, RZ, R50 ;  /* 0x000000ffff417224 */ /* 0x000fe200078e0032 */
[----:B------:R-:W-:Y:S01]  /*a520*/  SHF.R.U32.HI R62, RZ, 0x8, R79 ;  /* 0x00000008ff3e7819 */ /* 0x000fe2000001164f */
[----:B------:R-:W-:Y:S01]  /*a530*/  IMAD.MOV.U32 R69, RZ, RZ, R54 ;  /* 0x000000ffff457224 */ /* 0x000fe200078e0036 */
[----:B------:R-:W-:Y:S01]  /*a540*/  LOP3.LUT R67, R67, 0xff00, R48, 0xf8, !PT ;  /* 0x0000ff0043437812 */ /* 0x000fe200078ef830 */
[----:B------:R-:W-:Y:S01]  /*a550*/  IMAD.SHL.U32 R50, R64, 0x100, RZ ;  /* 0x0000010040327824 */ /* 0x000fe200078e00ff */
[----:B------:R-:W-:Y:S01]  /*a560*/  SHF.R.U32.HI R70, RZ, 0x10, R75 ;  /* 0x00000010ff467819 */ /* 0x000fe2000001164b */
[----:B------:R-:W-:Y:S01]  /*a570*/  IMAD.SHL.U32 R54, R62, 0x100, RZ ;  /* 0x000001003e367824 */ /* 0x000fe200078e00ff */
[----:B------:R-:W-:-:S02]  /*a580*/  LOP3.LUT R71, R75, 0xff0000ff, RZ, 0xc0, !PT ;  /* 0xff0000ff4b477812 */ /* 0x000fc400078ec0ff */
[----:B------:R-:W-:Y:S02]  /*a590*/  SHF.L.U32 R48, R68, 0x8, RZ ;  /* 0x0000000844307819 */ /* 0x000fe400000006ff */
[----:B------:R-:W-:Y:S02]  /*a5a0*/  LOP3.LUT R52, R67, 0xff0000, R52, 0xf8, !PT ;  /* 0x00ff000043347812 */ /* 0x000fe400078ef834 */
[----:B------:R-:W-:Y:S02]  /*a5b0*/  LOP3.LUT R73, R77, 0xff0000ff, RZ, 0xc0, !PT ;  /* 0xff0000ff4d497812 */ /* 0x000fe400078ec0ff */
[----:B------:R-:W-:Y:S02]  /*a5c0*/  F2FP.F16.E4M3.UNPACK_B R72, R136.H1 ;  /* 0x00000088ff48723e */ /* 0x000fe400030006ff */
[----:B------:R-:W-:Y:S02]  /*a5d0*/  F2FP.F16.E4M3.UNPACK_B R67, R66.H1 ;  /* 0x00000042ff43723e */ /* 0x000fe400030006ff */
[----:B------:R-:W-:-:S02]  /*a5e0*/  F2FP.F16.E4M3.UNPACK_B R62, R60.H1 ;  /* 0x0000003cff3e723e */ /* 0x000fc400030006ff */
        /* <DEDUP_REMOVED lines=8> */
[----:B------:R-:W-:Y:S02]  /*a670*/  SHF.R.U32.HI R74, RZ, 0x10, R79 ;  /* 0x00000010ff4a7819 */ /* 0x000fe4000001164f */
[----:B------:R-:W-:Y:S01]  /*a680*/  LOP3.LUT R77, R79, 0xff0000ff, RZ, 0xc0, !PT ;  /* 0xff0000ff4f4d7812 */ /* 0x000fe200078ec0ff */
[----:B------:R-:W-:Y:S01]  /*a690*/  FMUL.FTZ R79, R68, R73 ;  /* 0x00000049444f7220 */ /* 0x000fe20000410000 */
[----:B------:R-:W-:Y:S01]  /*a6a0*/  LOP3.LUT R48, R71, 0xff0000, R48, 0xf8, !PT ;  /* 0x00ff000047307812 */ /* 0x000fe200078ef830 */
[----:B------:R-:W-:-:S02]  /*a6b0*/  HADD2.F32 R71, -RZ, R70.H0_H0 ;  /* 0x20000046ff477230 */ /* 0x000fc40000004100 */
[----:B------:R-:W-:Y:S01]  /*a6c0*/  FMUL.FTZ R73, R64, R73 ;  /* 0x0000004940497220 */ /* 0x000fe20000410000 */
[----:B------:R-:W-:Y:S01]  /*a6d0*/  LOP3.LUT R77, R77, 0xff00, R54, 0xf8, !PT ;  /* 0x0000ff004d4d7812 */ /* 0x000fe200078ef836 */
[----:B------:R-:W-:Y:S01]  /*a6e0*/  IMAD.U32 R54, R76, 0x10000, RZ ;  /* 0x000100004c367824 */ /* 0x000fe200078e00ff */
[----:B------:R-:W-:Y:S01]  /*a6f0*/  F2FP.F16.E4M3.UNPACK_B R136, R136 ;  /* 0x00000088ff88723e */ /* 0x000fe200020006ff */
[-C--:B------:R-:W-:Y:S01]  /*a700*/  FFMA.FTZ R76, R68, R71.reuse, R73 ;  /* 0x00000047444c7223 */ /* 0x080fe20000010049 */
[----:B------:R-:W-:Y:S01]  /*a710*/  FFMA.FTZ R79, R64, R71, -R79 ;  /* 0x00000047404f7223 */ /* 0x000fe2000001084f */
[----:B------:R-:W-:Y:S01]  /*a720*/  HADD2.F32 R73, -RZ, R72.H1_H1 ;  /* 0x30000048ff497230 */ /* 0x000fe20000004100 */
[----:B------:R-:W-:Y:S01]  /*a730*/  F2FP.F16.E4M3.UNPACK_B R66, R66 ;  /* 0x00000042ff42723e */ /* 0x000fe200020006ff */
[----:B------:R-:W-:Y:S01]  /*a740*/  HADD2.F32 R68, -RZ, R67.H1_H1 ;  /* 0x30000043ff447230 */ /* 0x000fe20000004100 */
[----:B------:R-:W-:Y:S01]  /*a750*/  F2FP.F16.E4M3.UNPACK_B R60, R60 ;  /* 0x0000003cff3c723e */ /* 0x000fe200020006ff */
[----:B------:R-:W-:Y:S01]  /*a760*/  HADD2.F32 R64, -RZ, R62.H1_H1 ;  /* 0x3000003eff407230 */ /* 0x000fe20000004100 */
[----:B------:R-:W-:Y:S01]  /*a770*/  LOP3.LUT R54, R75, 0xff0000, R54, 0xf8, !PT ;  /* 0x00ff00004b367812 */ /* 0x000fe200078ef836 */
[----:B------:R-:W-:Y:S01]  /*a780*/  HADD2.F32 R71, -RZ, R70.H1_H1 ;  /* 0x30000046ff477230 */ /* 0x000fe20000004100 */
[----:B------:R-:W-:Y:S01]  /*a790*/  F2FP.F16.E4M3.UNPACK_B R134, R134 ;  /* 0x00000086ff86723e */ /* 0x000fe200020006ff */
[----:B------:R-:W-:Y:S01]  /*a7a0*/  FMUL.FTZ R75, R68, R73 ;  /* 0x00000049444b7220 */ /* 0x000fe20000410000 */
[----:B------:R-:W-:-:S02]  /*a7b0*/  HADD2.F32 R70, -RZ, R136.H0_H0 ;  /* 0x20000088ff467230 */ /* 0x000fc40000004100 */
        /* <DEDUP_REMOVED lines=11> */
[----:B------:R-:W-:Y:S02]  /*a870*/  IMAD.U32 R50, R74, 0x10000, RZ ;  /* 0x000100004a327824 */ /* 0x000fe400078e00ff */
[----:B------:R-:W-:Y:S01]  /*a880*/  FFMA.FTZ R74, R67, R64, R70 ;  /* 0x00000040434a7223 */ /* 0x000fe20000010046 */
[----:B------:R-:W-:Y:S02]  /*a890*/  HADD2.F32 R60, -RZ, R60.H1_H1 ;  /* 0x3000003cff3c7230 */ /* 0x000fe40000004100 */
[----:B------:R-:W-:Y:S01]  /*a8a0*/  FMUL.FTZ R67, R66, R73 ;  /* 0x0000004942437220 */ /* 0x000fe20000410000 */
[----:B------:R-:W-:Y:S01]  /*a8b0*/  HADD2.F32 R71, -RZ, R134.H1_H1 ;  /* 0x30000086ff477230 */ /* 0x000fe20000004100 */
[----:B------:R-:W-:-:S02]  /*a8c0*/  F2FP.F16.E4M3.UNPACK_B R62, R137.H1 ;  /* 0x00000089ff3e723e */ /* 0x000fc400030006ff */
[----:B------:R-:W-:Y:S01]  /*a8d0*/  F2FP.F16.E4M3.UNPACK_B R64, R69.H1 ;  /* 0x00000045ff40723e */ /* 0x000fe200030006ff */
[C---:B------:R-:W-:Y:S01]  /*a8e0*/  FMUL.FTZ R73, R60.reuse, R73 ;  /* 0x000000493c497220 */ /* 0x040fe20000410000 */
[----:B------:R-:W-:Y:S01]  /*a8f0*/  FFMA.FTZ R75, R60, R71, -R67 ;  /* 0x000000473c4b7223 */ /* 0x000fe20000010843 */
[----:B------:R-:W-:Y:S01]  /*a900*/  F2FP.F16.E4M3.UNPACK_B R68, R135.H1 ;  /* 0x00000087ff44723e */ /* 0x000fe200030006ff */
[----:B------:R-:W-:Y:S01]  /*a910*/  HADD2.F32 R70, -RZ, R62.H0_H0 ;  /* 0x2000003eff467230 */ /* 0x000fe20000004100 */
[----:B------:R-:W-:Y:S01]  /*a920*/  F2FP.F16.E4M3.UNPACK_B R60, R65.H1 ;  /* 0x00000041ff3c723e */ /* 0x000fe200030006ff */
[----:B------:R-:W-:Y:S01]  /*a930*/  HADD2.F32 R67, -RZ, R64.H0_H0 ;  /* 0x20000040ff437230 */ /* 0x000fe20000004100 */
[----:B------:R-:W-:Y:S01]  /*a940*/  LOP3.LUT R50, R77, 0xff0000, R50, 0xf8, !PT ;  /* 0x00ff00004d327812 */ /* 0x000fe200078ef832 */
[----:B------:R-:W-:Y:S01]  /*a950*/  FFMA.FTZ R77, R66, R71, R73 ;  /* 0x00000047424d7223 */ /* 0x000fe20000010049 */
[----:B------:R-:W-:Y:S01]  /*a960*/  HADD2.F32 R73, -RZ, R62.H1_H1 ;  /* 0x3000003eff497230 */ /* 0x000fe20000004100 */
[----:B------:R-:W-:Y:S01]  /*a970*/  F2FP.F16.E4M3.UNPACK_B R137, R137 ;  /* 0x00000089ff89723e */ /* 0x000fe200020006ff */
[----:B------:R-:W-:-:S02]  /*a980*/  HADD2.F32 R62, -RZ, R60.H0_H0 ;  /* 0x2000003cff3e7230 */ /* 0x000fc40000004100 */
[CC--:B------:R-:W-:Y:S01]  /*a990*/  FMUL.FTZ R71, R67.reuse, R70.reuse ;  /* 0x0000004643477220 */ /* 0x0c0fe20000410000 */
[----:B------:R-:W-:Y:S01]  /*a9a0*/  HADD2.F32 R66, -RZ, R68.H0_H0 ;  /* 0x20000044ff427230 */ /* 0x000fe20000004100 */
[----:B------:R-:W-:Y:S01]  /*a9b0*/  F2FP.F16.E4M3.UNPACK_B R69, R69 ;  /* 0x00000045ff45723e */ /* 0x000fe200020006ff */
[----:B------:R-:W-:Y:S02]  /*a9c0*/  HADD2.F32 R64, -RZ, R64.H1_H1 ;  /* 0x30000040ff407230 */ /* 0x000fe40000004100 */
[C---:B------:R-:W-:Y:S01]  /*a9d0*/  FMUL.FTZ R70, R62.reuse, R70 ;  /* 0x000000463e467220 */ /* 0x040fe20000410000 */
[----:B------:R-:W-:Y:S02]  /*a9e0*/  HADD2.F32 R60, -RZ, R60.H1_H1 ;  /* 0x3000003cff3c7230 */ /* 0x000fe40000004100 */
[-C--:B------:R-:W-:Y:S01]  /*a9f0*/  FFMA.FTZ R80, R62, R66.reuse, -R71 ;  /* 0x000000423e507223 */ /* 0x080fe20000010847 */
[----:B------:R-:W-:Y:S02]  /*aa00*/  HADD2.F32 R71, -RZ, R68.H1_H1 ;  /* 0x30000044ff477230 */ /* 0x000fe40000004100 */
[----:B------:R-:W-:Y:S01]  /*aa10*/  FMUL.FTZ R83, R64, R73 ;  /* 0x0000004940537220 */ /* 0x000fe20000410000 */
[----:B------:R-:W-:Y:S01]  /*aa20*/  F2FP.F16.E4M3.UNPACK_B R65, R65 ;  /* 0x00000041ff41723e */ /* 0x000fe200020006ff */
[C---:B------:R-:W-:Y:S01]  /*aa30*/  FMUL.FTZ R73, R60.reuse, R73 ;  /* 0x000000493c497220 */ /* 0x040fe20000410000 */
[----:B------:R-:W-:Y:S01]  /*aa40*/  FFMA.FTZ R82, R67, R66, R70 ;  /* 0x0000004243527223 */ /* 0x000fe20000010046 */
[----:B------:R-:W-:Y:S01]  /*aa50*/  FFMA.FTZ R83, R60, R71, -R83 ;  /* 0x000000473c537223 */ /* 0x000fe20000010853 */
[----:B------:R-:W-:Y:S01]  /*aa60*/  F2FP.F16.E4M3.UNPACK_B R135, R135 ;  /* 0x00000087ff87723e */ /* 0x000fe200020006ff */
[----:B------:R-:W-:Y:S01]  /*aa70*/  FFMA.FTZ R85, R64, R71, R73 ;  /* 0x0000004740557223 */ /* 0x000fe20000010049 */
[----:B------:R-:W-:Y:S01]  /*aa80*/  HADD2.F32 R71, -RZ, R137.H0_H0 ;  /* 0x20000089ff477230 */ /* 0x000fe20000004100 */
[----:B------:R-:W-:Y:S01]  /*aa90*/  F2FP.SATFINITE.E4M3.F32.PACK_AB_MERGE_C R78, R78, R79, RZ ;  /* 0x0000004f4e4e723e */ /* 0x000fe200048070ff */
[----:B------:R-:W-:Y:S01]  /*aaa0*/  HADD2.F32 R62, -RZ, R69.H0_H0 ;  /* 0x20000045ff3e7230 */ /* 0x000fe20000004100 */
[----:B------:R-:W-:Y:S01]  /*aab0*/  F2FP.SATFINITE.E4M3.F32.PACK_AB_MERGE_C R83, R83, R80, RZ ;  /* 0x000000505353723e */ /* 0x000fe200048070ff */
[----:B------:R-:W-:Y:S01]  /*aac0*/  HADD2.F32 R66, -RZ, R137.H1_H1 ;  /* 0x30000089ff427230 */ /* 0x000fe20000004100 */
[----:B------:R-:W-:Y:S01]  /*aad0*/  F2FP.SATFINITE.E4M3.F32.PACK_AB_MERGE_C R85, R85, R82, RZ ;  /* 0x000000525555723e */ /* 0x000fe200048070ff */
[----:B------:R-:W-:-:S02]  /*aae0*/  HADD2.F32 R60, -RZ, R65.H0_H0 ;  /* 0x20000041ff3c7230 */ /* 0x000fc40000004100 */
[-C--:B------:R-:W-:Y:S01]  /*aaf0*/  FMUL.FTZ R73, R62, R71.reuse ;  /* 0x000000473e497220 */ /* 0x080fe20000410000 */
[----:B------:R-:W-:Y:S01]  /*ab00*/  HADD2.F32 R69, -RZ, R69.H1_H1 ;  /* 0x30000045ff457230 */ /* 0x000fe20000004100 */
[----:B------:R-:W-:Y:S01]  /*ab10*/  F2FP.SATFINITE.E4M3.F32.PACK_AB_MERGE_C R80, R75, R72, R78 ;  /* 0x000000484b50723e */ /* 0x000fe2000480704e */
[----:B------:R-:W-:Y:S02]  /*ab20*/  HADD2.F32 R65, -RZ, R65.H1_H1 ;  /* 0x30000041ff417230 */ /* 0x000fe40000004100 */
[----:B------:R-:W-:Y:S01]  /*ab30*/  FMUL.FTZ R71, R60, R71 ;  /* 0x000000473c477220 */ /* 0x000fe20000410000 */
[--C-:B------:R-:W-:Y:S02]  /*ab40*/  HADD2.F32 R67, -RZ, R135.reuse.H0_H0 ;  /* 0x20000087ff437230 */ /* 0x100fe40000004100 */
[-C--:B------:R-:W-:Y:S01]  /*ab50*/  FMUL.FTZ R68, R69, R66.reuse ;  /* 0x0000004245447220 */ /* 0x080fe20000410000 */
[----:B------:R-:W-:Y:S02]  /*ab60*/  HADD2.F32 R64, -RZ, R135.H1_H1 ;  /* 0x30000087ff407230 */ /* 0x000fe40000004100 */
[----:B------:R-:W-:Y:S01]  /*ab70*/  FMUL.FTZ R66, R65, R66 ;  /* 0x0000004241427220 */ /* 0x000fe20000410000 */
[----:B------:R-:W-:Y:S01]  /*ab80*/  F2FP.SATFINITE.E4M3.F32.PACK_AB_MERGE_C R76, R81, R76, RZ ;  /* 0x0000004c514c723e */ /* 0x000fe200048070ff */
[-C--:B------:R-:W-:Y:S01]  /*ab90*/  FFMA.FTZ R71, R62, R67.reuse, R71 ;  /* 0x000000433e477223 */ /* 0x080fe20000010047 */
[----:B------:R-:W-:Y:S01]  /*aba0*/  FFMA.FTZ R73, R60, R67, -R73 ;  /* 0x000000433c497223 */ /* 0x000fe20000010849 */
[-C--:B------:R-:W-:Y:S01]  /*abb0*/  FFMA.FTZ R62, R65, R64.reuse, -R68 ;  /* 0x00000040413e7223 */ /* 0x080fe20000010844 */
[----:B------:R-:W-:Y:S01]  /*abc0*/  FFMA.FTZ R70, R69, R64, R66 ;  /* 0x0000004045467223 */ /* 0x000fe20000010042 */
[----:B------:R-:W-:-:S02]  /*abd0*/  F2FP.F16.E4M3.UNPACK_B R64, R53 ;  /* 0x00000035ff40723e */ /* 0x000fc400020006ff */
[----:B------:R-:W-:Y:S02]  /*abe0*/  F2FP.F16.E4M3.UNPACK_B R68, R54 ;  /* 0x00000036ff44723e */ /* 0x000fe400020006ff */
[----:B------:R-:W-:Y:S01]  /*abf0*/  F2FP.F16.E4M3.UNPACK_B R60, R49 ;  /* 0x00000031ff3c723e */ /* 0x000fe200020006ff */
        /* <DEDUP_REMOVED lines=16> */
[----:B------:R-:W-:Y:S01]  /*ad00*/  F2FP.F16.E4M3.UNPACK_B R49, R49.H1 ;  /* 0x00000031ff31723e */ /* 0x000fe200030006ff */
[C---:B------:R-:W-:Y:S01]  /*ad10*/  FMUL.FTZ R69, R60.reuse, R69 ;  /* 0x000000453c457220 */ /* 0x040fe20000410000 */
[----:B------:R-:W-:Y:S01]  /*ad20*/  F2FP.F16.E4M3.UNPACK_B R62, R53.H1 ;  /* 0x00000035ff3e723e */ /* 0x000fe200030006ff */
[-C--:B------:R-:W-:Y:S01]  /*ad30*/  FFMA.FTZ R72, R60, R65.reuse, -R67 ;  /* 0x000000413c487223 */ /* 0x080fe20000010843 */
[----:B------:R-:W-:Y:S01]  /*ad40*/  F2FP.F16.E4M3.UNPACK_B R60, R54.H1 ;  /* 0x00000036ff3c723e */ /* 0x000fe200030006ff */
[----:B------:R-:W-:Y:S01]  /*ad50*/  FFMA.FTZ R73, R64, R65, R69 ;  /* 0x0000004140497223 */ /* 0x000fe20000010045 */
[----:B------:R-:W-:Y:S01]  /*ad60*/  F2FP.F16.E4M3.UNPACK_B R52, R52.H1 ;  /* 0x00000034ff34723e */ /* 0x000fe200030006ff */
[----:B------:R-:W-:Y:S01]  /*ad70*/  HADD2.F32 R53, -RZ, R49.H0_H0 ;  /* 0x20000031ff357230 */ /* 0x000fe20000004100 */
[----:B------:R-:W-:Y:S01]  /*ad80*/  F2FP.SATFINITE.E4M3.F32.PACK_AB_MERGE_C R82, R77, R74, R76 ;  /* 0x0000004a4d52723e */ /* 0x000fe2000480704c */
[----:B------:R-:W-:-:S02]  /*ad90*/  HADD2.F32 R54, -RZ, R62.H0_H0 ;  /* 0x2000003eff367230 */ /* 0x000fc40000004100 */
[----:B------:R-:W-:Y:S02]  /*ada0*/  HADD2.F32 R64, -RZ, R60.H0_H0 ;  /* 0x2000003cff407230 */ /* 0x000fe40000004100 */
        /* <DEDUP_REMOVED lines=57> */
[----:B------:R-:W-:-:S02]  /*b140*/  F2FP.SATFINITE.E4M3.F32.PACK_AB_MERGE_C R51, R51, R78, RZ ;  /* 0x0000004e3333723e */ /* 0x000fc400048070ff */
[----:B------:R-:W-:Y:S02]  /*b150*/  F2FP.SATFINITE.E4M3.F32.PACK_AB_MERGE_C R60, R60, R81, RZ ;  /* 0x000000513c3c723e */ /* 0x000fe400048070ff */
[----:B------:R-:W-:Y:S01]  /*b160*/  F2FP.SATFINITE.E4M3.F32.PACK_AB_MERGE_C R51, R48, R79, R51 ;  /* 0x0000004f3033723e */ /* 0x000fe20004807033 */
[----:B------:R-:W-:Y:S01]  /*b170*/  IMAD.MOV.U32 R48, RZ, RZ, R80 ;  /* 0x000000ffff307224 */ /* 0x000fe200078e0050 */
[----:B------:R-:W-:Y:S01]  /*b180*/  F2FP.SATFINITE.E4M3.F32.PACK_AB_MERGE_C R55, R50, R69, R60 ;  /* 0x000000453237723e */ /* 0x000fe2000480703c */
[----:B------:R-:W-:Y:S01]  /*b190*/  IMAD.MOV.U32 R50, RZ, RZ, R83 ;  /* 0x000000ffff327224 */ /* 0x000fe200078e0053 */
[----:B------:R-:W-:Y:S02]  /*b1a0*/  F2FP.SATFINITE.E4M3.F32.PACK_AB_MERGE_C R53, R73, R70, R75 ;  /* 0x000000464935723e */ /* 0x000fe4000480704b */
[----:B------:R-:W-:-:S07]  /*b1b0*/  MOV R52, R82 ;  /* 0x0000005200347202 */ /* 0x000fce0000000f00 */
.L_x_2251:
[----:B------:R-:W-:Y:S05]  /*b1c0*/  BSYNC B1 ;  /* 0x0000000000017941 */ /* 0x000fea0003800000 */
.L_x_2250:
        /* <DEDUP_REMOVED lines=10> */
.L_x_2191:
[----:B------:R-:W-:-:S06]  /*b270*/  UISETP.NE.AND UP0, UPT, UR45, 0x3, UPT ;  /* 0x000000032d00788c */ /* 0x000fcc000bf05270 */
[----:B------:R-:W-:-:S13]  /*b280*/  PLOP3.LUT P5, PT, PT, PT, UP0, 0x80, 0x0 ;  /* 0x000000000000781c */ /* 0x000fda0003faf008 */
[----:B------:R-:W-:Y:S05]  /*b290*/  @!P5 BRA `(.L_x_2252) ;  /* 0x000000000004d947 */ /* 0x000fea0003800000 */
[----:B------:R-:W-:Y:S01]  /*b2a0*/  BPT.TRAP 0x1 ;  /* 0x000000040000795c */ /* 0x000fe20000300000 */
.L_x_2252:
[----:B------:R-:W2:Y:S01]  /*b2b0*/  LDL R48, [R1+0x10] ;  /* 0x0000100001307983 */ /* 0x000ea20000100800 */
[----:B------:R-:W-:Y:S01]  /*b2c0*/  IMAD R107, R232, 0x8, R18 ;  /* 0x00000008e86b7824 */ /* 0x000fe200078e0212 */
[----:B------:R-:W-:Y:S01]  /*b2d0*/  BSSY B1, `(.L_x_2253) ;  /* 0x0000008000017945 */ /* 0x000fe20003800000 */
[----:B------:R-:W-:Y:S01]  /*b2e0*/  IMAD R116, R24, -0x80, R2 ;  /* 0xffffff8018747824 */ /* 0x000fe200078e0202 */
[----:B------:R-:W-:-:S04]  /*b2f0*/  SHF.R.S32.HI R49, RZ, 0x1f, R24 ;  /* 0x0000001fff317819 */ /* 0x000fc80000011418 */
[----:B------:R-:W-:Y:S02]  /*b300*/  VIMNMX R116, R116, 0x80, PT ;  /* 0x0000008074747848 */ /* 0x000fe40003fe0100 */
[----:B--2---:R-:W-:Y:S01]  /*b310*/  SHF.L.U32 R128, R48, 0x1f, RZ ;  /* 0x0000001f30807819 */ /* 0x004fe200000006ff */
[----:B------:R-:W-:-:S03]  /*b320*/  IMAD R48, R4, R24, RZ ;  /* 0x0000001804307224 */ /* 0x000fc600078e02ff */
[----:B------:R-:W0:Y:S02]  /*b330*/  SYNCS.PHASECHK.TRANS64.TRYWAIT P2, [R107+URZ+0x38890], R128 ;  /* 0x038890806b0075a7 */ /* 0x000e24000804017f */
[----:B0-----:R-:W-:Y:S05]  /*b340*/  @!P2 BRA `(.L_x_2254) ;  /* 0x000001e40040a947 */ /* 0x001fea0003800000 */
.L_x_2535:
[----:B------:R-:W-:Y:S05]  /*b350*/  BSYNC B1 ;  /* 0x0000000000017941 */ /* 0x000fea0003800000 */
.L_x_2253:
[----:B------:R-:W-:Y:S01]  /*b360*/  ISETP.GE.AND P2, PT, R22, R116, PT ;  /* 0x000000741600720c */ /* 0x000fe20003f46270 */
[----:B------:R-:W-:Y:S01]  /*b370*/  IMAD R49, R49, R132, R48 ;  /* 0x0000008431317224 */ /* 0x000fe200078e0230 */
[----:B------:R-:W-:Y:S01]  /*b380*/  BSSY B1, `(.L_x_2255) ;  /* 0x000000e000017945 */ /* 0x000fe20003800000 */
[----:B------:R-:W-:-:S04]  /*b390*/  IMAD.WIDE.U32 R56, R132, R24, RZ ;  /* 0x0000001884387225 */ /* 0x000fc800078e00ff */
[----:B------:R-:W-:-:S06]  /*b3a0*/  IMAD.IADD R62, R49, 0x1, R57 ;  /* 0x00000001313e7824 */ /* 0x000fcc00078e0239 */
        /* <DEDUP_REMOVED lines=11> */
.L_x_2256:
[----:B------:R-:W-:Y:S05]  /*b460*/  BSYNC B1 ;  /* 0x0000000000017941 */ /* 0x000fea0003800000 */
.L_x_2255:
        /* <DEDUP_REMOVED lines=15> */
.L_x_2258:
[----:B------:R-:W-:Y:S05]  /*b560*/  BSYNC B1 ;  /* 0x0000000000017941 */ /* 0x000fea0003800000 */
.L_x_2257:
        /* <DEDUP_REMOVED lines=15> */
.L_x_2260:
[----:B------:R-:W-:Y:S05]  /*b660*/  BSYNC B1 ;  /* 0x0000000000017941 */ /* 0x000fea0003800000 */
.L_x_2259:
[----:B------:R-:W-:-:S13]  /*b670*/  ISETP.GE.AND P2, PT, R235, R116, PT ;  /* 0x00000074eb00720c */ /* 0x000fda0003f46270 */
[----:B------:R-:W-:Y:S05]  /*b680*/  @P2 BRA `(.L_x_2228) ;  /* 0x00000000003c2947 */ /* 0x000fea0003800000 */
[----:B-123--:R-:W1:Y:S01]  /*b690*/  LDC.64 R48, c[0x0][0x2f0] ;  /* 0x0000bc00ff307b82 */ /* 0x00ee620000000a00 */
[----:B------:R-:W-:Y:S01]  /*b6a0*/  MOV R57, R62 ;  /* 0x0000003e00397202 */ /* 0x000fe20000000f00 */
[----:B------:R-:W-:Y:S06]  /*b6b0*/  @!P1 LDS.128 R52, [R112+0x2f400] ;  /* 0x02f4000070349984 */ /* 0x000fec0000000c00 */
[----:B------:R-:W2:Y:S01]  /*b6c0*/  @!P0 LDC.64 R50, c[0x0][0x2d8] ;  /* 0x0000b600ff328b82 */ /* 0x000ea20000000a00 */
[----:B-1----:R-:W-:-:S04]  /*b6d0*/  IMAD.WIDE.U32 R58, R48, 0x60, R56 ;  /* 0x00000060303a7825 */ /* 0x002fc800078e0038 */
[----:B------:R-:W-:-:S04]  /*b6e0*/  IMAD R49, R49, 0x60, RZ ;  /* 0x0000006031317824 */ /* 0x000fc800078e02ff */
[----:B------:R-:W-:Y:S01]  /*b6f0*/  IMAD.IADD R48, R59, 0x1, R49 ;  /* 0x000000013b307824 */ /* 0x000fe200078e0231 */
[----:B--2---:R-:W-:-:S04]  /*b700*/  @!P0 IADD3 R56, P2, P3, R58, R50, R35 ;  /* 0x000000323a388210 */ /* 0x004fc80007b5e023 */
[----:B------:R-:W-:Y:S02]  /*b710*/  @!P0 IADD3.X R57, R48, R51, R38, P2, P3 ;  /* 0x0000003330398210 */ /* 0x000fe400017e6426 */
[----:B------:R-:W1:Y:S02]  /*b720*/  @!P1 LDC.64 R50, c[0x0][0x2d8] ;  /* 0x0000b600ff329b82 */ /* 0x000e640000000a00 */
[----:B-1----:R-:W-:-:S04]  /*b730*/  @!P1 IADD3 R58, P2, P3, R39, R50, R58 ;  /* 0x00000032273a9210 */ /* 0x002fc80007b5e03a */
[----:B------:R-:W-:Y:S02]  /*b740*/  @!P1 IADD3.X R59, R105, R51, R48, P2, P3 ;  /* 0x00000033693b9210 */ /* 0x000fe400017e6430 */
[----:B------:R-:W1:Y:S04]  /*b750*/  @!P0 LDS.128 R48, [R112+0x2b400] ;  /* 0x02b4000070308984 */ /* 0x000e680000000c00 */
[----:B-1----:R4:W-:Y:S04]  /*b760*/  @!P0 STG.E.128 desc[UR46][R56.64], R48 ;  /* 0x0000003038008986 */ /* 0x0029e8000c101d2e */
[----:B------:R4:W-:Y:S02]  /*b770*/  @!P1 STG.E.128 desc[UR46][R58.64], R52 ;  /* 0x000000343a009986 */ /* 0x0009e4000c101d2e */
.L_x_2228:
[----:B------:R-:W-:Y:S05]  /*b780*/  BSYNC B0 ;  /* 0x0000000000007941 */ /* 0x000fea0003800000 */
.L_x_2190:
        /* <DEDUP_REMOVED lines=17> */
.L_x_2262:
[----:B------:R-:W-:Y:S05]  /*b8a0*/  BSYNC B0 ;  /* 0x0000000000007941 */ /* 0x000fea0003800000 */
.L_x_2261:
[----:B------:R-:W2:Y:S01]  /*b8b0*/  SYNCS.PHASECHK.TRANS64.TRYWAIT P3, [R107+URZ+0x388b0], R128 ;  /* 0x0388b0806b0075a7 */ /* 0x000ea2000806017f */
[----:B------:R-:W-:Y:S01]  /*b8c0*/  ULDC UR41, c[0x0][0x2e4] ;  /* 0x0000b90000297ab9 */ /* 0x000fe20000000800 */
[----:B------:R-:W-:Y:S01]  /*b8d0*/  ULDC.64 UR36, c[0x0][0x318] ;  /* 0x0000c60000247ab9 */ /* 0x000fe20000000a00 */
[----:B------:R-:W-:Y:S01]  /*b8e0*/  ULDC.64 UR38, c[0x0][0x308] ;  /* 0x0000c20000267ab9 */ /* 0x000fe20000000a00 */
[----:B------:R-:W-:Y:S04]  /*b8f0*/  BSSY B0, `(.L_x_2263) ;  /* 0x0000002000007945 */ /* 0x000fe80003800000 */
[----:B--2---:R-:W-:Y:S05]  /*b900*/  @!P3 BRA `(.L_x_2264) ;  /* 0x000001dc00e4b947 */ /* 0x004fea0003800000 */
.L_x_2536:
[----:B------:R-:W-:Y:S05]  /*b910*/  BSYNC B0 ;  /* 0x0000000000007941 */ /* 0x000fea0003800000 */
.L_x_2263:
        /* <DEDUP_REMOVED lines=17> */
.L_x_2266:
[----:B------:R-:W-:Y:S05]  /*ba30*/  BSYNC B0 ;  /* 0x0000000000007941 */ /* 0x000fea0003800000 */
.L_x_2265:
[----:B------:R-:W-:Y:S01]  /*ba40*/  ISETP.GE.AND P3, PT, R234, R116, PT ;  /* 0x00000074ea00720c */ /* 0x000fe20003f66270 */
[----:B------:R-:W-:-:S12]  /*ba50*/  BSSY B0, `(.L_x_2267) ;  /* 0x0000011000007945 */ /* 0x000fd80003800000 */
[----:B------:R-:W-:Y:S05]  /*ba60*/  @P3 BRA `(.L_x_2268) ;  /* 0x00000000003c3947 */ /* 0x000fea0003800000 */
[----:B---3--:R-:W-:Y:S01]  /*ba70*/  IADD3 R51, P3, R52, 0x20, RZ ;  /* 0x0000002034337810 */ /* 0x008fe20007f7e0ff */
[----:B-1----:R-:W-:Y:S02]  /*ba80*/  IMAD.MOV.U32 R48, RZ, RZ, R98 ;  /* 0x000000ffff307224 */ /* 0x002fe400078e0062 */
[----:B------:R-:W-:Y:S02]  /*ba90*/  IMAD.MOV.U32 R49, RZ, RZ, R106 ;  /* 0x000000ffff317224 */ /* 0x000fe400078e006a */
        /* <DEDUP_REMOVED lines=12> */
.L_x_2268:
[----:B------:R-:W-:Y:S05]  /*bb60*/  BSYNC B0 ;  /* 0x0000000000007941 */ /* 0x000fea0003800000 */
.L_x_2267:
[----:B------:R-:W-:Y:S01]  /*bb70*/  ISETP.GE.AND P3, PT, R233, R116, PT ;  /* 0x00000074e900720c */ /* 0x000fe20003f66270 */
[----:B------:R-:W-:-:S12]  /*bb80*/  BSSY B0, `(.L_x_2269) ;  /* 0x0000011000007945 */ /* 0x000fd80003800000 */
[----:B------:R-:W-:Y:S05]  /*bb90*/  @P3 BRA `(.L_x_2270) ;  /* 0x00000000003c3947 */ /* 0x000fea0003800000 */
[----:B---34-:R-:W-:Y:S01]  /*bba0*/  IADD3 R51, P3, R52, 0x40, RZ ;  /* 0x0000004034337810 */ /* 0x018fe20007f7e0ff */
        /* <DEDUP_REMOVED lines=14> */
.L_x_2270:
[----:B------:R-:W-:Y:S05]  /*bc90*/  BSYNC B0 ;  /* 0x0000000000007941 */ /* 0x000fea0003800000 */
.L_x_2269:
[----:B------:R-:W-:Y:S01]  /*bca0*/  ISETP.GE.AND P3, PT, R235, R116, PT ;  /* 0x00000074eb00720c */ /* 0x000fe20003f66270 */
[----:B------:R-:W-:-:S12]  /*bcb0*/  BSSY B0, `(.L_x_2271) ;  /* 0x0000011000007945 */ /* 0x000fd80003800000 */
[----:B------:R-:W-:Y:S05]  /*bcc0*/  @P3 BRA `(.L_x_2272) ;  /* 0x00000000003c3947 */ /* 0x000fea0003800000 */
[----:B-1-34-:R-:W-:Y:S01]  /*bcd0*/  IADD3 R51, P3, R52, 0x60, RZ ;  /* 0x0000006034337810 */ /* 0x01afe20007f7e0ff */
[----:B------:R-:W-:Y:S02]  /*bce0*/  IMAD.MOV.U32 R48, RZ, RZ, R98 ;  /* 0x000000ffff307224 */ /* 0x000fe400078e0062 */
        /* <DEDUP_REMOVED lines=13> */
.L_x_2272:
[----:B------:R-:W-:Y:S05]  /*bdc0*/  BSYNC B0 ;  /* 0x0000000000007941 */ /* 0x000fea0003800000 */
.L_x_2271:
[----:B-1-34-:R-:W3:Y:S01]  /*bdd0*/  LDL.LU R49, [R1+0x10] ;  /* 0x0000100001317983 */ /* 0x01aee20000300800 */
[----:B0-2---:R-:W-:Y:S01]  /*bde0*/  @!P2 VIADD R107, R107, 0x388c0 ;  /* 0x000388c06b6ba836 */ /* 0x005fe20000000000 */
[----:B------:R-:W-:Y:S01]  /*bdf0*/  ISETP.NE.AND P3, PT, R108, RZ, PT ;  /* 0x000000ff6c00720c */ /* 0x000fe20003f65270 */
[----:B------:R-:W-:Y:S01]  /*be00*/  VIADD R232, R232, 0x1 ;  /* 0x00000001e8e87836 */ /* 0x000fe20000000000 */
[----:B------:R-:W-:Y:S01]  /*be10*/  @!PT LDS RZ, [RZ] ;  /* 0x00000000fffff984 */ /* 0x000fe20000000800 */
[----:B------:R-:W-:Y:S01]  /*be20*/  @!PT LDS RZ, [RZ] ;  /* 0x00000000fffff984 */ /* 0x000fe20000000800 */
[----:B------:R-:W-:Y:S01]  /*be30*/  @!PT LDS RZ, [RZ] ;  /* 0x00000000fffff984 */ /* 0x000fe20000000800 */
[----:B------:R-:W-:Y:S01]  /*be40*/  @!PT LDS RZ, [RZ] ;  /* 0x00000000fffff984 */ /* 0x000fe20000000800 */
[----:B------:R0:W-:Y:S06]  /*be50*/  MEMBAR.ALL.CTA ;  /* 0x0000000000007992 */ /* 0x0001ec0000008000 */
[----:B0-----:R-:W0:Y:S01]  /*be60*/  FENCE.VIEW.ASYNC.S ;  /* 0x00000000000073c6 */ /* 0x001e220000000000 */
[----:B------:R-:W-:Y:S01]  /*be70*/  @!P2 PRMT R107, RZ, 0x654, R107 ;  /* 0x00000654ff6ba816 */ /* 0x000fe2000000006b */
[----:B0-----:R0:W-:Y:S06]  /*be80*/  BAR.SYNC.DEFER_BLOCKING R129, 0x80 ;  /* 0x000200810000751d */ /* 0x0011ec0000010000 */
[----:B------:R0:W-:Y:S01]  /*be90*/  @!P2 SYNCS.ARRIVE.TRANS64.RED.A1T0 RZ, [R107+URZ], RZ ;  /* 0x000000ff6bffa9a7 */ /* 0x0001e2000810043f */
[----:B------:R-:W-:-:S04]  /*bea0*/  ISETP.NE.AND P2, PT, R232, 0x2, PT ;  /* 0x00000002e800780c */ /* 0x000fc80003f45270 */
[----:B------:R-:W-:Y:S02]  /*beb0*/  SEL R48, RZ, 0x1, P2 ;  /* 0x00000001ff307807 */ /* 0x000fe40001000000 */
[----:B------:R-:W-:Y:S02]  /*bec0*/  SEL R232, R232, RZ, P2 ;  /* 0x000000ffe8e87207 */ /* 0x000fe40001000000 */
[----:B---3--:R-:W-:-:S05]  /*bed0*/  LOP3.LUT R49, R49, R48, RZ, 0x3c, !PT ;  /* 0x0000003031317212 */ /* 0x008fca00078e3cff */
[----:B------:R0:W-:Y:S01]  /*bee0*/  STL [R1+0x10], R49 ;  /* 0x0000103101007387 */ /* 0x0001e20000100800 */
[----:B------:R-:W-:Y:S05]  /*bef0*/  @P3 BRA `(.L_x_2273) ;  /* 0xffffff6400c83947 */ /* 0x000fea000383ffff */
[----:B0-----:R-:W0:Y:S01]  /*bf00*/  S2R R49, SR_TID.X ;  /* 0x0000000000317919 */ /* 0x001e220000002100 */
[----:B------:R-:W-:Y:S02]  /*bf10*/  PLOP3.LUT P0, PT, PT, PT, PT, 0x8, 0x0 ;  /* 0x000000000000781c */ /* 0x000fe40003f0e170 */
[----:B0-----:R-:W-:-:S04]  /*bf20*/  SHF.R.U32.HI R49, RZ, 0x7, R49 ;  /* 0x00000007ff317819 */ /* 0x001fc80000011631 */
[----:B------:R-:W-:-:S13]  /*bf30*/  ISETP.NE.AND P3, PT, R49, 0x1, PT ;  /* 0x000000013100780c */ /* 0x000fda0003f65270 */
[----:B------:R-:W-:Y:S06]  /*bf40*/  @!P3 BAR.ARV 0x9, 0x100 ;  /* 0x024400000000bb1d */ /* 0x000fec0000002000 */
.L_x_2185:
[----:B------:R-:W2:Y:S01]  /*bf50*/  LDC R0, c[0x0][0x428] ;  /* 0x00010a00ff007b82 */ /* 0x000ea20000000800 */
[----:B------:R-:W-:Y:S05]  /*bf60*/  @P0 BRA `(.L_x_2274) ;  /* 0x00000000000c0947 */ /* 0x000fea0003800000 */
[----:B------:R-:W3:Y:S01]  /*bf70*/  FENCE.VIEW.ASYNC.G ;  /* 0x00000000000073c6 */ /* 0x000ee20000000100 */
[----:B------:R-:W-:Y:S05]  /*bf80*/  WARPSYNC.ALL ;  /* 0x0000000000007948 */ /* 0x000fea0003800000 */
[----:B---3--:R-:W-:Y:S06]  /*bf90*/  BAR.ARV 0xc, 0x180 ;  /* 0x0306000000007b1d */ /* 0x008fec0000002000 */
.L_x_2274:
[----:B------:R-:W3:Y:S01]  /*bfa0*/  LDL R4, [R1+0x44] ;  /* 0x0000440001047983 */ /* 0x000ee20000100800 */
[----:B------:R-:W-:-:S03]  /*bfb0*/  ULDC.64 UR4, c[0x0][0x990] ;  /* 0x0002640000047ab9 */ /* 0x000fc60000000a00 */
[----:B------:R-:W4:Y:S04]  /*bfc0*/  LDL R5, [R1+0x24] ;  /* 0x0000240001057983 */ /* 0x000f280000100800 */
[----:B------:R-:W4:Y:S04]  /*bfd0*/  LDL R27, [R1+0xc] ;  /* 0x00000c00011b7983 */ /* 0x000f280000100800 */
[----:B------:R-:W4:Y:S04]  /*bfe0*/  LDL R26, [R1+0x20] ;  /* 0x00002000011a7983 */ /* 0x000f280000100800 */
[----:B------:R-:W4:Y:S01]  /*bff0*/  LDL R25, [R1+0x4] ;  /* 0x0000040001197983 */ /* 0x000f220000100800 */
[----:B--2---:R-:W-:Y:S01]  /*c000*/  ISETP.NE.AND P2, PT, R0, 0x1, PT ;  /* 0x000000010000780c */ /* 0x004fe20003f45270 */
[----:B------:R-:W-:-:S02]  /*c010*/  ULDC.64 UR6, c[0x0][0x998] ;  /* 0x0002660000067ab9 */ /* 0x000fc40000000a00 */
[----:B------:R-:W2:Y:S01]  /*c020*/  LDL.LU R24, [R1+0x8] ;  /* 0x0000080001187983 */ /* 0x000ea20000300800 */
[----:B------:R-:W-:Y:S02]  /*c030*/  ISETP.NE.U32.AND P0, PT, RZ, UR4, PT ;  /* 0x00000004ff007c0c */ /* 0x000fe4000bf05070 */
[----:B------:R-:W-:Y:S02]  /*c040*/  ISETP.NE.U32.AND P1, PT, RZ, UR6, PT ;  /* 0x00000006ff007c0c */ /* 0x000fe4000bf25070 */
[----:B------:R-:W-:Y:S02]  /*c050*/  ISETP.NE.AND.EX P0, PT, RZ, UR5, PT, P0 ;  /* 0x00000005ff007c0c */ /* 0x000fe4000bf05300 */
[----:B------:R-:W-:-:S03]  /*c060*/  ISETP.NE.AND.EX P1, PT, RZ, UR7, PT, P1 ;  /* 0x00000007ff007c0c */ /* 0x000fc6000bf25310 */
[----:B------:R-:W2:Y:S08]  /*c070*/  @P2 LDC R0, c[0x0][0x42c] ;  /* 0x00010b00ff002b82 */ /* 0x000eb00000000800 */
[----:B0-----:R-:W3:Y:S08]  /*c080*/  @P0 LDC.64 R10, c[0x0][0x9a8] ;  /* 0x00026a00ff0a0b82 */ /* 0x001ef00000000a00 */
[----:B------:R-:W0:Y:S08]  /*c090*/  @P2 LDC R3, c[0x0][0x430] ;  /* 0x00010c00ff032b82 */ /* 0x000e300000000800 */
[----:B-1----:R-:W1:Y:S08]  /*c0a0*/  @P1 LDC.64 R12, c[0x0][0x9b8] ;  /* 0x00026e00ff0c1b82 */ /* 0x002e700000000a00 */
[----:B------:R-:W1:Y:S08]  /*c0b0*/  @P0 LDC.64 R14, c[0x0][0x9b0] ;  /* 0x00026c00ff0e0b82 */ /* 0x000e700000000a00 */
[----:B------:R-:W1:Y:S01]  /*c0c0*/  @P1 LDC.64 R20, c[0x0][0x9c0] ;  /* 0x00027000ff141b82 */ /* 0x000e620000000a00 */
[----:B--2---:R-:W-:Y:S01]  /*c0d0*/  @P2 IMAD.HI.U32 R2, R24, R0, RZ ;  /* 0x0000000018022227 */ /* 0x004fe200078e00ff */
[----:B------:R-:W-:-:S03]  /*c0e0*/  MOV R7, R24 ;  /* 0x0000001800077202 */ /* 0x000fc60000000f00 */
[-C--:B---3--:R-:W-:Y:S01]  /*c0f0*/  @P0 IMAD R0, R4, R10.reuse, RZ ;  /* 0x0000000a04000224 */ /* 0x088fe200078e02ff */
[----:B0-----:R-:W-:Y:S01]  /*c100*/  @P2 SHF.R.U32.HI R7, RZ, R3, R2 ;  /* 0x00000003ff072219 */ /* 0x001fe20000011602 */
[----:B----4-:R-:W-:-:S03]  /*c110*/  @P0 IMAD.WIDE.U32 R2, R5, R10, RZ ;  /* 0x0000000a05020225 */ /* 0x010fc600078e00ff */
[----:B------:R-:W-:Y:S01]  /*c120*/  @P0 SHF.R.S32.HI R9, RZ, 0x1f, R7 ;  /* 0x0000001fff090819 */ /* 0x000fe20000011407 */
[----:B------:R-:W-:Y:S02]  /*c130*/  @P0 IMAD R11, R5, R11, R0 ;  /* 0x0000000b050b0224 */ /* 0x000fe400078e0200 */
[-C--:B-1----:R-:W-:Y:S02]  /*c140*/  @P1 IMAD R4, R4, R12.reuse, RZ ;  /* 0x0000000c04041224 */ /* 0x082fe400078e02ff */
[----:B------:R-:W-:Y:S01]  /*c150*/  @P0 IMAD.IADD R3, R3, 0x1, R11 ;  /* 0x0000000103030824 */ /* 0x000fe200078e020b */
[----:B------:R-:W-:Y:S01]  /*c160*/  @P1 SHF.R.S32.HI R11, RZ, 0x1f, R7 ;  /* 0x0000001fff0b1819 */ /* 0x000fe20000011407 */
[C---:B------:R-:W-:Y:S02]  /*c170*/  @P1 IMAD R13, R5.reuse, R13, R4 ;  /* 0x0000000d050d1224 */ /* 0x040fe400078e0204 */
[----:B------:R-:W-:-:S04]  /*c180*/  @P1 IMAD.WIDE.U32 R4, R5, R12, RZ ;  /* 0x0000000c05041225 */ /* 0x000fc800078e00ff */
[----:B------:R-:W-:Y:S02]  /*c190*/  @P0 IMAD R0, R9, R14, RZ ;  /* 0x0000000e09000224 */ /* 0x000fe400078e02ff */
        /* <DEDUP_REMOVED lines=14> */
[----:B------:R-:W-:Y:S01]  /*c280*/  @P1 LEA.HI.X R9, R6, UR7, R3, 0x2, P4 ;  /* 0x0000000706091c11 */ /* 0x000fe2000a0f1403 */
[----:B------:R-:W-:-:S04]  /*c290*/  IMAD.MOV.U32 R3, RZ, RZ, 0x3f800000 ;  /* 0x3f800000ff037424 */ /* 0x000fc800078e00ff */
[----:B------:R-:W2:Y:S01]  /*c2a0*/  @P1 LDG.E R0, desc[UR46][R8.64] ;  /* 0x0000002e08001981 */ /* 0x000ea2000c1e1900 */
[----:B------:R-:W-:Y:S01]  /*c2b0*/  IADD3 R2, R26, 0xff, -R27 ;  /* 0x000000ff1a027810 */ /* 0x000fe20007ffe81b */
[----:B------:R-:W1:Y:S02]  /*c2c0*/  @P2 LDC R6, c[0x0][0x42c] ;  /* 0x00010b00ff062b82 */ /* 0x000e640000000800 */
[----:B------:R3:W2:Y:S02]  /*c2d0*/  @P0 LDG.E R3, desc[UR46][R4.64] ;  /* 0x0000002e04030981 */ /* 0x0006a4000c1e1900 */
[----:B------:R-:W-:-:S05]  /*c2e0*/  IMAD R2, R25, 0x80, R2 ;  /* 0x0000008019027824 */ /* 0x000fca00078e0202 */
[----:B------:R-:W-:-:S04]  /*c2f0*/  SHF.R.S32.HI R7, RZ, 0x1f, R2 ;  /* 0x0000001fff077819 */ /* 0x000fc80000011402 */
[----:B------:R-:W-:-:S04]  /*c300*/  LEA.HI R7, R7, R2, RZ, 0x7 ;  /* 0x0000000207077211 */ /* 0x000fc800078f38ff */
[----:B------:R-:W-:-:S04]  /*c310*/  SHF.R.S32.HI R2, RZ, 0x7, R7 ;  /* 0x00000007ff027819 */ /* 0x000fc80000011407 */
[----:B------:R-:W-:-:S04]  /*c320*/  VIMNMX R133, R133, R2, PT ;  /* 0x0000000285857248 */ /* 0x000fc80003fe0100 */
[----:B------:R-:W-:Y:S01]  /*c330*/  ISETP.GE.AND P1, PT, R133, 0x1, PT ;  /* 0x000000018500780c */ /* 0x000fe20003f26270 */
[----:B-1----:R-:W-:Y:S01]  /*c340*/  @P2 IMAD.HI.U32 R6, R24, R6, RZ ;  /* 0x0000000618062227 */ /* 0x002fe200078e00ff */
[----:B---3--:R-:W-:-:S04]  /*c350*/  MOV R4, R24 ;  /* 0x0000001800047202 */ /* 0x008fc80000000f00 */
[----:B0-----:R-:W-:Y:S01]  /*c360*/  @P2 SHF.R.U32.HI R4, RZ, R11, R6 ;  /* 0x0000000bff042219 */ /* 0x001fe20000011606 */
[----:B------:R-:W-:Y:S01]  /*c370*/  IMAD.MOV.U32 R154, RZ, RZ, RZ ;  /* 0x000000ffff9a7224 */ /* 0x000fe200078e00ff */
[----:B------:R-:W-:Y:S01]  /*c380*/  PLOP3.LUT P0, PT, PT, PT, PT, 0x80, 0x0 ;  /* 0x000000000000781c */ /* 0x000fe20003f0f070 */
[----:B------:R-:W-:Y:S01]  /*c390*/  IMAD.MOV.U32 R153, RZ, RZ, RZ ;  /* 0x000000ffff997224 */ /* 0x000fe200078e00ff */
[----:B------:R-:W-:Y:S01]  /*c3a0*/  CS2R R134, SRZ ;  /* 0x0000000000867805 */ /* 0x000fe2000001ff00 */
[----:B------:R0:W-:Y:S01]  /*c3b0*/  STL [R1+0x8], R4 ;  /* 0x0000080401007387 */ /* 0x0001e20000100800 */
[----:B------:R-:W-:Y:S01]  /*c3c0*/  IMAD.MOV.U32 R151, RZ, RZ, RZ ;  /* 0x000000ffff977224 */ /* 0x000fe200078e00ff */
        /* <DEDUP_REMOVED lines=19> */
[----:B------:R-:W-:Y:S01]  /*c500*/  CS2R R102, SRZ ;  /* 0x0000000000667805 */ /* 0x000fe2000001ff00 */
[----:B------:R-:W-:Y:S01]  /*c510*/  IMAD.MOV.U32 R110, RZ, RZ, RZ ;  /* 0x000000ffff6e7224 */ /* 0x000fe200078e00ff */
        /* <DEDUP_REMOVED lines=44> */
[----:B0-----:R-:W-:Y:S01]  /*c7e0*/  CS2R R4, SRZ ;  /* 0x0000000000047805 */ /* 0x001fe2000001ff00 */
[----:B--2---:R-:W-:Y:S01]  /*c7f0*/  FMUL.FTZ R2, R3, R0 ;  /* 0x0000000003027220 */ /* 0x004fe20000410000 */
[----:B------:R-:W-:-:S03]  /*c800*/  IMAD.MOV.U32 R3, RZ, RZ, RZ ;  /* 0x000000ffff037224 */ /* 0x000fc600078e00ff */
[----:B------:R-:W-:Y:S01]  /*c810*/  FMUL.FTZ R2, R2, UR4 ;  /* 0x0000000402027c20 */ /* 0x000fe20008410000 */
[----:B------:R-:W-:Y:S01]  /*c820*/  IMAD.MOV.U32 R0, RZ, RZ, RZ ;  /* 0x000000ffff007224 */ /* 0x000fe200078e00ff */
        /* <DEDUP_REMOVED lines=9> */
[----:B0-----:R1:W-:Y:S02]  /*c8c0*/  STL [R1], R0 ;  /* 0x0000000001007387 */ /* 0x0013e40000100800 */
.L_x_2539:
[----:B------:R-:W1:Y:S02]  /*c8d0*/  LDL R3, [R1] ;  /* 0x0000000001037983 */ /* 0x000e640000100800 */
[----:B-1----:R-:W-:-:S04]  /*c8e0*/  LEA.HI R0, R3, R3, RZ, 0x1 ;  /* 0x0000000303007211 */ /* 0x002fc800078f08ff */
[----:B------:R-:W-:-:S04]  /*c8f0*/  LOP3.LUT R0, R0, 0x1e, RZ, 0xc0, !PT ;  /* 0x0000001e00007812 */ /* 0x000fc800078ec0ff */
[----:B------:R-:W-:Y:S01]  /*c900*/  IADD3 R0, R3, -R0, RZ ;  /* 0x8000000003007210 */ /* 0x000fe20007ffe0ff */
        /* <DEDUP_REMOVED lines=10> */
[----:B------:R-:W-:Y:S01]  /*c9b0*/  IMAD.U32 R4, RZ, RZ, UR4 ;  /* 0x00000004ff047e24 */ /* 0x000fe2000f8e00ff */
[----:B0-----:R0:W1:Y:S01]  /*c9c0*/  LDC.64 R14, c[0x4][R0] ;  /* 0x01000000000e7b82 */ /* 0x0010620000000a00 */
[----:B------:R-:W-:Y:S01]  /*c9d0*/  IMAD.U32 R5, RZ, RZ, UR5 ;  /* 0x00000005ff057e24 */ /* 0x000fe2000f8e00ff */
[----:B------:R-:W-:Y:S01]  /*c9e0*/  ULDC.64 UR4, c[0x4][0x28] ;  /* 0x01000a0000047ab9 */ /* 0x000fe20000000a00 */
[----:B------:R-:W-:Y:S01]  /*c9f0*/  IMAD.U32 R6, RZ, RZ, UR6 ;  /* 0x00000006ff067e24 */ /* 0x000fe2000f8e00ff */
[----:B------:R-:W-:Y:S01]  /*ca00*/  MOV R8, 0x70 ;  /* 0x0000007000087802 */ /* 0x000fe20000000f00 */
[----:B------:R-:W-:Y:S02]  /*ca10*/  IMAD.U32 R7, RZ, RZ, UR7 ;  /* 0x00000007ff077e24 */ /* 0x000fe4000f8e00ff */
[----:B------:R-:W-:-:S02]  /*ca20*/  IMAD.U32 R10, RZ, RZ, UR4 ;  /* 0x00000004ff0a7e24 */ /* 0x000fc4000f8e00ff */
[----:B------:R-:W-:Y:S02]  /*ca30*/  IMAD.U32 R11, RZ, RZ, UR5 ;  /* 0x00000005ff0b7e24 */ /* 0x000fe4000f8e00ff */
[----:B------:R-:W-:Y:S02]  /*ca40*/  IMAD.MOV.U32 R12, RZ, RZ, 0x1 ;  /* 0x00000001ff0c7424 */ /* 0x000fe400078e00ff */
[----:B0-----:R-:W-:-:S07]  /*ca50*/  IMAD.MOV.U32 R13, RZ, RZ, RZ ;  /* 0x000000ffff0d7224 */ /* 0x001fce00078e00ff */
[----:B------:R-:W-:-:S07]  /*ca60*/  LEPC R20, `(.L_x_2277) ;  /* 0x000000001014794e */ /* 0x000fce0000000000 */
[----:B-1---5:R-:W-:Y:S05]  /*ca70*/  CALL.ABS.NOINC R14 ;  /* 0x000000000e007343 */ /* 0x022fea0003c00000 */
.L_x_2277:
        /* <DEDUP_REMOVED lines=13> */
.L_x_2281:
[----:B--2---:R2:W3:Y:S02]  /*cb50*/  SYNCS.PHASECHK.TRANS64.TRYWAIT P0, [R18+URZ+0x38800], R3 ;  /* 0x03880003120075a7 */ /* 0x0044e4000800017f */
[----:B---3--:R-:W-:Y:S05]  /*cb60*/  @!P0 NANOSLEEP.SYNCS 0x989680 ;  /* 0x009896800000895d */ /* 0x008fea0003900000 */
[----:B------:R-:W3:Y:S02]  /*cb70*/  @!P0 SYNCS.PHASECHK.TRANS64 P0, [R18+URZ+0x38800], R3 ;  /* 0x03880003120085a7 */ /* 0x000ee4000800007f */
[----:B---3--:R-:W-:Y:S05]  /*cb80*/  @!P0 BRA `(.L_x_2281) ;  /* 0xfffffffc00f08947 */ /* 0x008fea000383ffff */
.L_x_2280:
[----:B------:R-:W-:Y:S05]  /*cb90*/  BSYNC B0 ;  /* 0x0000000000007941 */ /* 0x000fea0003800000 */
.L_x_2279:
[----:B------:R-:W-:Y:S05]  /*cba0*/  BRA `(.L_x_2282) ;  /* 0x0000009800187947 */ /* 0x000fea0003800000 */
.L_x_2278:
[----:B------:R-:W1:Y:S01]  /*cbb0*/  LDC.64 R12, c[0x0][0x3d8] ;  /* 0x0000f600ff0c7b82 */ /* 0x000e620000000a00 */
[----:B-----5:R-:W-:Y:S01]  /*cbc0*/  SHF.R.S32.HI R3, RZ, 0x1f, R123 ;  /* 0x0000001fff037819 */ /* 0x020fe2000001147b */
[--C-:B------:R-:W-:Y:S01]  /*cbd0*/  IMAD.MOV.U32 R4, RZ, RZ, R19.reuse ;  /* 0x000000ffff047224 */ /* 0x100fe200078e0013 */
[----:B------:R-:W-:Y:S01]  /*cbe0*/  ISETP.NE.AND P4, PT, R24, RZ, PT ;  /* 0x000000ff1800720c */ /* 0x000fe20003f85270 */
[--C-:B------:R-:W-:Y:S01]  /*cbf0*/  IMAD.MOV.U32 R8, RZ, RZ, R16.reuse ;  /* 0x000000ffff087224 */ /* 0x100fe200078e0010 */
[----:B------:R-:W-:Y:S02]  /*cc00*/  SHF.R.S32.HI R5, RZ, 0x1f, R19 ;  /* 0x0000001fff057819 */ /* 0x000fe40000011413 */
[----:B------:R-:W-:Y:S01]  /*cc10*/  SHF.R.S32.HI R9, RZ, 0x1f, R16 ;  /* 0x0000001fff097819 */ /* 0x000fe20000011410 */
[----:B0-----:R-:W0:Y:S01]  /*cc20*/  LDC.64 R14, c[0x0][0x3e8] ;  /* 0x0000fa00ff0e7b82 */ /* 0x001e220000000a00 */
[-C--:B-1----:R-:W-:Y:S01]  /*cc30*/  IMAD R7, R23, R12.reuse, RZ ;  /* 0x0000000c17077224 */ /* 0x082fe200078e02ff */
[C---:B------:R-:W-:Y:S01]  /*cc40*/  SHF.L.U64.HI R27, R12.reuse, 0x5, R13 ;  /* 0x000000050c1b7819 */ /* 0x040fe2000001020d */
[----:B------:R-:W-:Y:S01]  /*cc50*/  IMAD R0, R3, R12, RZ ;  /* 0x0000000c03007224 */ /* 0x000fe200078e02ff */
[----:B------:R-:W-:Y:S01]  /*cc60*/  SHF.L.U32 R28, R12, 0x5, RZ ;  /* 0x000000050c1c7819 */ /* 0x000fe200000006ff */
[----:B------:R-:W-:-:S02]  /*cc70*/  IMAD R24, R22, R13, R7 ;  /* 0x0000000d16187224 */ /* 0x000fc400078e0207 */
[----:B------:R-:W-:Y:S01]  /*cc80*/  IMAD.WIDE.U32 R60, R123, R12, RZ ;  /* 0x0000000c7b3c7225 */ /* 0x000fe200078e00ff */
[----:B0-----:R-:W-:-:S03]  /*cc90*/  SHF.L.U64.HI R29, R14, 0x5, R15 ;  /* 0x000000050e1d7819 */ /* 0x001fc6000001020f */
[----:B------:R-:W-:Y:S02]  /*cca0*/  IMAD R6, R3, R14, RZ ;  /* 0x0000000e03067224 */ /* 0x000fe400078e02ff */
[C---:B------:R-:W-:Y:S02]  /*ccb0*/  IMAD R63, R123.reuse, R13, R0 ;  /* 0x0000000d7b3f7224 */ /* 0x040fe400078e0200 */
[----:B------:R-:W-:Y:S02]  /*ccc0*/  IMAD R57, R123, R15, R6 ;  /* 0x0000000f7b397224 */ /* 0x000fe400078e0206 */
[----:B------:R-:W-:-:S04]  /*ccd0*/  IMAD.WIDE.U32 R6, R22, R12, R4 ;  /* 0x0000000c16067225 */ /* 0x000fc800078e0004 */
[----:B------:R-:W-:Y:S01]  /*cce0*/  IMAD.WIDE.U32 R10, R22, R12, R8 ;  /* 0x0000000c160a7225 */ /* 0x000fe200078e0008 */
[----:B------:R-:W-:-:S03]  /*ccf0*/  IADD3 R65, P0, R6, R60, RZ ;  /* 0x0000003c06417210 */ /* 0x000fc60007f1e0ff */
[----:B------:R-:W-:Y:S01]  /*cd00*/  IMAD R3, R23, R14, RZ ;  /* 0x0000000e17037224 */ /* 0x000fe200078e02ff */
[----:B------:R-:W-:Y:S01]  /*cd10*/  IADD3 R25, P2, R10, R60, RZ ;  /* 0x0000003c0a197210 */ /* 0x000fe20007f5e0ff */
[----:B------:R-:W-:-:S04]  /*cd20*/  IMAD.WIDE.U32 R58, R123, R14, RZ ;  /* 0x0000000e7b3a7225 */ /* 0x000fc800078e00ff */
[----:B------:R-:W-:-:S04]  /*cd30*/  IMAD.WIDE.U32 R4, R22, R14, R4 ;  /* 0x0000000e16047225 */ /* 0x000fc800078e0004 */
[----:B------:R-:W-:Y:S01]  /*cd40*/  IMAD.WIDE.U32 R8, R22, R14, R8 ;  /* 0x0000000e16087225 */ /* 0x000fe200078e0008 */
[----:B------:R-:W-:-:S03]  /*cd50*/  IADD3 R67, P1, R4, R58, RZ ;  /* 0x0000003a04437210 */ /* 0x000fc60007f3e0ff */
[----:B------:R-:W-:Y:S01]  /*cd60*/  IMAD.IADD R63, R63, 0x1, R61 ;  /* 0x000000013f3f7824 */ /* 0x000fe200078e023d */
[----:B------:R-:W-:Y:S01]  /*cd70*/  IADD3 R71, P3, R8, R58, RZ ;  /* 0x0000003a08477210 */ /* 0x000fe20007f7e0ff */
[----:B------:R-:W-:Y:S02]  /*cd80*/  IMAD R3, R22, R15, R3 ;  /* 0x0000000f16037224 */ /* 0x000fe400078e0203 */
[----:B------:R-:W-:Y:S01]  /*cd90*/  IMAD.IADD R57, R57, 0x1, R59 ;  /* 0x0000000139397824 */ /* 0x000fe200078e023b */
[C---:B------:R-:W-:Y:S01]  /*cda0*/  IADD3.X R54, R63.reuse, R7, R24, P0, !PT ;  /* 0x000000073f367210 */ /* 0x040fe200007fe418 */
[----:B------:R-:W-:Y:S01]  /*cdb0*/  IMAD.SHL.U32 R30, R14, 0x20, RZ ;  /* 0x000000200e1e7824 */ /* 0x000fe200078e00ff */
[----:B------:R-:W-:Y:S02]  /*cdc0*/  IADD3.X R24, R63, R24, R11, P2, !PT ;  /* 0x000000183f187210 */ /* 0x000fe400017fe40b */
[C---:B------:R-:W-:Y:S02]  /*cdd0*/  IADD3.X R69, R57.reuse, R5, R3, P1, !PT ;  /* 0x0000000539457210 */ /* 0x040fe40000ffe403 */
[----:B------:R-:W-:Y:S01]  /*cde0*/  IADD3.X R26, R57, R3, R9, P3, !PT ;  /* 0x00000003391a7210 */ /* 0x000fe20001ffe409 */
[----:B------:R-:W-:Y:S06]  /*cdf0*/  @!P4 BRA `(.L_x_2283) ;  /* 0x000000000040c947 */ /* 0x000fec0003800000 */
        /* <DEDUP_REMOVED lines=15> */
[----:B-1----:R-:W-:Y:S05]  /*cef0*/  CALL.ABS.NOINC R14 ;  /* 0x000000000e007343 */ /* 0x002fea0003c00000 */
.L_x_2283:
[----:B------:R-:W2:Y:S01]  /*cf00*/  LDL R21, [R1+0x4] ;  /* 0x0000040001157983 */ /* 0x000ea20000100800 */
[----:B------:R-:W0:Y:S01]  /*cf10*/  LDC.64 R6, c[0x0][0x3d8] ;  /* 0x0000f600ff067b82 */ /* 0x000e220000000a00 */
[----:B------:R-:W-:Y:S02]  /*cf20*/  ULDC.U8 UR4, c[0x0][0x3f0] ;  /* 0x0000fc0000047ab9 */ /* 0x000fe40000000000 */
[----:B------:R-:W3:Y:S05]  /*cf30*/  LDL R33, [R1+0xc] ;  /* 0x00000c0001217983 */ /* 0x000eea0000100800 */
[----:B------:R-:W1:Y:S01]  /*cf40*/  LDC.64 R4, c[0x0][0x3e8] ;  /* 0x0000fa00ff047b82 */ /* 0x000e620000000a00 */
[----:B------:R-:W-:-:S02]  /*cf50*/  ISETP.NE.AND P0, PT, RZ, UR4, PT ;  /* 0x00000004ff007c0c */ /* 0x000fc4000bf05270 */
[----:B------:R-:W-:Y:S01]  /*cf60*/  LEA.HI R32, R32, R31, RZ, 0x3 ;  /* 0x0000001f20207211 */ /* 0x000fe200078f18ff */
[----:B------:R-:W-:Y:S03]  /*cf70*/  BSSY B0, `(.L_x_2284) ;  /* 0x0000941000007945 */ /* 0x000fe60003800000 */
[----:B------:R-:W-:-:S05]  /*cf80*/  LOP3.LUT R20, R32, 0xfffffff8, RZ, 0xc0, !PT ;  /* 0xfffffff820147812 */ /* 0x000fca00078ec0ff */
[----:B------:R-:W-:Y:S01]  /*cf90*/  IMAD.IADD R20, R31, 0x1, -R20 ;  /* 0x000000011f147824 */ /* 0x000fe200078e0a14 */
[----:B--2---:R-:W-:Y:S01]  /*cfa0*/  SHF.R.S32.HI R3, RZ, 0x1f, R21 ;  /* 0x0000001fff037819 */ /* 0x004fe20000011415 */
[----:B0-----:R-:W-:-:S04]  /*cfb0*/  IMAD.WIDE.U32 R8, R21, R6, RZ ;  /* 0x0000000615087225 */ /* 0x001fc800078e00ff */
[C---:B------:R-:W-:Y:S02]  /*cfc0*/  IMAD R0, R3.reuse, R6, RZ ;  /* 0x0000000603007224 */ /* 0x040fe400078e02ff */
[-C--:B-1----:R-:W-:Y:S02]  /*cfd0*/  IMAD R10, R3, R4.reuse, RZ ;  /* 0x00000004030a7224 */ /* 0x082fe400078e02ff */
[C---:B------:R-:W-:Y:S02]  /*cfe0*/  IMAD R3, R21.reuse, R7, R0 ;  /* 0x0000000715037224 */ /* 0x040fe400078e0200 */
[----:B------:R-:W-:-:S04]  /*cff0*/  IMAD.WIDE.U32 R14, R21, R4, RZ ;  /* 0x00000004150e7225 */ /* 0x000fc800078e00ff */
[----:B------:R-:W-:Y:S02]  /*d000*/  IMAD R11, R21, R5, R10 ;  /* 0x00000005150b7224 */ /* 0x000fe400078e020a */
[----:B------:R-:W-:Y:S02]  /*d010*/  IMAD.IADD R9, R9, 0x1, R3 ;  /* 0x0000000109097824 */ /* 0x000fe400078e0203 */
[----:B---3--:R-:W-:Y:S02]  /*d020*/  IMAD R0, R21, -0x80, R33 ;  /* 0xffffff8015007824 */ /* 0x008fe400078e0221 */
[----:B------:R-:W-:Y:S01]  /*d030*/  IMAD.IADD R3, R15, 0x1, R11 ;  /* 0x000000010f037824 */ /* 0x000fe200078e020b */
[C---:B------:R-:W-:Y:S01]  /*d040*/  SHF.L.U64.HI R13, R8.reuse, 0x7, R9 ;  /* 0x00000007080d7819 */ /* 0x040fe20000010209 */
[----:B------:R-:W-:Y:S01]  /*d050*/  IMAD.SHL.U32 R12, R8, 0x80, RZ ;  /* 0x00000080080c7824 */ /* 0x000fe200078e00ff */
[----:B------:R-:W-:Y:S01]  /*d060*/  VIMNMX R72, R0, 0x80, PT ;  /* 0x0000008000487848 */ /* 0x000fe20003fe0100 */
[C---:B------:R-:W-:Y:S01]  /*d070*/  IMAD.SHL.U32 R10, R14.reuse, 0x80, RZ ;  /* 0x000000800e0a7824 */ /* 0x040fe200078e00ff */
[----:B------:R-:W-:Y:S01]  /*d080*/  SHF.L.U64.HI R11, R14, 0x7, R3 ;  /* 0x000000070e0b7819 */ /* 0x000fe20000010203 */
[----:B------:R-:W-:Y:S06]  /*d090*/  @!P0 BRA `(.L_x_2285) ;  /* 0x0000004800748947 */ /* 0x000fec0003800000 */
[----:B------:R-:W0:Y:S01]  /*d0a0*/  LDC R0, c[0x0][0x428] ;  /* 0x00010a00ff007b82 */ /* 0x000e220000000800 */
[----:B------:R-:W-:Y:S01]  /*d0b0*/  ISETP.GE.AND P0, PT, R22, R72, PT ;  /* 0x000000481600720c */ /* 0x000fe20003f06270 */
[----:B------:R-:W-:Y:S01]  /*d0c0*/  BSSY B1, `(.L_x_2286) ;  /* 0x000001c000017945 */ /* 0x000fe20003800000 */
[----:B------:R-:W-:Y:S02]  /*d0d0*/  LEA R3, R21, R22, 0x7 ;  /* 0x0000001615037211 */ /* 0x000fe400078e38ff */
[----:B------:R-:W-:Y:S02]  /*d0e0*/  CS2R R8, SRZ ;  /* 0x0000000000087805 */ /* 0x000fe4000001ff00 */
[----:B------:R-:W-:Y:S02]  /*d0f0*/  CS2R R36, SRZ ;  /* 0x0000000000247805 */ /* 0x000fe4000001ff00 */
[----:B------:R-:W-:Y:S02]  /*d100*/  CS2R R50, SRZ ;  /* 0x0000000000327805 */ /* 0x000fe4000001ff00 */
[----:B------:R-:W-:-:S02]  /*d110*/  CS2R R38, SRZ ;  /* 0x0000000000267805 */ /* 0x000fc4000001ff00 */
[----:B------:R-:W-:Y:S02]  /*d120*/  CS2R R48, SRZ ;  /* 0x0000000000307805 */ /* 0x000fe4000001ff00 */
[----:B0-----:R-:W-:-:S13]  /*d130*/  ISETP.NE.AND P1, PT, R0, 0x1, PT ;  /* 0x000000010000780c */ /* 0x001fda0003f25270 */
[----:B------:R-:W0:Y:S08]  /*d140*/  @P1 LDC R0, c[0x0][0x42c] ;  /* 0x00010b00ff001b82 */ /* 0x000e300000000800 */
[----:B------:R-:W1:Y:S01]  /*d150*/  @P1 LDC R31, c[0x0][0x430] ;  /* 0x00010c00ff1f1b82 */ /* 0x000e620000000800 */
        /* <DEDUP_REMOVED lines=18> */
.L_x_2287:
[----:B------:R-:W-:Y:S05]  /*d280*/  BSYNC B1 ;  /* 0x0000000000017941 */ /* 0x000fea0003800000 */
.L_x_2286:
[----:B------:R-:W-:Y:S01]  /*d290*/  ISETP.GE.AND P2, PT, R234, R72, PT ;  /* 0x00000048ea00720c */ /* 0x000fe20003f46270 */
[----:B------:R-:W-:Y:S01]  /*d2a0*/  IMAD R3, R20, 0x20, R3 ;  /* 0x0000002014037824 */ /* 0x000fe200078e0203 */
[----:B------:R-:W-:Y:S01]  /*d2b0*/  BSSY B1, `(.L_x_2288) ;  /* 0x000001b000017945 */ /* 0x000fe20003800000 */
[----:B------:R-:W-:Y:S02]  /*d2c0*/  CS2R R40, SRZ ;  /* 0x0000000000287805 */ /* 0x000fe4000001ff00 */
[----:B------:R-:W-:Y:S01]  /*d2d0*/  CS2R R20, SRZ ;  /* 0x0000000000147805 */ /* 0x000fe2000001ff00 */
[----:B0-----:R-:W-:Y:S01]  /*d2e0*/  @P1 IMAD.HI.U32 R0, R3, R0, RZ ;  /* 0x0000000003001227 */ /* 0x001fe200078e00ff */
[----:B------:R-:W-:-:S06]  /*d2f0*/  CS2R R42, SRZ ;  /* 0x00000000002a7805 */ /* 0x000fcc000001ff00 */
[----:B------:R-:W-:Y:S05]  /*d300*/  @P2 BRA `(.L_x_2289) ;  /* 0x0000000000542947 */ /* 0x000fea0003800000 */
[----:B--2---:R-:W-:Y:S01]  /*d310*/  IADD3 R14, P3, P4, R65, R28, R12 ;  /* 0x0000001c410e7210 */ /* 0x004fe20007c7e00c */
        /* <DEDUP_REMOVED lines=10> */
[----:B------:R-:W-:Y:S02]  /*d3c0*/  ISETP.GE.AND P5, PT, R19, UR4, PT ;  /* 0x0000000413007c0c */ /* 0x000fe4000bfa6270 */
[----:B------:R-:W-:Y:S02]  /*d3d0*/  ISETP.GE.AND P4, PT, R236, UR4, PT ;  /* 0x00000004ec007c0c */ /* 0x000fe4000bf86270 */
[----:B------:R-:W-:-:S02]  /*d3e0*/  IADD3.X R15, R9, UR7, RZ, P3, !PT ;  /* 0x00000007090f7c10 */ /* 0x000fc40009ffe4ff */
[----:B------:R-:W-:-:S04]  /*d3f0*/  IADD3 R24, P3, R24, UR8, RZ ;  /* 0x0000000818187c10 */ /* 0x000fc8000ff7e0ff */
[----:B------:R-:W-:Y:S02]  /*d400*/  IADD3.X R25, R8, UR9, RZ, P3, !PT ;  /* 0x0000000908197c10 */ /* 0x000fe40009ffe4ff */
[----:B------:R-:W-:Y:S01]  /*d410*/  CS2R R8, SRZ ;  /* 0x0000000000087805 */ /* 0x000fe2000001ff00 */
[----:B------:R0:W5:Y:S05]  /*d420*/  @!P5 LDG.E.64 R40, desc[UR46][R14.64] ;  /* 0x0000002e0e28d981 */ /* 0x00016a000c1e1b00 */
[----:B------:R0:W5:Y:S04]  /*d430*/  @!P4 LDG.E.64 R8, desc[UR46][R14.64+0x40] ;  /* 0x0000402e0e08c981 */ /* 0x000168000c1e1b00 */
[----:B------:R0:W5:Y:S04]  /*d440*/  @!P5 LDG.E.64 R42, desc[UR46][R24.64] ;  /* 0x0000002e182ad981 */ /* 0x000168000c1e1b00 */
[----:B------:R0:W5:Y:S02]  /*d450*/  @!P4 LDG.E.64 R20, desc[UR46][R24.64+0x40] ;  /* 0x0000402e1814c981 */ /* 0x000164000c1e1b00 */
.L_x_2289:
[----:B------:R-:W-:Y:S05]  /*d460*/  BSYNC B1 ;  /* 0x0000000000017941 */ /* 0x000fea0003800000 */
.L_x_2288:
[-C--:B------:R-:W-:Y:S01]  /*d470*/  ISETP.GE.AND P3, PT, R233, R72.reuse, PT ;  /* 0x00000048e900720c */ /* 0x080fe20003f66270 */
[----:B------:R-:W-:Y:S01]  /*d480*/  BSSY B1, `(.L_x_2290) ;  /* 0x0000024000017945 */ /* 0x000fe20003800000 */
[----:B-1----:R-:W-:Y:S01]  /*d490*/  @P1 SHF.R.U32.HI R3, RZ, R31, R0 ;  /* 0x0000001fff031219 */ /* 0x002fe20000011600 */
[----:B------:R-:W-:Y:S01]  /*d4a0*/  IMAD.MOV.U32 R62, RZ, RZ, R60 ;  /* 0x000000ffff3e7224 */ /* 0x000fe200078e003c */
[----:B------:R-:W-:Y:S01]  /*d4b0*/  ISETP.GE.AND P4, PT, R235, R72, PT ;  /* 0x00000048eb00720c */ /* 0x000fe20003f86270 */
[----:B------:R-:W-:Y:S01]  /*d4c0*/  IMAD.MOV.U32 R59, RZ, RZ, R57 ;  /* 0x000000ffff3b7224 */ /* 0x000fe200078e0039 */
[----:B0-2---:R-:W-:Y:S02]  /*d4d0*/  CS2R R24, SRZ ;  /* 0x0000000000187805 */ /* 0x005fe4000001ff00 */
        /* <DEDUP_REMOVED lines=30> */
.L_x_2291:
[----:B------:R-:W-:Y:S05]  /*d6c0*/  BSYNC B1 ;  /* 0x0000000000017941 */ /* 0x000fea0003800000 */
.L_x_2290:
[----:B------:R-:W-:Y:S04]  /*d6d0*/  BSSY B1, `(.L_x_2292) ;  /* 0x0000019000017945 */ /* 0x000fe80003800000 */
[----:B------:R-:W-:Y:S05]  /*d6e0*/  @P4 BRA `(.L_x_2293) ;  /* 0x00000000005c4947 */ /* 0x000fea0003800000 */
[----:B0-----:R-:W-:Y:S01]  /*d6f0*/  IMAD R15, R7, 0x60, RZ ;  /* 0x00000060070f7824 */ /* 0x001fe200078e02ff */
[----:B------:R-:W-:Y:S01]  /*d700*/  ULDC.64 UR4, c[0x0][0x3c8] ;  /* 0x0000f20000047ab9 */ /* 0x000fe20000000a00 */
[----:B------:R-:W-:Y:S01]  /*d710*/  IMAD.WIDE.U32 R12, R6, 0x60, R12 ;  /* 0x00000060060c7825 */ /* 0x000fe200078e000c */
[----:B------:R-:W-:Y:S01]  /*d720*/  ULDC.64 UR6, c[0x0][0x3e0] ;  /* 0x0000f80000067ab9 */ /* 0x000fe20000000a00 */
[----:B------:R-:W-:Y:S02]  /*d730*/  CS2R R32, SRZ ;  /* 0x0000000000207805 */ /* 0x000fe4000001ff00 */
[----:B------:R-:W-:Y:S01]  /*d740*/  CS2R R34, SRZ ;  /* 0x0000000000227805 */ /* 0x000fe2000001ff00 */
[----:B------:R-:W-:Y:S01]  /*d750*/  IMAD.IADD R13, R15, 0x1, R13 ;  /* 0x000000010f0d7824 */ /* 0x000fe200078e020d */
[----:B------:R-:W-:Y:S01]  /*d760*/  IADD3 R12, P1, P5, R65, UR4, R12 ;  /* 0x00000004410c7c10 */ /* 0x000fe2000fd3e00c */
[----:B------:R-:W-:Y:S01]  /*d770*/  IMAD R25, R5, 0x60, RZ ;  /* 0x0000006005197824 */ /* 0x000fe200078e02ff */
[----:B------:R-:W-:Y:S01]  /*d780*/  ULDC UR4, c[0x0][0x3d4] ;  /* 0x0000f50000047ab9 */ /* 0x000fe20000000800 */
[----:B------:R-:W-:Y:S01]  /*d790*/  IMAD.WIDE.U32 R10, R4, 0x60, R10 ;  /* 0x00000060040a7825 */ /* 0x000fe200078e000a */
[----:B------:R-:W-:-:S02]  /*d7a0*/  IADD3.X R13, R54, UR5, R13, P1, P5 ;  /* 0x00000005360d7c10 */ /* 0x000fc40008fea40d */
[----:B------:R-:W-:Y:S01]  /*d7b0*/  CS2R R26, SRZ ;  /* 0x00000000001a7805 */ /* 0x000fe2000001ff00 */
[----:B------:R-:W-:Y:S01]  /*d7c0*/  IMAD.IADD R0, R25, 0x1, R11 ;  /* 0x0000000119007824 */ /* 0x000fe200078e020b */
[----:B------:R-:W-:Y:S02]  /*d7d0*/  IADD3 R10, P1, P5, R67, UR6, R10 ;  /* 0x00000006430a7c10 */ /* 0x000fe4000fd3e00a */
[----:B------:R-:W-:Y:S02]  /*d7e0*/  CS2R R24, SRZ ;  /* 0x0000000000187805 */ /* 0x000fe4000001ff00 */
[----:B------:R-:W-:Y:S02]  /*d7f0*/  IADD3.X R11, R69, UR7, R0, P1, P5 ;  /* 0x00000007450b7c10 */ /* 0x000fe40008fea400 */
[----:B------:R-:W-:Y:S02]  /*d800*/  ISETP.GE.AND P1, PT, R19, UR4, PT ;  /* 0x0000000413007c0c */ /* 0x000fe4000bf26270 */
[----:B------:R-:W-:-:S11]  /*d810*/  ISETP.GE.AND P5, PT, R236, UR4, PT ;  /* 0x00000004ec007c0c */ /* 0x000fd6000bfa6270 */
[----:B------:R1:W5:Y:S04]  /*d820*/  @!P1 LDG.E.64 R32, desc[UR46][R12.64] ;  /* 0x0000002e0c209981 */ /* 0x000368000c1e1b00 */
[----:B------:R1:W5:Y:S04]  /*d830*/  @!P5 LDG.E.64 R24, desc[UR46][R12.64+0x40] ;  /* 0x0000402e0c18d981 */ /* 0x000368000c1e1b00 */
[----:B------:R1:W5:Y:S04]  /*d840*/  @!P1 LDG.E.64 R34, desc[UR46][R10.64] ;  /* 0x0000002e0a229981 */ /* 0x000368000c1e1b00 */
[----:B------:R1:W5:Y:S02]  /*d850*/  @!P5 LDG.E.64 R26, desc[UR46][R10.64+0x40] ;  /* 0x0000402e0a1ad981 */ /* 0x000364000c1e1b00 */
.L_x_2293:
[----:B------:R-:W-:Y:S05]  /*d860*/  BSYNC B1 ;  /* 0x0000000000017941 */ /* 0x000fea0003800000 */
.L_x_2292:
[-C--:B------:R-:W-:Y:S01]  /*d870*/  IMAD R0, R55, R6.reuse, RZ ;  /* 0x0000000637007224 */ /* 0x080fe200078e02ff */
[----:B------:R-:W-:Y:S01]  /*d880*/  ULDC.64 UR4, c[0x0][0x3c8] ;  /* 0x0000f20000047ab9 */ /* 0x000fe20000000a00 */
[----:B-1----:R-:W-:Y:S01]  /*d890*/  IMAD.WIDE.U32 R10, R3, R6, R62 ;  /* 0x00000006030a7225 */ /* 0x002fe200078e003e */
        /* <DEDUP_REMOVED lines=11> */
.L_x_2542:
[----:B------:R-:W-:-:S03]  /*d950*/  UMOV UR4, 0xffffffff ;  /* 0xffffffff00047882 */ /* 0x000fc60000000000 */
[----:B------:R-:W-:Y:S05]  /*d960*/  BRA.DIV UR4, `(.L_x_2295) ;  /* 0x000001c204307947 */ /* 0x000fea000b800000 */
.L_x_2545:
[----:B------:R-:W-:-:S03]  /*d970*/  UMOV UR4, 0xffffffff ;  /* 0xffffffff00047882 */ /* 0x000fc60000000000 */
[----:B------:R-:W-:Y:S05]  /*d980*/  BRA.DIV UR4, `(.L_x_2296) ;  /* 0x000001c204507947 */ /* 0x000fea000b800000 */
.L_x_2548:
[----:B------:R-:W-:-:S03]  /*d990*/  UMOV UR4, 0xffffffff ;  /* 0xffffffff00047882 */ /* 0x000fc60000000000 */
[----:B------:R-:W-:Y:S05]  /*d9a0*/  BRA.DIV UR4, `(.L_x_2297) ;  /* 0x000001c204707947 */ /* 0x000fea000b800000 */
.L_x_2551:
[----:B------:R-:W-:-:S03]  /*d9b0*/  UMOV UR4, 0xffffffff ;  /* 0xffffffff00047882 */ /* 0x000fc60000000000 */
[----:B------:R-:W-:Y:S05]  /*d9c0*/  BRA.DIV UR4, `(.L_x_2298) ;  /* 0x000001c204907947 */ /* 0x000fea000b800000 */
.L_x_2554:
[----:B------:R-:W-:-:S03]  /*d9d0*/  UMOV UR4, 0xffffffff ;  /* 0xffffffff00047882 */ /* 0x000fc60000000000 */
[----:B------:R-:W-:Y:S05]  /*d9e0*/  BRA.DIV UR4, `(.L_x_2299) ;  /* 0x000001c204b07947 */ /* 0x000fea000b800000 */
.L_x_2557:
[----:B------:R-:W-:-:S03]  /*d9f0*/  UMOV UR4, 0xffffffff ;  /* 0xffffffff00047882 */ /* 0x000fc60000000000 */
[----:B------:R-:W-:Y:S05]  /*da00*/  BRA.DIV UR4, `(.L_x_2300) ;  /* 0x000001c204d07947 */ /* 0x000fea000b800000 */
.L_x_2560:
[----:B------:R-:W-:-:S03]  /*da10*/  UMOV UR4, 0xffffffff ;  /* 0xffffffff00047882 */ /* 0x000fc60000000000 */
[----:B------:R-:W-:Y:S05]  /*da20*/  BRA.DIV UR4, `(.L_x_2301) ;  /* 0x000001c204f07947 */ /* 0x000fea000b800000 */
.L_x_2563:
[----:B------:R-:W-:-:S03]  /*da30*/  UMOV UR4, 0xffffffff ;  /* 0xffffffff00047882 */ /* 0x000fc60000000000 */
[----:B------:R-:W-:Y:S05]  /*da40*/  BRA.DIV UR4, `(.L_x_2302) ;  /* 0x000001c604107947 */ /* 0x000fea000b800000 */
.L_x_2566:
[----:B------:R-:W-:-:S03]  /*da50*/  UMOV UR4, 0xffffffff ;  /* 0xffffffff00047882 */ /* 0x000fc60000000000 */
[----:B------:R-:W-:Y:S05]  /*da60*/  BRA.DIV UR4, `(.L_x_2303) ;  /* 0x000001c604307947 */ /* 0x000fea000b800000 */
.L_x_2569:
[----:B------:R-:W-:-:S03]  /*da70*/  UMOV UR4, 0xffffffff ;  /* 0xffffffff00047882 */ /* 0x000fc60000000000 */
[----:B------:R-:W-:Y:S05]  /*da80*/  BRA.DIV UR4, `(.L_x_2304) ;  /* 0x000001c604507947 */ /* 0x000fea000b800000 */
.L_x_2572:
[----:B------:R-:W-:-:S03]  /*da90*/  UMOV UR4, 0xffffffff ;  /* 0xffffffff00047882 */ /* 0x000fc60000000000 */
[----:B------:R-:W-:Y:S05]  /*daa0*/  BRA.DIV UR4, `(.L_x_2305) ;  /* 0x000001c604707947 */ /* 0x000fea000b800000 */
.L_x_2575:
[----:B------:R-:W-:-:S03]  /*dab0*/  UMOV UR4, 0xffffffff ;  /* 0xffffffff00047882 */ /* 0x000fc60000000000 */
[----:B------:R-:W-:Y:S05]  /*dac0*/  BRA.DIV UR4, `(.L_x_2306) ;  /* 0x000001c604907947 */ /* 0x000fea000b800000 */
.L_x_2578:
[----:B------:R-:W-:-:S03]  /*dad0*/  UMOV UR4, 0xffffffff ;  /* 0xffffffff00047882 */ /* 0x000fc60000000000 */
[----:B------:R-:W-:Y:S05]  /*dae0*/  BRA.DIV UR4, `(.L_x_2307) ;  /* 0x000001c604b07947 */ /* 0x000fea000b800000 */
.L_x_2581:
[----:B------:R-:W-:-:S03]  /*daf0*/  UMOV UR4, 0xffffffff ;  /* 0xffffffff00047882 */ /* 0x000fc60000000000 */
[----:B------:R-:W-:Y:S05]  /*db00*/  BRA.DIV UR4, `(.L_x_2308) ;  /* 0x000001c604d07947 */ /* 0x000fea000b800000 */
.L_x_2584:
[----:B------:R-:W-:-:S03]  /*db10*/  UMOV UR4, 0xffffffff ;  /* 0xffffffff00047882 */ /* 0x000fc60000000000 */
[----:B------:R-:W-:Y:S05]  /*db20*/  BRA.DIV UR4, `(.L_x_2309) ;  /* 0x000001c604f07947 */ /* 0x000fea000b800000 */
.L_x_2587:
[----:B------:R-:W-:Y:S01]  /*db30*/  ULEA.HI UR4, UR43, UR43, URZ, 0x1 ;  /* 0x0000002b2b047291 */ /* 0x000fe2000f8f083f */
[----:B------:R-:W-:Y:S03]  /*db40*/  BSSY B1, `(.L_x_2310) ;  /* 0x0000007000017945 */ /* 0x000fe60003800000 */
[----:B------:R-:W-:-:S04]  /*db50*/  ULOP3.LUT UR4, UR4, 0xfffffffe, URZ, 0xc0, !UPT ;  /* 0xfffffffe04047892 */ /* 0x000fc8000f8ec03f */
[----:B------:R-:W-:-:S06]  /*db60*/  UIADD3 UR4, UR43, -UR4, URZ ;  /* 0x800000042b047290 */ /* 0x000fcc000fffe03f */
[----:B------:R-:W-:-:S05]  /*db70*/  IMAD.U32 R3, RZ, RZ, UR4 ;  /* 0x00000004ff037e24 */ /* 0x000fca000f8e00ff */
[----:B------:R-:W-:-:S04]  /*db80*/  SHF.L.U32 R3, R3, 0x1f, RZ ;  /* 0x0000001f03037819 */ /* 0x000fc800000006ff */
[----:B------:R-:W1:Y:S02]  /*db90*/  SYNCS.PHASECHK.TRANS64.TRYWAIT P1, [R18+URZ+0x38800], R3 ;  /* 0x03880003120075a7 */ /* 0x000e64000802017f */
[----:B-1----:R-:W-:Y:S05]  /*dba0*/  @!P1 BRA `(.L_x_2311) ;  /* 0x000001c400f89947 */ /* 0x002fea0003800000 */
.L_x_2588:
[----:B------:R-:W-:Y:S05]  /*dbb0*/  BSYNC B1 ;  /* 0x0000000000017941 */ /* 0x000fea0003800000 */
.L_x_2310:
[----:B------:R-:W-:Y:S04]  /*dbc0*/  BSSY B1, `(.L_x_2312) ;  /* 0x00000fa000017945 */ /* 0x000fe80003800000 */
[----:B------:R-:W-:Y:S05]  /*dbd0*/  @P0 BRA `(.L_x_2313) ;  /* 0x0000000c00e00947 */ /* 0x000fea0003800000 */
[----:B------:R2:W5:Y:S01]  /*dbe0*/  LDL R61, [R1+0x34] ;  /* 0x00003400013d7983 */ /* 0x0005620000100800 */
[----:B------:R-:W3:Y:S01]  /*dbf0*/  LDC R0, c[0x0][0x3d4] ;  /* 0x0000f500ff007b82 */ /* 0x000ee20000000800 */
[----:B------:R-:W-:Y:S01]  /*dc00*/  BSSY B2, `(.L_x_2314) ;  /* 0x000007a000027945 */ /* 0x000fe20003800000 */
[-C--:B---3--:R-:W-:Y:S02]  /*dc10*/  ISETP.GE.AND P0, PT, R19, R0.reuse, PT ;  /* 0x000000001300720c */ /* 0x088fe40003f06270 */
[----:B------:R-:W-:-:S11]  /*dc20*/  ISETP.GE.AND P1, PT, R236, R0, PT ;  /* 0x00000000ec00720c */ /* 0x000fd60003f26270 */
[----:B--2---:R-:W-:Y:S05]  /*dc30*/  @P0 BRA `(.L_x_2315) ;  /* 0x0000000400d80947 */ /* 0x004fea0003800000 */
[----:B-----5:R-:W2:Y:S01]  /*dc40*/  LDS.128 R4, [R61+0x20400] ;  /* 0x020400003d047984 */ /* 0x020ea20000000c00 */
[----:B------:R-:W-:Y:S02]  /*dc50*/  SHF.R.U32.HI R10, RZ, 0x8, R51 ;  /* 0x00000008ff0a7819 */ /* 0x000fe40000011633 */
[----:B------:R-:W-:Y:S02]  /*dc60*/  LOP3.LUT R11, R51, 0xff, RZ, 0xc0, !PT ;  /* 0x000000ff330b7812 */ /* 0x000fe400078ec0ff */
[----:B------:R-:W-:Y:S02]  /*dc70*/  LOP3.LUT R10, R10, 0xff, RZ, 0xc0, !PT ;  /* 0x000000ff0a0a7812 */ /* 0x000fe400078ec0ff */
[----:B------:R-:W-:Y:S02]  /*dc80*/  SHF.R.U32.HI R12, RZ, 0x8, R49 ;  /* 0x00000008ff0c7819 */ /* 0x000fe40000011631 */
[----:B------:R-:W-:Y:S02]  /*dc90*/  SHF.R.U32.HI R0, RZ, 0x8, R50 ;  /* 0x00000008ff007819 */ /* 0x000fe40000011632 */
[----:B------:R-:W-:-:S02]  /*dca0*/  PRMT R10, R10, 0x7604, R11 ;  /* 0x000076040a0a7816 */ /* 0x000fc4000000000b */
[----:B------:R-:W-:Y:S02]  /*dcb0*/  SHF.R.U32.HI R11, RZ, 0x10, R51 ;  /* 0x00000010ff0b7819 */ /* 0x000fe40000011633 */
[----:B0-----:R-:W-:Y:S02]  /*dcc0*/  LOP3.LUT R15, R49, 0xff, RZ, 0xc0, !PT ;  /* 0x000000ff310f7812 */ /* 0x001fe400078ec0ff */
[----:B------:R-:W-:Y:S01]  /*dcd0*/  LOP3.LUT R12, R12, 0xff, RZ, 0xc0, !PT ;  /* 0x000000ff0c0c7812 */ /* 0x000fe200078ec0ff */
[----:B------:R-:W-:Y:S01]  /*dce0*/  IMAD.U32 R11, R11, 0x10000, RZ ;  /* 0x000100000b0b7824 */ /* 0x000fe200078e00ff */
[----:B-1----:R-:W-:Y:S02]  /*dcf0*/  LOP3.LUT R3, R50, 0xff, RZ, 0xc0, !PT ;  /* 0x000000ff32037812 */ /* 0x002fe400078ec0ff */
[----:B------:R-:W-:Y:S02]  /*dd00*/  LOP3.LUT R0, R0, 0xff, RZ, 0xc0, !PT ;  /* 0x000000ff00007812 */ /* 0x000fe400078ec0ff */
[----:B------:R-:W-:-:S02]  /*dd10*/  SHF.R.U32.HI R14, RZ, 0x10, R49 ;  /* 0x00000010ff0e7819 */ /* 0x000fc40000011631 */
[----:B------:R-:W-:Y:S02]  /*dd20*/  PRMT R12, R12, 0x7604, R15 ;  /* 0x000076040c0c7816 */ /* 0x000fe4000000000f */
[----:B------:R-:W-:Y:S02]  /*dd30*/  PRMT R3, R0, 0x7604, R3 ;  /* 0x0000760400037816 */ /* 0x000fe40000000003 */
[----:B------:R-:W-:Y:S02]  /*dd40*/  SHF.L.U32 R15, R14, 0x10, RZ ;  /* 0x000000100e0f7819 */ /* 0x000fe400000006ff */
[----:B------:R-:W-:Y:S02]  /*dd50*/  SHF.R.U32.HI R0, RZ, 0x8, R48 ;  /* 0x00000008ff007819 */ /* 0x000fe40000011630 */
        /* <DEDUP_REMOVED lines=8> */
[----:B------:R-:W-:Y:S02]  /*dde0*/  LOP3.LUT R50, R11, 0xff000000, R51, 0xf8, !PT ;  /* 0xff0000000b327812 */ /* 0x000fe400078ef833 */
[----:B--2---:R-:W-:Y:S02]  /*ddf0*/  F2FP.F16.E4M3.UNPACK_B R0, R6.H1 ;  /* 0x00000006ff00723e */ /* 0x004fe400030006ff */
[----:B------:R-:W-:Y:S02]  /*de00*/  F2FP.F16.E4M3.UNPACK_B R51, R52 ;  /* 0x00000034ff33723e */ /* 0x000fe400020006ff */
[--C-:B------:R-:W-:Y:S01]  /*de10*/  LOP3.LUT R13, R13, 0xff0000, R48.reuse, 0xf8, !PT ;  /* 0x00ff00000d0d7812 */ /* 0x100fe200078ef830 */
        /* <DEDUP_REMOVED lines=88> */
.L_x_2315:
[----:B------:R-:W-:Y:S05]  /*e3a0*/  BSYNC B2 ;  /* 0x0000000000027941 */ /* 0x000fea0003800000 */
.L_x_2314:
[----:B------:R-:W-:Y:S05]  /*e3b0*/  @P1 BRA `(.L_x_2313) ;  /* 0x0000000400e81947 */ /* 0x000fea0003800000 */
[----:B--2--5:R-:W2:Y:S01]  /*e3c0*/  LDS.128 R4, [R61+0x24400] ;  /* 0x024400003d047984 */ /* 0x024ea20000000c00 */
[----:B-1----:R-:W-:Y:S02]  /*e3d0*/  SHF.R.U32.HI R3, RZ, 0x8, R36 ;  /* 0x00000008ff037819 */ /* 0x002fe40000011624 */
[----:B------:R-:W-:Y:S02]  /*e3e0*/  SHF.R.U32.HI R11, RZ, 0x8, R37 ;  /* 0x00000008ff0b7819 */ /* 0x000fe40000011625 */
[----:B0-----:R-:W-:Y:S02]  /*e3f0*/  SHF.R.U32.HI R15, RZ, 0x8, R39 ;  /* 0x00000008ff0f7819 */ /* 0x001fe40000011627 */
        /* <DEDUP_REMOVED lines=26> */
[----:B--2---:R-:W-:-:S02]  /*e5a0*/  F2FP.F16.E4M3.UNPACK_B R0, R6.H1 ;  /* 0x00000006ff00723e */ /* 0x004fc400030006ff */
        /* <DEDUP_REMOVED lines=91> */
.L_x_2313:
[----:B------:R-:W-:Y:S05]  /*eb60*/  BSYNC B1 ;  /* 0x0000000000017941 */ /* 0x000fea0003800000 */
.L_x_2312:
[----:B------:R-:W-:Y:S04]  /*eb70*/  BSSY B1, `(.L_x_2316) ;  /* 0x00000fa000017945 */ /* 0x000fe80003800000 */
[----:B------:R-:W-:Y:S05]  /*eb80*/  @P2 BRA `(.L_x_2317) ;  /* 0x0000000c00e02947 */ /* 0x000fea0003800000 */
[----:B-----5:R4:W5:Y:S01]  /*eb90*/  LDL R51, [R1+0x34] ;  /* 0x0000340001337983 */ /* 0x0209620000100800 */
[----:B------:R-:W0:Y:S01]  /*eba0*/  LDC R0, c[0x0][0x3d4] ;  /* 0x0000f500ff007b82 */ /* 0x000e220000000800 */
[----:B------:R-:W-:Y:S01]  /*ebb0*/  BSSY B2, `(.L_x_2318) ;  /* 0x000007e000027945 */ /* 0x000fe20003800000 */
[-C--:B0-----:R-:W-:Y:S02]  /*ebc0*/  ISETP.GE.AND P0, PT, R19, R0.reuse, PT ;  /* 0x000000001300720c */ /* 0x081fe40003f06270 */
[----:B------:R-:W-:-:S11]  /*ebd0*/  ISETP.GE.AND P1, PT, R236, R0, PT ;  /* 0x00000000ec00720c */ /* 0x000fd60003f26270 */
[----:B----4-:R-:W-:Y:S05]  /*ebe0*/  @P0 BRA `(.L_x_2319) ;  /* 0x0000000400e80947 */ /* 0x010fea0003800000 */
[----:B--23-5:R-:W0:Y:S01]  /*ebf0*/  LDS.128 R4, [R51+0x21400] ;  /* 0x0214000033047984 */ /* 0x02ce220000000c00 */
[----:B-1----:R-:W-:Y:S02]  /*ec00*/  SHF.R.U32.HI R3, RZ, 0x8, R40 ;  /* 0x00000008ff037819 */ /* 0x002fe40000011628 */
        /* <DEDUP_REMOVED lines=120> */
.L_x_2319:
[----:B------:R-:W-:Y:S05]  /*f390*/  BSYNC B2 ;  /* 0x0000000000027941 */ /* 0x000fea0003800000 */
.L_x_2318:
[----:B------:R-:W-:Y:S05]  /*f3a0*/  @P1 BRA `(.L_x_2317) ;  /* 0x0000000400d81947 */ /* 0x000fea0003800000 */
[----:B0-23-5:R-:W0:Y:S01]  /*f3b0*/  LDS.128 R4, [R51+0x25400] ;  /* 0x0254000033047984 */ /* 0x02de220000000c00 */
[----:B------:R-:W-:Y:S02]  /*f3c0*/  SHF.R.U32.HI R10, RZ, 0x8, R9 ;  /* 0x00000008ff0a7819 */ /* 0x000fe40000011609 */
[----:B------:R-:W-:Y:S02]  /*f3d0*/  SHF.R.U32.HI R0, RZ, 0x8, R8 ;  /* 0x00000008ff007819 */ /* 0x000fe40000011608 */
[----:B------:R-:W-:Y:S02]  /*f3e0*/  LOP3.LUT R11, R9, 0xff, RZ, 0xc0, !PT ;  /* 0x000000ff090b7812 */ /* 0x000fe400078ec0ff */
[----:B------:R-:W-:Y:S02]  /*f3f0*/  LOP3.LUT R10, R10, 0xff, RZ, 0xc0, !PT ;  /* 0x000000ff0a0a7812 */ /* 0x000fe400078ec0ff */
[----:B------:R-:W-:Y:S02]  /*f400*/  SHF.R.U32.HI R12, RZ, 0x8, R21 ;  /* 0x00000008ff0c7819 */ /* 0x000fe40000011615 */
[----:B-1----:R-:W-:-:S02]  /*f410*/  LOP3.LUT R3, R8, 0xff, RZ, 0xc0, !PT ;  /* 0x000000ff08037812 */ /* 0x002fc400078ec0ff */
        /* <DEDUP_REMOVED lines=87> */
[--C-:B------:R-:W-:Y:S01]  /*f990*/  HADD2.F32 R3, -RZ, R7.reuse.H1_H1 ;  /* 0x30000007ff037230 */ /* 0x100fe20000004100 */
[----:B------:R-:W-:Y:S01]  /*f9a0*/  F2FP.SATFINITE.E4M3.F32.PACK_AB_MERGE_C R14, R15, R14, RZ ;  /* 0x0000000e0f0e723e */ /* 0x000fe200048070ff */
        /* <DEDUP_REMOVED lines=20> */
[----:B------:R-:W-:-:S05]  /*faf0*/  F2FP.SATFINITE.E4M3.F32.PACK_AB_MERGE_C R5, R0, R3, R5 ;  /* 0x000000030005723e */ /* 0x000fca0004807005 */
[----:B------:R4:W-:Y:S02]  /*fb00*/  STS.128 [R51+0x25400], R4 ;  /* 0x0254000433007388 */ /* 0x0009e40000000c00 */
.L_x_2317:
[----:B------:R-:W-:Y:S05]  /*fb10*/  BSYNC B1 ;  /* 0x0000000000017941 */ /* 0x000fea0003800000 */
.L_x_2316:
[----:B------:R-:W-:Y:S04]  /*fb20*/  BSSY B1, `(.L_x_2320) ;  /* 0x00000fa000017945 */ /* 0x000fe80003800000 */
[----:B------:R-:W-:Y:S05]  /*fb30*/  @P3 BRA `(.L_x_2321) ;  /* 0x0000000c00e03947 */ /* 0x000fea0003800000 */
[----:B-----5:R0:W5:Y:S01]  /*fb40*/  LDL R40, [R1+0x34] ;  /* 0x0000340001287983 */ /* 0x0201620000100800 */
[----:B------:R-:W1:Y:S01]  /*fb50*/  LDC R0, c[0x0][0x3d4] ;  /* 0x0000f500ff007b82 */ /* 0x000e620000000800 */
[----:B------:R-:W-:Y:S01]  /*fb60*/  BSSY B2, `(.L_x_2322) ;  /* 0x000007a000027945 */ /* 0x000fe20003800000 */
[-C--:B-1----:R-:W-:Y:S02]  /*fb70*/  ISETP.GE.AND P0, PT, R19, R0.reuse, PT ;  /* 0x000000001300720c */ /* 0x082fe40003f06270 */
[----:B------:R-:W-:-:S11]  /*fb80*/  ISETP.GE.AND P1, PT, R236, R0, PT ;  /* 0x00000000ec00720c */ /* 0x000fd60003f26270 */
[----:B0-----:R-:W-:Y:S05]  /*fb90*/  @P0 BRA `(.L_x_2323) ;  /* 0x0000000400d80947 */ /* 0x001fea0003800000 */
[----:B--2345:R-:W0:Y:S01]  /*fba0*/  LDS.128 R4, [R40+0x22400] ;  /* 0x0224000028047984 */ /* 0x03ce220000000c00 */
[----:B------:R-:W-:Y:S02]  /*fbb0*/  SHF.R.U32.HI R8, RZ, 0x8, R45 ;  /* 0x00000008ff087819 */ /* 0x000fe4000001162d */
[----:B------:R-:W-:Y:S02]  /*fbc0*/  LOP3.LUT R9, R45, 0xff, RZ, 0xc0, !PT ;  /* 0x000000ff2d097812 */ /* 0x000fe400078ec0ff */
[----:B------:R-:W-:Y:S02]  /*fbd0*/  LOP3.LUT R8, R8, 0xff, RZ, 0xc0, !PT ;  /* 0x000000ff08087812 */ /* 0x000fe400078ec0ff */
[----:B------:R-:W-:Y:S02]  /*fbe0*/  SHF.R.U32.HI R10, RZ, 0x8, R47 ;  /* 0x00000008ff0a7819 */ /* 0x000fe4000001162f */
[----:B------:R-:W-:Y:S02]  /*fbf0*/  SHF.R.U32.HI R0, RZ, 0x8, R44 ;  /* 0x00000008ff007819 */ /* 0x000fe4000001162c */
[----:B------:R-:W-:-:S02]  /*fc00*/  PRMT R8, R8, 0x7604, R9 ;  /* 0x0000760408087816 */ /* 0x000fc40000000009 */
[----:B------:R-:W-:Y:S02]  /*fc10*/  SHF.R.U32.HI R9, RZ, 0x10, R45 ;  /* 0x00000010ff097819 */ /* 0x000fe4000001162d */
[----:B------:R-:W-:Y:S02]  /*fc20*/  LOP3.LUT R13, R47, 0xff, RZ, 0xc0, !PT ;  /* 0x000000ff2f0d7812 */ /* 0x000fe400078ec0ff */
[----:B------:R-:W-:Y:S01]  /*fc30*/  LOP3.LUT R10, R10, 0xff, RZ, 0xc0, !PT ;  /* 0x000000ff0a0a7812 */ /* 0x000fe200078ec0ff */
[----:B------:R-:W-:Y:S01]  /*fc40*/  IMAD.U32 R9, R9, 0x10000, RZ ;  /* 0x0001000009097824 */ /* 0x000fe200078e00ff */
[----:B------:R-:W-:Y:S02]  /*fc50*/  SHF.R.U32.HI R12, RZ, 0x10, R47 ;  /* 0x00000010ff0c7819 */ /* 0x000fe4000001162f */
[----:B------:R-:W-:Y:S02]  /*fc60*/  LOP3.LUT R3, R44, 0xff, RZ, 0xc0, !PT ;  /* 0x000000ff2c037812 */ /* 0x000fe400078ec0ff */
        /* <DEDUP_REMOVED lines=81> */
[----:B------:R-:W-:Y:S01]  /*10180*/  HADD2.F32 R3, -RZ, R7.H1_H1 ;  /* 0x30000007ff037230 */ /* 0x000fe20000004100 */
[----:B------:R-:W-:Y:S01]  /*10190*/  F2FP.SATFINITE.E4M3.F32.PACK_AB_MERGE_C R14, R15, R14, RZ ;  /* 0x0000000e0f0e723e */ /* 0x000fe200048070ff */
        /* <DEDUP_REMOVED lines=17> */
[----:B------:R-:W-:Y:S02]  /*102b0*/  F2FP.SATFINITE.E4M3.F32.PACK_AB_MERGE_C R6, R20, R21, R6 ;  /* 0x000000151406723e */ /* 0x000fe40004807006 */
[----:B------:R-:W-:Y:S02]  /*102c0*/  F2FP.SATFINITE.E4M3.F32.PACK_AB_MERGE_C R7, R39, R38, R7 ;  /* 0x000000262707723e */ /* 0x000fe40004807007 */
[----:B------:R-:W-:Y:S02]  /*102d0*/  F2FP.SATFINITE.E4M3.F32.PACK_AB_MERGE_C R4, R10, R11, R14 ;  /* 0x0000000b0a04723e */ /* 0x000fe4000480700e */
[----:B------:R-:W-:-:S05]  /*102e0*/  F2FP.SATFINITE.E4M3.F32.PACK_AB_MERGE_C R5, R0, R3, R5 ;  /* 0x000000030005723e */ /* 0x000fca0004807005 */
[----:B------:R0:W-:Y:S02]  /*102f0*/  STS.128 [R40+0x22400], R4 ;  /* 0x0224000428007388 */ /* 0x0001e40000000c00 */
.L_x_2323:
[----:B------:R-:W-:Y:S05]  /*10300*/  BSYNC B2 ;  /* 0x0000000000027941 */ /* 0x000fea0003800000 */
.L_x_2322:
[----:B------:R-:W-:Y:S05]  /*10310*/  @P1 BRA `(.L_x_2321) ;  /* 0x0000000400e81947 */ /* 0x000fea0003800000 */
[----:B0-2345:R-:W0:Y:S01]  /*10320*/  LDS.128 R4, [R40+0x26400] ;  /* 0x0264000028047984 */ /* 0x03de220000000c00 */
[----:B------:R-:W-:Y:S02]  /*10330*/  SHF.R.U32.HI R3, RZ, 0x8, R28 ;  /* 0x00000008ff037819 */ /* 0x000fe4000001161c */
        /* <DEDUP_REMOVED lines=81> */
[----:B------:R-:W-:Y:S01]  /*10850*/  HADD2.F32 R5, -RZ, R4.H1_H1 ;  /* 0x30000004ff057230 */ /* 0x000fe20000004100 */
[----:B------:R-:W-:Y:S01]  /*10860*/  F2FP.SATFINITE.E4M3.F32.PACK_AB_MERGE_C R29, R36, R29, RZ ;  /* 0x0000001d241d723e */ /* 0x000fe200048070ff */
[----:B------:R-:W-:Y:S01]  /*10870*/  HADD2.F32 R9, -RZ, R8.H1_H1 ;  /* 0x30000008ff097230 */ /* 0x000fe20000004100 */
[----:B------:R-:W-:Y:S01]  /*10880*/  F2FP.SATFINITE.E4M3.F32.PACK_AB_MERGE_C R28, R37, R28, RZ ;  /* 0x0000001c251c723e */ /* 0x000fe200048070ff */
[----:B------:R-:W-:-:S02]  /*10890*/  HADD2.F32 R3, -RZ, R0.H1_H1 ;  /* 0x30000000ff037230 */ /* 0x000fc40000004100 */
[C---:B------:R-:W-:Y:S01]  /*108a0*/  FMUL.FTZ R11, R5.reuse, R13 ;  /* 0x0000000d050b7220 */ /* 0x040fe20000410000 */
[----:B------:R-:W-:Y:S02]  /*108b0*/  HADD2.F32 R8, -RZ, R8.H0_H0 ;  /* 0x20000008ff087230 */ /* 0x000fe40000004100 */
[----:B------:R-:W-:Y:S01]  /*108c0*/  FMUL.FTZ R15, R5, R9 ;  /* 0x00000009050f7220 */ /* 0x000fe20000410000 */
[----:B------:R-:W-:Y:S02]  /*108d0*/  HADD2.F32 R4, -RZ, R4.H0_H0 ;  /* 0x20000004ff047230 */ /* 0x000fe40000004100 */
[C---:B------:R-:W-:Y:S01]  /*108e0*/  FMUL.FTZ R5, R3.reuse, R10 ;  /* 0x0000000a03057220 */ /* 0x040fe20000410000 */
[----:B------:R-:W-:Y:S02]  /*108f0*/  HADD2.F32 R0, -RZ, R0.H0_H0 ;  /* 0x20000000ff007230 */ /* 0x000fe40000004100 */
[-C--:B------:R-:W-:Y:S01]  /*10900*/  FMUL.FTZ R3, R3, R8.reuse ;  /* 0x0000000803037220 */ /* 0x080fe20000410000 */
[----:B------:R-:W-:Y:S01]  /*10910*/  F2FP.SATFINITE.E4M3.F32.PACK_AB_MERGE_C R31, R38, R31, R28 ;  /* 0x0000001f261f723e */ /* 0x000fe2000480701c */
        /* <DEDUP_REMOVED lines=10> */
[----:B------:R-:W-:Y:S01]  /*109c0*/  HADD2.F32 R0, -RZ, R6.H1_H1 ;  /* 0x30000006ff007230 */ /* 0x000fe20000004100 */
[----:B------:R-:W-:Y:S01]  /*109d0*/  F2FP.SATFINITE.E4M3.F32.PACK_AB_MERGE_C R30, R20, R21, R29 ;  /* 0x00000015141e723e */ /* 0x000fe2000480701d */
[----:B------:R-:W-:Y:S02]  /*109e0*/  HADD2.F32 R5, -RZ, R12.H0_H0 ;  /* 0x2000000cff057230 */ /* 0x000fe40000004100 */
[----:B------:R-:W-:Y:S01]  /*109f0*/  FMUL.FTZ R12, R3, R8 ;  /* 0x00000008030c7220 */ /* 0x000fe20000410000 */
[----:B------:R-:W-:-:S02]  /*10a00*/  HADD2.F32 R7, -RZ, R7.H0_H0 ;  /* 0x20000007ff077230 */ /* 0x000fc40000004100 */
[C---:B------:R-:W-:Y:S01]  /*10a10*/  FMUL.FTZ R3, R0.reuse, R9 ;  /* 0x0000000900037220 */ /* 0x040fe20000410000 */
[----:B------:R-:W-:Y:S02]  /*10a20*/  HADD2.F32 R6, -RZ, R6.H0_H0 ;  /* 0x20000006ff067230 */ /* 0x000fe40000004100 */
[----:B------:R-:W-:Y:S01]  /*10a30*/  FMUL.FTZ R0, R0, R5 ;  /* 0x0000000500007220 */ /* 0x000fe20000410000 */
[----:B------:R-:W-:Y:S01]  /*10a40*/  F2FP.SATFINITE.E4M3.F32.PACK_AB_MERGE_C R28, R10, R11, R14 ;  /* 0x0000000b0a1c723e */ /* 0x000fe2000480700e */
[C---:B------:R-:W-:Y:S01]  /*10a50*/  FFMA.FTZ R12, R7.reuse, R4, -R12 ;  /* 0x00000004070c7223 */ /* 0x040fe2000001080c */
[----:B------:R-:W-:Y:S01]  /*10a60*/  FFMA.FTZ R13, R7, R8, R13 ;  /* 0x00000008070d7223 */ /* 0x000fe2000001000d */
[C---:B------:R-:W-:Y:S01]  /*10a70*/  FFMA.FTZ R3, R6.reuse, R5, -R3 ;  /* 0x0000000506037223 */ /* 0x040fe20000010803 */
[----:B------:R-:W-:-:S03]  /*10a80*/  FFMA.FTZ R0, R6, R9, R0 ;  /* 0x0000000906007223 */ /* 0x000fc60000010000 */
[----:B------:R-:W-:-:S04]  /*10a90*/  F2FP.SATFINITE.E4M3.F32.PACK_AB_MERGE_C R12, R13, R12, RZ ;  /* 0x0000000c0d0c723e */ /* 0x000fc800048070ff */
[----:B------:R-:W-:-:S05]  /*10aa0*/  F2FP.SATFINITE.E4M3.F32.PACK_AB_MERGE_C R29, R0, R3, R12 ;  /* 0x00000003001d723e */ /* 0x000fca000480700c */
[----:B------:R0:W-:Y:S02]  /*10ab0*/  STS.128 [R40+0x26400], R28 ;  /* 0x0264001c28007388 */ /* 0x0001e40000000c00 */
.L_x_2321:
[----:B------:R-:W-:Y:S05]  /*10ac0*/  BSYNC B1 ;  /* 0x0000000000017941 */ /* 0x000fea0003800000 */
.L_x_2320:
        /* <DEDUP_REMOVED lines=129> */
.L_x_2326:
[----:B------:R-:W-:Y:S05]  /*112e0*/  BSYNC B1 ;  /* 0x0000000000017941 */ /* 0x000fea0003800000 */
.L_x_2325:
[----:B------:R-:W-:Y:S05]  /*112f0*/  @P1 BRA `(.L_x_2324) ;  /* 0x0000005000201947 */ /* 0x000fea0003800000 */
[----:B0-2345:R-:W0:Y:S01]  /*11300*/  LDS.128 R4, [R36+0x27400] ;  /* 0x0274000024047984 */ /* 0x03de220000000c00 */
        /* <DEDUP_REMOVED lines=116> */
[----:B------:R0:W-:Y:S01]  /*11a50*/  STS.128 [R36+0x27400], R24 ;  /* 0x0274001824007388 */ /* 0x0001e20000000c00 */
[----:B------:R-:W-:Y:S05]  /*11a60*/  BRA `(.L_x_2324) ;  /* 0x0000004800447947 */ /* 0x000fea0003800000 */
.L_x_2285:
[----:B------:R-:W0:Y:S01]  /*11a70*/  LDC R21, c[0x0][0x3d4] ;  /* 0x0000f500ff157b82 */ /* 0x000e220000000800 */
[-C--:B------:R-:W-:Y:S01]  /*11a80*/  ISETP.GE.AND P0, PT, R233, R72.reuse, PT ;  /* 0x00000048e900720c */ /* 0x080fe20003f06270 */
[----:B------:R-:W-:Y:S01]  /*11a90*/  ULDC.64 UR4, c[0x0][0x3c8] ;  /* 0x0000f20000047ab9 */ /* 0x000fe20000000a00 */
[-C--:B------:R-:W-:Y:S01]  /*11aa0*/  ISETP.GE.AND P1, PT, R235, R72.reuse, PT ;  /* 0x00000048eb00720c */ /* 0x080fe20003f26270 */
[----:B------:R-:W2:Y:S01]  /*11ab0*/  LDL R62, [R1+0x4] ;  /* 0x00000400013e7983 */ /* 0x000ea20000100800 */
[-C--:B------:R-:W-:Y:S01]  /*11ac0*/  ISETP.GE.AND P2, PT, R234, R72.reuse, PT ;  /* 0x00000048ea00720c */ /* 0x080fe20003f46270 */
[----:B------:R-:W-:Y:S01]  /*11ad0*/  ULDC.64 UR6, c[0x0][0x3e0] ;  /* 0x0000f80000067ab9 */ /* 0x000fe20000000a00 */
[----:B------:R-:W-:Y:S02]  /*11ae0*/  ISETP.GE.AND P3, PT, R22, R72, PT ;  /* 0x000000481600720c */ /* 0x000fe40003f66270 */
[CC--:B0-----:R-:W-:Y:S02]  /*11af0*/  ISETP.GE.OR P0, PT, R16.reuse, R21.reuse, P0 ;  /* 0x000000151000720c */ /* 0x0c1fe40000706670 */
[----:B------:R-:W-:-:S02]  /*11b00*/  ISETP.GE.OR P1, PT, R16, R21, P1 ;  /* 0x000000151000720c */ /* 0x000fc40000f26670 */
[CC--:B------:R-:W-:Y:S02]  /*11b10*/  ISETP.GE.OR P2, PT, R16.reuse, R21.reuse, P2 ;  /* 0x000000151000720c */ /* 0x0c0fe40001746670 */
[----:B------:R-:W-:-:S07]  /*11b20*/  ISETP.GE.OR P3, PT, R16, R21, P3 ;  /* 0x000000151000720c */ /* 0x000fce0001f66670 */
[----:B------:R-:W0:Y:S01]  /*11b30*/  @!P0 LDC.64 R8, c[0x0][0x3c8] ;  /* 0x0000f200ff088b82 */ /* 0x000e220000000a00 */
[C---:B------:R-:W-:Y:S01]  /*11b40*/  @!P0 LEA R64, P4, R6.reuse, R12, 0x6 ;  /* 0x0000000c06408211 */ /* 0x040fe200078830ff */
[----:B------:R-:W-:Y:S02]  /*11b50*/  @!P1 IMAD R15, R7, 0x60, RZ ;  /* 0x00000060070f9824 */ /* 0x000fe400078e02ff */
[C---:B------:R-:W-:Y:S01]  /*11b60*/  @!P1 IMAD.WIDE.U32 R68, R6.reuse, 0x60, R12 ;  /* 0x0000006006449825 */ /* 0x040fe200078e000c */
[----:B------:R-:W-:-:S03]  /*11b70*/  @!P0 LEA.HI.X R0, R6, R13, R7, 0x6, P4 ;  /* 0x0000000d06008211 */ /* 0x000fc600020f3407 */
[----:B------:R-:W1:Y:S01]  /*11b80*/  @!P1 LDC.64 R32, c[0x0][0x3c8] ;  /* 0x0000f200ff209b82 */ /* 0x000e620000000a00 */
[----:B------:R-:W-:-:S07]  /*11b90*/  @!P1 IMAD.IADD R15, R15, 0x1, R69 ;  /* 0x000000010f0f9824 */ /* 0x000fce00078e0245 */
[----:B------:R-:W3:Y:S01]  /*11ba0*/  @!P0 LDC.64 R34, c[0x0][0x3e0] ;  /* 0x0000f800ff228b82 */ /* 0x000ee20000000a00 */
[----:B0-----:R-:W-:-:S04]  /*11bb0*/  @!P0 IADD3 R64, P4, P5, R25, R8, R64 ;  /* 0x0000000819408210 */ /* 0x001fc80007d9e040 */
[----:B------:R-:W-:Y:S02]  /*11bc0*/  @!P0 IADD3.X R65, R24, R9, R0, P4, P5 ;  /* 0x0000000918418210 */ /* 0x000fe400027ea400 */
[----:B------:R-:W-:-:S04]  /*11bd0*/  @!P2 IADD3 R3, P4, P5, R25, R28, R12 ;  /* 0x0000001c1903a210 */ /* 0x000fc80007d9e00c */
[----:B------:R-:W-:Y:S02]  /*11be0*/  @!P2 IADD3.X R14, R24, R27, R13, P4, P5 ;  /* 0x0000001b180ea210 */ /* 0x000fe400027ea40d */
[----:B------:R-:W-:-:S04]  /*11bf0*/  @!P3 IADD3 R8, P4, P5, R25, UR4, R12 ;  /* 0x000000041908bc10 */ /* 0x000fc8000fd9e00c */
[----:B------:R-:W-:Y:S02]  /*11c00*/  @!P3 IADD3.X R9, R24, UR5, R13, P4, P5 ;  /* 0x000000051809bc10 */ /* 0x000fe4000a7ea40d */
[----:B-1----:R-:W-:-:S04]  /*11c10*/  @!P1 IADD3 R68, P4, P5, R25, R32, R68 ;  /* 0x0000002019449210 */ /* 0x002fc80007d9e044 */
[----:B------:R-:W-:Y:S02]  /*11c20*/  @!P1 IADD3.X R69, R24, R33, R15, P4, P5 ;  /* 0x0000002118459210 */ /* 0x000fe400027ea40f */
[--C-:B------:R-:W-:Y:S01]  /*11c30*/  @!P2 IADD3 R15, P4, P5, R71, R30, R10.reuse ;  /* 0x0000001e470fa210 */ /* 0x100fe20007d9e00a */
[----:B------:R-:W0:Y:S03]  /*11c40*/  @!P2 LDC.64 R24, c[0x0][0x3c8] ;  /* 0x0000f200ff18ab82 */ /* 0x000e260000000a00 */
[----:B------:R-:W-:Y:S01]  /*11c50*/  @!P2 IADD3.X R0, R26, R29, R11, P4, P5 ;  /* 0x0000001d1a00a210 */ /* 0x000fe200027ea40b */
[----:B------:R-:W-:Y:S01]  /*11c60*/  @!P1 IMAD R29, R5, 0x60, RZ ;  /* 0x00000060051d9824 */ /* 0x000fe200078e02ff */
[----:B------:R-:W-:-:S03]  /*11c70*/  @!P3 IADD3 R12, P4, P5, R71, UR6, R10 ;  /* 0x00000006470cbc10 */ /* 0x000fc6000fd9e00a */
[----:B------:R-:W1:Y:S01]  /*11c80*/  @!P1 LDC.64 R30, c[0x0][0x3e0] ;  /* 0x0000f800ff1e9b82 */ /* 0x000e620000000a00 */
[----:B------:R-:W-:Y:S02]  /*11c90*/  @!P3 IADD3.X R13, R26, UR7, R11, P4, P5 ;  /* 0x000000071a0dbc10 */ /* 0x000fe4000a7ea40b */
[----:B------:R-:W-:-:S04]  /*11ca0*/  @!P0 LEA R66, P4, R4, R10, 0x6 ;  /* 0x0000000a04428211 */ /* 0x000fc800078830ff */
[C---:B------:R-:W-:Y:S01]  /*11cb0*/  @!P0 LEA.HI.X R27, R4.reuse, R11, R5, 0x6, P4 ;  /* 0x0000000b041b8211 */ /* 0x040fe200020f3405 */
[----:B------:R-:W4:Y:S01]  /*11cc0*/  @!P2 LDC.64 R32, c[0x0][0x3e0] ;  /* 0x0000f800ff20ab82 */ /* 0x000f220000000a00 */
[----:B---3--:R-:W-:Y:S01]  /*11cd0*/  @!P0 IADD3 R66, P4, P5, R71, R34, R66 ;  /* 0x0000002247428210 */ /* 0x008fe20007d9e042 */
[----:B------:R-:W-:-:S03]  /*11ce0*/  @!P1 IMAD.WIDE.U32 R10, R4, 0x60, R10 ;  /* 0x00000060040a9825 */ /* 0x000fc600078e000a */
[----:B------:R-:W-:Y:S02]  /*11cf0*/  @!P0 IADD3.X R67, R26, R35, R27, P4, P5 ;  /* 0x000000231a438210 */ /* 0x000fe400027ea41b */
[----:B------:R-:W-:Y:S02]  /*11d00*/  @!P1 IADD3 R29, R29, R11, RZ ;  /* 0x0000000b1d1d9210 */ /* 0x000fe40007ffe0ff */
[----:B-1----:R-:W-:-:S04]  /*11d10*/  @!P1 IADD3 R70, P4, P5, R71, R30, R10 ;  /* 0x0000001e47469210 */ /* 0x002fc80007d9e00a */
[----:B------:R-:W-:Y:S02]  /*11d20*/  @!P1 IADD3.X R71, R26, R31, R29, P4, P5 ;  /* 0x0000001f1a479210 */ /* 0x000fe400027ea41d */
[----:B------:R-:W-:Y:S02]  /*11d30*/  CS2R R52, SRZ ;  /* 0x0000000000347805 */ /* 0x000fe4000001ff00 */
[----:B0-----:R-:W-:Y:S02]  /*11d40*/  @!P2 IADD3 R10, P4, R3, R24, RZ ;  /* 0x00000018030aa210 */ /* 0x001fe40007f9e0ff */
[----:B------:R-:W-:Y:S02]  /*11d50*/  CS2R R54, SRZ ;  /* 0x0000000000367805 */ /* 0x000fe4000001ff00 */
[----:B------:R-:W-:Y:S02]  /*11d60*/  CS2R R34, SRZ ;  /* 0x0000000000227805 */ /* 0x000fe4000001ff00 */
[----:B------:R-:W-:-:S02]  /*11d70*/  CS2R R40, SRZ ;  /* 0x0000000000287805 */ /* 0x000fc4000001ff00 */
[----:B------:R-:W-:Y:S01]  /*11d80*/  CS2R R42, SRZ ;  /* 0x00000000002a7805 */ /* 0x000fe2000001ff00 */
[----:B------:R-:W-:Y:S01]  /*11d90*/  @!P2 IMAD.X R11, R14, 0x1, R25, P4 ;  /* 0x000000010e0ba824 */ /* 0x000fe200020e0619 */
[----:B----4-:R-:W-:Y:S02]  /*11da0*/  @!P2 IADD3 R14, P4, R15, R32, RZ ;  /* 0x000000200f0ea210 */ /* 0x010fe40007f9e0ff */
[----:B------:R-:W-:Y:S02]  /*11db0*/  CS2R R24, SRZ ;  /* 0x0000000000187805 */ /* 0x000fe4000001ff00 */
[----:B------:R-:W-:Y:S02]  /*11dc0*/  CS2R R26, SRZ ;  /* 0x00000000001a7805 */ /* 0x000fe4000001ff00 */
[----:B------:R-:W-:Y:S01]  /*11dd0*/  CS2R R28, SRZ ;  /* 0x00000000001c7805 */ /* 0x000fe2000001ff00 */
[----:B------:R-:W5:Y:S01]  /*11de0*/  @!P0 LDG.E.128 R40, desc[UR46][R66.64] ;  /* 0x0000002e42288981 */ /* 0x000f62000c1e1d00 */
[----:B------:R-:W-:Y:S01]  /*11df0*/  @!P2 IMAD.X R15, R0, 0x1, R33, P4 ;  /* 0x00000001000fa824 */ /* 0x000fe200020e0621 */
[----:B------:R-:W-:Y:S01]  /*11e00*/  CS2R R30, SRZ ;  /* 0x00000000001e7805 */ /* 0x000fe2000001ff00 */
[----:B------:R-:W0:Y:S01]  /*11e10*/  LDC R0, c[0x0][0x428] ;  /* 0x00010a00ff007b82 */ /* 0x000e220000000800 */
[----:B------:R1:W5:Y:S04]  /*11e20*/  @!P3 LDG.E.128 R24, desc[UR46][R8.64] ;  /* 0x0000002e0818b981 */ /* 0x000368000c1e1d00 */
[----:B------:R-:W5:Y:S01]  /*11e30*/  @!P2 LDG.E.128 R52, desc[UR46][R14.64] ;  /* 0x0000002e0e34a981 */ /* 0x000f62000c1e1d00 */
[----:B------:R-:W-:-:S02]  /*11e40*/  CS2R R32, SRZ ;  /* 0x0000000000207805 */ /* 0x000fc4000001ff00 */
[----:B------:R-:W-:Y:S02]  /*11e50*/  CS2R R48, SRZ ;  /* 0x0000000000307805 */ /* 0x000fe4000001ff00 */
[----:B------:R-:W-:Y:S01]  /*11e60*/  CS2R R50, SRZ ;  /* 0x0000000000327805 */ /* 0x000fe2000001ff00 */
[----:B------:R-:W5:Y:S01]  /*11e70*/  @!P3 LDG.E.128 R28, desc[UR46][R12.64] ;  /* 0x0000002e0c1cb981 */ /* 0x000f62000c1e1d00 */
[----:B------:R-:W-:Y:S02]  /*11e80*/  CS2R R36, SRZ ;  /* 0x0000000000247805 */ /* 0x000fe4000001ff00 */
[----:B------:R-:W-:Y:S01]  /*11e90*/  CS2R R38, SRZ ;  /* 0x0000000000267805 */ /* 0x000fe2000001ff00 */
[----:B------:R-:W5:Y:S01]  /*11ea0*/  @!P0 LDG.E.128 R32, desc[UR46][R64.64] ;  /* 0x0000002e40208981 */ /* 0x000f62000c1e1d00 */
[----:B------:R-:W-:-:S03]  /*11eb0*/  CS2R R44, SRZ ;  /* 0x00000000002c7805 */ /* 0x000fc6000001ff00 */
[----:B------:R3:W5:Y:S01]  /*11ec0*/  @!P2 LDG.E.128 R48, desc[UR46][R10.64] ;  /* 0x0000002e0a30a981 */ /* 0x000762000c1e1d00 */
[----:B------:R-:W-:-:S03]  /*11ed0*/  CS2R R46, SRZ ;  /* 0x00000000002e7805 */ /* 0x000fc6000001ff00 */
[----:B------:R4:W5:Y:S01]  /*11ee0*/  @!P1 LDG.E.128 R36, desc[UR46][R68.64] ;  /* 0x0000002e44249981 */ /* 0x000962000c1e1d00 */
[----:B0-----:R-:W-:-:S03]  /*11ef0*/  ISETP.NE.AND P0, PT, R0, 0x1, PT ;  /* 0x000000010000780c */ /* 0x001fc60003f05270 */
[----:B------:R4:W5:Y:S10]  /*11f00*/  @!P1 LDG.E.128 R44, desc[UR46][R70.64] ;  /* 0x0000002e462c9981 */ /* 0x000974000c1e1d00 */
[----:B------:R-:W0:Y:S08]  /*11f10*/  @P0 LDC R0, c[0x0][0x42c] ;  /* 0x00010b00ff000b82 */ /* 0x000e300000000800 */
[----:B-1----:R-:W1:Y:S01]  /*11f20*/  @P0 LDC R9, c[0x0][0x430] ;  /* 0x00010c00ff090b82 */ /* 0x002e620000000800 */
[----:B---3--:R-:W-:-:S02]  /*11f30*/  IMAD.MOV.U32 R10, RZ, RZ, R58 ;  /* 0x000000ffff0a7224 */ /* 0x008fc400078e003a */
[----:B------:R-:W-:Y:S02]  /*11f40*/  IMAD.MOV.U32 R11, RZ, RZ, R57 ;  /* 0x000000ffff0b7224 */ /* 0x000fe400078e0039 */
[----:B--2---:R-:W-:-:S04]  /*11f50*/  IMAD R3, R62, 0x80, R22 ;  /* 0x000000803e037824 */ /* 0x004fc800078e0216 */
[----:B------:R-:W-:-:S04]  /*11f60*/  IMAD R3, R20, 0x20, R3 ;  /* 0x0000002014037824 */ /* 0x000fc800078e0203 */
[----:B0-----:R-:W-:-:S05]  /*11f70*/  @P0 IMAD.HI.U32 R0, R3, R0, RZ ;  /* 0x0000000003000227 */ /* 0x001fca00078e00ff */
[----:B-1----:R-:W-:Y:S01]  /*11f80*/  @P0 SHF.R.U32.HI R3, RZ, R9, R0 ;  /* 0x00000009ff030219 */ /* 0x002fe20000011600 */
[----:B------:R-:W-:-:S03]  /*11f90*/  IMAD.MOV.U32 R62, RZ, RZ, R60 ;  /* 0x000000ffff3e7224 */ /* 0x000fc600078e003c */
[----:B------:R-:W-:Y:S01]  /*11fa0*/  SHF.R.S32.HI R13, RZ, 0x1f, R3 ;  /* 0x0000001fff0d7819 */ /* 0x000fe20000011403 */
        /* <DEDUP_REMOVED lines=11> */
[----:B----4-:R-:W-:Y:S08]  /*12060*/  BRA.DIV UR4, `(.L_x_2327) ;  /* 0x0000018204dc7947 */ /* 0x010ff0000b800000 */
.L_x_2591:
[----:B------:R-:W-:-:S03]  /*12070*/  UMOV UR4, 0xffffffff ;  /* 0xffffffff00047882 */ /* 0x000fc60000000000 */
[----:B------:R-:W-:Y:S05]  /*12080*/  BRA.DIV UR4, `(.L_x_2328) ;  /* 0x0000018204fc7947 */ /* 0x000fea000b800000 */
.L_x_2594:
[----:B------:R-:W-:-:S03]  /*12090*/  UMOV UR4, 0xffffffff ;  /* 0xffffffff00047882 */ /* 0x000fc60000000000 */
[----:B------:R-:W-:Y:S05]  /*120a0*/  BRA.DIV UR4, `(.L_x_2329) ;  /* 0x00000186041c7947 */ /* 0x000fea000b800000 */
.L_x_2597:
[----:B------:R-:W-:-:S03]  /*120b0*/  UMOV UR4, 0xffffffff ;  /* 0xffffffff00047882 */ /* 0x000fc60000000000 */
[----:B------:R-:W-:Y:S05]  /*120c0*/  BRA.DIV UR4, `(.L_x_2330) ;  /* 0x00000186043c7947 */ /* 0x000fea000b800000 */
.L_x_2600:
[----:B------:R-:W-:-:S03]  /*120d0*/  UMOV UR4, 0xffffffff ;  /* 0xffffffff00047882 */ /* 0x000fc60000000000 */
[----:B------:R-:W-:Y:S05]  /*120e0*/  BRA.DIV UR4, `(.L_x_2331) ;  /* 0x00000186045c7947 */ /* 0x000fea000b800000 */
.L_x_2603:
[----:B------:R-:W-:-:S03]  /*120f0*/  UMOV UR4, 0xffffffff ;  /* 0xffffffff00047882 */ /* 0x000fc60000000000 */
[----:B------:R-:W-:Y:S05]  /*12100*/  BRA.DIV UR4, `(.L_x_2332) ;  /* 0x00000186047c7947 */ /* 0x000fea000b800000 */
.L_x_2606:
[----:B------:R-:W-:-:S03]  /*12110*/  UMOV UR4, 0xffffffff ;  /* 0xffffffff00047882 */ /* 0x000fc60000000000 */
[----:B------:R-:W-:Y:S05]  /*12120*/  BRA.DIV UR4, `(.L_x_2333) ;  /* 0x00000186049c7947 */ /* 0x000fea000b800000 */
.L_x_2609:
[----:B------:R-:W-:-:S03]  /*12130*/  UMOV UR4, 0xffffffff ;  /* 0xffffffff00047882 */ /* 0x000fc60000000000 */
[----:B------:R-:W-:Y:S05]  /*12140*/  BRA.DIV UR4, `(.L_x_2334) ;  /* 0x0000018604bc7947 */ /* 0x000fea000b800000 */
.L_x_2612:
[----:B------:R-:W-:-:S03]  /*12150*/  UMOV UR4, 0xffffffff ;  /* 0xffffffff00047882 */ /* 0x000fc60000000000 */
[----:B------:R-:W-:Y:S05]  /*12160*/  BRA.DIV UR4, `(.L_x_2335) ;  /* 0x0000018604dc7947 */ /* 0x000fea000b800000 */
.L_x_2615:
[----:B------:R-:W-:-:S03]  /*12170*/  UMOV UR4, 0xffffffff ;  /* 0xffffffff00047882 */ /* 0x000fc60000000000 */
[----:B------:R-:W-:Y:S05]  /*12180*/  BRA.DIV UR4, `(.L_x_2336) ;  /* 0x0000018604fc7947 */ /* 0x000fea000b800000 */
.L_x_2618:
[----:B------:R-:W-:-:S03]  /*12190*/  UMOV UR4, 0xffffffff ;  /* 0xffffffff00047882 */ /* 0x000fc60000000000 */
[----:B------:R-:W-:Y:S05]  /*121a0*/  BRA.DIV UR4, `(.L_x_2337) ;  /* 0x0000018a041c7947 */ /* 0x000fea000b800000 */
.L_x_2621:
[----:B------:R-:W-:-:S03]  /*121b0*/  UMOV UR4, 0xffffffff ;  /* 0xffffffff00047882 */ /* 0x000fc60000000000 */
[----:B------:R-:W-:Y:S05]  /*121c0*/  BRA.DIV UR4, `(.L_x_2338) ;  /* 0x0000018a043c7947 */ /* 0x000fea000b800000 */
.L_x_2624:
[----:B------:R-:W-:-:S03]  /*121d0*/  UMOV UR4, 0xffffffff ;  /* 0xffffffff00047882 */ /* 0x000fc60000000000 */
[----:B------:R-:W-:Y:S05]  /*121e0*/  BRA.DIV UR4, `(.L_x_2339) ;  /* 0x0000018a045c7947 */ /* 0x000fea000b800000 */
.L_x_2627:
[----:B------:R-:W-:-:S03]  /*121f0*/  UMOV UR4, 0xffffffff ;  /* 0xffffffff00047882 */ /* 0x000fc60000000000 */
[----:B------:R-:W-:Y:S05]  /*12200*/  BRA.DIV UR4, `(.L_x_2340) ;  /* 0x0000018a047c7947 */ /* 0x000fea000b800000 */
.L_x_2630:
[----:B------:R-:W-:-:S03]  /*12210*/  UMOV UR4, 0xffffffff ;  /* 0xffffffff00047882 */ /* 0x000fc60000000000 */
[----:B------:R-:W-:Y:S05]  /*12220*/  BRA.DIV UR4, `(.L_x_2341) ;  /* 0x0000018a049c7947 */ /* 0x000fea000b800000 */
.L_x_2633:
[----:B------:R-:W-:-:S03]  /*12230*/  UMOV UR4, 0xffffffff ;  /* 0xffffffff00047882 */ /* 0x000fc60000000000 */
[----:B------:R-:W-:Y:S05]  /*12240*/  BRA.DIV UR4, `(.L_x_2342) ;  /* 0x0000018a04bc7947 */ /* 0x000fea000b800000 */
.L_x_2636:
        /* <DEDUP_REMOVED lines=9> */
[----:B------:R-:W-:-:S04]  /*122e0*/  MOV R3, UR4 ;  /* 0x0000000400037c02 */ /* 0x000fc80008000f00 */
[----:B------:R-:W-:-:S04]  /*122f0*/  SHF.L.U32 R3, R3, 0x1f, RZ ;  /* 0x0000001f03037819 */ /* 0x000fc800000006ff */
[----:B------:R-:W0:Y:S02]  /*12300*/  SYNCS.PHASECHK.TRANS64.TRYWAIT P4, [R18+URZ+0x38800], R3 ;  /* 0x03880003120075a7 */ /* 0x000e24000808017f */
[----:B0-----:R-:W-:Y:S05]  /*12310*/  @!P4 BRA `(.L_x_2344) ;  /* 0x0000018800b0c947 */ /* 0x001fea0003800000 */
.L_x_2637:
[----:B------:R-:W-:Y:S05]  /*12320*/  BSYNC B1 ;  /* 0x0000000000017941 */ /* 0x000fea0003800000 */
.L_x_2343:
[----:B------:R-:W-:Y:S04]  /*12330*/  BSSY B1, `(.L_x_2345) ;  /* 0x0000104000017945 */ /* 0x000fe80003800000 */
[----:B------:R-:W-:Y:S05]  /*12340*/  @P3 BRA `(.L_x_2346) ;  /* 0x0000001000083947 */ /* 0x000fea0003800000 */
[----:B------:R-:W2:Y:S04]  /*12350*/  LDL R13, [R1+0x14] ;  /* 0x00001400010d7983 */ /* 0x000ea80000100800 */
[----:B------:R-:W3:Y:S04]  /*12360*/  LDL R11, [R1+0x18] ;  /* 0x00001800010b7983 */ /* 0x000ee80000100800 */
[----:B------:R-:W4:Y:S04]  /*12370*/  LDL R10, [R1+0x1c] ;  /* 0x00001c00010a7983 */ /* 0x000f280000100800 */
[----:B------:R-:W4:Y:S01]  /*12380*/  LDL R77, [R1+0x34] ;  /* 0x00003400014d7983 */ /* 0x000f220000100800 */
[----:B-----5:R-:W-:-:S02]  /*12390*/  SHF.R.U32.HI R0, RZ, 0x8, R24 ;  /* 0x00000008ff007819 */ /* 0x020fc40000011618 */
[----:B0-----:R-:W-:Y:S02]  /*123a0*/  LOP3.LUT R3, R24, 0xff, RZ, 0xc0, !PT ;  /* 0x000000ff18037812 */ /* 0x001fe400078ec0ff */
[----:B------:R-:W-:Y:S02]  /*123b0*/  LOP3.LUT R4, R0, 0xff, RZ, 0xc0, !PT ;  /* 0x000000ff00047812 */ /* 0x000fe400078ec0ff */
[----:B------:R-:W-:Y:S02]  /*123c0*/  LEA.HI R0, R21, R20, RZ, 0x1c ;  /* 0x0000001415007211 */ /* 0x000fe400078fe0ff */
[----:B------:R-:W-:Y:S02]  /*123d0*/  PRMT R12, R4, 0x7604, R3 ;  /* 0x00007604040c7816 */ /* 0x000fe40000000003 */
[----:B------:R-:W-:Y:S02]  /*123e0*/  SHF.R.S32.HI R3, RZ, 0x1f, R0 ;  /* 0x0000001fff037819 */ /* 0x000fe40000011400 */
[----:B------:R-:W-:-:S02]  /*123f0*/  SHF.R.U32.HI R9, RZ, 0x8, R28 ;  /* 0x00000008ff097819 */ /* 0x000fc4000001161c */
[----:B------:R-:W-:Y:S01]  /*12400*/  LEA.HI R3, R3, R0, RZ, 0x3 ;  /* 0x0000000003037211 */ /* 0x000fe200078f18ff */
[----:B------:R-:W-:Y:S01]  /*12410*/  IMAD.SHL.U32 R0, R0, 0x10, RZ ;  /* 0x0000001000007824 */ /* 0x000fe200078e00ff */
[----:B------:R-:W-:Y:S02]  /*12420*/  LOP3.LUT R8, R28, 0xff, RZ, 0xc0, !PT ;  /* 0x000000ff1c087812 */ /* 0x000fe400078ec0ff */
[----:B------:R-:W-:Y:S01]  /*12430*/  LOP3.LUT R9, R9, 0xff, RZ, 0xc0, !PT ;  /* 0x000000ff09097812 */ /* 0x000fe200078ec0ff */
[----:B------:R-:W-:Y:S01]  /*12440*/  IMAD.SHL.U32 R3, R3, 0x800, RZ ;  /* 0x0000080003037824 */ /* 0x000fe200078e00ff */
[----:B------:R-:W-:Y:S02]  /*12450*/  SHF.R.U32.HI R6, RZ, 0x8, R25 ;  /* 0x00000008ff067819 */ /* 0x000fe40000011619 */
[----:B------:R-:W-:Y:S02]  /*12460*/  PRMT R61, R9, 0x7604, R8 ;  /* 0x00007604093d7816 */ /* 0x000fe40000000008 */
[----:B------:R-:W-:-:S02]  /*12470*/  LOP3.LUT R3, R3, 0xffffc000, RZ, 0xc0, !PT ;  /* 0xffffc00003037812 */ /* 0x000fc400078ec0ff */
[----:B------:R-:W-:Y:S02]  /*12480*/  SHF.R.U32.HI R9, RZ, 0x8, R29 ;  /* 0x00000008ff097819 */ /* 0x000fe4000001161d */
[----:B------:R-:W-:Y:S02]  /*12490*/  LOP3.LUT R5, R25, 0xff, RZ, 0xc0, !PT ;  /* 0x000000ff19057812 */ /* 0x000fe400078ec0ff */
[----:B------:R-:W-:Y:S02]  /*124a0*/  LOP3.LUT R6, R6, 0xff, RZ, 0xc0, !PT ;  /* 0x000000ff06067812 */ /* 0x000fe400078ec0ff */
[----:B------:R-:W-:Y:S02]  /*124b0*/  LOP3.LUT R9, R9, 0xff, RZ, 0xc0, !PT ;  /* 0x000000ff09097812 */ /* 0x000fe400078ec0ff */
[----:B------:R-:W-:Y:S02]  /*124c0*/  PRMT R14, R6, 0x7604, R5 ;  /* 0x00007604060e7816 */ /* 0x000fe40000000005 */
        /* <DEDUP_REMOVED lines=11> */
[----:B------:R-:W-:Y:S02]  /*12580*/  LOP3.LUT R15, R15, 0xff, RZ, 0xc0, !PT ;  /* 0x000000ff0f0f7812 */ /* 0x000fe400078ec0ff */
[----:B------:R-:W-:-:S02]  /*12590*/  LOP3.LUT R57, R57, 0xff, RZ, 0xc0, !PT ;  /* 0x000000ff39397812 */ /* 0x000fc400078ec0ff */
[----:B------:R-:W-:Y:S02]  /*125a0*/  PRMT R15, R15, 0x7054, R58 ;  /* 0x000070540f0f7816 */ /* 0x000fe4000000003a */
[----:B------:R-:W-:Y:S02]  /*125b0*/  SHF.R.U32.HI R58, RZ, 0x10, R31 ;  /* 0x00000010ff3a7819 */ /* 0x000fe4000001161f */
[----:B------:R-:W-:Y:S02]  /*125c0*/  PRMT R59, R57, 0x7054, R60 ;  /* 0x00007054393b7816 */ /* 0x000fe4000000003c */
[----:B------:R-:W-:Y:S02]  /*125d0*/  SHF.R.U32.HI R57, RZ, 0x10, R30 ;  /* 0x00000010ff397819 */ /* 0x000fe4000001161e */
[----:B------:R-:W-:Y:S02]  /*125e0*/  LOP3.LUT R58, R58, 0xff, RZ, 0xc0, !PT ;  /* 0x000000ff3a3a7812 */ /* 0x000fe400078ec0ff */
[----:B------:R-:W-:-:S02]  /*125f0*/  LOP3.LUT R57, R57, 0xff, RZ, 0xc0, !PT ;  /* 0x000000ff39397812 */ /* 0x000fc400078ec0ff */
[----:B------:R-:W-:Y:S02]  /*12600*/  LOP3.LUT R60, R15, 0xff000000, R26, 0xf8, !PT ;  /* 0xff0000000f3c7812 */ /* 0x000fe400078ef81a */
[----:B--2---:R-:W-:Y:S02]  /*12610*/  LOP3.LUT R0, R13, 0x70, R0, 0xf8, !PT ;  /* 0x000000700d007812 */ /* 0x004fe400078ef800 */
[----:B------:R-:W-:Y:S02]  /*12620*/  SHF.R.U32.HI R13, RZ, 0x8, R31 ;  /* 0x00000008ff0d7819 */ /* 0x000fe4000001161f */
[----:B---3--:R-:W-:Y:S02]  /*12630*/  LOP3.LUT R0, R0, R11, RZ, 0x3c, !PT ;  /* 0x0000000b00007212 */ /* 0x008fe400078e3cff */
[----:B------:R-:W-:Y:S02]  /*12640*/  LOP3.LUT R13, R13, 0xff, RZ, 0xc0, !PT ;  /* 0x000000ff0d0d7812 */ /* 0x000fe400078ec0ff */
[----:B----4-:R-:W-:-:S02]  /*12650*/  IADD3 R3, R0, R3, R10 ;  /* 0x0000000300037210 */ /* 0x010fc40007ffe00a */
[----:B------:R-:W-:Y:S02]  /*12660*/  SHF.R.U32.HI R10, RZ, 0x8, R30 ;  /* 0x00000008ff0a7819 */ /* 0x000fe4000001161e */
[----:B------:R-:W-:Y:S01]  /*12670*/  LOP3.LUT R0, R29, 0xff, RZ, 0xc0, !PT ;  /* 0x000000ff1d007812 */ /* 0x000fe200078ec0ff */
[----:B------:R-:W0:Y:S01]  /*12680*/  LDS.128 R4, [R77+0x20400] ;  /* 0x020400004d047984 */ /* 0x000e220000000c00 */
[----:B------:R-:W-:Y:S02]  /*12690*/  LOP3.LUT R11, R10, 0xff, RZ, 0xc0, !PT ;  /* 0x000000ff0a0b7812 */ /* 0x000fe400078ec0ff */
[----:B------:R-:W-:Y:S02]  /*126a0*/  LOP3.LUT R10, R31, 0xff, RZ, 0xc0, !PT ;  /* 0x000000ff1f0a7812 */ /* 0x000fe400078ec0ff */
[----:B------:R-:W-:Y:S01]  /*126b0*/  PRMT R65, R9, 0x7604, R0 ;  /* 0x0000760409417816 */ /* 0x000fe20000000000 */
[----:B------:R-:W-:Y:S01]  /*126c0*/  IMAD.IADD R0, R18, 0x1, R3 ;  /* 0x0000000112007824 */ /* 0x000fe200078e0203 */
[----:B------:R-:W-:-:S02]  /*126d0*/  PRMT R62, R11, 0x7604, R8 ;  /* 0x000076040b3e7816 */ /* 0x000fc40000000008 */
[----:B------:R-:W-:Y:S02]  /*126e0*/  PRMT R69, R13, 0x7604, R10 ;  /* 0x000076040d457816 */ /* 0x000fe4000000000a */
[----:B------:R-:W1:Y:S01]  /*126f0*/  LDS.128 R8, [R0+0x20400] ;  /* 0x0204000000087984 */ /* 0x000e620000000c00 */
[----:B------:R-:W-:Y:S02]  /*12700*/  SHF.R.U32.HI R13, RZ, 0x10, R25 ;  /* 0x00000010ff0d7819 */ /* 0x000fe40000011619 */
[----:B------:R-:W-:Y:S02]  /*12710*/  SHF.R.U32.HI R3, RZ, 0x10, R24 ;  /* 0x00000010ff037819 */ /* 0x000fe40000011618 */
[----:B------:R-:W-:Y:S02]  /*12720*/  LOP3.LUT R13, R13, 0xff, RZ, 0xc0, !PT ;  /* 0x000000ff0d0d7812 */ /* 0x000fe400078ec0ff */
[----:B------:R-:W-:Y:S02]  /*12730*/  LOP3.LUT R3, R3, 0xff, RZ, 0xc0, !PT ;  /* 0x000000ff03037812 */ /* 0x000fe400078ec0ff */
[----:B------:R-:W-:-:S02]  /*12740*/  PRMT R13, R13, 0x7054, R14 ;  /* 0x000070540d0d7816 */ /* 0x000fc4000000000e */
[----:B------:R-:W-:Y:S02]  /*12750*/  SHF.R.U32.HI R14, RZ, 0x10, R29 ;  /* 0x00000010ff0e7819 */ /* 0x000fe4000001161d */
[----:B------:R-:W-:Y:S02]  /*12760*/  PRMT R3, R3, 0x7054, R12 ;  /* 0x0000705403037816 */ /* 0x000fe4000000000c */
[----:B------:R-:W-:Y:S02]  /*12770*/  LOP3.LUT R14, R14, 0xff, RZ, 0xc0, !PT ;  /* 0x000000ff0e0e7812 */ /* 0x000fe400078ec0ff */
[----:B------:R-:W-:Y:S02]  /*12780*/  SHF.R.U32.HI R12, RZ, 0x10, R28 ;  /* 0x00000010ff0c7819 */ /* 0x000fe4000001161c */
[----:B------:R-:W-:Y:S02]  /*12790*/  PRMT R65, R14, 0x7054, R65 ;  /* 0x000070540e417816 */ /* 0x000fe40000000041 */
[----:B------:R-:W-:-:S02]  /*127a0*/  PRMT R69, R58, 0x7054, R69 ;  /* 0x000070543a457816 */ /* 0x000fc40000000045 */
[----:B------:R-:W-:Y:S02]  /*127b0*/  LOP3.LUT R65, R65, 0xff000000, R29, 0xf8, !PT ;  /* 0xff00000041417812 */ /* 0x000fe400078ef81d */
[----:B------:R-:W-:Y:S02]  /*127c0*/  LOP3.LUT R58, R13, 0xff000000, R25, 0xf8, !PT ;  /* 0xff0000000d3a7812 */ /* 0x000fe400078ef819 */
[----:B------:R-:W-:Y:S02]  /*127d0*/  LOP3.LUT R12, R12, 0xff, RZ, 0xc0, !PT ;  /* 0x000000ff0c0c7812 */ /* 0x000fe400078ec0ff */
[----:B------:R-:W-:Y:S02]  /*127e0*/  PRMT R67, R57, 0x7054, R62 ;  /* 0x0000705439437816 */ /* 0x000fe4000000003e */
[----:B------:R-:W-:Y:S02]  /*127f0*/  LOP3.LUT R69, R69, 0xff000000, R31, 0xf8, !PT ;  /* 0xff00000045457812 */ /* 0x000fe400078ef81f */
[----:B------:R-:W-:-:S02]  /*12800*/  F2FP.F16.E4M3.UNPACK_B R62, R65 ;  /* 0x00000041ff3e723e */ /* 0x000fc400020006ff */
[----:B------:R-:W-:Y:S02]  /*12810*/  F2FP.F16.E4M3.UNPACK_B R31, R58 ;  /* 0x0000003aff1f723e */ /* 0x000fe400020006ff */
[----:B------:R-:W-:Y:S01]  /*12820*/  PRMT R63, R12, 0x7054, R61 ;  /* 0x000070540c3f7816 */ /* 0x000fe2000000003d */
[--C-:B------:R-:W-:Y:S01]  /*12830*/  HADD2.F32 R64, -RZ, R62.reuse.H0_H0 ;  /* 0x2000003eff407230 */ /* 0x100fe20000004100 */
[----:B0-----:R-:W-:Y:S01]  /*12840*/  F2FP.F16.E4M3.UNPACK_B R12, R5 ;  /* 0x00000005ff0c723e */ /* 0x001fe200020006ff */
[----:B------:R-:W-:Y:S01]  /*12850*/  HADD2.F32 R62, -RZ, R62.H1_H1 ;  /* 0x3000003eff3e7230 */ /* 0x000fe20000004100 */
[----:B-1----:R-:W-:Y:S02]  /*12860*/  F2FP.F16.E4M3.UNPACK_B R25, R9 ;  /* 0x00000009ff19723e */ /* 0x002fe400020006ff */
[----:B------:R-:W-:Y:S02]  /*12870*/  F2FP.F16.E4M3.UNPACK_B R13, R5.H1 ;  /* 0x00000005ff0d723e */ /* 0x000fe400030006ff */
[----:B------:R-:W-:Y:S01]  /*12880*/  LOP3.LUT R61, R59, 0xff000000, R27, 0xf8, !PT ;  /* 0xff0000003b3d7812 */ /* 0x000fe200078ef81b */
[----:B------:R-:W-:Y:S01]  /*12890*/  HADD2.F32 R5, -RZ, R25.H0_H0 ;  /* 0x20000019ff057230 */ /* 0x000fe20000004100 */
[----:B------:R-:W-:Y:S01]  /*128a0*/  LOP3.LUT R57, R3, 0xff000000, R24, 0xf8, !PT ;  /* 0xff00000003397812 */ /* 0x000fe200078ef818 */
[----:B------:R-:W-:Y:S01]  /*128b0*/  HADD2.F32 R59, -RZ, R31.H0_H0 ;  /* 0x2000001fff3b7230 */ /* 0x000fe20000004100 */
[-C--:B------:R-:W-:Y:S01]  /*128c0*/  F2FP.F16.E4M3.UNPACK_B R15, R7.reuse ;  /* 0x00000007ff0f723e */ /* 0x080fe200020006ff */
[----:B------:R-:W-:Y:S01]  /*128d0*/  HADD2.F32 R25, -RZ, R25.H1_H1 ;  /* 0x30000019ff197230 */ /* 0x000fe20000004100 */
[----:B------:R-:W-:Y:S01]  /*128e0*/  F2FP.F16.E4M3.UNPACK_B R24, R7.H1 ;  /* 0x00000007ff18723e */ /* 0x000fe200030006ff */
[----:B------:R-:W-:Y:S01]  /*128f0*/  HADD2.F32 R31, -RZ, R31.H1_H1 ;  /* 0x3000001fff1f7230 */ /* 0x000fe20000004100 */
[----:B------:R-:W-:-:S02]  /*12900*/  F2FP.F16.E4M3.UNPACK_B R7, R6 ;  /* 0x00000006ff07723e */ /* 0x000fc400020006ff */
[----:B------:R-:W-:Y:S01]  /*12910*/  F2FP.F16.E4M3.UNPACK_B R14, R6.H1 ;  /* 0x00000006ff0e723e */ /* 0x000fe200030006ff */
[--C-:B------:R-:W-:Y:S01]  /*12920*/  HADD2.F32 R6, -RZ, R12.reuse.H0_H0 ;  /* 0x2000000cff067230 */ /* 0x100fe20000004100 */
[----:B------:R-:W-:Y:S01]  /*12930*/  F2FP.F16.E4M3.UNPACK_B R26, R9.H1 ;  /* 0x00000009ff1a723e */ /* 0x000fe200030006ff */
[----:B------:R-:W-:Y:S01]  /*12940*/  FMUL.FTZ R9, R5, R64 ;  /* 0x0000004005097220 */ /* 0x000fe20000410000 */
[----:B------:R-:W-:Y:S01]  /*12950*/  LOP3.LUT R66, R67, 0xff000000, R30, 0xf8, !PT ;  /* 0xff00000043427812 */ /* 0x000fe200078ef81e */
[----:B------:R-:W-:Y:S01]  /*12960*/  FMUL.FTZ R67, R5, R59 ;  /* 0x0000003b05437220 */ /* 0x000fe20000410000 */
[----:B------:R-:W-:Y:S01]  /*12970*/  F2FP.F16.E4M3.UNPACK_B R65, R65.H1 ;  /* 0x00000041ff41723e */ /* 0x000fe200030006ff */
[C---:B------:R-:W-:Y:S01]  /*12980*/  FFMA.FTZ R5, R6.reuse, R59, -R9 ;  /* 0x0000003b06057223 */ /* 0x040fe20000010809 */
[----:B------:R-:W-:Y:S01]  /*12990*/  F2FP.F16.E4M3.UNPACK_B R58, R58.H1 ;  /* 0x0000003aff3a723e */ /* 0x000fe200030006ff */
[----:B------:R-:W-:Y:S01]  /*129a0*/  FFMA.FTZ R9, R6, R64, R67 ;  /* 0x0000004006097223 */ /* 0x000fe20000010043 */
[----:B------:R-:W-:Y:S01]  /*129b0*/  LOP3.LUT R63, R63, 0xff000000, R28, 0xf8, !PT ;  /* 0xff0000003f3f7812 */ /* 0x000fe200078ef81c */
[----:B------:R-:W-:Y:S01]  /*129c0*/  HADD2.F32 R12, -RZ, R12.H1_H1 ;  /* 0x3000000cff0c7230 */ /* 0x000fe20000004100 */
[-C--:B------:R-:W-:Y:S01]  /*129d0*/  F2FP.F16.E4M3.UNPACK_B R27, R10.reuse ;  /* 0x0000000aff1b723e */ /* 0x080fe200020006ff */
[----:B------:R-:W-:Y:S01]  /*129e0*/  HADD2.F32 R67, -RZ, R65.H0_H0 ;  /* 0x20000041ff437230 */ /* 0x000fe20000004100 */
[----:B------:R-:W-:Y:S01]  /*129f0*/  F2FP.F16.E4M3.UNPACK_B R28, R10.H1 ;  /* 0x0000000aff1c723e */ /* 0x000fe200030006ff */
[----:B------:R-:W-:-:S02]  /*12a00*/  HADD2.F32 R10, -RZ, R26.H0_H0 ;  /* 0x2000001aff0a7230 */ /* 0x000fc40000004100 */
[CC--:B------:R-:W-:Y:S01]  /*12a10*/  FMUL.FTZ R71, R25.reuse, R62.reuse ;  /* 0x0000003e19477220 */ /* 0x0c0fe20000410000 */
[----:B------:R-:W-:Y:S02]  /*12a20*/  HADD2.F32 R59, -RZ, R58.H0_H0 ;  /* 0x2000003aff3b7230 */ /* 0x000fe40000004100 */
[----:B------:R-:W-:Y:S01]  /*12a30*/  FMUL.FTZ R25, R25, R31 ;  /* 0x0000001f19197220 */ /* 0x000fe20000410000 */
[----:B------:R-:W-:Y:S02]  /*12a40*/  HADD2.F32 R6, -RZ, R13.H0_H0 ;  /* 0x2000000dff067230 */ /* 0x000fe40000004100 */
[----:B------:R-:W-:Y:S01]  /*12a50*/  FMUL.FTZ R73, R10, R67 ;  /* 0x000000430a497220 */ /* 0x000fe20000410000 */
[----:B------:R-:W-:Y:S01]  /*12a60*/  FFMA.FTZ R64, R12, R31, -R71 ;  /* 0x0000001f0c407223 */ /* 0x000fe20000010847 */
[----:B------:R-:W-:Y:S01]  /*12a70*/  F2FP.F16.E4M3.UNPACK_B R29, R11 ;  /* 0x0000000bff1d723e */ /* 0x000fe200020006ff */
[----:B------:R-:W-:Y:S01]  /*12a80*/  FMUL.FTZ R10, R10, R59 ;  /* 0x0000003b0a0a7220 */ /* 0x000fe20000410000 */
[----:B------:R-:W-:Y:S01]  /*12a90*/  FFMA.FTZ R62, R12, R62, R25 ;  /* 0x0000003e0c3e7223 */ /* 0x000fe20000010019 */
[----:B------:R-:W-:Y:S01]  /*12aa0*/  F2FP.F16.E4M3.UNPACK_B R31, R69 ;  /* 0x00000045ff1f723e */ /* 0x000fe200020006ff */
[----:B------:R-:W-:Y:S01]  /*12ab0*/  HADD2.F32 R65, -RZ, R65.H1_H1 ;  /* 0x30000041ff417230 */ /* 0x000fe20000004100 */
[----:B------:R-:W-:Y:S01]  /*12ac0*/  F2FP.F16.E4M3.UNPACK_B R12, R61 ;  /* 0x0000003dff0c723e */ /* 0x000fe200020006ff */
[----:B------:R-:W-:-:S02]  /*12ad0*/  HADD2.F32 R26, -RZ, R26.H1_H1 ;  /* 0x3000001aff1a7230 */ /* 0x000fc40000004100 */
[C---:B------:R-:W-:Y:S01]  /*12ae0*/  FFMA.FTZ R73, R6.reuse, R59, -R73 ;  /* 0x0000003b06497223 */ /* 0x040fe20000010849 */
[----:B------:R-:W-:Y:S02]  /*12af0*/  HADD2.F32 R58, -RZ, R58.H1_H1 ;  /* 0x3000003aff3a7230 */ /* 0x000fe40000004100 */
[----:B------:R-:W-:Y:S01]  /*12b00*/  FFMA.FTZ R67, R6, R67, R10 ;  /* 0x0000004306437223 */ /* 0x000fe2000001000a */
[----:B------:R-:W-:Y:S02]  /*12b10*/  HADD2.F32 R13, -RZ, R13.H1_H1 ;  /* 0x3000000dff0d7230 */ /* 0x000fe40000004100 */
[C---:B------:R-:W-:Y:S01]  /*12b20*/  FMUL.FTZ R68, R26.reuse, R65 ;  /* 0x000000411a447220 */ /* 0x040fe20000410000 */
        /* <DEDUP_REMOVED lines=8> */
[----:B------:R-:W-:Y:S01]  /*12bb0*/  F2FP.F16.E4M3.UNPACK_B R30, R11.H1 ;  /* 0x0000000bff1e723e */ /* 0x000fe200030006ff */
[----:B------:R-:W-:Y:S01]  /*12bc0*/  FMUL.FTZ R10, R10, R25 ;  /* 0x000000190a0a7220 */ /* 0x000fe20000410000 */
[----:B------:R-:W-:Y:S01]  /*12bd0*/  F2FP.F16.E4M3.UNPACK_B R69, R69.H1 ;  /* 0x00000045ff45723e */ /* 0x000fe200030006ff */
[----:B------:R-:W-:Y:S01]  /*12be0*/  HADD2.F32 R26, -RZ, R31.H1_H1 ;  /* 0x3000001fff1a7230 */ /* 0x000fe20000004100 */
[----:B------:R-:W-:Y:S01]  /*12bf0*/  F2FP.F16.E4M3.UNPACK_B R61, R61.H1 ;  /* 0x0000003dff3d723e */ /* 0x000fe200030006ff */
        /* <DEDUP_REMOVED lines=8> */
[----:B------:R-:W-:Y:S01]  /*12c80*/  HADD2.F32 R10, -RZ, R30.H0_H0 ;  /* 0x2000001eff0a7230 */ /* 0x000fe20000004100 */
[----:B------:R-:W-:Y:S01]  /*12c90*/  F2FP.F16.E4M3.UNPACK_B R11, R8 ;  /* 0x00000008ff0b723e */ /* 0x000fe200020006ff */
[----:B------:R-:W-:-:S02]  /*12ca0*/  HADD2.F32 R13, -RZ, R61.H0_H0 ;  /* 0x2000003dff0d7230 */ /* 0x000fc40000004100 */
        /* <DEDUP_REMOVED lines=9> */
[C---:B------:R-:W-:Y:S01]  /*12d40*/  FFMA.FTZ R76, R6.reuse, R25, R10 ;  /* 0x00000019064c7223 */ /* 0x040fe2000001000a */
[-C--:B------:R-:W-:Y:S01]  /*12d50*/  F2FP.F16.E4M3.UNPACK_B R3, R4.reuse ;  /* 0x00000004ff03723e */ /* 0x080fe200020006ff */
[----:B------:R-:W-:Y:S01]  /*12d60*/  HADD2.F32 R30, -RZ, R30.H1_H1 ;  /* 0x3000001eff1e7230 */ /* 0x000fe20000004100 */
[----:B------:R-:W-:Y:S01]  /*12d70*/  F2FP.F16.E4M3.UNPACK_B R4, R4.H1 ;  /* 0x00000004ff04723e */ /* 0x000fe200030006ff */
[----:B------:R-:W-:Y:S01]  /*12d80*/  FFMA.FTZ R75, R6, R13, -R31 ;  /* 0x0000000d064b7223 */ /* 0x000fe2000001081f */
[----:B------:R-:W-:Y:S01]  /*12d90*/  HADD2.F32 R61, -RZ, R61.H1_H1 ;  /* 0x3000003dff3d7230 */ /* 0x000fe20000004100 */
[----:B------:R-:W-:Y:S01]  /*12da0*/  F2FP.F16.E4M3.UNPACK_B R63, R63 ;  /* 0x0000003fff3f723e */ /* 0x000fe200020006ff */
[----:B------:R-:W-:-:S02]  /*12db0*/  HADD2.F32 R25, -RZ, R15.H0_H0 ;  /* 0x2000000fff197230 */ /* 0x000fc40000004100 */
[C---:B------:R-:W-:Y:S01]  /*12dc0*/  FMUL.FTZ R31, R30.reuse, R69 ;  /* 0x000000451e1f7220 */ /* 0x040fe20000410000 */
[----:B------:R-:W-:Y:S02]  /*12dd0*/  HADD2.F32 R10, -RZ, R8.H0_H0 ;  /* 0x20000008ff0a7230 */ /* 0x000fe40000004100 */
[----:B------:R-:W-:Y:S01]  /*12de0*/  FMUL.FTZ R30, R30, R61 ;  /* 0x0000003d1e1e7220 */ /* 0x000fe20000410000 */
[----:B------:R-:W-:Y:S01]  /*12df0*/  HADD2.F32 R13, -RZ, R12.H0_H0 ;  /* 0x2000000cff0d7230 */ /* 0x000fe20000004100 */
[----:B------:R-:W-:Y:S01]  /*12e00*/  F2FP.F16.E4M3.UNPACK_B R57, R57 ;  /* 0x00000039ff39723e */ /* 0x000fe200020006ff */
[----:B------:R-:W-:Y:S02]  /*12e10*/  HADD2.F32 R24, -RZ, R24.H1_H1 ;  /* 0x30000018ff187230 */ /* 0x000fe40000004100 */
[C---:B------:R-:W-:Y:S01]  /*12e20*/  FMUL.FTZ R29, R10.reuse, R25 ;  /* 0x000000190a1d7220 */ /* 0x040fe20000410000 */
[----:B------:R-:W-:Y:S02]  /*12e30*/  HADD2.F32 R6, -RZ, R4.H0_H0 ;  /* 0x20000004ff067230 */ /* 0x000fe40000004100 */
[----:B------:R-:W-:Y:S01]  /*12e40*/  FMUL.FTZ R10, R10, R13 ;  /* 0x0000000d0a0a7220 */ /* 0x000fe20000410000 */
[----:B------:R-:W-:-:S02]  /*12e50*/  HADD2.F32 R8, -RZ, R8.H1_H1 ;  /* 0x30000008ff087230 */ /* 0x000fc40000004100 */
[----:B------:R-:W-:Y:S01]  /*12e60*/  FFMA.FTZ R69, R24, R69, R30 ;  /* 0x0000004518457223 */ /* 0x000fe2000001001e */
        /* <DEDUP_REMOVED lines=14> */
[C---:B------:R-:W-:Y:S01]  /*12f50*/  FMUL.FTZ R25, R6.reuse, R15 ;  /* 0x0000000f06197220 */ /* 0x040fe20000410000 */
[----:B------:R-:W-:Y:S01]  /*12f60*/  HADD2.F32 R11, -RZ, R11.H1_H1 ;  /* 0x3000000bff0b7230 */ /* 0x000fe20000004100 */
[----:B------:R-:W-:Y:S01]  /*12f70*/  F2FP.F16.E4M3.UNPACK_B R12, R66.H1 ;  /* 0x00000042ff0c723e */ /* 0x000fe200030006ff */
[----:B------:R-:W-:Y:S01]  /*12f80*/  FMUL.FTZ R29, R6, R13 ;  /* 0x0000000d061d7220 */ /* 0x000fe20000410000 */
[----:B------:R-:W-:Y:S01]  /*12f90*/  HADD2.F32 R4, -RZ, R3.H0_H0 ;  /* 0x20000003ff047230 */ /* 0x000fe20000004100 */
[----:B------:R-:W-:Y:S01]  /*12fa0*/  F2FP.F16.E4M3.UNPACK_B R8, R60.H1 ;  /* 0x0000003cff08723e */ /* 0x000fe200030006ff */
[----:B------:R-:W-:-:S02]  /*12fb0*/  HADD2.F32 R6, -RZ, R57.H1_H1 ;  /* 0x30000039ff067230 */ /* 0x000fc40000004100 */
[C---:B------:R-:W-:Y:S01]  /*12fc0*/  FMUL.FTZ R24, R11.reuse, R10 ;  /* 0x0000000a0b187220 */ /* 0x040fe20000410000 */
[----:B------:R-:W-:Y:S02]  /*12fd0*/  HADD2.F32 R3, -RZ, R3.H1_H1 ;  /* 0x30000003ff037230 */ /* 0x000fe40000004100 */
[C---:B------:R-:W-:Y:S01]  /*12fe0*/  FFMA.FTZ R25, R4.reuse, R13, -R25 ;  /* 0x0000000d04197223 */ /* 0x040fe20000010819 */
[----:B------:R-:W-:Y:S01]  /*12ff0*/  FFMA.FTZ R29, R4, R15, R29 ;  /* 0x0000000f041d7223 */ /* 0x000fe2000001001d */
[-C--:B------:R-:W-:Y:S01]  /*13000*/  FMUL.FTZ R11, R11, R6.reuse ;  /* 0x000000060b0b7220 */ /* 0x080fe20000410000 */
[----:B------:R-:W-:Y:S02]  /*13010*/  HADD2.F32 R13, -RZ, R12.H0_H0 ;  /* 0x2000000cff0d7230 */ /* 0x000fe40000004100 */
[C---:B------:R-:W-:Y:S01]  /*13020*/  FFMA.FTZ R24, R3.reuse, R6, -R24 ;  /* 0x0000000603187223 */ /* 0x040fe20000010818 */
[----:B------:R-:W-:Y:S02]  /*13030*/  HADD2.F32 R4, -RZ, R28.H0_H0 ;  /* 0x2000001cff047230 */ /* 0x000fe40000004100 */
[----:B------:R-:W-:Y:S01]  /*13040*/  FFMA.FTZ R10, R3, R10, R11 ;  /* 0x0000000a030a7223 */ /* 0x000fe2000001000b */
[--C-:B------:R-:W-:Y:S01]  /*13050*/  HADD2.F32 R6, -RZ, R8.reuse.H0_H0 ;  /* 0x20000008ff067230 */ /* 0x100fe20000004100 */
[----:B------:R-:W-:Y:S01]  /*13060*/  F2FP.F16.E4M3.UNPACK_B R60, R60 ;  /* 0x0000003cff3c723e */ /* 0x000fe200020006ff */
[----:B------:R-:W-:-:S02]  /*13070*/  HADD2.F32 R11, -RZ, R8.H1_H1 ;  /* 0x30000008ff0b7230 */ /* 0x000fc40000004100 */
[C---:B------:R-:W-:Y:S01]  /*13080*/  FMUL.FTZ R8, R4.reuse, R13 ;  /* 0x0000000d04087220 */ /* 0x040fe20000410000 */
[----:B------:R-:W-:Y:S02]  /*13090*/  HADD2.F32 R3, -RZ, R14.H0_H0 ;  /* 0x2000000eff037230 */ /* 0x000fe40000004100 */
[----:B------:R-:W-:Y:S01]  /*130a0*/  FMUL.FTZ R4, R4, R6 ;  /* 0x0000000604047220 */ /* 0x000fe20000410000 */
[----:B------:R-:W-:Y:S01]  /*130b0*/  HADD2.F32 R28, -RZ, R28.H1_H1 ;  /* 0x3000001cff1c7230 */ /* 0x000fe20000004100 */
[----:B------:R-:W-:Y:S01]  /*130c0*/  F2FP.F16.E4M3.UNPACK_B R66, R66 ;  /* 0x00000042ff42723e */ /* 0x000fe200020006ff */
[----:B------:R-:W-:Y:S02]  /*130d0*/  HADD2.F32 R15, -RZ, R12.H1_H1 ;  /* 0x3000000cff0f7230 */ /* 0x000fe40000004100 */
[----:B------:R-:W-:Y:S01]  /*130e0*/  FFMA.FTZ R57, R3, R6, -R8 ;  /* 0x0000000603397223 */ /* 0x000fe20000010808 */
[----:B------:R-:W-:Y:S02]  /*130f0*/  HADD2.F32 R14, -RZ, R14.H1_H1 ;  /* 0x3000000eff0e7230 */ /* 0x000fe40000004100 */
[----:B------:R-:W-:Y:S01]  /*13100*/  FMUL.FTZ R6, R28, R11 ;  /* 0x0000000b1c067220 */ /* 0x000fe20000410000 */
[----:B------:R-:W-:-:S02]  /*13110*/  HADD2.F32 R8, -RZ, R66.H0_H0 ;  /* 0x20000042ff087230 */ /* 0x000fc40000004100 */
[----:B------:R-:W-:Y:S01]  /*13120*/  FMUL.FTZ R61, R28, R15 ;  /* 0x0000000f1c3d7220 */ /* 0x000fe20000410000 */
[----:B------:R-:W-:Y:S01]  /*13130*/  FFMA.FTZ R28, R3, R13, R4 ;  /* 0x0000000d031c7223 */ /* 0x000fe20000010004 */
[C---:B------:R-:W-:Y:S01]  /*13140*/  FFMA.FTZ R15, R14.reuse, R15, R6 ;  /* 0x0000000f0e0f7223 */ /* 0x040fe20000010006 */
[----:B------:R-:W-:Y:S02]  /*13150*/  HADD2.F32 R6, -RZ, R60.H0_H0 ;  /* 0x2000003cff067230 */ /* 0x000fe40000004100 */
[----:B------:R-:W-:Y:S01]  /*13160*/  FFMA.FTZ R70, R14, R11, -R61 ;  /* 0x0000000b0e467223 */ /* 0x000fe2000001083d */
[--C-:B------:R-:W-:Y:S01]  /*13170*/  HADD2.F32 R4, -RZ, R27.reuse.H0_H0 ;  /* 0x2000001bff047230 */ /* 0x100fe20000004100 */
[----:B------:R-:W-:Y:S01]  /*13180*/  F2FP.SATFINITE.E4M3.F32.PACK_AB_MERGE_C R68, R68, R73, RZ ;  /* 0x000000494444723e */ /* 0x000fe200048070ff */
[----:B------:R-:W-:Y:S01]  /*13190*/  HADD2.F32 R66, -RZ, R66.H1_H1 ;  /* 0x30000042ff427230 */ /* 0x000fe20000004100 */
        /* <DEDUP_REMOVED lines=8> */
[----:B------:R-:W-:Y:S01]  /*13220*/  FMUL.FTZ R27, R27, R60 ;  /* 0x0000003c1b1b7220 */ /* 0x000fe20000410000 */
        /* <DEDUP_REMOVED lines=10> */
[----:B------:R-:W-:Y:S02]  /*132d0*/  F2FP.SATFINITE.E4M3.F32.PACK_AB_MERGE_C R5, R64, R5, R68 ;  /* 0x000000054005723e */ /* 0x000fe40004807044 */
[----:B------:R-:W-:-:S02]  /*132e0*/  F2FP.SATFINITE.E4M3.F32.PACK_AB_MERGE_C R7, R72, R71, R7 ;  /* 0x000000474807723e */ /* 0x000fc40004807007 */
[----:B------:R-:W-:Y:S02]  /*132f0*/  F2FP.SATFINITE.E4M3.F32.PACK_AB_MERGE_C R4, R24, R25, R4 ;  /* 0x000000191804723e */ /* 0x000fe40004807004 */
[----:B------:R-:W-:Y:S02]  /*13300*/  F2FP.SATFINITE.E4M3.F32.PACK_AB_MERGE_C R8, R10, R29, R8 ;  /* 0x0000001d0a08723e */ /* 0x000fe40004807008 */
[----:B------:R-:W-:Y:S02]  /*13310*/  F2FP.SATFINITE.E4M3.F32.PACK_AB_MERGE_C R6, R13, R6, R57 ;  /* 0x000000060d06723e */ /* 0x000fe40004807039 */
[----:B------:R-:W-:Y:S02]  /*13320*/  F2FP.SATFINITE.E4M3.F32.PACK_AB_MERGE_C R9, R62, R9, R58 ;  /* 0x000000093e09723e */ /* 0x000fe4000480703a */
[----:B------:R-:W-:Y:S01]  /*13330*/  F2FP.SATFINITE.E4M3.F32.PACK_AB_MERGE_C R11, R74, R65, R11 ;  /* 0x000000414a0b723e */ /* 0x000fe2000480700b */
[----:B------:R1:W-:Y:S01]  /*13340*/  STS.128 [R77+0x20400], R4 ;  /* 0x020400044d007388 */ /* 0x0003e20000000c00 */
[----:B------:R-:W-:-:S05]  /*13350*/  F2FP.SATFINITE.E4M3.F32.PACK_AB_MERGE_C R10, R66, R3, R15 ;  /* 0x00000003420a723e */ /* 0x000fca000480700f */
[----:B------:R1:W-:Y:S02]  /*13360*/  STS.128 [R0+0x20400], R8 ;  /* 0x0204000800007388 */ /* 0x0003e40000000c00 */
.L_x_2346:
[----:B------:R-:W-:Y:S05]  /*13370*/  BSYNC B1 ;  /* 0x0000000000017941 */ /* 0x000fea0003800000 */
.L_x_2345:
[----:B------:R-:W-:Y:S04]  /*13380*/  BSSY B1, `(.L_x_2347) ;  /* 0x00000fd000017945 */ /* 0x000fe80003800000 */
[----:B------:R-:W-:Y:S05]  /*13390*/  @P2 BRA `(.L_x_2348) ;  /* 0x0000000c00ec2947 */ /* 0x000fea0003800000 */
[----:B-1----:R-:W2:Y:S04]  /*133a0*/  LDL R8, [R1+0x30] ;  /* 0x0000300001087983 */ /* 0x002ea80000100800 */
[----:B------:R-:W3:Y:S01]  /*133b0*/  LDL R69, [R1+0x58] ;  /* 0x0000580001457983 */ /* 0x000ee20000100800 */
[----:B-----5:R-:W-:Y:S02]  /*133c0*/  SHF.R.U32.HI R0, RZ, 0x8, R48 ;  /* 0x00000008ff007819 */ /* 0x020fe40000011630 */
[----:B0-----:R-:W-:Y:S02]  /*133d0*/  LOP3.LUT R3, R48, 0xff, RZ, 0xc0, !PT ;  /* 0x000000ff30037812 */ /* 0x001fe400078ec0ff */
[----:B------:R-:W-:Y:S02]  /*133e0*/  LOP3.LUT R0, R0, 0xff, RZ, 0xc0, !PT ;  /* 0x000000ff00007812 */ /* 0x000fe400078ec0ff */
[----:B------:R-:W-:-:S02]  /*133f0*/  SHF.R.U32.HI R4, RZ, 0x8, R49 ;  /* 0x00000008ff047819 */ /* 0x000fc40000011631 */
[----:B------:R-:W-:Y:S02]  /*13400*/  PRMT R13, R0, 0x7604, R3 ;  /* 0x00007604000d7816 */ /* 0x000fe40000000003 */
[----:B------:R-:W-:Y:S02]  /*13410*/  LOP3.LUT R5, R49, 0xff, RZ, 0xc0, !PT ;  /* 0x000000ff31057812 */ /* 0x000fe400078ec0ff */
[----:B------:R-:W-:Y:S02]  /*13420*/  LOP3.LUT R0, R4, 0xff, RZ, 0xc0, !PT ;  /* 0x000000ff04007812 */ /* 0x000fe400078ec0ff */
[----:B------:R-:W-:Y:S02]  /*13430*/  LEA.HI R6, R21, R20, RZ, 0x1c ;  /* 0x0000001415067211 */ /* 0x000fe400078fe0ff */
[----:B------:R-:W-:Y:S01]  /*13440*/  PRMT R12, R0, 0x7604, R5 ;  /* 0x00007604000c7816 */ /* 0x000fe20000000005 */
[----:B------:R-:W-:Y:S01]  /*13450*/  IMAD.SHL.U32 R0, R234, 0x80, RZ ;  /* 0x00000080ea007824 */ /* 0x000fe200078e00ff */
[----:B------:R-:W-:-:S02]  /*13460*/  SHF.R.U32.HI R3, RZ, 0x8, R50 ;  /* 0x00000008ff037819 */ /* 0x000fc40000011632 */
[----:B------:R-:W-:Y:S02]  /*13470*/  SHF.R.S32.HI R5, RZ, 0x1f, R6 ;  /* 0x0000001fff057819 */ /* 0x000fe40000011406 */
[----:B------:R-:W-:Y:S01]  /*13480*/  LOP3.LUT R9, R0, 0x380, RZ, 0xc0, !PT ;  /* 0x0000038000097812 */ /* 0x000fe200078ec0ff */
[----:B------:R-:W-:Y:S01]  /*13490*/  IMAD.SHL.U32 R0, R6, 0x10, RZ ;  /* 0x0000001006007824 */ /* 0x000fe200078e00ff */
[----:B------:R-:W-:Y:S02]  /*134a0*/  LOP3.LUT R4, R50, 0xff, RZ, 0xc0, !PT ;  /* 0x000000ff32047812 */ /* 0x000fe400078ec0ff */
[----:B------:R-:W-:Y:S02]  /*134b0*/  LOP3.LUT R3, R3, 0xff, RZ, 0xc0, !PT ;  /* 0x000000ff03037812 */ /* 0x000fe400078ec0ff */
[----:B------:R-:W-:Y:S02]  /*134c0*/  LEA.HI R7, R5, R6, RZ, 0x3 ;  /* 0x0000000605077211 */ /* 0x000fe400078f18ff */
[----:B------:R-:W-:-:S02]  /*134d0*/  PRMT R15, R3, 0x7604, R4 ;  /* 0x00007604030f7816 */ /* 0x000fc40000000004 */
[----:B------:R-:W-:Y:S01]  /*134e0*/  LOP3.LUT R0, R9, 0x70, R0, 0xf8, !PT ;  /* 0x0000007009007812 */ /* 0x000fe200078ef800 */
[----:B------:R-:W-:Y:S01]  /*134f0*/  IMAD.SHL.U32 R7, R7, 0x800, RZ ;  /* 0x0000080007077824 */ /* 0x000fe200078e00ff */
[----:B------:R-:W-:Y:S02]  /*13500*/  SHF.R.U32.HI R3, RZ, 0x8, R51 ;  /* 0x00000008ff037819 */ /* 0x000fe40000011633 */
[----:B------:R-:W-:Y:S02]  /*13510*/  SHF.R.U32.HI R9, RZ, 0x3, R9 ;  /* 0x00000003ff097819 */ /* 0x000fe40000011609 */
[----:B------:R-:W-:Y:S02]  /*13520*/  LOP3.LUT R4, R51, 0xff, RZ, 0xc0, !PT ;  /* 0x000000ff33047812 */ /* 0x000fe400078ec0ff */
[----:B------:R-:W-:Y:S02]  /*13530*/  LOP3.LUT R3, R3, 0xff, RZ, 0xc0, !PT ;  /* 0x000000ff03037812 */ /* 0x000fe400078ec0ff */
[----:B------:R-:W-:-:S02]  /*13540*/  LOP3.LUT R0, R0, R9, RZ, 0x3c, !PT ;  /* 0x0000000900007212 */ /* 0x000fc400078e3cff */
[----:B------:R-:W-:Y:S02]  /*13550*/  LOP3.LUT R9, R7, 0xffffc000, RZ, 0xc0, !PT ;  /* 0xffffc00007097812 */ /* 0x000fe400078ec0ff */
[----:B------:R-:W-:Y:S02]  /*13560*/  PRMT R14, R3, 0x7604, R4 ;  /* 0x00007604030e7816 */ /* 0x000fe40000000004 */
[----:B------:R-:W-:Y:S02]  /*13570*/  SHF.R.U32.HI R5, RZ, 0x8, R52 ;  /* 0x00000008ff057819 */ /* 0x000fe40000011634 */
[----:B------:R-:W-:Y:S02]  /*13580*/  LOP3.LUT R6, R52, 0xff, RZ, 0xc0, !PT ;  /* 0x000000ff34067812 */ /* 0x000fe400078ec0ff */
[----:B------:R-:W-:Y:S02]  /*13590*/  LOP3.LUT R5, R5, 0xff, RZ, 0xc0, !PT ;  /* 0x000000ff05057812 */ /* 0x000fe400078ec0ff */
[----:B------:R-:W-:-:S02]  /*135a0*/  SHF.R.U32.HI R28, RZ, 0x8, R55 ;  /* 0x00000008ff1c7819 */ /* 0x000fc40000011637 */
[----:B------:R-:W-:Y:S02]  /*135b0*/  PRMT R27, R5, 0x7604, R6 ;  /* 0x00007604051b7816 */ /* 0x000fe40000000006 */
[----:B------:R-:W-:Y:S02]  /*135c0*/  LOP3.LUT R29, R55, 0xff, RZ, 0xc0, !PT ;  /* 0x000000ff371d7812 */ /* 0x000fe400078ec0ff */
[----:B------:R-:W-:Y:S02]  /*135d0*/  LOP3.LUT R28, R28, 0xff, RZ, 0xc0, !PT ;  /* 0x000000ff1c1c7812 */ /* 0x000fe400078ec0ff */
[----:B------:R-:W-:Y:S02]  /*135e0*/  LOP3.LUT R24, R53, 0xff, RZ, 0xc0, !PT ;  /* 0x000000ff35187812 */ /* 0x000fe400078ec0ff */
[----:B------:R-:W-:Y:S02]  /*135f0*/  PRMT R28, R28, 0x7604, R29 ;  /* 0x000076041c1c7816 */ /* 0x000fe4000000001d */
[----:B------:R-:W-:-:S02]  /*13600*/  SHF.R.U32.HI R29, RZ, 0x10, R53 ;  /* 0x00000010ff1d7819 */ /* 0x000fc40000011635 */
[----:B------:R-:W-:Y:S02]  /*13610*/  SHF.R.U32.HI R25, RZ, 0x8, R54 ;  /* 0x00000008ff197819 */ /* 0x000fe40000011636 */
[----:B------:R-:W-:Y:S01]  /*13620*/  LOP3.LUT R26, R54, 0xff, RZ, 0xc0, !PT ;  /* 0x000000ff361a7812 */ /* 0x000fe200078ec0ff */
[----:B------:R-:W-:Y:S01]  /*13630*/  IMAD.U32 R29, R29, 0x10000, RZ ;  /* 0x000100001d1d7824 */ /* 0x000fe200078e00ff */
[----:B------:R-:W-:Y:S02]  /*13640*/  LOP3.LUT R25, R25, 0xff, RZ, 0xc0, !PT ;  /* 0x000000ff19197812 */ /* 0x000fe400078ec0ff */
[----:B------:R-:W-:Y:S02]  /*13650*/  SHF.R.U32.HI R59, RZ, 0x10, R55 ;  /* 0x00000010ff3b7819 */ /* 0x000fe40000011637 */
[----:B------:R-:W-:Y:S02]  /*13660*/  LOP3.LUT R13, R13, 0xff0000, R48, 0xf8, !PT ;  /* 0x00ff00000d0d7812 */ /* 0x000fe400078ef830 */
[----:B------:R-:W-:Y:S01]  /*13670*/  PRMT R57, R25, 0x7604, R26 ;  /* 0x0000760419397816 */ /* 0x000fe2000000001a */
[----:B------:R-:W-:Y:S01]  /*13680*/  IMAD.U32 R59, R59, 0x10000, RZ ;  /* 0x000100003b3b7824 */ /* 0x000fe200078e00ff */
[----:B------:R-:W-:-:S02]  /*13690*/  SHF.R.U32.HI R25, RZ, 0x10, R51 ;  /* 0x00000010ff197819 */ /* 0x000fc40000011633 */
[----:B------:R-:W-:Y:S02]  /*136a0*/  LOP3.LUT R15, R15, 0xff0000, R50, 0xf8, !PT ;  /* 0x00ff00000f0f7812 */ /* 0x000fe400078ef832 */
[----:B------:R-:W-:Y:S01]  /*136b0*/  LOP3.LUT R59, R28, 0xff0000, R59, 0xf8, !PT ;  /* 0x00ff00001c3b7812 */ /* 0x000fe200078ef83b */
[----:B------:R-:W-:Y:S01]  /*136c0*/  IMAD.U32 R25, R25, 0x10000, RZ ;  /* 0x0001000019197824 */ /* 0x000fe200078e00ff */
[----:B------:R-:W-:Y:S02]  /*136d0*/  LOP3.LUT R57, R57, 0xff0000, R54, 0xf8, !PT ;  /* 0x00ff000039397812 */ /* 0x000fe400078ef836 */
[----:B------:R-:W-:Y:S02]  /*136e0*/  LOP3.LUT R59, R59, 0xff000000, R55, 0xf8, !PT ;  /* 0xff0000003b3b7812 */ /* 0x000fe400078ef837 */
[----:B------:R-:W-:Y:S02]  /*136f0*/  LOP3.LUT R25, R14, 0xff0000, R25, 0xf8, !PT ;  /* 0x00ff00000e197812 */ /* 0x000fe400078ef819 */
[----:B------:R-:W-:-:S02]  /*13700*/  LOP3.LUT R50, R15, 0xff000000, R50, 0xf8, !PT ;  /* 0xff0000000f327812 */ /* 0x000fc400078ef832 */
[----:B------:R-:W-:Y:S02]  /*13710*/  LOP3.LUT R54, R57, 0xff000000, R54, 0xf8, !PT ;  /* 0xff00000039367812 */ /* 0x000fe400078ef836 */
[--C-:B------:R-:W-:Y:S02]  /*13720*/  LOP3.LUT R27, R27, 0xff0000, R52.reuse, 0xf8, !PT ;  /* 0x00ff00001b1b7812 */ /* 0x100fe400078ef834 */
[----:B------:R-:W-:Y:S02]  /*13730*/  LOP3.LUT R51, R25, 0xff000000, R51, 0xf8, !PT ;  /* 0xff00000019337812 */ /* 0x000fe400078ef833 */
[----:B------:R-:W-:Y:S02]  /*13740*/  LOP3.LUT R52, R27, 0xff000000, R52, 0xf8, !PT ;  /* 0xff0000001b347812 */ /* 0x000fe400078ef834 */
[----:B--2---:R-:W-:Y:S02]  /*13750*/  IADD3 R3, R0, R9, R8 ;  /* 0x0000000900037210 */ /* 0x004fe40007ffe008 */
[----:B------:R-:W-:Y:S01]  /*13760*/  SHF.R.U32.HI R8, RZ, 0x8, R53 ;  /* 0x00000008ff087819 */ /* 0x000fe20000011635 */
[----:B---3--:R-:W0:Y:S02]  /*13770*/  LDS.128 R4, [R69+0x20400] ;  /* 0x0204000045047984 */ /* 0x008e240000000c00 */
[----:B------:R-:W-:Y:S01]  /*13780*/  IMAD.IADD R0, R18, 0x1, R3 ;  /* 0x0000000112007824 */ /* 0x000fe200078e0203 */
[----:B------:R-:W-:-:S04]  /*13790*/  LOP3.LUT R3, R8, 0xff, RZ, 0xc0, !PT ;  /* 0x000000ff08037812 */ /* 0x000fc800078ec0ff */
[----:B------:R-:W1:Y:S01]  /*137a0*/  LDS.128 R8, [R0+0x20400] ;  /* 0x0204000000087984 */ /* 0x000e620000000c00 */
[----:B------:R-:W-:Y:S02]  /*137b0*/  PRMT R24, R3, 0x7604, R24 ;  /* 0x0000760403187816 */ /* 0x000fe40000000018 */
[----:B------:R-:W-:Y:S02]  /*137c0*/  SHF.R.U32.HI R3, RZ, 0x10, R49 ;  /* 0x00000010ff037819 */ /* 0x000fe40000011631 */
[----:B------:R-:W-:Y:S02]  /*137d0*/  LOP3.LUT R31, R24, 0xff0000, R29, 0xf8, !PT ;  /* 0x00ff0000181f7812 */ /* 0x000fe400078ef81d */
[----:B------:R-:W-:Y:S02]  /*137e0*/  SHF.L.U32 R3, R3, 0x10, RZ ;  /* 0x0000001003037819 */ /* 0x000fe400000006ff */
[----:B------:R-:W-:Y:S02]  /*137f0*/  LOP3.LUT R29, R13, 0xff000000, R48, 0xf8, !PT ;  /* 0xff0000000d1d7812 */ /* 0x000fe400078ef830 */
[----:B------:R-:W-:-:S02]  /*13800*/  LOP3.LUT R3, R12, 0xff0000, R3, 0xf8, !PT ;  /* 0x00ff00000c037812 */ /* 0x000fc400078ef803 */
[----:B------:R-:W-:Y:S02]  /*13810*/  LOP3.LUT R53, R31, 0xff000000, R53, 0xf8, !PT ;  /* 0xff0000001f357812 */ /* 0x000fe400078ef835 */
[----:B------:R-:W-:Y:S02]  /*13820*/  LOP3.LUT R48, R3, 0xff000000, R49, 0xf8, !PT ;  /* 0xff00000003307812 */ /* 0x000fe400078ef831 */
[-C--:B------:R-:W-:Y:S02]  /*13830*/  F2FP.F16.E4M3.UNPACK_B R49, R53.reuse ;  /* 0x00000035ff31723e */ /* 0x080fe400020006ff */
[-C--:B------:R-:W-:Y:S02]  /*13840*/  F2FP.F16.E4M3.UNPACK_B R30, R48.reuse ;  /* 0x00000030ff1e723e */ /* 0x080fe400020006ff */
[----:B------:R-:W-:Y:S01]  /*13850*/  F2FP.F16.E4M3.UNPACK_B R53, R53.H1 ;  /* 0x00000035ff35723e */ /* 0x000fe200030006ff */
[----:B------:R-:W-:Y:S01]  /*13860*/  HADD2.F32 R55, -RZ, R49.H0_H0 ;  /* 0x20000031ff377230 */ /* 0x000fe20000004100 */
[----:B------:R-:W-:Y:S01]  /*13870*/  F2FP.F16.E4M3.UNPACK_B R48, R48.H1 ;  /* 0x00000030ff30723e */ /* 0x000fe200030006ff */
[----:B------:R-:W-:Y:S01]  /*13880*/  HADD2.F32 R31, -RZ, R30.H0_H0 ;  /* 0x2000001eff1f7230 */ /* 0x000fe20000004100 */
[----:B0-----:R-:W-:-:S02]  /*13890*/  F2FP.F16.E4M3.UNPACK_B R12, R5 ;  /* 0x00000005ff0c723e */ /* 0x001fc400020006ff */
[-C--:B------:R-:W-:Y:S02]  /*138a0*/  F2FP.F16.E4M3.UNPACK_B R14, R7.reuse ;  /* 0x00000007ff0e723e */ /* 0x080fe400020006ff */
[----:B------:R-:W-:Y:S02]  /*138b0*/  F2FP.F16.E4M3.UNPACK_B R15, R7.H1 ;  /* 0x00000007ff0f723e */ /* 0x000fe400030006ff */
[-C--:B-1----:R-:W-:Y:S02]  /*138c0*/  F2FP.F16.E4M3.UNPACK_B R24, R9.reuse ;  /* 0x00000009ff18723e */ /* 0x082fe400020006ff */
[-C--:B------:R-:W-:Y:S02]  /*138d0*/  F2FP.F16.E4M3.UNPACK_B R7, R6.reuse ;  /* 0x00000006ff07723e */ /* 0x080fe400020006ff */
[----:B------:R-:W-:Y:S01]  /*138e0*/  F2FP.F16.E4M3.UNPACK_B R13, R6.H1 ;  /* 0x00000006ff0d723e */ /* 0x000fe200030006ff */
[----:B------:R-:W-:Y:S01]  /*138f0*/  HADD2.F32 R26, -RZ, R24.H0_H0 ;  /* 0x20000018ff1a7230 */ /* 0x000fe20000004100 */
[----:B------:R-:W-:Y:S01]  /*13900*/  F2FP.F16.E4M3.UNPACK_B R25, R9.H1 ;  /* 0x00000009ff19723e */ /* 0x000fe200030006ff */
[----:B------:R-:W-:Y:S01]  /*13910*/  HADD2.F32 R6, -RZ, R12.H0_H0 ;  /* 0x2000000cff067230 */ /* 0x000fe20000004100 */
[----:B------:R-:W-:Y:S01]  /*13920*/  F2FP.F16.E4M3.UNPACK_B R27, R11 ;  /* 0x0000000bff1b723e */ /* 0x000fe200020006ff */
[----:B------:R-:W-:-:S02]  /*13930*/  HADD2.F32 R24, -RZ, R24.H1_H1 ;  /* 0x30000018ff187230 */ /* 0x000fc40000004100 */
[C---:B------:R-:W-:Y:S01]  /*13940*/  FMUL.FTZ R60, R26.reuse, R31 ;  /* 0x0000001f1a3c7220 */ /* 0x040fe20000410000 */
[----:B------:R-:W-:Y:S01]  /*13950*/  FMUL.FTZ R57, R26, R55 ;  /* 0x000000371a397220 */ /* 0x000fe20000410000 */
[----:B------:R-:W-:Y:S01]  /*13960*/  F2FP.F16.E4M3.UNPACK_B R28, R11.H1 ;  /* 0x0000000bff1c723e */ /* 0x000fe200030006ff */
[----:B------:R-:W-:Y:S02]  /*13970*/  HADD2.F32 R12, -RZ, R12.H1_H1 ;  /* 0x3000000cff0c7230 */ /* 0x000fe40000004100 */
[C---:B------:R-:W-:Y:S01]  /*13980*/  FFMA.FTZ R60, R6.reuse, R55, R60 ;  /* 0x00000037063c7223 */ /* 0x040fe2000001003c */
[----:B------:R-:W-:Y:S01]  /*13990*/  FFMA.FTZ R58, R6, R31, -R57 ;  /* 0x0000001f063a7223 */ /* 0x000fe20000010839 */
[----:B------:R-:W-:Y:S01]  /*139a0*/  HADD2.F32 R55, -RZ, R49.H1_H1 ;  /* 0x30000031ff377230 */ /* 0x000fe20000004100 */
[-C--:B------:R-:W-:Y:S01]  /*139b0*/  F2FP.F16.E4M3.UNPACK_B R11, R10.reuse ;  /* 0x0000000aff0b723e */ /* 0x080fe200020006ff */
[----:B------:R-:W-:Y:S01]  /*139c0*/  HADD2.F32 R31, -RZ, R30.H1_H1 ;  /* 0x3000001eff1f7230 */ /* 0x000fe20000004100 */
[----:B------:R-:W-:Y:S01]  /*139d0*/  F2FP.F16.E4M3.UNPACK_B R26, R10.H1 ;  /* 0x0000000aff1a723e */ /* 0x000fe200030006ff */
[----:B------:R-:W-:Y:S01]  /*139e0*/  HADD2.F32 R57, -RZ, R53.H0_H0 ;  /* 0x20000035ff397230 */ /* 0x000fe20000004100 */
[----:B------:R-:W-:Y:S01]  /*139f0*/  F2FP.F16.E4M3.UNPACK_B R5, R5.H1 ;  /* 0x00000005ff05723e */ /* 0x000fe200030006ff */
[----:B------:R-:W-:-:S02]  /*13a00*/  HADD2.F32 R10, -RZ, R25.H0_H0 ;  /* 0x20000019ff0a7230 */ /* 0x000fc40000004100 */
[C---:B------:R-:W-:Y:S01]  /*13a10*/  FMUL.FTZ R61, R24.reuse, R55 ;  /* 0x00000037183d7220 */ /* 0x040fe20000410000 */
[----:B------:R-:W-:Y:S02]  /*13a20*/  HADD2.F32 R49, -RZ, R48.H0_H0 ;  /* 0x20000030ff317230 */ /* 0x000fe40000004100 */
[----:B------:R-:W-:Y:S01]  /*13a30*/  FMUL.FTZ R24, R24, R31 ;  /* 0x0000001f18187220 */ /* 0x000fe20000410000 */
[----:B------:R-:W-:Y:S02]  /*13a40*/  HADD2.F32 R6, -RZ, R5.H0_H0 ;  /* 0x20000005ff067230 */ /* 0x000fe40000004100 */
[----:B------:R-:W-:Y:S01]  /*13a50*/  FMUL.FTZ R63, R10, R57 ;  /* 0x000000390a3f7220 */ /* 0x000fe20000410000 */
[----:B------:R-:W-:Y:S01]  /*13a60*/  FFMA.FTZ R61, R12, R31, -R61 ;  /* 0x0000001f0c3d7223 */ /* 0x000fe2000001083d */
[----:B------:R-:W-:Y:S01]  /*13a70*/  FMUL.FTZ R10, R10, R49 ;  /* 0x000000310a0a7220 */ /* 0x000fe20000410000 */
[----:B------:R-:W-:Y:S01]  /*13a80*/  FFMA.FTZ R55, R12, R55, R24 ;  /* 0x000000370c377223 */ /* 0x000fe20000010018 */
[----:B------:R-:W-:Y:S01]  /*13a90*/  F2FP.F16.E4M3.UNPACK_B R30, R59 ;  /* 0x0000003bff1e723e */ /* 0x000fe200020006ff */
[C---:B------:R-:W-:Y:S01]  /*13aa0*/  FFMA.FTZ R63, R6.reuse, R49, -R63 ;  /* 0x00000031063f7223 */ /* 0x040fe2000001083f */
[----:B------:R-:W-:Y:S01]  /*13ab0*/  F2FP.F16.E4M3.UNPACK_B R12, R51 ;  /* 0x00000033ff0c723e */ /* 0x000fe200020006ff */
[----:B------:R-:W-:Y:S01]  /*13ac0*/  FFMA.FTZ R57, R6, R57, R10 ;  /* 0x0000003906397223 */ /* 0x000fe2000001000a */
[----:B------:R-:W-:Y:S01]  /*13ad0*/  HADD2.F32 R24, -RZ, R53.H1_H1 ;  /* 0x30000035ff187230 */ /* 0x000fe20000004100 */
[----:B------:R-:W-:Y:S01]  /*13ae0*/  F2FP.F16.E4M3.UNPACK_B R59, R59.H1 ;  /* 0x0000003bff3b723e */ /* 0x000fe200030006ff */
[----:B------:R-:W-:Y:S01]  /*13af0*/  HADD2.F32 R25, -RZ, R25.H1_H1 ;  /* 0x30000019ff197230 */ /* 0x000fe20000004100 */
[----:B------:R-:W-:Y:S01]  /*13b00*/  F2FP.F16.E4M3.UNPACK_B R51, R51.H1 ;  /* 0x00000033ff33723e */ /* 0x000fe200030006ff */
[----:B------:R-:W-:Y:S01]  /*13b10*/  HADD2.F32 R49, -RZ, R30.H0_H0 ;  /* 0x2000001eff317230 */ /* 0x000fe20000004100 */
[----:B------:R-:W-:Y:S01]  /*13b20*/  F2FP.F16.E4M3.UNPACK_B R9, R8 ;  /* 0x00000008ff09723e */ /* 0x000fe200020006ff */
[----:B------:R-:W-:-:S02]  /*13b30*/  HADD2.F32 R10, -RZ, R27.H0_H0 ;  /* 0x2000001bff0a7230 */ /* 0x000fc40000004100 */
[C---:B------:R-:W-:Y:S01]  /*13b40*/  FMUL.FTZ R62, R25.reuse, R24 ;  /* 0x00000018193e7220 */ /* 0x040fe20000410000 */
[----:B------:R-:W-:Y:S01]  /*13b50*/  HADD2.F32 R48, -RZ, R48.H1_H1 ;  /* 0x30000030ff307230 */ /* 0x000fe20000004100 */
[----:B------:R-:W-:Y:S01]  /*13b60*/  F2FP.F16.E4M3.UNPACK_B R8, R8.H1 ;  /* 0x00000008ff08723e */ /* 0x000fe200030006ff */
[----:B------:R-:W-:Y:S02]  /*13b70*/  HADD2.F32 R31, -RZ, R12.H0_H0 ;  /* 0x2000000cff1f7230 */ /* 0x000fe40000004100 */
[C---:B------:R-:W-:Y:S01]  /*13b80*/  FMUL.FTZ R53, R10.reuse, R49 ;  /* 0x000000310a357220 */ /* 0x040fe20000410000 */
[----:B------:R-:W-:Y:S02]  /*13b90*/  HADD2.F32 R5, -RZ, R5.H1_H1 ;  /* 0x30000005ff057230 */ /* 0x000fe40000004100 */
[----:B------:R-:W-:Y:S01]  /*13ba0*/  FMUL.FTZ R25, R25, R48 ;  /* 0x0000003019197220 */ /* 0x000fe20000410000 */
[----:B------:R-:W-:Y:S02]  /*13bb0*/  HADD2.F32 R6, -RZ, R14.H0_H0 ;  /* 0x2000000eff067230 */ /* 0x000fe40000004100 */
[----:B------:R-:W-:Y:S01]  /*13bc0*/  FMUL.FTZ R10, R10, R31 ;  /* 0x0000001f0a0a7220 */ /* 0x000fe20000410000 */
[----:B------:R-:W-:-:S02]  /*13bd0*/  HADD2.F32 R30, -RZ, R30.H1_H1 ;  /* 0x3000001eff1e7230 */ /* 0x000fc40000004100 */
[C---:B------:R-:W-:Y:S01]  /*13be0*/  FFMA.FTZ R62, R5.reuse, R48, -R62 ;  /* 0x00000030053e7223 */ /* 0x040fe2000001083e */
[----:B------:R-:W-:Y:S01]  /*13bf0*/  FFMA.FTZ R48, R5, R24, R25 ;  /* 0x0000001805307223 */ /* 0x000fe20000010019 */
[C---:B------:R-:W-:Y:S01]  /*13c00*/  FFMA.FTZ R53, R6.reuse, R31, -R53 ;  /* 0x0000001f06357223 */ /* 0x040fe20000010835 */
[----:B------:R-:W-:Y:S01]  /*13c10*/  FFMA.FTZ R64, R6, R49, R10 ;  /* 0x0000003106407223 */ /* 0x000fe2000001000a */
[----:B------:R-:W-:Y:S01]  /*13c20*/  HADD2.F32 R24, -RZ, R59.H0_H0 ;  /* 0x2000003bff187230 */ /* 0x000fe20000004100 */
[-C--:B------:R-:W-:Y:S01]  /*13c30*/  F2FP.F16.E4M3.UNPACK_B R3, R4.reuse ;  /* 0x00000004ff03723e */ /* 0x080fe200020006ff */
[----:B------:R-:W-:Y:S01]  /*13c40*/  HADD2.F32 R6, -RZ, R28.H0_H0 ;  /* 0x2000001cff067230 */ /* 0x000fe20000004100 */
[----:B------:R-:W-:Y:S01]  /*13c50*/  F2FP.F16.E4M3.UNPACK_B R4, R4.H1 ;  /* 0x00000004ff04723e */ /* 0x000fe200030006ff */
[----:B------:R-:W-:Y:S02]  /*13c60*/  HADD2.F32 R27, -RZ, R27.H1_H1 ;  /* 0x3000001bff1b7230 */ /* 0x000fe40000004100 */
        /* <DEDUP_REMOVED lines=8> */
[----:B------:R-:W-:-:S02]  /*13cf0*/  HADD2.F32 R51, -RZ, R51.H1_H1 ;  /* 0x30000033ff337230 */ /* 0x000fc40000004100 */
[C---:B------:R-:W-:Y:S01]  /*13d00*/  FFMA.FTZ R68, R5.reuse, R10, -R68 ;  /* 0x0000000a05447223 */ /* 0x040fe20000010844 */
[-C--:B------:R-:W-:Y:S01]  /*13d10*/  F2FP.F16.E4M3.UNPACK_B R10, R29.reuse.H1 ;  /* 0x0000001dff0a723e */ /* 0x080fe200030006ff */
[C---:B------:R-:W-:Y:S01]  /*13d20*/  FFMA.FTZ R66, R14.reuse, R12, -R25 ;  /* 0x0000000c0e427223 */ /* 0x040fe20000010819 */
[----:B------:R-:W-:Y:S01]  /*13d30*/  FFMA.FTZ R65, R14, R30, R27 ;  /* 0x0000001e0e417223 */ /* 0x000fe2000001001b */
[----:B------:R-:W-:Y:S01]  /*13d40*/  F2FP.F16.E4M3.UNPACK_B R14, R52.H1 ;  /* 0x00000034ff0e723e */ /* 0x000fe200030006ff */
[----:B------:R-:W-:Y:S02]  /*13d50*/  HADD2.F32 R59, -RZ, R59.H1_H1 ;  /* 0x3000003bff3b7230 */ /* 0x000fe40000004100 */
[----:B------:R-:W-:Y:S01]  /*13d60*/  FFMA.FTZ R67, R5, R24, R31 ;  /* 0x0000001805437223 */ /* 0x000fe2000001001f */
        /* <DEDUP_REMOVED lines=8> */
[----:B------:R-:W-:Y:S02]  /*13df0*/  HADD2.F32 R15, -RZ, R15.H1_H1 ;  /* 0x3000000fff0f7230 */ /* 0x000fe40000004100 */
[C---:B------:R-:W-:Y:S01]  /*13e00*/  FMUL.FTZ R25, R6.reuse, R12 ;  /* 0x0000000c06197220 */ /* 0x040fe20000410000 */
[----:B------:R-:W-:Y:S02]  /*13e10*/  HADD2.F32 R5, -RZ, R4.H0_H0 ;  /* 0x20000004ff057230 */ /* 0x000fe40000004100 */
[----:B------:R-:W-:Y:S01]  /*13e20*/  FMUL.FTZ R28, R6, R24 ;  /* 0x00000018061c7220 */ /* 0x000fe20000410000 */
[----:B------:R-:W-:-:S02]  /*13e30*/  HADD2.F32 R8, -RZ, R8.H1_H1 ;  /* 0x30000008ff087230 */ /* 0x000fc40000004100 */
[C---:B------:R-:W-:Y:S01]  /*13e40*/  FFMA.FTZ R51, R15.reuse, R51, -R30 ;  /* 0x000000330f337223 */ /* 0x040fe2000001081e */
[----:B------:R-:W-:Y:S01]  /*13e50*/  FFMA.FTZ R70, R15, R59, R70 ;  /* 0x0000003b0f467223 */ /* 0x000fe20000010046 */
[C---:B------:R-:W-:Y:S01]  /*13e60*/  FFMA.FTZ R24, R5.reuse, R24, R25 ;  /* 0x0000001805187223 */ /* 0x040fe20000010019 */
[----:B------:R-:W-:Y:S02]  /*13e70*/  HADD2.F32 R25, -RZ, R14.H1_H1 ;  /* 0x3000000eff197230 */ /* 0x000fe40000004100 */
[----:B------:R-:W-:Y:S01]  /*13e80*/  FFMA.FTZ R28, R5, R12, -R28 ;  /* 0x0000000c051c7223 */ /* 0x000fe2000001081c */
[----:B------:R-:W-:Y:S01]  /*13e90*/  HADD2.F32 R15, -RZ, R10.H1_H1 ;  /* 0x3000000aff0f7230 */ /* 0x000fe20000004100 */
[----:B------:R-:W-:Y:S01]  /*13ea0*/  F2FP.F16.E4M3.UNPACK_B R10, R54.H1 ;  /* 0x00000036ff0a723e */ /* 0x000fe200030006ff */
        /* <DEDUP_REMOVED lines=11> */
[----:B------:R-:W-:Y:S01]  /*13f60*/  F2FP.F16.E4M3.UNPACK_B R54, R54 ;  /* 0x00000036ff36723e */ /* 0x000fe200020006ff */
        /* <DEDUP_REMOVED lines=24> */
[-C--:B------:R-:W-:Y:S01]  /*140f0*/  FMUL.FTZ R9, R26, R5.reuse ;  /* 0x000000051a097220 */ /* 0x080fe20000410000 */
[----:B------:R-:W-:Y:S02]  /*14100*/  FFMA.FTZ R26, R3, R8, R4 ;  /* 0x00000008031a7223 */ /* 0x000fe40000010004 */
        /* <DEDUP_REMOVED lines=36> */
.L_x_2348:
[----:B------:R-:W-:Y:S05]  /*14350*/  BSYNC B1 ;  /* 0x0000000000017941 */ /* 0x000fea0003800000 */
.L_x_2347:
[----:B------:R-:W-:Y:S04]  /*14360*/  BSSY B1, `(.L_x_2349) ;  /* 0x0000105000017945 */ /* 0x000fe80003800000 */
[----:B------:R-:W-:Y:S05]  /*14370*/  @P1 BRA `(.L_x_2350) ;  /* 0x00000010000c1947 */ /* 0x000fea0003800000 */
[----:B-12---:R-:W2:Y:S04]  /*14380*/  LDL R11, [R1+0x2c] ;  /* 0x00002c00010b7983 */ /* 0x006ea80000100800 */
[----:B------:R-:W3:Y:S01]  /*14390*/  LDL R61, [R1+0x54] ;  /* 0x00005400013d7983 */ /* 0x000ee20000100800 */
[----:B------:R-:W-:Y:S01]  /*143a0*/  LEA.HI R7, R21, R20, RZ, 0x1c ;  /* 0x0000001415077211 */ /* 0x000fe200078fe0ff */
[----:B------:R-:W-:Y:S01]  /*143b0*/  IMAD.SHL.U32 R4, R233, 0x80, RZ ;  /* 0x00000080e9047824 */ /* 0x000fe200078e00ff */
[----:B-----5:R-:W-:Y:S02]  /*143c0*/  SHF.R.U32.HI R6, RZ, 0x8, R33 ;  /* 0x00000008ff067819 */ /* 0x020fe40000011621 */
[----:B------:R-:W-:Y:S01]  /*143d0*/  SHF.R.U32.HI R0, RZ, 0x8, R32 ;  /* 0x00000008ff007819 */ /* 0x000fe20000011620 */
[----:B------:R-:W-:Y:S01]  /*143e0*/  IMAD.SHL.U32 R8, R7, 0x10, RZ ;  /* 0x0000001007087824 */ /* 0x000fe200078e00ff */
[----:B------:R-:W-:-:S02]  /*143f0*/  SHF.R.S32.HI R10, RZ, 0x1f, R7 ;  /* 0x0000001fff0a7819 */ /* 0x000fc40000011407 */
[----:B------:R-:W-:Y:S02]  /*14400*/  LOP3.LUT R5, R33, 0xff, RZ, 0xc0, !PT ;  /* 0x000000ff21057812 */ /* 0x000fe400078ec0ff */
[----:B------:R-:W-:Y:S02]  /*14410*/  LOP3.LUT R6, R6, 0xff, RZ, 0xc0, !PT ;  /* 0x000000ff06067812 */ /* 0x000fe400078ec0ff */
[----:B------:R-:W-:Y:S02]  /*14420*/  LOP3.LUT R9, R4, 0x380, RZ, 0xc0, !PT ;  /* 0x0000038004097812 */ /* 0x000fe400078ec0ff */
[----:B0-----:R-:W-:Y:S02]  /*14430*/  LOP3.LUT R3, R32, 0xff, RZ, 0xc0, !PT ;  /* 0x000000ff20037812 */ /* 0x001fe400078ec0ff */
[----:B------:R-:W-:Y:S02]  /*14440*/  LOP3.LUT R4, R0, 0xff, RZ, 0xc0, !PT ;  /* 0x000000ff00047812 */ /* 0x000fe400078ec0ff */
[----:B------:R-:W-:-:S02]  /*14450*/  LEA.HI R10, R10, R7, RZ, 0x3 ;  /* 0x000000070a0a7211 */ /* 0x000fc400078f18ff */
[----:B------:R-:W-:Y:S02]  /*14460*/  PRMT R14, R6, 0x7604, R5 ;  /* 0x00007604060e7816 */ /* 0x000fe40000000005 */
[----:B------:R-:W-:Y:S01]  /*14470*/  SHF.R.U32.HI R6, RZ, 0x8, R35 ;  /* 0x00000008ff067819 */ /* 0x000fe20000011623 */
[----:B------:R-:W-:Y:S01]  /*14480*/  IMAD.SHL.U32 R10, R10, 0x800, RZ ;  /* 0x000008000a0a7824 */ /* 0x000fe200078e00ff */
[----:B------:R-:W-:Y:S02]  /*14490*/  LOP3.LUT R0, R9, 0x70, R8, 0xf8, !PT ;  /* 0x0000007009007812 */ /* 0x000fe400078ef808 */
[----:B------:R-:W-:Y:S02]  /*144a0*/  PRMT R12, R4, 0x7604, R3 ;  /* 0x00007604040c7816 */ /* 0x000fe40000000003 */
[----:B------:R-:W-:Y:S02]  /*144b0*/  SHF.R.U32.HI R9, RZ, 0x3, R9 ;  /* 0x00000003ff097819 */ /* 0x000fe40000011609 */
[----:B------:R-:W-:-:S02]  /*144c0*/  SHF.R.U32.HI R4, RZ, 0x8, R34 ;  /* 0x00000008ff047819 */ /* 0x000fc40000011622 */
[----:B------:R-:W-:Y:S02]  /*144d0*/  LOP3.LUT R5, R35, 0xff, RZ, 0xc0, !PT ;  /* 0x000000ff23057812 */ /* 0x000fe400078ec0ff */
[----:B------:R-:W-:Y:S02]  /*144e0*/  LOP3.LUT R6, R6, 0xff, RZ, 0xc0, !PT ;  /* 0x000000ff06067812 */ /* 0x000fe400078ec0ff */
[----:B------:R-:W-:Y:S02]  /*144f0*/  LOP3.LUT R0, R0, R9, RZ, 0x3c, !PT ;  /* 0x0000000900007212 */ /* 0x000fe400078e3cff */
[----:B------:R-:W-:Y:S02]  /*14500*/  LOP3.LUT R3, R34, 0xff, RZ, 0xc0, !PT ;  /* 0x000000ff22037812 */ /* 0x000fe400078ec0ff */
[----:B------:R-:W-:Y:S02]  /*14510*/  SHF.R.U32.HI R8, RZ, 0x8, R40 ;  /* 0x00000008ff087819 */ /* 0x000fe40000011628 */
[----:B------:R-:W-:-:S02]  /*14520*/  LOP3.LUT R4, R4, 0xff, RZ, 0xc0, !PT ;  /* 0x000000ff04047812 */ /* 0x000fc400078ec0ff */
[----:B------:R-:W-:Y:S02]  /*14530*/  LOP3.LUT R9, R10, 0xffffc000, RZ, 0xc0, !PT ;  /* 0xffffc0000a097812 */ /* 0x000fe400078ec0ff */
[----:B------:R-:W-:Y:S02]  /*14540*/  PRMT R26, R6, 0x7604, R5 ;  /* 0x00007604061a7816 */ /* 0x000fe40000000005 */
[----:B------:R-:W-:Y:S02]  /*14550*/  SHF.R.U32.HI R5, RZ, 0x8, R41 ;  /* 0x00000008ff057819 */ /* 0x000fe40000011629 */
[----:B------:R-:W-:Y:S02]  /*14560*/  LOP3.LUT R7, R40, 0xff, RZ, 0xc0, !PT ;  /* 0x000000ff28077812 */ /* 0x000fe400078ec0ff */
[----:B------:R-:W-:Y:S02]  /*14570*/  LOP3.LUT R8, R8, 0xff, RZ, 0xc0, !PT ;  /* 0x000000ff08087812 */ /* 0x000fe400078ec0ff */
[----:B------:R-:W-:-:S02]  /*14580*/  PRMT R24, R4, 0x7604, R3 ;  /* 0x0000760404187816 */ /* 0x000fc40000000003 */
[----:B------:R-:W-:Y:S02]  /*14590*/  SHF.R.U32.HI R6, RZ, 0x8, R42 ;  /* 0x00000008ff067819 */ /* 0x000fe4000001162a */
[----:B------:R-:W-:Y:S02]  /*145a0*/  LOP3.LUT R5, R5, 0xff, RZ, 0xc0, !PT ;  /* 0x000000ff05057812 */ /* 0x000fe400078ec0ff */
[----:B------:R-:W-:Y:S02]  /*145b0*/  SHF.R.U32.HI R13, RZ, 0x8, R43 ;  /* 0x00000008ff0d7819 */ /* 0x000fe4000001162b */
[----:B------:R-:W-:Y:S02]  /*145c0*/  PRMT R27, R8, 0x7604, R7 ;  /* 0x00007604081b7816 */ /* 0x000fe40000000007 */
[----:B------:R-:W-:Y:S02]  /*145d0*/  LOP3.LUT R7, R6, 0xff, RZ, 0xc0, !PT ;  /* 0x000000ff06077812 */ /* 0x000fe400078ec0ff */
[----:B------:R-:W-:-:S02]  /*145e0*/  LOP3.LUT R4, R42, 0xff, RZ, 0xc0, !PT ;  /* 0x000000ff2a047812 */ /* 0x000fc400078ec0ff */
[----:B------:R-:W-:Y:S02]  /*145f0*/  LOP3.LUT R6, R43, 0xff, RZ, 0xc0, !PT ;  /* 0x000000ff2b067812 */ /* 0x000fe400078ec0ff */
[----:B------:R-:W-:Y:S02]  /*14600*/  LOP3.LUT R13, R13, 0xff, RZ, 0xc0, !PT ;  /* 0x000000ff0d0d7812 */ /* 0x000fe400078ec0ff */
[----:B------:R-:W-:Y:S02]  /*14610*/  PRMT R31, R7, 0x7604, R4 ;  /* 0x00007604071f7816 */ /* 0x000fe40000000004 */
[----:B------:R-:W-:Y:S02]  /*14620*/  PRMT R49, R13, 0x7604, R6 ;  /* 0x000076040d317816 */ /* 0x000fe40000000006 */
[----:B------:R-:W-:Y:S02]  /*14630*/  SHF.R.U32.HI R15, RZ, 0x10, R34 ;  /* 0x00000010ff0f7819 */ /* 0x000fe40000011622 */
[----:B------:R-:W-:-:S02]  /*14640*/  SHF.R.U32.HI R13, RZ, 0x10, R33 ;  /* 0x00000010ff0d7819 */ /* 0x000fc40000011621 */
[----:B------:R-:W-:Y:S02]  /*14650*/  LOP3.LUT R15, R15, 0xff, RZ, 0xc0, !PT ;  /* 0x000000ff0f0f7812 */ /* 0x000fe400078ec0ff */
[----:B------:R-:W-:Y:S02]  /*14660*/  LOP3.LUT R13, R13, 0xff, RZ, 0xc0, !PT ;  /* 0x000000ff0d0d7812 */ /* 0x000fe400078ec0ff */
[----:B------:R-:W-:Y:S02]  /*14670*/  PRMT R15, R15, 0x7054, R24 ;  /* 0x000070540f0f7816 */ /* 0x000fe40000000018 */
[----:B------:R-:W-:Y:S02]  /*14680*/  SHF.R.U32.HI R25, RZ, 0x10, R35 ;  /* 0x00000010ff197819 */ /* 0x000fe40000011623 */
[----:B------:R-:W-:Y:S02]  /*14690*/  PRMT R13, R13, 0x7054, R14 ;  /* 0x000070540d0d7816 */ /* 0x000fe4000000000e */
[----:B------:R-:W-:-:S02]  /*146a0*/  SHF.R.U32.HI R24, RZ, 0x10, R42 ;  /* 0x00000010ff187819 */ /* 0x000fc4000001162a */
[----:B------:R-:W-:Y:S02]  /*146b0*/  SHF.R.U32.HI R14, RZ, 0x10, R41 ;  /* 0x00000010ff0e7819 */ /* 0x000fe40000011629 */
[----:B------:R-:W-:Y:S02]  /*146c0*/  LOP3.LUT R25, R25, 0xff, RZ, 0xc0, !PT ;  /* 0x000000ff19197812 */ /* 0x000fe400078ec0ff */
[----:B------:R-:W-:Y:S02]  /*146d0*/  LOP3.LUT R24, R24, 0xff, RZ, 0xc0, !PT ;  /* 0x000000ff18187812 */ /* 0x000fe400078ec0ff */
[----:B------:R-:W-:Y:S02]  /*146e0*/  LOP3.LUT R14, R14, 0xff, RZ, 0xc0, !PT ;  /* 0x000000ff0e0e7812 */ /* 0x000fe400078ec0ff */
[----:B------:R-:W-:Y:S02]  /*146f0*/  PRMT R25, R25, 0x7054, R26 ;  /* 0x0000705419197816 */ /* 0x000fe4000000001a */
[----:B------:R-:W-:-:S02]  /*14700*/  PRMT R31, R24, 0x7054, R31 ;  /* 0x00007054181f7816 */ /* 0x000fc4000000001f */
[----:B------:R-:W-:Y:S02]  /*14710*/  SHF.R.U32.HI R26, RZ, 0x10, R43 ;  /* 0x00000010ff1a7819 */ /* 0x000fe4000001162b */
[----:B------:R-:W-:Y:S02]  /*14720*/  LOP3.LUT R48, R31, 0xff000000, R42, 0xf8, !PT ;  /* 0xff0000001f307812 */ /* 0x000fe400078ef82a */
[----:B------:R-:W-:Y:S02]  /*14730*/  LOP3.LUT R26, R26, 0xff, RZ, 0xc0, !PT ;  /* 0x000000ff1a1a7812 */ /* 0x000fe400078ec0ff */
[----:B------:R-:W-:Y:S02]  /*14740*/  LOP3.LUT R34, R15, 0xff000000, R34, 0xf8, !PT ;  /* 0xff0000000f227812 */ /* 0x000fe400078ef822 */
[----:B------:R-:W-:Y:S02]  /*14750*/  PRMT R49, R26, 0x7054, R49 ;  /* 0x000070541a317816 */ /* 0x000fe40000000031 */
[----:B------:R-:W-:-:S02]  /*14760*/  LOP3.LUT R35, R25, 0xff000000, R35, 0xf8, !PT ;  /* 0xff00000019237812 */ /* 0x000fc400078ef823 */
[----:B------:R-:W-:Y:S02]  /*14770*/  LOP3.LUT R50, R49, 0xff000000, R43, 0xf8, !PT ;  /* 0xff00000031327812 */ /* 0x000fe400078ef82b */
[----:B--2---:R-:W-:Y:S02]  /*14780*/  IADD3 R3, R0, R9, R11 ;  /* 0x0000000900037210 */ /* 0x004fe40007ffe00b */
[----:B------:R-:W-:Y:S01]  /*14790*/  LOP3.LUT R0, R41, 0xff, RZ, 0xc0, !PT ;  /* 0x000000ff29007812 */ /* 0x000fe200078ec0ff */
[----:B---3--:R-:W0:Y:S03]  /*147a0*/  LDS.128 R8, [R61+0x20400] ;  /* 0x020400003d087984 */ /* 0x008e260000000c00 */
[----:B------:R-:W-:Y:S01]  /*147b0*/  PRMT R29, R5, 0x7604, R0 ;  /* 0x00007604051d7816 */ /* 0x000fe20000000000 */
[----:B------:R-:W-:Y:S01]  /*147c0*/  IMAD.IADD R0, R18, 0x1, R3 ;  /* 0x0000000112007824 */ /* 0x000fe200078e0203 */
[----:B------:R-:W-:-:S02]  /*147d0*/  SHF.R.U32.HI R3, RZ, 0x10, R32 ;  /* 0x00000010ff037819 */ /* 0x000fc40000011620 */
[----:B------:R-:W-:Y:S02]  /*147e0*/  PRMT R29, R14, 0x7054, R29 ;  /* 0x000070540e1d7816 */ /* 0x000fe4000000001d */
[----:B------:R-:W1:Y:S01]  /*147f0*/  LDS.128 R4, [R0+0x20400] ;  /* 0x0204000000047984 */ /* 0x000e620000000c00 */
[----:B------:R-:W-:Y:S02]  /*14800*/  LOP3.LUT R3, R3, 0xff, RZ, 0xc0, !PT ;  /* 0x000000ff03037812 */ /* 0x000fe400078ec0ff */
[----:B------:R-:W-:Y:S02]  /*14810*/  LOP3.LUT R41, R29, 0xff000000, R41, 0xf8, !PT ;  /* 0xff0000001d297812 */ /* 0x000fe400078ef829 */
[----:B------:R-:W-:Y:S02]  /*14820*/  PRMT R3, R3, 0x7054, R12 ;  /* 0x0000705403037816 */ /* 0x000fe4000000000c */
[----:B------:R-:W-:Y:S02]  /*14830*/  SHF.R.U32.HI R12, RZ, 0x10, R40 ;  /* 0x00000010ff0c7819 */ /* 0x000fe40000011628 */
[----:B------:R-:W-:-:S02]  /*14840*/  LOP3.LUT R30, R3, 0xff000000, R32, 0xf8, !PT ;  /* 0xff000000031e7812 */ /* 0x000fc400078ef820 */
[----:B------:R-:W-:Y:S02]  /*14850*/  LOP3.LUT R32, R13, 0xff000000, R33, 0xf8, !PT ;  /* 0xff0000000d207812 */ /* 0x000fe400078ef821 */
[----:B------:R-:W-:Y:S02]  /*14860*/  LOP3.LUT R12, R12, 0xff, RZ, 0xc0, !PT ;  /* 0x000000ff0c0c7812 */ /* 0x000fe400078ec0ff */
[-C--:B------:R-:W-:Y:S02]  /*14870*/  F2FP.F16.E4M3.UNPACK_B R31, R32.reuse ;  /* 0x00000020ff1f723e */ /* 0x080fe400020006ff */
[----:B------:R-:W-:Y:S02]  /*14880*/  PRMT R27, R12, 0x7054, R27 ;  /* 0x000070540c1b7816 */ /* 0x000fe4000000001b */
[-C--:B------:R-:W-:Y:S01]  /*14890*/  F2FP.F16.E4M3.UNPACK_B R42, R41.reuse ;  /* 0x00000029ff2a723e */ /* 0x080fe200020006ff */
[--C-:B------:R-:W-:Y:S01]  /*148a0*/  HADD2.F32 R33, -RZ, R31.reuse.H0_H0 ;  /* 0x2000001fff217230 */ /* 0x100fe20000004100 */
[----:B------:R-:W-:Y:S01]  /*148b0*/  F2FP.F16.E4M3.UNPACK_B R41, R41.H1 ;  /* 0x00000029ff29723e */ /* 0x000fe200030006ff */
[----:B------:R-:W-:Y:S01]  /*148c0*/  HADD2.F32 R31, -RZ, R31.H1_H1 ;  /* 0x3000001fff1f7230 */ /* 0x000fe20000004100 */
[----:B------:R-:W-:Y:S01]  /*148d0*/  F2FP.F16.E4M3.UNPACK_B R32, R32.H1 ;  /* 0x00000020ff20723e */ /* 0x000fe200030006ff */
[----:B------:R-:W-:Y:S01]  /*148e0*/  HADD2.F32 R43, -RZ, R42.H0_H0 ;  /* 0x2000002aff2b7230 */ /* 0x000fe20000004100 */
[----:B------:R-:W-:-:S02]  /*148f0*/  LOP3.LUT R40, R27, 0xff000000, R40, 0xf8, !PT ;  /* 0xff0000001b287812 */ /* 0x000fc400078ef828 */
[----:B0-----:R-:W-:Y:S02]  /*14900*/  F2FP.F16.E4M3.UNPACK_B R12, R9 ;  /* 0x00000009ff0c723e */ /* 0x001fe400020006ff */
[-C--:B------:R-:W-:Y:S02]  /*14910*/  F2FP.F16.E4M3.UNPACK_B R14, R11.reuse ;  /* 0x0000000bff0e723e */ /* 0x080fe400020006ff */
[----:B------:R-:W-:Y:S02]  /*14920*/  F2FP.F16.E4M3.UNPACK_B R15, R11.H1 ;  /* 0x0000000bff0f723e */ /* 0x000fe400030006ff */
[-C--:B------:R-:W-:Y:S02]  /*14930*/  F2FP.F16.E4M3.UNPACK_B R11, R10.reuse ;  /* 0x0000000aff0b723e */ /* 0x080fe400020006ff */
[-C--:B-1----:R-:W-:Y:S02]  /*14940*/  F2FP.F16.E4M3.UNPACK_B R24, R5.reuse ;  /* 0x00000005ff18723e */ /* 0x082fe400020006ff */
[----:B------:R-:W-:Y:S01]  /*14950*/  F2FP.F16.E4M3.UNPACK_B R13, R10.H1 ;  /* 0x0000000aff0d723e */ /* 0x000fe200030006ff */
[----:B------:R-:W-:Y:S01]  /*14960*/  HADD2.F32 R10, -RZ, R12.H0_H0 ;  /* 0x2000000cff0a7230 */ /* 0x000fe20000004100 */
[----:B------:R-:W-:Y:S01]  /*14970*/  F2FP.F16.E4M3.UNPACK_B R25, R5.H1 ;  /* 0x00000005ff19723e */ /* 0x000fe200030006ff */
[--C-:B------:R-:W-:Y:S01]  /*14980*/  HADD2.F32 R26, -RZ, R24.reuse.H0_H0 ;  /* 0x20000018ff1a7230 */ /* 0x100fe20000004100 */
[-C--:B------:R-:W-:Y:S01]  /*14990*/  F2FP.F16.E4M3.UNPACK_B R28, R7.reuse ;  /* 0x00000007ff1c723e */ /* 0x080fe200020006ff */
[----:B------:R-:W-:Y:S01]  /*149a0*/  HADD2.F32 R24, -RZ, R24.H1_H1 ;  /* 0x30000018ff187230 */ /* 0x000fe20000004100 */
[----:B------:R-:W-:Y:S01]  /*149b0*/  F2FP.F16.E4M3.UNPACK_B R29, R7.H1 ;  /* 0x00000007ff1d723e */ /* 0x000fe200030006ff */
[----:B------:R-:W-:Y:S01]  /*149c0*/  HADD2.F32 R12, -RZ, R12.H1_H1 ;  /* 0x3000000cff0c7230 */ /* 0x000fe20000004100 */
[-C--:B------:R-:W-:Y:S01]  /*149d0*/  F2FP.F16.E4M3.UNPACK_B R5, R4.reuse ;  /* 0x00000004ff05723e */ /* 0x080fe200020006ff */
[C---:B------:R-:W-:Y:S01]  /*149e0*/  FMUL.FTZ R49, R26.reuse, R43 ;  /* 0x0000002b1a317220 */ /* 0x040fe20000410000 */
[----:B------:R-:W-:Y:S01]  /*149f0*/  F2FP.F16.E4M3.UNPACK_B R7, R4.H1 ;  /* 0x00000004ff07723e */ /* 0x000fe200030006ff */
[-C--:B------:R-:W-:Y:S01]  /*14a00*/  FMUL.FTZ R4, R26, R33.reuse ;  /* 0x000000211a047220 */ /* 0x080fe20000410000 */
[-C--:B------:R-:W-:Y:S01]  /*14a10*/  F2FP.F16.E4M3.UNPACK_B R26, R6.reuse ;  /* 0x00000006ff1a723e */ /* 0x080fe200020006ff */
[C---:B------:R-:W-:Y:S01]  /*14a20*/  FFMA.FTZ R51, R10.reuse, R33, -R49 ;  /* 0x000000210a337223 */ /* 0x040fe20000010831 */
[----:B------:R-:W-:Y:S01]  /*14a30*/  F2FP.F16.E4M3.UNPACK_B R27, R6.H1 ;  /* 0x00000006ff1b723e */ /* 0x000fe200030006ff */
[----:B------:R-:W-:Y:S01]  /*14a40*/  FFMA.FTZ R52, R10, R43, R4 ;  /* 0x0000002b0a347223 */ /* 0x000fe20000010004 */
[----:B------:R-:W-:Y:S01]  /*14a50*/  HADD2.F32 R43, -RZ, R42.H1_H1 ;  /* 0x3000002aff2b7230 */ /* 0x000fe20000004100 */
[----:B------:R-:W-:Y:S01]  /*14a60*/  F2FP.F16.E4M3.UNPACK_B R9, R9.H1 ;  /* 0x00000009ff09723e */ /* 0x000fe200030006ff */
[----:B------:R-:W-:Y:S01]  /*14a70*/  HADD2.F32 R49, -RZ, R41.H0_H0 ;  /* 0x20000029ff317230 */ /* 0x000fe20000004100 */
[----:B------:R-:W-:Y:S01]  /*14a80*/  F2FP.F16.E4M3.UNPACK_B R10, R35 ;  /* 0x00000023ff0a723e */ /* 0x000fe200020006ff */
[----:B------:R-:W-:-:S02]  /*14a90*/  HADD2.F32 R6, -RZ, R25.H0_H0 ;  /* 0x20000019ff067230 */ /* 0x000fc40000004100 */
[C---:B------:R-:W-:Y:S01]  /*14aa0*/  FMUL.FTZ R53, R24.reuse, R43 ;  /* 0x0000002b18357220 */ /* 0x040fe20000410000 */
[----:B------:R-:W-:Y:S02]  /*14ab0*/  HADD2.F32 R33, -RZ, R32.H0_H0 ;  /* 0x20000020ff217230 */ /* 0x000fe40000004100 */
[----:B------:R-:W-:Y:S01]  /*14ac0*/  FMUL.FTZ R24, R24, R31 ;  /* 0x0000001f18187220 */ /* 0x000fe20000410000 */
[----:B------:R-:W-:Y:S02]  /*14ad0*/  HADD2.F32 R4, -RZ, R9.H0_H0 ;  /* 0x20000009ff047230 */ /* 0x000fe40000004100 */
[----:B------:R-:W-:Y:S01]  /*14ae0*/  FMUL.FTZ R55, R6, R49 ;  /* 0x0000003106377220 */ /* 0x000fe20000410000 */
[C---:B------:R-:W-:Y:S01]  /*14af0*/  FFMA.FTZ R42, R12.reuse, R31, -R53 ;  /* 0x0000001f0c2a7223 */ /* 0x040fe20000010835 */
[----:B------:R-:W-:Y:S01]  /*14b00*/  FFMA.FTZ R43, R12, R43, R24 ;  /* 0x0000002b0c2b7223 */ /* 0x000fe20000010018 */
[-C--:B------:R-:W-:Y:S01]  /*14b10*/  FMUL.FTZ R6, R6, R33.reuse ;  /* 0x0000002106067220 */ /* 0x080fe20000410000 */
[----:B------:R-:W-:Y:S01]  /*14b20*/  F2FP.F16.E4M3.UNPACK_B R24, R50 ;  /* 0x00000032ff18723e */ /* 0x000fe200020006ff */
[----:B------:R-:W-:Y:S01]  /*14b30*/  FFMA.FTZ R55, R4, R33, -R55 ;  /* 0x0000002104377223 */ /* 0x000fe20000010837 */
[----:B------:R-:W-:-:S02]  /*14b40*/  HADD2.F32 R12, -RZ, R41.H1_H1 ;  /* 0x30000029ff0c7230 */ /* 0x000fc40000004100 */
[----:B------:R-:W-:Y:S01]  /*14b50*/  FFMA.FTZ R49, R4, R49, R6 ;  /* 0x0000003104317223 */ /* 0x000fe20000010006 */
[----:B------:R-:W-:Y:S01]  /*14b60*/  HADD2.F32 R6, -RZ, R28.H0_H0 ;  /* 0x2000001cff067230 */ /* 0x000fe20000004100 */
[----:B------:R-:W-:Y:S01]  /*14b70*/  F2FP.F16.E4M3.UNPACK_B R50, R50.H1 ;  /* 0x00000032ff32723e */ /* 0x000fe200030006ff */
[----:B------:R-:W-:Y:S01]  /*14b80*/  HADD2.F32 R33, -RZ, R24.H0_H0 ;  /* 0x20000018ff217230 */ /* 0x000fe20000004100 */
[----:B------:R-:W-:Y:S01]  /*14b90*/  F2FP.F16.E4M3.UNPACK_B R35, R35.H1 ;  /* 0x00000023ff23723e */ /* 0x000fe200030006ff */
[----:B------:R-:W-:Y:S01]  /*14ba0*/  HADD2.F32 R25, -RZ, R25.H1_H1 ;  /* 0x30000019ff197230 */ /* 0x000fe20000004100 */
[----:B------:R-:W-:Y:S01]  /*14bb0*/  F2FP.F16.E4M3.UNPACK_B R3, R8 ;  /* 0x00000008ff03723e */ /* 0x000fe200020006ff */
[----:B------:R-:W-:Y:S02]  /*14bc0*/  HADD2.F32 R31, -RZ, R10.H0_H0 ;  /* 0x2000000aff1f7230 */ /* 0x000fe40000004100 */
[----:B------:R-:W-:Y:S01]  /*14bd0*/  FMUL.FTZ R41, R6, R33 ;  /* 0x0000002106297220 */ /* 0x000fe20000410000 */
[----:B------:R-:W-:-:S02]  /*14be0*/  HADD2.F32 R32, -RZ, R32.H1_H1 ;  /* 0x30000020ff207230 */ /* 0x000fc40000004100 */
[C---:B------:R-:W-:Y:S01]  /*14bf0*/  FMUL.FTZ R54, R25.reuse, R12 ;  /* 0x0000000c19367220 */ /* 0x040fe20000410000 */
[----:B------:R-:W-:Y:S02]  /*14c00*/  HADD2.F32 R4, -RZ, R14.H0_H0 ;  /* 0x2000000eff047230 */ /* 0x000fe40000004100 */
[-C--:B------:R-:W-:Y:S01]  /*14c10*/  FMUL.FTZ R6, R6, R31.reuse ;  /* 0x0000001f06067220 */ /* 0x080fe20000410000 */
[----:B------:R-:W-:Y:S02]  /*14c20*/  HADD2.F32 R9, -RZ, R9.H1_H1 ;  /* 0x30000009ff097230 */ /* 0x000fe40000004100 */
[----:B------:R-:W-:Y:S01]  /*14c30*/  FMUL.FTZ R25, R25, R32 ;  /* 0x0000002019197220 */ /* 0x000fe20000410000 */
[----:B------:R-:W-:Y:S02]  /*14c40*/  HADD2.F32 R28, -RZ, R28.H1_H1 ;  /* 0x3000001cff1c7230 */ /* 0x000fe40000004100 */
[----:B------:R-:W-:Y:S01]  /*14c50*/  FFMA.FTZ R41, R4, R31, -R41 ;  /* 0x0000001f04297223 */ /* 0x000fe20000010829 */
[----:B------:R-:W-:-:S02]  /*14c60*/  HADD2.F32 R31, -RZ, R24.H1_H1 ;  /* 0x30000018ff1f7230 */ /* 0x000fc40000004100 */
[C---:B------:R-:W-:Y:S01]  /*14c70*/  FFMA.FTZ R54, R9.reuse, R32, -R54 ;  /* 0x0000002009367223 */ /* 0x040fe20000010836 */
[----:B------:R-:W-:Y:S01]  /*14c80*/  FFMA.FTZ R53, R4, R33, R6 ;  /* 0x0000002104357223 */ /* 0x000fe20000010006 */
[----:B------:R-:W-:Y:S01]  /*14c90*/  FFMA.FTZ R32, R9, R12, R25 ;  /* 0x0000000c09207223 */ /* 0x000fe20000010019 */
[----:B------:R-:W-:Y:S02]  /*14ca0*/  HADD2.F32 R33, -RZ, R50.H0_H0 ;  /* 0x20000032ff217230 */ /* 0x000fe40000004100 */
[----:B------:R-:W-:Y:S01]  /*14cb0*/  FMUL.FTZ R57, R28, R31 ;  /* 0x0000001f1c397220 */ /* 0x000fe20000410000 */
[----:B------:R-:W-:Y:S01]  /*14cc0*/  HADD2.F32 R6, -RZ, R29.H0_H0 ;  /* 0x2000001dff067230 */ /* 0x000fe20000004100 */
[----:B------:R-:W-:Y:S01]  /*14cd0*/  F2FP.F16.E4M3.UNPACK_B R12, R40.H1 ;  /* 0x00000028ff0c723e */ /* 0x000fe200030006ff */
[----:B------:R-:W-:Y:S01]  /*14ce0*/  HADD2.F32 R9, -RZ, R10.H1_H1 ;  /* 0x3000000aff097230 */ /* 0x000fe20000004100 */
[----:B------:R-:W-:Y:S01]  /*14cf0*/  F2FP.F16.E4M3.UNPACK_B R8, R8.H1 ;  /* 0x00000008ff08723e */ /* 0x000fe200030006ff */
[----:B------:R-:W-:-:S02]  /*14d00*/  HADD2.F32 R25, -RZ, R35.H0_H0 ;  /* 0x20000023ff197230 */ /* 0x000fc40000004100 */
[----:B------:R-:W-:Y:S01]  /*14d10*/  FMUL.FTZ R59, R6, R33 ;  /* 0x00000021063b7220 */ /* 0x000fe20000410000 */
[----:B------:R-:W-:Y:S02]  /*14d20*/  HADD2.F32 R14, -RZ, R14.H1_H1 ;  /* 0x3000000eff0e7230 */ /* 0x000fe40000004100 */
[----:B------:R-:W-:Y:S01]  /*14d30*/  FMUL.FTZ R28, R28, R9 ;  /* 0x000000091c1c7220 */ /* 0x000fe20000410000 */
[----:B------:R-:W-:Y:S02]  /*14d40*/  HADD2.F32 R4, -RZ, R15.H0_H0 ;  /* 0x2000000fff047230 */ /* 0x000fe40000004100 */
[----:B------:R-:W-:Y:S01]  /*14d50*/  FMUL.FTZ R6, R6, R25 ;  /* 0x0000001906067220 */ /* 0x000fe20000410000 */
[----:B------:R-:W-:Y:S02]  /*14d60*/  HADD2.F32 R10, -RZ, R35.H1_H1 ;  /* 0x30000023ff0a7230 */ /* 0x000fe40000004100 */
[C---:B------:R-:W-:Y:S01]  /*14d70*/  FFMA.FTZ R58, R14.reuse, R9, -R57 ;  /* 0x000000090e3a7223 */ /* 0x040fe20000010839 */
[----:B------:R-:W-:Y:S01]  /*14d80*/  F2FP.F16.E4M3.UNPACK_B R9, R30.H1 ;  /* 0x0000001eff09723e */ /* 0x000fe200030006ff */
[----:B------:R-:W-:Y:S01]  /*14d90*/  FFMA.FTZ R60, R14, R31, R28 ;  /* 0x0000001f0e3c7223 */ /* 0x000fe2000001001c */
[----:B------:R-:W-:Y:S01]  /*14da0*/  FFMA.FTZ R57, R4, R33, R6 ;  /* 0x0000002104397223 */ /* 0x000fe20000010006 */
[----:B------:R-:W-:-:S02]  /*14db0*/  HADD2.F32 R50, -RZ, R50.H1_H1 ;  /* 0x30000032ff327230 */ /* 0x000fc40000004100 */
[----:B------:R-:W-:Y:S01]  /*14dc0*/  FFMA.FTZ R59, R4, R25, -R59 ;  /* 0x00000019043b7223 */ /* 0x000fe2000001083b */
[----:B------:R-:W-:Y:S01]  /*14dd0*/  HADD2.F32 R29, -RZ, R29.H1_H1 ;  /* 0x3000001dff1d7230 */ /* 0x000fe20000004100 */
[----:B------:R-:W-:Y:S01]  /*14de0*/  F2FP.F16.E4M3.UNPACK_B R40, R40 ;  /* 0x00000028ff28723e */ /* 0x000fe200020006ff */
[----:B------:R-:W-:Y:S01]  /*14df0*/  HADD2.F32 R31, -RZ, R12.H0_H0 ;  /* 0x2000000cff1f7230 */ /* 0x000fe20000004100 */
[----:B------:R-:W-:Y:S01]  /*14e00*/  F2FP.F16.E4M3.UNPACK_B R30, R30 ;  /* 0x0000001eff1e723e */ /* 0x000fe200020006ff */
[----:B------:R-:W-:Y:S02]  /*14e10*/  HADD2.F32 R6, -RZ, R7.H0_H0 ;  /* 0x20000007ff067230 */ /* 0x000fe40000004100 */
[C---:B------:R-:W-:Y:S01]  /*14e20*/  FMUL.FTZ R14, R29.reuse, R50 ;  /* 0x000000321d0e7220 */ /* 0x040fe20000410000 */
[----:B------:R-:W-:Y:S02]  /*14e30*/  HADD2.F32 R25, -RZ, R9.H0_H0 ;  /* 0x20000009ff197230 */ /* 0x000fe40000004100 */
[----:B------:R-:W-:Y:S01]  /*14e40*/  FMUL.FTZ R33, R29, R10 ;  /* 0x0000000a1d217220 */ /* 0x000fe20000410000 */
[----:B------:R-:W-:-:S02]  /*14e50*/  HADD2.F32 R4, -RZ, R8.H0_H0 ;  /* 0x20000008ff047230 */ /* 0x000fc40000004100 */
[C---:B------:R-:W-:Y:S01]  /*14e60*/  FMUL.FTZ R29, R6.reuse, R31 ;  /* 0x0000001f061d7220 */ /* 0x040fe20000410000 */
[----:B------:R-:W-:Y:S02]  /*14e70*/  HADD2.F32 R12, -RZ, R12.H1_H1 ;  /* 0x3000000cff0c7230 */ /* 0x000fe40000004100 */
[-C--:B------:R-:W-:Y:S01]  /*14e80*/  FMUL.FTZ R6, R6, R25.reuse ;  /* 0x0000001906067220 */ /* 0x080fe20000410000 */
[----:B------:R-:W-:Y:S02]  /*14e90*/  HADD2.F32 R7, -RZ, R7.H1_H1 ;  /* 0x30000007ff077230 */ /* 0x000fe40000004100 */
[C---:B------:R-:W-:Y:S01]  /*14ea0*/  FFMA.FTZ R29, R4.reuse, R25, -R29 ;  /* 0x00000019041d7223 */ /* 0x040fe2000001081d */
[----:B------:R-:W-:Y:S02]  /*14eb0*/  HADD2.F32 R15, -RZ, R15.H1_H1 ;  /* 0x3000000fff0f7230 */ /* 0x000fe40000004100 */
[----:B------:R-:W-:Y:S01]  /*14ec0*/  FFMA.FTZ R31, R4, R31, R6 ;  /* 0x0000001f041f7223 */ /* 0x000fe20000010006 */
[----:B------:R-:W-:-:S02]  /*14ed0*/  HADD2.F32 R9, -RZ, R9.H1_H1 ;  /* 0x30000009ff097230 */ /* 0x000fc40000004100 */
[----:B------:R-:W-:Y:S01]  /*14ee0*/  FMUL.FTZ R25, R7, R12 ;  /* 0x0000000c07197220 */ /* 0x000fe20000410000 */
        /* <DEDUP_REMOVED lines=8> */
[----:B------:R-:W-:-:S02]  /*14f70*/  HADD2.F32 R7, -RZ, R30.H0_H0 ;  /* 0x2000001eff077230 */ /* 0x000fc40000004100 */
[----:B------:R-:W-:Y:S02]  /*14f80*/  HADD2.F32 R4, -RZ, R3.H0_H0 ;  /* 0x20000003ff047230 */ /* 0x000fe40000004100 */
[C---:B------:R-:W-:Y:S01]  /*14f90*/  FMUL.FTZ R9, R6.reuse, R15 ;  /* 0x0000000f06097220 */ /* 0x040fe20000410000 */
[----:B------:R-:W-:Y:S02]  /*14fa0*/  HADD2.F32 R40, -RZ, R40.H1_H1 ;  /* 0x30000028ff287230 */ /* 0x000fe40000004100 */
[-C--:B------:R-:W-:Y:S01]  /*14fb0*/  FMUL.FTZ R25, R6, R7.reuse ;  /* 0x0000000706197220 */ /* 0x080fe20000410000 */
[----:B------:R-:W-:Y:S02]  /*14fc0*/  HADD2.F32 R5, -RZ, R5.H1_H1 ;  /* 0x30000005ff057230 */ /* 0x000fe40000004100 */
[----:B------:R-:W-:Y:S01]  /*14fd0*/  FFMA.FTZ R12, R4, R7, -R9 ;  /* 0x00000007040c7223 */ /* 0x000fe20000010809 */
[----:B------:R-:W-:Y:S01]  /*14fe0*/  HADD2.F32 R30, -RZ, R30.H1_H1 ;  /* 0x3000001eff1e7230 */ /* 0x000fe20000004100 */
[----:B------:R-:W-:Y:S01]  /*14ff0*/  F2FP.F16.E4M3.UNPACK_B R7, R48.H1 ;  /* 0x00000030ff07723e */ /* 0x000fe200030006ff */
[----:B------:R-:W-:-:S02]  /*15000*/  HADD2.F32 R3, -RZ, R3.H1_H1 ;  /* 0x30000003ff037230 */ /* 0x000fc40000004100 */
[C---:B------:R-:W-:Y:S01]  /*15010*/  FMUL.FTZ R8, R5.reuse, R40 ;  /* 0x0000002805087220 */ /* 0x040fe20000410000 */
[----:B------:R-:W-:Y:S01]  /*15020*/  FFMA.FTZ R25, R4, R15, R25 ;  /* 0x0000000f04197223 */ /* 0x000fe20000010019 */
[----:B------:R-:W-:Y:S01]  /*15030*/  F2FP.F16.E4M3.UNPACK_B R6, R34.H1 ;  /* 0x00000022ff06723e */ /* 0x000fe200030006ff */
[-C--:B------:R-:W-:Y:S01]  /*15040*/  FMUL.FTZ R5, R5, R30.reuse ;  /* 0x0000001e05057220 */ /* 0x080fe20000410000 */
[C---:B------:R-:W-:Y:S01]  /*15050*/  FFMA.FTZ R15, R3.reuse, R30, -R8 ;  /* 0x0000001e030f7223 */ /* 0x040fe20000010808 */
[----:B------:R-:W-:Y:S01]  /*15060*/  HADD2.F32 R8, -RZ, R7.H0_H0 ;  /* 0x20000007ff087230 */ /* 0x000fe20000004100 */
[----:B------:R-:W-:Y:S01]  /*15070*/  F2FP.F16.E4M3.UNPACK_B R34, R34 ;  /* 0x00000022ff22723e */ /* 0x000fe200020006ff */
[----:B------:R-:W-:Y:S02]  /*15080*/  HADD2.F32 R4, -RZ, R27.H0_H0 ;  /* 0x2000001bff047230 */ /* 0x000fe40000004100 */
[----:B------:R-:W-:Y:S01]  /*15090*/  FFMA.FTZ R40, R3, R40, R5 ;  /* 0x0000002803287223 */ /* 0x000fe20000010005 */
[----:B------:R-:W-:Y:S01]  /*150a0*/  HADD2.F32 R5, -RZ, R6.H0_H0 ;  /* 0x20000006ff057230 */ /* 0x000fe20000004100 */
[----:B------:R-:W-:Y:S01]  /*150b0*/  F2FP.F16.E4M3.UNPACK_B R48, R48 ;  /* 0x00000030ff30723e */ /* 0x000fe200020006ff */
[----:B------:R-:W-:-:S02]  /*150c0*/  HADD2.F32 R3, -RZ, R13.H0_H0 ;  /* 0x2000000dff037230 */ /* 0x000fc40000004100 */
[C---:B------:R-:W-:Y:S01]  /*150d0*/  FMUL.FTZ R28, R4.reuse, R8 ;  /* 0x00000008041c7220 */ /* 0x040fe20000410000 */
[----:B------:R-:W-:Y:S02]  /*150e0*/  HADD2.F32 R10, -RZ, R7.H1_H1 ;  /* 0x30000007ff0a7230 */ /* 0x000fe40000004100 */
[-C--:B------:R-:W-:Y:S01]  /*150f0*/  FMUL.FTZ R4, R4, R5.reuse ;  /* 0x0000000504047220 */ /* 0x080fe20000410000 */
[----:B------:R-:W-:Y:S02]  /*15100*/  HADD2.F32 R27, -RZ, R27.H1_H1 ;  /* 0x3000001bff1b7230 */ /* 0x000fe40000004100 */
[----:B------:R-:W-:Y:S01]  /*15110*/  FFMA.FTZ R28, R3, R5, -R28 ;  /* 0x00000005031c7223 */ /* 0x000fe2000001081c */
[----:B------:R-:W-:Y:S02]  /*15120*/  HADD2.F32 R6, -RZ, R6.H1_H1 ;  /* 0x30000006ff067230 */ /* 0x000fe40000004100 */
[----:B------:R-:W-:Y:S02]  /*15130*/  HADD2.F32 R13, -RZ, R13.H1_H1 ;  /* 0x3000000dff0d7230 */ /* 0x000fe40000004100 */
[C---:B------:R-:W-:Y:S01]  /*15140*/  FMUL.FTZ R30, R27.reuse, R10 ;  /* 0x0000000a1b1e7220 */ /* 0x040fe20000410000 */
[----:B------:R-:W-:Y:S01]  /*15150*/  FMUL.FTZ R5, R27, R6 ;  /* 0x000000061b057220 */ /* 0x000fe20000410000 */
[----:B------:R-:W-:-:S02]  /*15160*/  FFMA.FTZ R27, R3, R8, R4 ;  /* 0x00000008031b7223 */ /* 0x000fc40000010004 */
[C---:B------:R-:W-:Y:S01]  /*15170*/  FFMA.FTZ R33, R13.reuse, R6, -R30 ;  /* 0x000000060d217223 */ /* 0x040fe2000001081e */
[----:B------:R-:W-:Y:S02]  /*15180*/  HADD2.F32 R6, -RZ, R48.H0_H0 ;  /* 0x20000030ff067230 */ /* 0x000fe40000004100 */
[----:B------:R-:W-:Y:S01]  /*15190*/  FFMA.FTZ R30, R13, R10, R5 ;  /* 0x0000000a0d1e7223 */ /* 0x000fe20000010005 */
[----:B------:R-:W-:Y:S02]  /*151a0*/  HADD2.F32 R5, -RZ, R34.H0_H0 ;  /* 0x20000022ff057230 */ /* 0x000fe40000004100 */
[----:B------:R-:W-:Y:S02]  /*151b0*/  HADD2.F32 R4, -RZ, R26.H0_H0 ;  /* 0x2000001aff047230 */ /* 0x000fe40000004100 */
[----:B------:R-:W-:Y:S01]  /*151c0*/  HADD2.F32 R48, -RZ, R48.H1_H1 ;  /* 0x30000030ff307230 */ /* 0x000fe20000004100 */
[----:B------:R-:W-:Y:S01]  /*151d0*/  F2FP.SATFINITE.E4M3.F32.PACK_AB_MERGE_C R27, R30, R27, RZ ;  /* 0x0000001b1e1b723e */ /* 0x000fe200048070ff */
[----:B------:R-:W-:-:S02]  /*151e0*/  HADD2.F32 R26, -RZ, R26.H1_H1 ;  /* 0x3000001aff1a7230 */ /* 0x000fc40000004100 */
[C---:B------:R-:W-:Y:S01]  /*151f0*/  FMUL.FTZ R8, R4.reuse, R6 ;  /* 0x0000000604087220 */ /* 0x040fe20000410000 */
[----:B------:R-:W-:Y:S02]  /*15200*/  HADD2.F32 R34, -RZ, R34.H1_H1 ;  /* 0x30000022ff227230 */ /* 0x000fe40000004100 */
        /* <DEDUP_REMOVED lines=26> */
.L_x_2350:
[----:B------:R-:W-:Y:S05]  /*153b0*/  BSYNC B1 ;  /* 0x0000000000017941 */ /* 0x000fea0003800000 */
.L_x_2349:
[----:B------:R-:W-:Y:S05]  /*153c0*/  @P0 BRA `(.L_x_2324) ;  /* 0x0000000c00ec0947 */ /* 0x000fea0003800000 */
[----:B-----5:R-:W4:Y:S04]  /*153d0*/  LDL R24, [R1+0x28] ;  /* 0x0000280001187983 */ /* 0x020f280000100800 */
[----:B------:R-:W4:Y:S01]  /*153e0*/  LDL R49, [R1+0x50] ;  /* 0x0000500001317983 */ /* 0x000f220000100800 */
[----:B-123--:R-:W-:Y:S02]  /*153f0*/  SHF.R.U32.HI R0, RZ, 0x8, R36 ;  /* 0x00000008ff007819 */ /* 0x00efe40000011624 */
[----:B------:R-:W-:Y:S02]  /*15400*/  SHF.R.U32.HI R4, RZ, 0x8, R37 ;  /* 0x00000008ff047819 */ /* 0x000fe40000011625 */
[----:B0-----:R-:W-:Y:S02]  /*15410*/  LOP3.LUT R3, R36, 0xff, RZ, 0xc0, !PT ;  /* 0x000000ff24037812 */ /* 0x001fe400078ec0ff */
[----:B------:R-:W-:-:S02]  /*15420*/  LOP3.LUT R0, R0, 0xff, RZ, 0xc0, !PT ;  /* 0x000000ff00007812 */ /* 0x000fc400078ec0ff */
[----:B------:R-:W-:Y:S02]  /*15430*/  LOP3.LUT R5, R37, 0xff, RZ, 0xc0, !PT ;  /* 0x000000ff25057812 */ /* 0x000fe400078ec0ff */
[----:B------:R-:W-:Y:S02]  /*15440*/  LOP3.LUT R4, R4, 0xff, RZ, 0xc0, !PT ;  /* 0x000000ff04047812 */ /* 0x000fe400078ec0ff */
[----:B------:R-:W-:Y:S02]  /*15450*/  LEA.HI R20, R21, R20, RZ, 0x1c ;  /* 0x0000001415147211 */ /* 0x000fe400078fe0ff */
[----:B------:R-:W-:Y:S02]  /*15460*/  PRMT R13, R0, 0x7604, R3 ;  /* 0x00007604000d7816 */ /* 0x000fe40000000003 */
[----:B------:R-:W-:Y:S02]  /*15470*/  PRMT R12, R4, 0x7604, R5 ;  /* 0x00007604040c7816 */ /* 0x000fe40000000005 */
[----:B------:R-:W-:-:S02]  /*15480*/  SHF.L.U32 R0, R235, 0x7, RZ ;  /* 0x00000007eb007819 */ /* 0x000fc400000006ff */
[----:B------:R-:W-:Y:S02]  /*15490*/  SHF.R.U32.HI R6, RZ, 0x8, R38 ;  /* 0x00000008ff067819 */ /* 0x000fe40000011626 */
[----:B------:R-:W-:Y:S02]  /*154a0*/  SHF.R.S32.HI R5, RZ, 0x1f, R20 ;  /* 0x0000001fff057819 */ /* 0x000fe40000011414 */
[----:B------:R-:W-:Y:S01]  /*154b0*/  LOP3.LUT R9, R0, 0x380, RZ, 0xc0, !PT ;  /* 0x0000038000097812 */ /* 0x000fe200078ec0ff */
[----:B------:R-:W-:Y:S01]  /*154c0*/  IMAD.SHL.U32 R0, R20, 0x10, RZ ;  /* 0x0000001014007824 */ /* 0x000fe200078e00ff */
[----:B------:R-:W-:Y:S02]  /*154d0*/  LOP3.LUT R3, R38, 0xff, RZ, 0xc0, !PT ;  /* 0x000000ff26037812 */ /* 0x000fe400078ec0ff */
[----:B------:R-:W-:Y:S02]  /*154e0*/  LOP3.LUT R6, R6, 0xff, RZ, 0xc0, !PT ;  /* 0x000000ff06067812 */ /* 0x000fe400078ec0ff */
[----:B------:R-:W-:-:S02]  /*154f0*/  LEA.HI R7, R5, R20, RZ, 0x3 ;  /* 0x0000001405077211 */ /* 0x000fc400078f18ff */
[----:B------:R-:W-:Y:S02]  /*15500*/  PRMT R15, R6, 0x7604, R3 ;  /* 0x00007604060f7816 */ /* 0x000fe40000000003 */
[----:B------:R-:W-:Y:S01]  /*15510*/  SHF.R.U32.HI R3, RZ, 0x8, R39 ;  /* 0x00000008ff037819 */ /* 0x000fe20000011627 */
[----:B------:R-:W-:Y:S01]  /*15520*/  IMAD.SHL.U32 R7, R7, 0x800, RZ ;  /* 0x0000080007077824 */ /* 0x000fe200078e00ff */
[----:B------:R-:W-:Y:S02]  /*15530*/  LOP3.LUT R0, R9, 0x70, R0, 0xf8, !PT ;  /* 0x0000007009007812 */ /* 0x000fe400078ef800 */
[----:B------:R-:W-:Y:S02]  /*15540*/  SHF.R.U32.HI R9, RZ, 0x3, R9 ;  /* 0x00000003ff097819 */ /* 0x000fe40000011609 */
[----:B------:R-:W-:Y:S02]  /*15550*/  LOP3.LUT R4, R39, 0xff, RZ, 0xc0, !PT ;  /* 0x000000ff27047812 */ /* 0x000fe400078ec0ff */
[----:B------:R-:W-:-:S02]  /*15560*/  LOP3.LUT R3, R3, 0xff, RZ, 0xc0, !PT ;  /* 0x000000ff03037812 */ /* 0x000fc400078ec0ff */
[----:B------:R-:W-:Y:S02]  /*15570*/  LOP3.LUT R0, R0, R9, RZ, 0x3c, !PT ;  /* 0x0000000900007212 */ /* 0x000fe400078e3cff */
[----:B------:R-:W-:Y:S02]  /*15580*/  LOP3.LUT R7, R7, 0xffffc000, RZ, 0xc0, !PT ;  /* 0xffffc00007077812 */ /* 0x000fe400078ec0ff */
[----:B------:R-:W-:Y:S02]  /*15590*/  PRMT R14, R3, 0x7604, R4 ;  /* 0x00007604030e7816 */ /* 0x000fe40000000004 */
[----:B------:R-:W-:Y:S02]  /*155a0*/  SHF.R.U32.HI R5, RZ, 0x8, R44 ;  /* 0x00000008ff057819 */ /* 0x000fe4000001162c */
[----:B------:R-:W-:Y:S02]  /*155b0*/  LOP3.LUT R6, R44, 0xff, RZ, 0xc0, !PT ;  /* 0x000000ff2c067812 */ /* 0x000fe400078ec0ff */
[----:B------:R-:W-:-:S02]  /*155c0*/  LOP3.LUT R5, R5, 0xff, RZ, 0xc0, !PT ;  /* 0x000000ff05057812 */ /* 0x000fc400078ec0ff */
[----:B------:R-:W-:Y:S02]  /*155d0*/  SHF.R.U32.HI R4, RZ, 0x8, R45 ;  /* 0x00000008ff047819 */ /* 0x000fe4000001162d */
[----:B------:R-:W-:Y:S02]  /*155e0*/  PRMT R25, R5, 0x7604, R6 ;  /* 0x0000760405197816 */ /* 0x000fe40000000006 */
[----:B------:R-:W-:Y:S02]  /*155f0*/  SHF.R.U32.HI R26, RZ, 0x8, R47 ;  /* 0x00000008ff1a7819 */ /* 0x000fe4000001162f */
[----:B------:R-:W-:Y:S02]  /*15600*/  LOP3.LUT R20, R45, 0xff, RZ, 0xc0, !PT ;  /* 0x000000ff2d147812 */ /* 0x000fe400078ec0ff */
[----:B------:R-:W-:Y:S02]  /*15610*/  LOP3.LUT R27, R47, 0xff, RZ, 0xc0, !PT ;  /* 0x000000ff2f1b7812 */ /* 0x000fe400078ec0ff */
[----:B------:R-:W-:-:S02]  /*15620*/  LOP3.LUT R26, R26, 0xff, RZ, 0xc0, !PT ;  /* 0x000000ff1a1a7812 */ /* 0x000fc400078ec0ff */
[----:B------:R-:W-:Y:S02]  /*15630*/  SHF.R.U32.HI R21, RZ, 0x8, R46 ;  /* 0x00000008ff157819 */ /* 0x000fe4000001162e */
[----:B------:R-:W-:Y:S02]  /*15640*/  PRMT R26, R26, 0x7604, R27 ;  /* 0x000076041a1a7816 */ /* 0x000fe4000000001b */
[----:B------:R-:W-:Y:S02]  /*15650*/  SHF.R.U32.HI R27, RZ, 0x10, R45 ;  /* 0x00000010ff1b7819 */ /* 0x000fe4000001162d */
[----:B------:R-:W-:Y:S02]  /*15660*/  LOP3.LUT R21, R21, 0xff, RZ, 0xc0, !PT ;  /* 0x000000ff15157812 */ /* 0x000fe400078ec0ff */
        /* <DEDUP_REMOVED lines=8> */
[----:B------:R-:W-:-:S04]  /*156f0*/  LOP3.LUT R15, R15, 0xff0000, R38, 0xf8, !PT ;  /* 0x00ff00000f0f7812 */ /* 0x000fc800078ef826 */
[----:B------:R-:W-:Y:S02]  /*15700*/  LOP3.LUT R30, R15, 0xff000000, R38, 0xf8, !PT ;  /* 0xff0000000f1e7812 */ /* 0x000fe400078ef826 */
[----:B----4-:R-:W-:Y:S02]  /*15710*/  IADD3 R3, R0, R7, R24 ;  /* 0x0000000700037210 */ /* 0x010fe40007ffe018 */
[----:B------:R-:W-:Y:S01]  /*15720*/  LOP3.LUT R24, R46, 0xff, RZ, 0xc0, !PT ;  /* 0x000000ff2e187812 */ /* 0x000fe200078ec0ff */
[----:B------:R-:W0:Y:S02]  /*15730*/  LDS.128 R8, [R49+0x20400] ;  /* 0x0204000031087984 */ /* 0x000e240000000c00 */
[----:B------:R-:W-:Y:S01]  /*15740*/  IMAD.IADD R0, R18, 0x1, R3 ;  /* 0x0000000112007824 */ /* 0x000fe200078e0203 */
[----:B------:R-:W-:Y:S02]  /*15750*/  LOP3.LUT R3, R4, 0xff, RZ, 0xc0, !PT ;  /* 0x000000ff04037812 */ /* 0x000fe400078ec0ff */
[----:B------:R-:W-:-:S02]  /*15760*/  PRMT R29, R21, 0x7604, R24 ;  /* 0x00007604151d7816 */ /* 0x000fc40000000018 */
[----:B------:R-:W1:Y:S01]  /*15770*/  LDS.128 R4, [R0+0x20400] ;  /* 0x0204000000047984 */ /* 0x000e620000000c00 */
[----:B------:R-:W-:Y:S02]  /*15780*/  PRMT R20, R3, 0x7604, R20 ;  /* 0x0000760403147816 */ /* 0x000fe40000000014 */
[----:B------:R-:W-:Y:S02]  /*15790*/  SHF.R.U32.HI R3, RZ, 0x10, R37 ;  /* 0x00000010ff037819 */ /* 0x000fe40000011625 */
[----:B------:R-:W-:Y:S02]  /*157a0*/  SHF.R.U32.HI R21, RZ, 0x10, R39 ;  /* 0x00000010ff157819 */ /* 0x000fe40000011627 */
[----:B------:R-:W-:Y:S01]  /*157b0*/  LOP3.LUT R27, R20, 0xff0000, R27, 0xf8, !PT ;  /* 0x00ff0000141b7812 */ /* 0x000fe200078ef81b */
[----:B------:R-:W-:Y:S01]  /*157c0*/  IMAD.U32 R3, R3, 0x10000, RZ ;  /* 0x0001000003037824 */ /* 0x000fe200078e00ff */
[----:B------:R-:W-:Y:S01]  /*157d0*/  LOP3.LUT R29, R29, 0xff0000, R46, 0xf8, !PT ;  /* 0x00ff00001d1d7812 */ /* 0x000fe200078ef82e */
[----:B------:R-:W-:Y:S01]  /*157e0*/  IMAD.U32 R21, R21, 0x10000, RZ ;  /* 0x0001000015157824 */ /* 0x000fe200078e00ff */
[----:B------:R-:W-:-:S02]  /*157f0*/  LOP3.LUT R44, R27, 0xff000000, R45, 0xf8, !PT ;  /* 0xff0000001b2c7812 */ /* 0x000fc400078ef82d */
[----:B------:R-:W-:Y:S02]  /*15800*/  LOP3.LUT R3, R12, 0xff0000, R3, 0xf8, !PT ;  /* 0x00ff00000c037812 */ /* 0x000fe400078ef803 */
[----:B------:R-:W-:Y:S02]  /*15810*/  LOP3.LUT R34, R29, 0xff000000, R46, 0xf8, !PT ;  /* 0xff0000001d227812 */ /* 0x000fe400078ef82e */
[----:B------:R-:W-:Y:S02]  /*15820*/  LOP3.LUT R36, R3, 0xff000000, R37, 0xf8, !PT ;  /* 0xff00000003247812 */ /* 0x000fe400078ef825 */
[----:B------:R-:W-:Y:S02]  /*15830*/  F2FP.F16.E4M3.UNPACK_B R33, R44 ;  /* 0x0000002cff21723e */ /* 0x000fe400020006ff */
[----:B------:R-:W-:Y:S02]  /*15840*/  F2FP.F16.E4M3.UNPACK_B R29, R36 ;  /* 0x00000024ff1d723e */ /* 0x000fe400020006ff */
[----:B------:R-:W-:Y:S01]  /*15850*/  LOP3.LUT R21, R14, 0xff0000, R21, 0xf8, !PT ;  /* 0x00ff00000e157812 */ /* 0x000fe200078ef815 */
[----:B------:R-:W-:Y:S01]  /*15860*/  HADD2.F32 R35, -RZ, R33.H0_H0 ;  /* 0x20000021ff237230 */ /* 0x000fe20000004100 */
[----:B------:R-:W-:Y:S01]  /*15870*/  LOP3.LUT R46, R31, 0xff000000, R47, 0xf8, !PT ;  /* 0xff0000001f2e7812 */ /* 0x000fe200078ef82f */
[--C-:B------:R-:W-:Y:S01]  /*15880*/  HADD2.F32 R31, -RZ, R29.reuse.H0_H0 ;  /* 0x2000001dff1f7230 */ /* 0x100fe20000004100 */
[----:B------:R-:W-:Y:S01]  /*15890*/  LOP3.LUT R38, R21, 0xff000000, R39, 0xf8, !PT ;  /* 0xff00000015267812 */ /* 0x000fe200078ef827 */
[----:B------:R-:W-:Y:S01]  /*158a0*/  HADD2.F32 R29, -RZ, R29.H1_H1 ;  /* 0x3000001dff1d7230 */ /* 0x000fe20000004100 */
[----:B------:R-:W-:Y:S01]  /*158b0*/  F2FP.F16.E4M3.UNPACK_B R44, R44.H1 ;  /* 0x0000002cff2c723e */ /* 0x000fe200030006ff */
[----:B------:R-:W-:Y:S01]  /*158c0*/  HADD2.F32 R33, -RZ, R33.H1_H1 ;  /* 0x30000021ff217230 */ /* 0x000fe20000004100 */
[----:B------:R-:W-:-:S02]  /*158d0*/  F2FP.F16.E4M3.UNPACK_B R36, R36.H1 ;  /* 0x00000024ff24723e */ /* 0x000fc400030006ff */
[----:B0-----:R-:W-:Y:S02]  /*158e0*/  F2FP.F16.E4M3.UNPACK_B R12, R9 ;  /* 0x00000009ff0c723e */ /* 0x001fe400020006ff */
        /* <DEDUP_REMOVED lines=8> */
[-C--:B------:R-:W-:Y:S01]  /*15970*/  F2FP.F16.E4M3.UNPACK_B R26, R7.reuse ;  /* 0x00000007ff1a723e */ /* 0x080fe200020006ff */
[----:B------:R-:W-:Y:S01]  /*15980*/  HADD2.F32 R20, -RZ, R20.H1_H1 ;  /* 0x30000014ff147230 */ /* 0x000fe20000004100 */
[----:B------:R-:W-:Y:S01]  /*15990*/  F2FP.F16.E4M3.UNPACK_B R27, R7.H1 ;  /* 0x00000007ff1b723e */ /* 0x000fe200030006ff */
[C---:B------:R-:W-:Y:S01]  /*159a0*/  FMUL.FTZ R37, R24.reuse, R35 ;  /* 0x0000002318257220 */ /* 0x040fe20000410000 */
[-C--:B------:R-:W-:Y:S01]  /*159b0*/  F2FP.F16.E4M3.UNPACK_B R5, R4.reuse ;  /* 0x00000004ff05723e */ /* 0x080fe200020006ff */
[----:B------:R-:W-:Y:S01]  /*159c0*/  HADD2.F32 R12, -RZ, R12.H1_H1 ;  /* 0x3000000cff0c7230 */ /* 0x000fe20000004100 */
[----:B------:R-:W-:Y:S01]  /*159d0*/  F2FP.F16.E4M3.UNPACK_B R7, R4.H1 ;  /* 0x00000004ff07723e */ /* 0x000fe200030006ff */
[-C--:B------:R-:W-:Y:S01]  /*159e0*/  FMUL.FTZ R4, R24, R31.reuse ;  /* 0x0000001f18047220 */ /* 0x080fe20000410000 */
[-C--:B------:R-:W-:Y:S01]  /*159f0*/  F2FP.F16.E4M3.UNPACK_B R24, R6.reuse ;  /* 0x00000006ff18723e */ /* 0x080fe200020006ff */
[C---:B------:R-:W-:Y:S01]  /*15a00*/  FFMA.FTZ R37, R10.reuse, R31, -R37 ;  /* 0x0000001f0a257223 */ /* 0x040fe20000010825 */
[----:B------:R-:W-:Y:S01]  /*15a10*/  F2FP.F16.E4M3.UNPACK_B R25, R6.H1 ;  /* 0x00000006ff19723e */ /* 0x000fe200030006ff */
[----:B------:R-:W-:Y:S01]  /*15a20*/  FFMA.FTZ R39, R10, R35, R4 ;  /* 0x000000230a277223 */ /* 0x000fe20000010004 */
[----:B------:R-:W-:Y:S01]  /*15a30*/  F2FP.F16.E4M3.UNPACK_B R9, R9.H1 ;  /* 0x00000009ff09723e */ /* 0x000fe200030006ff */
[----:B------:R-:W-:-:S02]  /*15a40*/  HADD2.F32 R35, -RZ, R44.H0_H0 ;  /* 0x2000002cff237230 */ /* 0x000fc40000004100 */
[C---:B------:R-:W-:Y:S01]  /*15a50*/  FMUL.FTZ R41, R20.reuse, R33 ;  /* 0x0000002114297220 */ /* 0x040fe20000410000 */
[----:B------:R-:W-:Y:S02]  /*15a60*/  HADD2.F32 R6, -RZ, R21.H0_H0 ;  /* 0x20000015ff067230 */ /* 0x000fe40000004100 */
[-C--:B------:R-:W-:Y:S01]  /*15a70*/  FMUL.FTZ R10, R20, R29.reuse ;  /* 0x0000001d140a7220 */ /* 0x080fe20000410000 */
[----:B------:R-:W-:Y:S02]  /*15a80*/  HADD2.F32 R31, -RZ, R36.H0_H0 ;  /* 0x20000024ff1f7230 */ /* 0x000fe40000004100 */
[----:B------:R-:W-:Y:S01]  /*15a90*/  FFMA.FTZ R20, R12, R29, -R41 ;  /* 0x0000001d0c147223 */ /* 0x000fe20000010829 */
[----:B------:R-:W-:Y:S02]  /*15aa0*/  HADD2.F32 R4, -RZ, R9.H0_H0 ;  /* 0x20000009ff047230 */ /* 0x000fe40000004100 */
[----:B------:R-:W-:Y:S01]  /*15ab0*/  FMUL.FTZ R43, R6, R35 ;  /* 0x00000023062b7220 */ /* 0x000fe20000410000 */
[----:B------:R-:W-:Y:S01]  /*15ac0*/  FFMA.FTZ R40, R12, R33, R10 ;  /* 0x000000210c287223 */ /* 0x000fe2000001000a */
[-C--:B------:R-:W-:Y:S01]  /*15ad0*/  FMUL.FTZ R6, R6, R31.reuse ;  /* 0x0000001f06067220 */ /* 0x080fe20000410000 */
[----:B------:R-:W-:Y:S01]  /*15ae0*/  F2FP.F16.E4M3.UNPACK_B R12, R46 ;  /* 0x0000002eff0c723e */ /* 0x000fe200020006ff */
[C---:B------:R-:W-:Y:S01]  /*15af0*/  FFMA.FTZ R43, R4.reuse, R31, -R43 ;  /* 0x0000001f042b7223 */ /* 0x040fe2000001082b */
[----:B------:R-:W-:Y:S01]  /*15b00*/  F2FP.F16.E4M3.UNPACK_B R10, R38 ;  /* 0x00000026ff0a723e */ /* 0x000fe200020006ff */
[----:B------:R-:W-:Y:S01]  /*15b10*/  FFMA.FTZ R35, R4, R35, R6 ;  /* 0x0000002304237223 */ /* 0x000fe20000010006 */
[----:B------:R-:W-:Y:S01]  /*15b20*/  HADD2.F32 R6, -RZ, R26.H0_H0 ;  /* 0x2000001aff067230 */ /* 0x000fe20000004100 */
[----:B------:R-:W-:Y:S01]  /*15b30*/  F2FP.F16.E4M3.UNPACK_B R46, R46.H1 ;  /* 0x0000002eff2e723e */ /* 0x000fe200030006ff */
[----:B------:R-:W-:Y:S01]  /*15b40*/  HADD2.F32 R31, -RZ, R12.H0_H0 ;  /* 0x2000000cff1f7230 */ /* 0x000fe20000004100 */
[----:B------:R-:W-:Y:S01]  /*15b50*/  F2FP.F16.E4M3.UNPACK_B R38, R38.H1 ;  /* 0x00000026ff26723e */ /* 0x000fe200030006ff */
[----:B------:R-:W-:Y:S01]  /*15b60*/  HADD2.F32 R44, -RZ, R44.H1_H1 ;  /* 0x3000002cff2c7230 */ /* 0x000fe20000004100 */
[----:B------:R-:W-:Y:S01]  /*15b70*/  F2FP.F16.E4M3.UNPACK_B R3, R8 ;  /* 0x00000008ff03723e */ /* 0x000fe200020006ff */
[----:B------:R-:W-:-:S02]  /*15b80*/  HADD2.F32 R21, -RZ, R21.H1_H1 ;  /* 0x30000015ff157230 */ /* 0x000fc40000004100 */
[C---:B------:R-:W-:Y:S01]  /*15b90*/  FMUL.FTZ R33, R6.reuse, R31 ;  /* 0x0000001f06217220 */ /* 0x040fe20000410000 */
[----:B------:R-:W-:Y:S01]  /*15ba0*/  HADD2.F32 R29, -RZ, R10.H0_H0 ;  /* 0x2000000aff1d7230 */ /* 0x000fe20000004100 */
[----:B------:R-:W-:Y:S01]  /*15bb0*/  F2FP.F16.E4M3.UNPACK_B R8, R8.H1 ;  /* 0x00000008ff08723e */ /* 0x000fe200030006ff */
[----:B------:R-:W-:Y:S02]  /*15bc0*/  HADD2.F32 R36, -RZ, R36.H1_H1 ;  /* 0x30000024ff247230 */ /* 0x000fe40000004100 */
[C---:B------:R-:W-:Y:S01]  /*15bd0*/  FMUL.FTZ R42, R21.reuse, R44 ;  /* 0x0000002c152a7220 */ /* 0x040fe20000410000 */
[----:B------:R-:W-:Y:S02]  /*15be0*/  HADD2.F32 R4, -RZ, R14.H0_H0 ;  /* 0x2000000eff047230 */ /* 0x000fe40000004100 */
[----:B------:R-:W-:Y:S01]  /*15bf0*/  FMUL.FTZ R6, R6, R29 ;  /* 0x0000001d06067220 */ /* 0x000fe20000410000 */
[----:B------:R-:W-:Y:S02]  /*15c00*/  HADD2.F32 R9, -RZ, R9.H1_H1 ;  /* 0x30000009ff097230 */ /* 0x000fe40000004100 */
[----:B------:R-:W-:Y:S01]  /*15c10*/  FMUL.FTZ R21, R21, R36 ;  /* 0x0000002415157220 */ /* 0x000fe20000410000 */
[----:B------:R-:W-:-:S02]  /*15c20*/  HADD2.F32 R26, -RZ, R26.H1_H1 ;  /* 0x3000001aff1a7230 */ /* 0x000fc40000004100 */
[C---:B------:R-:W-:Y:S01]  /*15c30*/  FFMA.FTZ R33, R4.reuse, R29, -R33 ;  /* 0x0000001d04217223 */ /* 0x040fe20000010821 */
[----:B------:R-:W-:Y:S02]  /*15c40*/  HADD2.F32 R29, -RZ, R12.H1_H1 ;  /* 0x3000000cff1d7230 */ /* 0x000fe40000004100 */
[----:B------:R-:W-:Y:S01]  /*15c50*/  FFMA.FTZ R41, R4, R31, R6 ;  /* 0x0000001f04297223 */ /* 0x000fe20000010006 */
[C---:B------:R-:W-:Y:S01]  /*15c60*/  FFMA.FTZ R42, R9.reuse, R36, -R42 ;  /* 0x00000024092a7223 */ /* 0x040fe2000001082a */
[----:B------:R-:W-:Y:S01]  /*15c70*/  FFMA.FTZ R44, R9, R44, R21 ;  /* 0x0000002c092c7223 */ /* 0x000fe20000010015 */
[----:B------:R-:W-:Y:S02]  /*15c80*/  HADD2.F32 R31, -RZ, R46.H0_H0 ;  /* 0x2000002eff1f7230 */ /* 0x000fe40000004100 */
[----:B------:R-:W-:Y:S01]  /*15c90*/  FMUL.FTZ R45, R26, R29 ;  /* 0x0000001d1a2d7220 */ /* 0x000fe20000410000 */
[----:B------:R-:W-:Y:S02]  /*15ca0*/  HADD2.F32 R6, -RZ, R27.H0_H0 ;  /* 0x2000001bff067230 */ /* 0x000fe40000004100 */
        /* <DEDUP_REMOVED lines=41> */
[----:B------:R-:W-:Y:S01]  /*15f40*/  HADD2.F32 R7, -RZ, R28.H0_H0 ;  /* 0x2000001cff077230 */ /* 0x000fe20000004100 */
[----:B------:R-:W-:Y:S01]  /*15f50*/  F2FP.SATFINITE.E4M3.F32.PACK_AB_MERGE_C R35, R44, R35, RZ ;  /* 0x000000232c23723e */ /* 0x000fe200048070ff */
[----:B------:R-:W-:-:S02]  /*15f60*/  HADD2.F32 R4, -RZ, R3.H0_H0 ;  /* 0x20000003ff047230 */ /* 0x000fc40000004100 */
[C---:B------:R-:W-:Y:S01]  /*15f70*/  FMUL.FTZ R9, R6.reuse, R15 ;  /* 0x0000000f06097220 */ /* 0x040fe20000410000 */
[----:B------:R-:W-:Y:S02]  /*15f80*/  HADD2.F32 R32, -RZ, R32.H1_H1 ;  /* 0x30000020ff207230 */ /* 0x000fe40000004100 */
        /* <DEDUP_REMOVED lines=8> */
[----:B------:R-:W-:Y:S01]  /*16010*/  FMUL.FTZ R5, R5, R28 ;  /* 0x0000001c05057220 */ /* 0x000fe20000410000 */
[----:B------:R-:W-:Y:S01]  /*16020*/  F2FP.F16.E4M3.UNPACK_B R6, R30.H1 ;  /* 0x0000001eff06723e */ /* 0x000fe200030006ff */
[----:B------:R-:W-:Y:S01]  /*16030*/  FFMA.FTZ R28, R3, R28, -R8 ;  /* 0x0000001c031c7223 */ /* 0x000fe20000010808 */
[----:B------:R-:W-:-:S02]  /*16040*/  HADD2.F32 R8, -RZ, R7.H0_H0 ;  /* 0x20000007ff087230 */ /* 0x000fc40000004100 */
[----:B------:R-:W-:Y:S01]  /*16050*/  FFMA.FTZ R32, R3, R32, R5 ;  /* 0x0000002003207223 */ /* 0x000fe20000010005 */
[----:B------:R-:W-:Y:S01]  /*16060*/  HADD2.F32 R4, -RZ, R25.H0_H0 ;  /* 0x20000019ff047230 */ /* 0x000fe20000004100 */
[----:B------:R-:W-:Y:S01]  /*16070*/  F2FP.F16.E4M3.UNPACK_B R34, R34 ;  /* 0x00000022ff22723e */ /* 0x000fe200020006ff */
[----:B------:R-:W-:Y:S01]  /*16080*/  HADD2.F32 R5, -RZ, R6.H0_H0 ;  /* 0x20000006ff057230 */ /* 0x000fe20000004100 */
[----:B------:R-:W-:Y:S01]  /*16090*/  F2FP.F16.E4M3.UNPACK_B R30, R30 ;  /* 0x0000001eff1e723e */ /* 0x000fe200020006ff */
[----:B------:R-:W-:Y:S02]  /*160a0*/  HADD2.F32 R3, -RZ, R13.H0_H0 ;  /* 0x2000000dff037230 */ /* 0x000fe40000004100 */
[C---:B------:R-:W-:Y:S01]  /*160b0*/  FMUL.FTZ R26, R4.reuse, R8 ;  /* 0x00000008041a7220 */ /* 0x040fe20000410000 */
[----:B------:R-:W-:Y:S02]  /*160c0*/  HADD2.F32 R10, -RZ, R7.H1_H1 ;  /* 0x30000007ff0a7230 */ /* 0x000fe40000004100 */
[----:B------:R-:W-:Y:S01]  /*160d0*/  FMUL.FTZ R4, R4, R5 ;  /* 0x0000000504047220 */ /* 0x000fe20000410000 */
[----:B------:R-:W-:-:S02]  /*160e0*/  HADD2.F32 R25, -RZ, R25.H1_H1 ;  /* 0x30000019ff197230 */ /* 0x000fc40000004100 */
[----:B------:R-:W-:Y:S01]  /*160f0*/  FFMA.FTZ R26, R3, R5, -R26 ;  /* 0x00000005031a7223 */ /* 0x000fe2000001081a */
[----:B------:R-:W-:Y:S01]  /*16100*/  HADD2.F32 R6, -RZ, R6.H1_H1 ;  /* 0x30000006ff067230 */ /* 0x000fe20000004100 */
[----:B------:R-:W-:Y:S01]  /*16110*/  F2FP.SATFINITE.E4M3.F32.PACK_AB_MERGE_C R45, R46, R45, RZ ;  /* 0x0000002d2e2d723e */ /* 0x000fe200048070ff */
[----:B------:R-:W-:Y:S02]  /*16120*/  HADD2.F32 R13, -RZ, R13.H1_H1 ;  /* 0x3000000dff0d7230 */ /* 0x000fe40000004100 */
[C---:B------:R-:W-:Y:S01]  /*16130*/  FMUL.FTZ R36, R25.reuse, R10 ;  /* 0x0000000a19247220 */ /* 0x040fe20000410000 */
[----:B------:R-:W-:Y:S01]  /*16140*/  F2FP.SATFINITE.E4M3.F32.PACK_AB_MERGE_C R14, R14, R29, RZ ;  /* 0x0000001d0e0e723e */ /* 0x000fe200048070ff */
[----:B------:R-:W-:Y:S01]  /*16150*/  FMUL.FTZ R5, R25, R6 ;  /* 0x0000000619057220 */ /* 0x000fe20000410000 */
[----:B------:R-:W-:Y:S01]  /*16160*/  FFMA.FTZ R25, R3, R8, R4 ;  /* 0x0000000803197223 */ /* 0x000fe20000010004 */
[----:B------:R-:W-:Y:S01]  /*16170*/  FFMA.FTZ R31, R13, R6, -R36 ;  /* 0x000000060d1f7223 */ /* 0x000fe20000010824 */
[----:B------:R-:W-:-:S02]  /*16180*/  HADD2.F32 R6, -RZ, R34.H0_H0 ;  /* 0x20000022ff067230 */ /* 0x000fc40000004100 */
[----:B------:R-:W-:Y:S01]  /*16190*/  FFMA.FTZ R10, R13, R10, R5 ;  /* 0x0000000a0d0a7223 */ /* 0x000fe20000010005 */
[----:B------:R-:W-:Y:S01]  /*161a0*/  HADD2.F32 R4, -RZ, R24.H0_H0 ;  /* 0x20000018ff047230 */ /* 0x000fe20000004100 */
[----:B------:R-:W-:Y:S01]  /*161b0*/  F2FP.SATFINITE.E4M3.F32.PACK_AB_MERGE_C R32, R32, R21, R14 ;  /* 0x000000152020723e */ /* 0x000fe2000480700e */
[----:B------:R-:W-:Y:S02]  /*161c0*/  HADD2.F32 R5, -RZ, R30.H0_H0 ;  /* 0x2000001eff057230 */ /* 0x000fe40000004100 */
        /* <DEDUP_REMOVED lines=10> */
[C---:B------:R-:W-:Y:S01]  /*16270*/  FFMA.FTZ R8, R3.reuse, R5, -R8 ;  /* 0x0000000503087223 */ /* 0x040fe20000010808 */
[----:B------:R-:W-:Y:S01]  /*16280*/  FFMA.FTZ R3, R3, R6, R7 ;  /* 0x0000000603037223 */ /* 0x000fe20000010007 */
[C---:B------:R-:W-:Y:S01]  /*16290*/  FFMA.FTZ R13, R11.reuse, R30, -R4 ;  /* 0x0000001e0b0d7223 */ /* 0x040fe20000010804 */
[----:B------:R-:W-:Y:S01]  /*162a0*/  F2FP.SATFINITE.E4M3.F32.PACK_AB_MERGE_C R7, R38, R47, RZ ;  /* 0x0000002f2607723e */ /* 0x000fe200048070ff */
        /* <DEDUP_REMOVED lines=11> */
[----:B------:R4:W-:Y:S04]  /*16360*/  STS.128 [R49+0x20400], R4 ;  /* 0x0204000431007388 */ /* 0x0009e80000000c00 */
[----:B------:R4:W-:Y:S02]  /*16370*/  STS.128 [R0+0x20400], R32 ;  /* 0x0204002000007388 */ /* 0x0009e40000000c00 */
.L_x_2324:
[----:B------:R-:W-:Y:S05]  /*16380*/  BSYNC B0 ;  /* 0x0000000000007941 */ /* 0x000fea0003800000 */
.L_x_2284:
        /* <DEDUP_REMOVED lines=8> */
.L_x_2282:
[----:B--234-:R-:W-:-:S04]  /*16410*/  MOV R0, UR45 ;  /* 0x0000002d00007c02 */ /* 0x01cfc80008000f00 */
[----:B------:R-:W-:-:S13]  /*16420*/  ISETP.NE.AND P1, PT, R0, 0x3, PT ;  /* 0x000000030000780c */ /* 0x000fda0003f25270 */
[----:B------:R-:W-:Y:S05]  /*16430*/  @!P1 BRA `(.L_x_2351) ;  /* 0x0000000000049947 */ /* 0x000fea0003800000 */
[----:B------:R-:W-:Y:S01]  /*16440*/  BPT.TRAP 0x1 ;  /* 0x000000040000795c */ /* 0x000fe20000300000 */
.L_x_2351:
[----:B0-----:R-:W-:Y:S01]  /*16450*/  IMAD R4, R152, 0x8, R18 ;  /* 0x0000000898047824 */ /* 0x001fe200078e0212 */
[----:B-1----:R-:W-:-:S04]  /*16460*/  SHF.L.U32 R3, R237, 0x1f, RZ ;  /* 0x0000001fed037819 */ /* 0x002fc800000006ff */
[----:B------:R0:W1:Y:S01]  /*16470*/  SYNCS.PHASECHK.TRANS64.TRYWAIT P2, [R4+URZ+0x38830], R3 ;  /* 0x03883003040075a7 */ /* 0x000062000804017f */
[----:B------:R-:W-:Y:S05]  /*16480*/  @!P1 BRA `(.L_x_2352) ;  /* 0x0000000000049947 */ /* 0x000fea0003800000 */
[----:B------:R-:W-:Y:S01]  /*16490*/  BPT.TRAP 0x1 ;  /* 0x000000040000795c */ /* 0x000fe20000300000 */
.L_x_2352:
[----:B------:R-:W2:Y:S01]  /*164a0*/  S2R R0, SR_TID.X ;  /* 0x0000000000007919 */ /* 0x000ea20000002100 */
[----:B------:R-:W-:Y:S01]  /*164b0*/  IMAD.MOV.U32 R151, RZ, RZ, RZ ;  /* 0x000000ffff977224 */ /* 0x000fe200078e00ff */
[----:B--2---:R-:W-:-:S04]  /*164c0*/  LOP3.LUT R0, R0, 0x7f, RZ, 0xc0, !PT ;  /* 0x0000007f00007812 */ /* 0x004fc800078ec0ff */
[----:B------:R-:W-:Y:S01]  /*164d0*/  ISETP.NE.AND P0, PT, R0, RZ, PT ;  /* 0x000000ff0000720c */ /* 0x000fe20003f05270 */
[----:B-1----:R-:W-:-:S12]  /*164e0*/  @P2 BRA `(.L_x_2353) ;  /* 0x0000000000082947 */ /* 0x002fd80003800000 */
[----:B------:R-:W1:Y:S02]  /*164f0*/  SYNCS.PHASECHK.TRANS64.TRYWAIT P2, [R4+URZ+0x38830], R3 ;  /* 0x03883003040075a7 */ /* 0x000e64000804017f */
[----:B-1----:R-:W-:Y:S05]  /*16500*/  @!P2 BRA `(.L_x_2354) ;  /* 0x000001480048a947 */ /* 0x002fea0003800000 */
.L_x_2353:
[----:B------:R-:W-:Y:S05]  /*16510*/  WARPSYNC.ALL ;  /* 0x0000000000007948 */ /* 0x000fea0003800000 */
[----:B------:R-:W-:Y:S01]  /*16520*/  VIADD R0, R18, 0x28400 ;  /* 0x0002840012007836 */ /* 0x000fe20000000000 */
[----:B------:R-:W2:Y:S04]  /*16530*/  LDL R96, [R1+0x20] ;  /* 0x0000200001607983 */ /* 0x000ea80000100800 */
[----:B------:R-:W-:Y:S01]  /*16540*/  SHF.R.U32.HI R0, RZ, 0x4, R0 ;  /* 0x00000004ff007819 */ /* 0x000fe20000011600 */
[----:B------:R-:W0:Y:S03]  /*16550*/  LDL R98, [R1+0xc] ;  /* 0x00000c0001627983 */ /* 0x000e260000100800 */
[----:B------:R-:W-:Y:S01]  /*16560*/  LOP3.LUT R0, R0, 0x3fff, RZ, 0xc0, !PT ;  /* 0x00003fff00007812 */ /* 0x000fe200078ec0ff */
[----:B------:R-:W3:Y:S01]  /*16570*/  LDL R5, [R1+0x38] ;  /* 0x0000380001057983 */ /* 0x000ee20000100800 */
[----:B------:R-:W-:-:S02]  /*16580*/  R2UR UR12, R56 ;  /* 0x00000000380c72ca */ /* 0x000fc400000e0000 */
[----:B------:R-:W-:Y:S01]  /*16590*/  LOP3.LUT R15, R0, 0x10000, RZ, 0xfc, !PT ;  /* 0x00010000000f7812 */ /* 0x000fe200078efcff */
[----:B------:R-:W-:Y:S01]  /*165a0*/  IMAD.MOV.U32 R7, RZ, RZ, 0x40000040 ;  /* 0x40000040ff077424 */ /* 0x000fe200078e00ff */
[----:B------:R-:W4:Y:S03]  /*165b0*/  LDL R10, [R1+0x3c] ;  /* 0x00003c00010a7983 */ /* 0x000f260000100800 */
[----:B------:R-:W-:Y:S01]  /*165c0*/  IMAD R6, R152, 0x800, R15 ;  /* 0x0000080098067824 */ /* 0x000fe200078e020f */
[----:B------:R-:W-:Y:S01]  /*165d0*/  R2UR UR15, R7 ;  /* 0x00000000070f72ca */ /* 0x000fe200000e0000 */
[----:B------:R-:W4:Y:S03]  /*165e0*/  LDL R94, [R1+0x4] ;  /* 0x00000400015e7983 */ /* 0x000f260000100800 */
[----:B------:R-:W-:Y:S01]  /*165f0*/  R2UR UR14, R6 ;  /* 0x00000000060e72ca */ /* 0x000fe200000e0000 */
[----:B------:R-:W-:Y:S01]  /*16600*/  ULOP3.LUT UR12, UR12, 0x10000, URZ, 0xfc, !UPT ;  /* 0x000100000c0c7892 */ /* 0x000fe2000f8efc3f */
[----:B-----5:R-:W-:Y:S01]  /*16610*/  WARPGROUP.ARRIVE ;  /* 0x00000000000079c5 */ /* 0x020fe20000000000 */
[----:B------:R-:W-:-:S10]  /*16620*/  UMOV UR13, 0x40000040 ;  /* 0x40000040000d7882 */ /* 0x000fd40000000000 */
[----:B------:R-:W-:Y:S01]  /*16630*/  QGMMA.64x128x32.F32.E4M3.E4M3 R24, gdesc[UR12], RZ, !UPT, gsb0 ;  /* 0x01e000000c1879f3 */ /* 0x000fe2000c0008ff */
[----:B------:R-:W-:Y:S02]  /*16640*/  VIADD R8, R6, 0x2 ;  /* 0x0000000206087836 */ /* 0x000fe40000000000 */
[----:B------:R-:W-:-:S03]  /*16650*/  IMAD.MOV.U32 R9, RZ, RZ, 0x40000040 ;  /* 0x40000040ff097424 */ /* 0x000fc600078e00ff */
[----:B------:R-:W-:Y:S02]  /*16660*/  R2UR UR10, R8 ;  /* 0x00000000080a72ca */ /* 0x000fe400000e0000 */
[----:B------:R-:W-:Y:S01]  /*16670*/  R2UR UR11, R9 ;  /* 0x00000000090b72ca */ /* 0x000fe200000e0000 */
[----:B------:R-:W-:Y:S01]  /*16680*/  UIADD3 UR8, UR12, 0x2, URZ ;  /* 0x000000020c087890 */ /* 0x000fe2000fffe03f */
[----:B------:R-:W-:Y:S01]  /*16690*/  UMOV UR9, 0x40000040 ;  /* 0x4000004000097882 */ /* 0x000fe20000000000 */
[----:B------:R-:W-:Y:S01]  /*166a0*/  IMAD.MOV.U32 R9, RZ, RZ, 0x40000040 ;  /* 0x40000040ff097424 */ /* 0x000fe200078e00ff */
[----:B------:R-:W-:-:S04]  /*166b0*/  IADD3 R8, R6, 0x4, RZ ;  /* 0x0000000406087810 */ /* 0x000fc80007ffe0ff */
[----:B------:R-:W-:Y:S02]  /*166c0*/  R2UR UR6, R8 ;  /* 0x00000000080672ca */ /* 0x000fe400000e0000 */
[----:B------:R-:W-:Y:S01]  /*166d0*/  R2UR UR7, R9 ;  /* 0x00000000090772ca */ /* 0x000fe200000e0000 */
[----:B------:R-:W-:Y:S01]  /*166e0*/  UIADD3 UR4, UR12, 0x4, URZ ;  /* 0x000000040c047890 */ /* 0x000fe2000fffe03f */
[----:B------:R-:W-:Y:S02]  /*166f0*/  WARPGROUP.DEPBAR.LE gsb0, 0x0 ;  /* 0x00008000000079c5 */ /* 0x000fe40000010000 */
[----:B------:R-:W-:-:S06]  /*16700*/  WARPGROUP.ARRIVE ;  /* 0x00000000000079c5 */ /* 0x000fcc0000000000 */
[----:B------:R-:W-:Y:S01]  /*16710*/  QGMMA.64x128x32.F32.E4M3.E4M3 R24, gdesc[UR8], R24, gsb0 ;  /* 0x01e00000081879f3 */ /* 0x000fe20008000818 */
[----:B------:R-:W-:Y:S01]  /*16720*/  UMOV UR5, 0x40000040 ;  /* 0x4000004000057882 */ /* 0x000fe20000000000 */
[----:B------:R-:W-:Y:S02]  /*16730*/  VIADD R8, R6, 0x6 ;  /* 0x0000000606087836 */ /* 0x000fe40000000000 */
[----:B------:R-:W-:-:S03]  /*16740*/  IMAD.MOV.U32 R9, RZ, RZ, 0x40000040 ;  /* 0x40000040ff097424 */ /* 0x000fc600078e00ff */
[----:B------:R-:W-:Y:S02]  /*16750*/  R2UR UR18, R8 ;  /* 0x00000000081272ca */ /* 0x000fe400000e0000 */
[----:B------:R-:W-:Y:S01]  /*16760*/  R2UR UR19, R9 ;  /* 0x00000000091372ca */ /* 0x000fe200000e0000 */
[----:B------:R-:W-:Y:S01]  /*16770*/  UIADD3 UR16, UR12, 0x6, URZ ;  /* 0x000000060c107890 */ /* 0x000fe2000fffe03f */
[----:B------:R-:W-:Y:S01]  /*16780*/  UMOV UR17, 0x40000040 ;  /* 0x4000004000117882 */ /* 0x000fe20000000000 */
[----:B------:R-:W-:Y:S02]  /*16790*/  WARPGROUP.DEPBAR.LE gsb0, 0x0 ;  /* 0x00008000000079c5 */ /* 0x000fe40000010000 */
[----:B------:R-:W-:-:S06]  /*167a0*/  WARPGROUP.ARRIVE ;  /* 0x00000000000079c5 */ /* 0x000fcc0000000000 */
[----:B------:R-:W-:Y:S01]  /*167b0*/  QGMMA.64x128x32.F32.E4M3.E4M3 R24, gdesc[UR4], R24, gsb0 ;  /* 0x01e00000041879f3 */ /* 0x000fe20008000818 */
        /* <DEDUP_REMOVED lines=9> */
[----:B------:R-:W-:Y:S01]  /*16850*/  VIADD R8, R6, 0x402 ;  /* 0x0000040206087836 */ /* 0x000fe20000000000 */
[----:B------:R-:W-:-:S04]  /*16860*/  MOV R9, 0x40000040 ;  /* 0x4000004000097802 */ /* 0x000fc80000000f00 */
        /* <DEDUP_REMOVED lines=25> */
[----:B------:R-:W-:-:S04]  /*16a00*/  IMAD.MOV.U32 R0, RZ, RZ, -0x80 ;  /* 0xffffff80ff007424 */ /* 0x000fc800078e00ff */
[----:B------:R-:W-:-:S04]  /*16a10*/  IMAD R0, R133, R0, 0x80 ;  /* 0x0000008085007424 */ /* 0x000fc800078e0200 */
[----:B--2---:R-:W-:-:S05]  /*16a20*/  IMAD.IADD R0, R96, 0x1, R0 ;  /* 0x0000000160007824 */ /* 0x004fca00078e0200 */
[----:B01----:R-:W-:Y:S02]  /*16a30*/  IADD3 R3, -R98, 0x1, R0 ;  /* 0x0000000162037810 */ /* 0x003fe40007ffe100 */
[----:B----4-:R-:W-:-:S03]  /*16a40*/  LEA R8, R94, R10, 0x7 ;  /* 0x0000000a5e087211 */ /* 0x010fc600078e38ff */
[C---:B---3--:R-:W-:Y:S02]  /*16a50*/  IMAD R7, R5.reuse, -0x2, R3 ;  /* 0xfffffffe05077824 */ /* 0x048fe400078e0203 */
[----:B------:R-:W-:-:S03]  /*16a60*/  IMAD R6, R5, -0x2, R0 ;  /* 0xfffffffe05067824 */ /* 0x000fc600078e0200 */
[----:B------:R-:W-:Y:S01]  /*16a70*/  IADD3 R3, R7, 0x8, R8 ;  /* 0x0000000807037810 */ /* 0x000fe20007ffe008 */
[----:B------:R-:W-:Y:S02]  /*16a80*/  WARPGROUP.DEPBAR.LE gsb0, 0x0 ;  /* 0x00008000000079c5 */ /* 0x000fe40000010000 */
[----:B------:R-:W-:-:S06]  /*16a90*/  WARPGROUP.ARRIVE ;  /* 0x00000000000079c5 */ /* 0x000fcc0000000000 */
[----:B------:R-:W-:Y:S01]  /*16aa0*/  QGMMA.64x128x32.F32.E4M3.E4M3 R24, gdesc[UR32], R24, gsb0 ;  /* 0x01e00000201879f3 */ /* 0x000fe20008000818 */
[----:B------:R-:W-:-:S04]  /*16ab0*/  VIMNMX R0, R6, R3, PT ;  /* 0x0000000306007248 */ /* 0x000fc80003fe0100 */
[C---:B------:R-:W-:Y:S02]  /*16ac0*/  ISETP.GT.AND P2, PT, R0.reuse, RZ, PT ;  /* 0x000000ff0000720c */ /* 0x040fe40003f44270 */
[C---:B------:R-:W-:Y:S02]  /*16ad0*/  ISETP.GT.AND P3, PT, R0.reuse, 0x1, PT ;  /* 0x000000010000780c */ /* 0x040fe40003f64270 */
[----:B------:R-:W-:Y:S01]  /*16ae0*/  ISETP.GT.AND P4, PT, R0, 0x8, PT ;  /* 0x000000080000780c */ /* 0x000fe20003f84270 */
[----:B------:R-:W-:Y:S02]  /*16af0*/  WARPGROUP.DEPBAR.LE gsb0, 0x0 ;  /* 0x00008000000079c5 */ /* 0x000fe40000010000 */
[----:B------:R-:W-:Y:S02]  /*16b00*/  FSEL R26, R26, -INF , P2 ;  /* 0xff8000001a1a7808 */ /* 0x000fe40001000000 */
[----:B------:R-:W-:Y:S02]  /*16b10*/  FSEL R10, R27, -INF , P3 ;  /* 0xff8000001b0a7808 */ /* 0x000fe40001800000 */
        /* <DEDUP_REMOVED lines=87> */
[----:B------:R-:W-:Y:S02]  /*17090*/  FSEL R87, R87, -INF , P2 ;  /* 0xff80000057577808 */ /* 0x000fe40001000000 */
[----:B------:R-:W-:-:S04]  /*170a0*/  FMNMX.FTZ R14, R47, R14, !PT ;  /* 0x0000000e2f0e7209 */ /* 0x000fc80007810000 */
[----:B------:R-:W-:-:S05]  /*170b0*/  FMNMX.FTZ R14, R87, R14, !PT ;  /* 0x0000000e570e7209 */ /* 0x000fca0007810000 */
[----:B------:R-:W0:Y:S02]  /*170c0*/  SHFL.BFLY PT, R5, R14, 0x2, 0x1f ;  /* 0x0c401f000e057f89 */ /* 0x000e2400000e0000 */
[----:B0-----:R-:W-:-:S05]  /*170d0*/  FMNMX.FTZ R55, R14, R5, !PT ;  /* 0x000000050e377209 */ /* 0x001fca0007810000 */
[----:B------:R-:W0:Y:S01]  /*170e0*/  SHFL.BFLY PT, R0, R55, 0x1, 0x1f ;  /* 0x0c201f0037007f89 */ /* 0x000e2200000e0000 */
[----:B------:R-:W-:-:S04]  /*170f0*/  VIADDMNMX R34, R8, R7, R6, PT ;  /* 0x0000000708227246 */ /* 0x000fc80003800106 */
[C---:B------:R-:W-:Y:S02]  /*17100*/  ISETP.GT.AND P3, PT, R34.reuse, 0x1, PT ;  /* 0x000000012200780c */ /* 0x040fe40003f64270 */
[----:B------:R-:W-:Y:S02]  /*17110*/  ISETP.GT.AND P4, PT, R34, 0x8, PT ;  /* 0x000000082200780c */ /* 0x000fe40003f84270 */
[----:B------:R-:W-:Y:S02]  /*17120*/  FSEL R6, R25, -INF , P3 ;  /* 0xff80000019067808 */ /* 0x000fe40001800000 */
[----:B0-----:R-:W-:-:S04]  /*17130*/  FMNMX.FTZ R0, R55, R0, !PT ;  /* 0x0000000037007209 */ /* 0x001fc80007810000 */
[----:B------:R-:W-:Y:S01]  /*17140*/  FSETP.NEU.FTZ.AND P2, PT, R0, -INF , PT ;  /* 0xff8000000000780b */ /* 0x000fe20003f5d000 */
[----:B------:R-:W-:-:S05]  /*17150*/  FFMA.FTZ R51, R2, R0, -8 ;  /* 0xc100000002337423 */ /* 0x000fca0000010000 */
[----:B------:R-:W-:Y:S02]  /*17160*/  FSEL R51, R51, RZ, P2 ;  /* 0x000000ff33337208 */ /* 0x000fe40001000000 */
[----:B------:R-:W-:-:S04]  /*17170*/  ISETP.GT.AND P2, PT, R34, RZ, PT ;  /* 0x000000ff2200720c */ /* 0x000fc80003f44270 */
[----:B------:R-:W-:Y:S02]  /*17180*/  FSEL R91, R24, -INF , P2 ;  /* 0xff800000185b7808 */ /* 0x000fe40001000000 */
        /* <DEDUP_REMOVED lines=17> */
[----:B------:R-:W-:Y:S01]  /*172a0*/  FMNMX.FTZ R14, R97, R14, !PT ;  /* 0x0000000e610e7209 */ /* 0x000fe20007810000 */
[----:B------:R-:W-:-:S01]  /*172b0*/  FFMA.FTZ R10, R2, R10, -R51 ;  /* 0x0000000a020a7223 */ /* 0x000fc20000010833 */
[----:B------:R-:W-:Y:S02]  /*172c0*/  ISETP.GT.AND P2, PT, R34, 0x21, PT ;  /* 0x000000212200780c */ /* 0x000fe40003f44270 */
[----:B------:R-:W-:Y:S02]  /*172d0*/  FSEL R101, R40, -INF , P3 ;  /* 0xff80000028657808 */ /* 0x000fe40001800000 */
[----:B------:R-:W-:Y:S01]  /*172e0*/  FMNMX.FTZ R14, R99, R14, !PT ;  /* 0x0000000e630e7209 */ /* 0x000fe20007810000 */
[----:B------:R-:W-:-:S01]  /*172f0*/  FFMA.FTZ R24, R2, R9, -R51 ;  /* 0x0000000902187223 */ /* 0x000fc20000010833 */
[----:B------:R-:W-:Y:S02]  /*17300*/  ISETP.GT.AND P3, PT, R34, 0x28, PT ;  /* 0x000000282200780c */ /* 0x000fe40003f64270 */
[----:B------:R-:W-:-:S02]  /*17310*/  FSEL R103, R41, -INF , P2 ;  /* 0xff80000029677808 */ /* 0x000fc40001000000 */
[----:B------:R-:W-:Y:S01]  /*17320*/  FMNMX.FTZ R14, R101, R14, !PT ;  /* 0x0000000e650e7209 */ /* 0x000fe20007810000 */
[----:B------:R-:W-:Y:S01]  /*17330*/  MUFU.EX2 R8, R10 ;  /* 0x0000000a00087308 */ /* 0x000fe20000000800 */
[----:B------:R-:W-:Y:S02]  /*17340*/  ISETP.GT.AND P2, PT, R34, 0x29, PT ;  /* 0x000000292200780c */ /* 0x000fe40003f44270 */
[----:B------:R-:W-:-:S05]  /*17350*/  FSEL R105, R44, -INF , P3 ;  /* 0xff8000002c697808 */ /* 0x000fca0001800000 */
[----:B------:R0:W-:Y:S01]  /*17360*/  MUFU.EX2 R10, R24 ;  /* 0x00000018000a7308 */ /* 0x0001e20000000800 */
[----:B------:R-:W-:Y:S02]  /*17370*/  ISETP.GT.AND P3, PT, R34, 0x30, PT ;  /* 0x000000302200780c */ /* 0x000fe40003f64270 */
[----:B------:R-:W-:Y:S02]  /*17380*/  FSEL R107, R45, -INF , P2 ;  /* 0xff8000002d6b7808 */ /* 0x000fe40001000000 */
[----:B0-----:R-:W-:-:S04]  /*17390*/  FMNMX.FTZ R24, R103, R14, !PT ;  /* 0x0000000e67187209 */ /* 0x001fc80007810000 */
        /* <DEDUP_REMOVED lines=38> */
[----:B------:R-:W-:Y:S01]  /*17600*/  FFMA.FTZ R7, R2, R30, -R51 ;  /* 0x0000001e02077223 */ /* 0x000fe20000010833 */
        /* <DEDUP_REMOVED lines=21> */
[----:B------:R-:W-:Y:S02]  /*17760*/  FSEL R85, R85, -INF , P2 ;  /* 0xff80000055557808 */ /* 0x000fe40001000000 */
[----:B------:R-:W-:Y:S01]  /*17770*/  FMNMX.FTZ R32, R127, R32, !PT ;  /* 0x000000207f207209 */ /* 0x000fe20007810000 */
[----:B------:R-:W-:-:S03]  /*17780*/  FFMA.FTZ R34, R2, R3, -R51 ;  /* 0x0000000302227223 */ /* 0x000fc60000010833 */
[----:B------:R-:W-:Y:S01]  /*17790*/  FMNMX.FTZ R3, R85, R32, !PT ;  /* 0x0000002055037209 */ /* 0x000fe20007810000 */
[----:B------:R-:W-:-:S01]  /*177a0*/  FFMA.FTZ R9, R2, R11, -R51 ;  /* 0x0000000b02097223 */ /* 0x000fc20000010833 */
[----:B------:R-:W-:-:S03]  /*177b0*/  FFMA.FTZ R11, R2, R38, -R51 ;  /* 0x00000026020b7223 */ /* 0x000fc60000010833 */
[----:B------:R-:W0:Y:S01]  /*177c0*/  SHFL.BFLY PT, R38, R3, 0x2, 0x1f ;  /* 0x0c401f0003267f89 */ /* 0x000e2200000e0000 */
[----:B------:R-:W-:-:S01]  /*177d0*/  FFMA.FTZ R25, R2, R13, -R51 ;  /* 0x0000000d02197223 */ /* 0x000fc20000010833 */
[----:B------:R-:W-:Y:S01]  /*177e0*/  FFMA.FTZ R13, R2, R42, -R51 ;  /* 0x0000002a020d7223 */ /* 0x000fe20000010833 */
[----:B0-----:R-:W-:-:S05]  /*177f0*/  FMNMX.FTZ R42, R3, R38, !PT ;  /* 0x00000026032a7209 */ /* 0x001fca0007810000 */
[----:B------:R-:W0:Y:S01]  /*17800*/  SHFL.BFLY PT, R3, R42, 0x1, 0x1f ;  /* 0x0c201f002a037f89 */ /* 0x000e2200000e0000 */
[----:B------:R1:W-:Y:S01]  /*17810*/  MUFU.EX2 R14, R25 ;  /* 0x00000019000e7308 */ /* 0x0003e20000000800 */
[----:B------:R-:W-:-:S01]  /*17820*/  FFMA.FTZ R46, R2, R46, -R51 ;  /* 0x0000002e022e7223 */ /* 0x000fc20000010833 */
[----:B-1----:R-:W-:Y:S01]  /*17830*/  FFMA.FTZ R25, R2, R50, -R51 ;  /* 0x0000003202197223 */ /* 0x002fe20000010833 */
[----:B0-----:R-:W-:-:S04]  /*17840*/  FMNMX.FTZ R3, R42, R3, !PT ;  /* 0x000000032a037209 */ /* 0x001fc80007810000 */
[----:B------:R-:W-:Y:S01]  /*17850*/  FSETP.NEU.FTZ.AND P2, PT, R3, -INF , PT ;  /* 0xff8000000300780b */ /* 0x000fe20003f5d000 */
[----:B------:R-:W-:-:S01]  /*17860*/  FFMA.FTZ R44, R2, R3, -8 ;  /* 0xc1000000022c7423 */ /* 0x000fc20000010003 */
[----:B------:R0:W-:Y:S04]  /*17870*/  MUFU.EX2 R24, R46 ;  /* 0x0000002e00187308 */ /* 0x0001e80000000800 */
[----:B------:R-:W-:-:S05]  /*17880*/  FSEL R50, R44, RZ, P2 ;  /* 0x000000ff2c327208 */ /* 0x000fca0001000000 */
[C-C-:B------:R-:W-:Y:S01]  /*17890*/  FFMA.FTZ R45, R2.reuse, R91, -R50.reuse ;  /* 0x0000005b022d7223 */ /* 0x140fe20000010832 */
[----:B0-----:R-:W-:-:S01]  /*178a0*/  FFMA.FTZ R46, R2, R6, -R50 ;  /* 0x00000006022e7223 */ /* 0x001fc20000010832 */
[----:B------:R-:W0:Y:S01]  /*178b0*/  MUFU.EX2 R5, R5 ;  /* 0x0000000500057308 */ /* 0x000e220000000800 */
[----:B------:R-:W-:-:S01]  /*178c0*/  FFMA.FTZ R89, R2, R89, -R50 ;  /* 0x0000005902597223 */ /* 0x000fc20000010832 */
[C---:B------:R-:W-:Y:S01]  /*178d0*/  FFMA.FTZ R41, R2.reuse, R43, -R51 ;  /* 0x0000002b02297223 */ /* 0x040fe20000010833 */
[----:B------:R-:W-:-:S05]  /*178e0*/  FFMA.FTZ R55, R2, R55, -R50 ;  /* 0x0000003702377223 */ /* 0x000fca0000010832 */
[----:B------:R-:W-:Y:S01]  /*178f0*/  MUFU.EX2 R45, R45 ;  /* 0x0000002d002d7308 */ /* 0x000fe20000000800 */
[----:B------:R-:W-:-:S01]  /*17900*/  FFMA.FTZ R43, R2, R47, -R51 ;  /* 0x0000002f022b7223 */ /* 0x000fc20000010833 */
[----:B------:R-:W-:-:S06]  /*17910*/  FFMA.FTZ R47, R2, R93, -R50 ;  /* 0x0000005d022f7223 */ /* 0x000fcc0000010832 */
[----:B------:R-:W1:Y:S01]  /*17920*/  MUFU.EX2 R46, R46 ;  /* 0x0000002e002e7308 */ /* 0x000e620000000800 */
[----:B------:R-:W-:-:S01]  /*17930*/  FFMA.FTZ R49, R2, R49, -R50 ;  /* 0x0000003102317223 */ /* 0x000fc20000010832 */
[----:B------:R-:W-:-:S06]  /*17940*/  IMAD.IADD R6, R96, 0x1, -R98 ;  /* 0x0000000160067824 */ /* 0x000fcc00078e0a62 */
[----:B------:R-:W2:Y:S01]  /*17950*/  MUFU.EX2 R7, R7 ;  /* 0x0000000700077308 */ /* 0x000ea20000000800 */
[----:B------:R-:W-:-:S01]  /*17960*/  FFMA.FTZ R39, R2, R39, -R51 ;  /* 0x0000002702277223 */ /* 0x000fc20000010833 */
[----:B------:R-:W-:-:S06]  /*17970*/  FFMA.FTZ R12, R2, R12, -R51 ;  /* 0x0000000c020c7223 */ /* 0x000fcc0000010833 */
[----:B------:R-:W3:Y:S01]  /*17980*/  MUFU.EX2 R89, R89 ;  /* 0x0000005900597308 */ /* 0x000ee20000000800 */
[----:B------:R-:W-:-:S01]  /*17990*/  FFMA.FTZ R48, R2, R95, -R50 ;  /* 0x0000005f02307223 */ /* 0x000fc20000010832 */
[C-C-:B------:R-:W-:Y:S01]  /*179a0*/  FFMA.FTZ R38, R2.reuse, R35, -R51.reuse ;  /* 0x0000002302267223 */ /* 0x140fe20000010833 */
[----:B------:R-:W-:-:S05]  /*179b0*/  FFMA.FTZ R20, R2, R20, -R51 ;  /* 0x0000001402147223 */ /* 0x000fca0000010833 */
[----:B------:R-:W4:Y:S01]  /*179c0*/  MUFU.EX2 R52, R55 ;  /* 0x0000003700347308 */ /* 0x000f220000000800 */
[----:B------:R-:W-:-:S01]  /*179d0*/  FFMA.FTZ R29, R2, R88, -R51 ;  /* 0x00000058021d7223 */ /* 0x000fc20000010833 */
[C-C-:B------:R-:W-:Y:S01]  /*179e0*/  FFMA.FTZ R90, R2.reuse, R90, -R51.reuse ;  /* 0x0000005a025a7223 */ /* 0x140fe20000010833 */
[----:B------:R-:W-:-:S01]  /*179f0*/  FFMA.FTZ R54, R2, R54, -R51 ;  /* 0x0000003602367223 */ /* 0x000fc20000010833 */
[C-C-:B------:R-:W-:Y:S01]  /*17a00*/  FFMA.FTZ R33, R2.reuse, R92, -R51.reuse ;  /* 0x0000005c02217223 */ /* 0x140fe20000010833 */
[----:B------:R-:W-:-:S03]  /*17a10*/  FFMA.FTZ R37, R2, R59, -R51 ;  /* 0x0000003b02257223 */ /* 0x000fc60000010833 */
[----:B------:R0:W-:Y:S01]  /*17a20*/  MUFU.EX2 R58, R49 ;  /* 0x00000031003a7308 */ /* 0x0001e20000000800 */
[----:B------:R-:W-:-:S01]  /*17a30*/  FFMA.FTZ R21, R2, R21, -R51 ;  /* 0x0000001502157223 */ /* 0x000fc20000010833 */
[C-C-:B------:R-:W-:Y:S01]  /*17a40*/  FFMA.FTZ R32, R2.reuse, R67, -R51.reuse ;  /* 0x0000004302207223 */ /* 0x140fe20000010833 */
[----:B------:R-:W-:-:S01]  /*17a50*/  FFMA.FTZ R27, R2, R27, -R51 ;  /* 0x0000001b021b7223 */ /* 0x000fc20000010833 */
[C-C-:B------:R-:W-:Y:S01]  /*17a60*/  FFMA.FTZ R36, R2.reuse, R71, -R51.reuse ;  /* 0x0000004702247223 */ /* 0x140fe20000010833 */
[----:B------:R-:W-:-:S01]  /*17a70*/  FFMA.FTZ R31, R2, R31, -R51 ;  /* 0x0000001f021f7223 */ /* 0x000fc20000010833 */
[--C-:B------:R-:W-:Y:S02]  /*17a80*/  FFMA.FTZ R40, R2, R75, -R51.reuse ;  /* 0x0000004b02287223 */ /* 0x100fe40000010833 */
[----:B------:R-:W4:Y:S01]  /*17a90*/  MUFU.EX2 R9, R9 ;  /* 0x0000000900097308 */ /* 0x000f220000000800 */
[----:B0-----:R-:W-:Y:S02]  /*17aa0*/  IMAD R49, R94, 0x80, R6 ;  /* 0x000000805e317824 */ /* 0x001fe400078e0206 */
[C-C-:B------:R-:W-:Y:S01]  /*17ab0*/  FFMA.FTZ R35, R2.reuse, R79, -R51.reuse ;  /* 0x0000004f02237223 */ /* 0x140fe20000010833 */
[----:B------:R-:W-:-:S01]  /*17ac0*/  FFMA.FTZ R83, R2, R83, -R51 ;  /* 0x0000005302537223 */ /* 0x000fc20000010833 */
[----:B------:R-:W-:Y:S01]  /*17ad0*/  FFMA.FTZ R97, R2, R97, -R50 ;  /* 0x0000006102617223 */ /* 0x000fe20000010832 */
[----:B------:R-:W-:-:S02]  /*17ae0*/  FADD.FTZ R6, R5, R8 ;  /* 0x0000000805067221 */ /* 0x000fc40000010000 */
[----:B------:R0:W-:Y:S01]  /*17af0*/  MUFU.EX2 R30, R39 ;  /* 0x00000027001e7308 */ /* 0x0001e20000000800 */
[----:B------:R-:W-:Y:S01]  /*17b00*/  SHF.R.S32.HI R68, RZ, 0x1f, R49 ;  /* 0x0000001fff447819 */ /* 0x000fe20000011431 */
[----:B-1----:R-:W-:-:S06]  /*17b10*/  FADD.FTZ R66, R45, R46 ;  /* 0x0000002e2d427221 */ /* 0x002fcc0000010000 */
[----:B------:R-:W1:Y:S01]  /*17b20*/  MUFU.EX2 R47, R47 ;  /* 0x0000002f002f7308 */ /* 0x000e620000000800 */
[----:B0-----:R-:W-:-:S01]  /*17b30*/  FFMA.FTZ R39, R2, R63, -R51 ;  /* 0x0000003f02277223 */ /* 0x001fc20000010833 */
[C---:B------:R-:W-:Y:S01]  /*17b40*/  FFMA.FTZ R51, R2.reuse, R87, -R51 ;  /* 0x0000005702337223 */ /* 0x040fe20000010833 */
[----:B------:R-:W-:-:S05]  /*17b50*/  FFMA.FTZ R99, R2, R99, -R50 ;  /* 0x0000006302637223 */ /* 0x000fca0000010832 */
[----:B------:R-:W0:Y:S01]  /*17b60*/  MUFU.EX2 R12, R12 ;  /* 0x0000000c000c7308 */ /* 0x000e220000000800 */
[----:B------:R-:W-:-:S07]  /*17b70*/  FFMA.FTZ R101, R2, R101, -R50 ;  /* 0x0000006502657223 */ /* 0x000fce0000010832 */
[----:B------:R-:W0:Y:S08]  /*17b80*/  MUFU.EX2 R48, R48 ;  /* 0x0000003000307308 */ /* 0x000e300000000800 */
[----:B------:R2:W-:Y:S08]  /*17b90*/  MUFU.EX2 R44, R51 ;  /* 0x00000033002c7308 */ /* 0x0005f00000000800 */
[----:B------:R-:W0:Y:S01]  /*17ba0*/  MUFU.EX2 R11, R11 ;  /* 0x0000000b000b7308 */ /* 0x000e220000000800 */
[----:B--2---:R-:W-:-:S01]  /*17bb0*/  FADD.FTZ R51, R7, R6 ;  /* 0x0000000607337221 */ /* 0x004fc20000010000 */
[----:B------:R-:W-:Y:S01]  /*17bc0*/  LEA.HI R6, R68, R49, RZ, 0x7 ;  /* 0x0000003144067211 */ /* 0x000fe200078f38ff */
[----:B---3--:R-:W-:-:S05]  /*17bd0*/  FADD.FTZ R49, R89, R66 ;  /* 0x0000004259317221 */ /* 0x008fca0000010000 */
[----:B------:R-:W2:Y:S01]  /*17be0*/  MUFU.EX2 R97, R97 ;  /* 0x0000006100617308 */ /* 0x000ea20000000800 */
[----:B------:R-:W-:-:S01]  /*17bf0*/  FADD.FTZ R68, R10, R51 ;  /* 0x000000330a447221 */ /* 0x000fc20000010000 */
[----:B----4-:R-:W-:Y:S01]  /*17c00*/  FADD.FTZ R66, R52, R49 ;  /* 0x0000003134427221 */ /* 0x010fe20000010000 */
[----:B------:R-:W-:-:S05]  /*17c10*/  FFMA.FTZ R103, R2, R103, -R50 ;  /* 0x0000006702677223 */ /* 0x000fca0000010832 */
[----:B------:R-:W-:Y:S01]  /*17c20*/  MUFU.EX2 R28, R54 ;  /* 0x00000036001c7308 */ /* 0x000fe20000000800 */
[----:B------:R-:W-:-:S01]  /*17c30*/  FADD.FTZ R51, R9, R68 ;  /* 0x0000004409337221 */ /* 0x000fc20000010000 */
[----:B-1----:R-:W-:-:S06]  /*17c40*/  FADD.FTZ R49, R47, R66 ;  /* 0x000000422f317221 */ /* 0x002fcc0000010000 */
[----:B------:R-:W1:Y:S01]  /*17c50*/  MUFU.EX2 R54, R99 ;  /* 0x0000006300367308 */ /* 0x000e620000000800 */
[----:B------:R-:W-:-:S01]  /*17c60*/  FFMA.FTZ R105, R2, R105, -R50 ;  /* 0x0000006902697223 */ /* 0x000fc20000010832 */
[----:B0-----:R-:W-:-:S06]  /*17c70*/  FADD.FTZ R68, R12, R51 ;  /* 0x000000330c447221 */ /* 0x001fcc0000010000 */
[----:B------:R-:W0:Y:S01]  /*17c80*/  MUFU.EX2 R13, R13 ;  /* 0x0000000d000d7308 */ /* 0x000e220000000800 */
[----:B------:R-:W-:-:S07]  /*17c90*/  FADD.FTZ R66, R48, R49 ;  /* 0x0000003130427221 */ /* 0x000fce0000010000 */
[----:B------:R-:W3:Y:S01]  /*17ca0*/  MUFU.EX2 R101, R101 ;  /* 0x0000006500657308 */ /* 0x000ee20000000800 */
[----:B------:R-:W-:-:S01]  /*17cb0*/  FFMA.FTZ R107, R2, R107, -R50 ;  /* 0x0000006b026b7223 */ /* 0x000fc20000010832 */
[----:B------:R-:W-:-:S06]  /*17cc0*/  FADD.FTZ R51, R11, R68 ;  /* 0x000000440b337221 */ /* 0x000fcc0000010000 */
[----:B------:R-:W4:Y:S01]  /*17cd0*/  MUFU.EX2 R20, R20 ;  /* 0x0000001400147308 */ /* 0x000f220000000800 */
[----:B--2---:R-:W-:-:S01]  /*17ce0*/  FADD.FTZ R49, R97, R66 ;  /* 0x0000004261317221 */ /* 0x004fc20000010000 */
[----:B------:R-:W-:-:S06]  /*17cf0*/  FFMA.FTZ R109, R2, R109, -R50 ;  /* 0x0000006d026d7223 */ /* 0x000fcc0000010832 */
[----:B------:R-:W2:Y:S01]  /*17d00*/  MUFU.EX2 R224, R103 ;  /* 0x0000006700e07308 */ /* 0x000ea20000000800 */
[----:B------:R-:W-:-:S01]  /*17d10*/  FADD.FTZ R68, R14, R51 ;  /* 0x000000330e447221 */ /* 0x000fc20000010000 */
[----:B-1----:R-:W-:-:S06]  /*17d20*/  FADD.FTZ R66, R54, R49 ;  /* 0x0000003136427221 */ /* 0x002fcc0000010000 */
[----:B------:R-:W1:Y:S01]  /*17d30*/  MUFU.EX2 R105, R105 ;  /* 0x0000006900697308 */ /* 0x000e620000000800 */
[----:B0-----:R-:W-:-:S01]  /*17d40*/  FADD.FTZ R51, R13, R68 ;  /* 0x000000440d337221 */ /* 0x001fc20000010000 */
[----:B---3--:R-:W-:-:S06]  /*17d50*/  FADD.FTZ R49, R101, R66 ;  /* 0x0000004265317221 */ /* 0x008fcc0000010000 */
[----:B------:R-:W0:Y:S01]  /*17d60*/  MUFU.EX2 R29, R29 ;  /* 0x0000001d001d7308 */ /* 0x000e220000000800 */
[----:B------:R-:W-:-:S07]  /*17d70*/  FFMA.FTZ R111, R2, R111, -R50 ;  /* 0x0000006f026f7223 */ /* 0x000fce0000010832 */
[----:B------:R-:W3:Y:S01]  /*17d80*/  MUFU.EX2 R56, R107 ;  /* 0x0000006b00387308 */ /* 0x000ee20000000800 */
[----:B----4-:R-:W-:-:S01]  /*17d90*/  FADD.FTZ R51, R20, R51 ;  /* 0x0000003314337221 */ /* 0x010fc20000010000 */
[----:B--2---:R-:W-:-:S06]  /*17da0*/  FADD.FTZ R68, R224, R49 ;  /* 0x00000031e0447221 */ /* 0x004fcc0000010000 */
[----:B------:R-:W2:Y:S08]  /*17db0*/  MUFU.EX2 R25, R25 ;  /* 0x0000001900197308 */ /* 0x000eb00000000800 */
[----:B------:R-:W4:Y:S01]  /*17dc0*/  MUFU.EX2 R109, R109 ;  /* 0x0000006d006d7308 */ /* 0x000f220000000800 */
[----:B------:R-:W-:-:S01]  /*17dd0*/  FFMA.FTZ R53, R2, R53, -R50 ;  /* 0x0000003502357223 */ /* 0x000fc20000010832 */
[----:B------:R-:W-:-:S06]  /*17de0*/  FADD.FTZ R70, R24, R51 ;  /* 0x0000003318467221 */ /* 0x000fcc0000010000 */
[----:B------:R-:W4:Y:S01]  /*17df0*/  MUFU.EX2 R26, R90 ;  /* 0x0000005a001a7308 */ /* 0x000f220000000800 */
[----:B-1----:R-:W-:-:S01]  /*17e00*/  FADD.FTZ R49, R105, R68 ;  /* 0x0000004469317221 */ /* 0x002fc20000010000 */
[----:B------:R-:W-:Y:S01]  /*17e10*/  FFMA.FTZ R113, R2, R113, -R50 ;  /* 0x0000007102717223 */ /* 0x000fe20000010832 */
[----:B0-----:R-:W-:-:S05]  /*17e20*/  FADD.FTZ R70, R29, R70 ;  /* 0x000000461d467221 */ /* 0x001fca0000010000 */
[----:B------:R-:W0:Y:S01]  /*17e30*/  MUFU.EX2 R111, R111 ;  /* 0x0000006f006f7308 */ /* 0x000e220000000800 */
[----:B---3--:R-:W-:-:S01]  /*17e40*/  FADD.FTZ R68, R56, R49 ;  /* 0x0000003138447221 */ /* 0x008fc20000010000 */
[----:B------:R-:W-:-:S06]  /*17e50*/  FFMA.FTZ R57, R2, R57, -R50 ;  /* 0x0000003902397223 */ /* 0x000fcc0000010832 */
[----:B------:R-:W1:Y:S01]  /*17e60*/  MUFU.EX2 R33, R33 ;  /* 0x0000002100217308 */ /* 0x000e620000000800 */
[----:B--2---:R-:W-:-:S01]  /*17e70*/  FADD.FTZ R51, R25, R70 ;  /* 0x0000004619337221 */ /* 0x004fc20000010000 */
[----:B----4-:R-:W-:-:S06]  /*17e80*/  FADD.FTZ R49, R109, R68 ;  /* 0x000000446d317221 */ /* 0x010fcc0000010000 */
[----:B------:R-:W2:Y:S01]  /*17e90*/  MUFU.EX2 R60, R53 ;  /* 0x00000035003c7308 */ /* 0x000ea20000000800 */
[----:B------:R-:W-:-:S01]  /*17ea0*/  FFMA.FTZ R115, R2, R115, -R50 ;  /* 0x0000007302737223 */ /* 0x000fc20000010832 */
[----:B------:R-:W-:Y:S01]  /*17eb0*/  FADD.FTZ R51, R26, R51 ;  /* 0x000000331a337221 */ /* 0x000fe20000010000 */
[----:B------:R-:W-:-:S05]  /*17ec0*/  F2FP.SATFINITE.E4M3.F32.PACK_AB_MERGE_C R231, R14, R11, RZ ;  /* 0x0000000b0ee7723e */ /* 0x000fca00048070ff */
[----:B------:R-:W3:Y:S01]  /*17ed0*/  MUFU.EX2 R113, R113 ;  /* 0x0000007100717308 */ /* 0x000ee20000000800 */
[----:B------:R-:W-:-:S01]  /*17ee0*/  FADD.FTZ R14, R58, R49 ;  /* 0x000000313a0e7221 */ /* 0x000fc20000010000 */
[----:B------:R-:W-:Y:S01]  /*17ef0*/  FFMA.FTZ R61, R2, R61, -R50 ;  /* 0x0000003d023d7223 */ /* 0x000fe20000010832 */
[----:B------:R-:W-:-:S05]  /*17f00*/  F2FP.SATFINITE.E4M3.F32.PACK_AB_MERGE_C R229, R10, R7, RZ ;  /* 0x000000070ae5723e */ /* 0x000fca00048070ff */
[----:B------:R-:W4:Y:S01]  /*17f10*/  MUFU.EX2 R37, R37 ;  /* 0x0000002500257308 */ /* 0x000f220000000800 */
[----:B------:R-:W-:-:S01]  /*17f20*/  FADD.FTZ R68, R28, R51 ;  /* 0x000000331c447221 */ /* 0x000fc20000010000 */
[----:B------:R-:W-:Y:S02]  /*17f30*/  @!P0 VIADD R4, R4, 0x38840 ;  /* 0x0003884004048836 */ /* 0x000fe40000000000 */
[----:B0-----:R-:W-:-:S04]  /*17f40*/  FADD.FTZ R7, R111, R14 ;  /* 0x0000000e6f077221 */ /* 0x001fc80000010000 */
[----:B------:R-:W0:Y:S01]  /*17f50*/  MUFU.EX2 R62, R57 ;  /* 0x00000039003e7308 */ /* 0x000e220000000800 */
[----:B------:R-:W-:-:S01]  /*17f60*/  FFMA.FTZ R117, R2, R117, -R50 ;  /* 0x0000007502757223 */ /* 0x000fc20000010832 */
[C---:B-1----:R-:W-:Y:S01]  /*17f70*/  F2FP.SATFINITE.E4M3.F32.PACK_AB_MERGE_C R227, R33.reuse, R28, RZ ;  /* 0x0000001c21e3723e */ /* 0x042fe200048070ff */
[----:B------:R-:W-:-:S05]  /*17f80*/  FADD.FTZ R33, R33, R68 ;  /* 0x0000004421217221 */ /* 0x000fca0000010000 */
[----:B------:R-:W1:Y:S01]  /*17f90*/  MUFU.EX2 R115, R115 ;  /* 0x0000007300737308 */ /* 0x000e620000000800 */
[----:B--2---:R-:W-:-:S01]  /*17fa0*/  FADD.FTZ R14, R60, R7 ;  /* 0x000000073c0e7221 */ /* 0x004fc20000010000 */
[----:B------:R-:W-:Y:S01]  /*17fb0*/  @!P0 PRMT R4, RZ, 0x654, R4 ;  /* 0x00000654ff048816 */ /* 0x000fe20000000004 */
[----:B------:R-:W-:-:S01]  /*17fc0*/  FFMA.FTZ R65, R2, R65, -R50 ;  /* 0x0000004102417223 */ /* 0x000fc20000010832 */
[----:B------:R-:W-:-:S04]  /*17fd0*/  F2FP.SATFINITE.E4M3.F32.PACK_AB_MERGE_C R225, R29, R24, RZ ;  /* 0x000000181de1723e */ /* 0x000fc800048070ff */
[----:B------:R-:W2:Y:S01]  /*17fe0*/  MUFU.EX2 R64, R61 ;  /* 0x0000003d00407308 */ /* 0x000ea20000000800 */
[----:B------:R-:W-:-:S01]  /*17ff0*/  FADD.FTZ R24, R30, R33 ;  /* 0x000000211e187221 */ /* 0x000fc20000010000 */
[----:B---3--:R-:W-:Y:S01]  /*18000*/  FADD.FTZ R7, R113, R14 ;  /* 0x0000000e71077221 */ /* 0x008fe20000010000 */
[----:B------:R-:W-:-:S01]  /*18010*/  FFMA.FTZ R119, R2, R119, -R50 ;  /* 0x0000007702777223 */ /* 0x000fc20000010832 */
[----:B------:R3:W-:Y:S04]  /*18020*/  @!P0 SYNCS.ARRIVE.TRANS64.RED.A1T0 RZ, [R4+URZ], RZ ;  /* 0x000000ff04ff89a7 */ /* 0x0007e8000810043f */
[----:B------:R-:W2:Y:S01]  /*18030*/  MUFU.EX2 R117, R117 ;  /* 0x0000007500757308 */ /* 0x000ea20000000800 */
[----:B----4-:R-:W-:-:S01]  /*18040*/  FADD.FTZ R11, R37, R24 ;  /* 0x00000018250b7221 */ /* 0x010fc20000010000 */
[----:B0-----:R-:W-:Y:S01]  /*18050*/  FADD.FTZ R24, R62, R7 ;  /* 0x000000073e187221 */ /* 0x001fe20000010000 */
[----:B------:R-:W-:-:S01]  /*18060*/  FFMA.FTZ R69, R2, R69, -R50 ;  /* 0x0000004502457223 */ /* 0x000fc20000010832 */
[----:B------:R-:W-:-:S04]  /*18070*/  F2FP.SATFINITE.E4M3.F32.PACK_AB_MERGE_C R229, R8, R5, R229 ;  /* 0x0000000508e5723e */ /* 0x000fc800048070e5 */
[----:B---3--:R-:W0:Y:S01]  /*18080*/  MUFU.EX2 R4, R65 ;  /* 0x0000004100047308 */ /* 0x008e220000000800 */
[----:B-1----:R-:W-:-:S01]  /*18090*/  FADD.FTZ R5, R115, R24 ;  /* 0x0000001873057221 */ /* 0x002fc20000010000 */
[----:B------:R-:W-:Y:S01]  /*180a0*/  FFMA.FTZ R121, R2, R121, -R50 ;  /* 0x0000007902797223 */ /* 0x000fe20000010832 */
[----:B--2---:R-:W-:-:S05]  /*180b0*/  F2FP.SATFINITE.E4M3.F32.PACK_AB_MERGE_C R115, R64, R115, RZ ;  /* 0x000000734073723e */ /* 0x004fca00048070ff */
[----:B------:R-:W1:Y:S01]  /*180c0*/  MUFU.EX2 R34, R34 ;  /* 0x0000002200227308 */ /* 0x000e620000000800 */
[----:B------:R-:W-:-:S07]  /*180d0*/  FADD.FTZ R64, R64, R5 ;  /* 0x0000000540407221 */ /* 0x000fce0000010000 */
[----:B------:R-:W2:Y:S01]  /*180e0*/  MUFU.EX2 R119, R119 ;  /* 0x0000007700777308 */ /* 0x000ea20000000800 */
[----:B------:R-:W-:-:S01]  /*180f0*/  FFMA.FTZ R73, R2, R73, -R50 ;  /* 0x0000004902497223 */ /* 0x000fc20000010832 */
[----:B------:R-:W-:-:S06]  /*18100*/  FADD.FTZ R5, R117, R64 ;  /* 0x0000004075057221 */ /* 0x000fcc0000010000 */
[----:B------:R-:W3:Y:S01]  /*18110*/  MUFU.EX2 R66, R69 ;  /* 0x0000004500427308 */ /* 0x000ee20000000800 */
[----:B------:R-:W-:-:S07]  /*18120*/  FFMA.FTZ R123, R2, R123, -R50 ;  /* 0x0000007b027b7223 */ /* 0x000fce0000010832 */
[----:B------:R-:W4:Y:S01]  /*18130*/  MUFU.EX2 R39, R39 ;  /* 0x0000002700277308 */ /* 0x000f220000000800 */
[----:B------:R-:W-:Y:S01]  /*18140*/  F2FP.SATFINITE.E4M3.F32.PACK_AB_MERGE_C R231, R12, R9, R231 ;  /* 0x000000090ce7723e */ /* 0x000fe200048070e7 */
[----:B0-----:R-:W-:-:S06]  /*18150*/  FADD.FTZ R12, R4, R5 ;  /* 0x00000005040c7221 */ /* 0x001fcc0000010000 */
[----:B------:R-:W0:Y:S01]  /*18160*/  MUFU.EX2 R21, R21 ;  /* 0x0000001500157308 */ /* 0x000e220000000800 */
[----:B------:R-:W-:-:S07]  /*18170*/  FFMA.FTZ R77, R2, R77, -R50 ;  /* 0x0000004d024d7223 */ /* 0x000fce0000010832 */
[----:B------:R-:W0:Y:S01]  /*18180*/  MUFU.EX2 R121, R121 ;  /* 0x0000007900797308 */ /* 0x000e220000000800 */
[----:B-1----:R-:W-:-:S01]  /*18190*/  FADD.FTZ R28, R34, R11 ;  /* 0x0000000b221c7221 */ /* 0x002fc20000010000 */
[----:B--2---:R-:W-:-:S06]  /*181a0*/  FADD.FTZ R5, R119, R12 ;  /* 0x0000000c77057221 */ /* 0x004fcc0000010000 */
[----:B------:R-:W1:Y:S01]  /*181b0*/  MUFU.EX2 R32, R32 ;  /* 0x0000002000207308 */ /* 0x000e620000000800 */
[----:B------:R-:W-:-:S07]  /*181c0*/  FFMA.FTZ R125, R2, R125, -R50 ;  /* 0x0000007d027d7223 */ /* 0x000fce0000010832 */
[----:B------:R-:W2:Y:S01]  /*181d0*/  MUFU.EX2 R10, R73 ;  /* 0x00000049000a7308 */ /* 0x000ea20000000800 */
[C---:B---3--:R-:W-:Y:S01]  /*181e0*/  F2FP.SATFINITE.E4M3.F32.PACK_AB_MERGE_C R119, R66.reuse, R119, RZ ;  /* 0x000000774277723e */ /* 0x048fe200048070ff */
[----:B----4-:R-:W-:Y:S01]  /*181f0*/  FADD.FTZ R28, R39, R28 ;  /* 0x0000001c271c7221 */ /* 0x010fe20000010000 */
[----:B------:R-:W-:-:S05]  /*18200*/  FADD.FTZ R66, R66, R5 ;  /* 0x0000000542427221 */ /* 0x000fca0000010000 */
[----:B------:R-:W3:Y:S08]  /*18210*/  MUFU.EX2 R27, R27 ;  /* 0x0000001b001b7308 */ /* 0x000ef00000000800 */
[----:B------:R-:W4:Y:S01]  /*18220*/  MUFU.EX2 R123, R123 ;  /* 0x0000007b007b7308 */ /* 0x000f220000000800 */
[----:B------:R-:W-:-:S01]  /*18230*/  FFMA.FTZ R81, R2, R81, -R50 ;  /* 0x0000005102517223 */ /* 0x000fc20000010832 */
[----:B0-----:R-:W-:-:S06]  /*18240*/  FADD.FTZ R7, R21, R28 ;  /* 0x0000001c15077221 */ /* 0x001fcc0000010000 */
[----:B------:R-:W0:Y:S01]  /*18250*/  MUFU.EX2 R36, R36 ;  /* 0x0000002400247308 */ /* 0x000e220000000800 */
[----:B------:R-:W-:-:S07]  /*18260*/  FADD.FTZ R5, R121, R66 ;  /* 0x0000004279057221 */ /* 0x000fce0000010000 */
[----:B------:R-:W0:Y:S01]  /*18270*/  MUFU.EX2 R14, R77 ;  /* 0x0000004d000e7308 */ /* 0x000e220000000800 */
[----:B------:R-:W-:-:S01]  /*18280*/  FFMA.FTZ R127, R2, R127, -R50 ;  /* 0x0000007f027f7223 */ /* 0x000fc20000010832 */
[----:B------:R-:W-:Y:S01]  /*18290*/  F2FP.SATFINITE.E4M3.F32.PACK_AB_MERGE_C R225, R20, R13, R225 ;  /* 0x0000000d14e1723e */ /* 0x000fe200048070e1 */
[----:B-1----:R-:W-:-:S05]  /*182a0*/  FADD.FTZ R20, R32, R7 ;  /* 0x0000000720147221 */ /* 0x002fca0000010000 */
[----:B------:R-:W1:Y:S01]  /*182b0*/  MUFU.EX2 R31, R31 ;  /* 0x0000001f001f7308 */ /* 0x000e620000000800 */
[----:B--2---:R-:W-:-:S07]  /*182c0*/  FADD.FTZ R12, R10, R5 ;  /* 0x000000050a0c7221 */ /* 0x004fce0000010000 */
[----:B------:R-:W2:Y:S01]  /*182d0*/  MUFU.EX2 R125, R125 ;  /* 0x0000007d007d7308 */ /* 0x000ea20000000800 */
[----:B---3--:R-:W-:-:S01]  /*182e0*/  FADD.FTZ R7, R27, R20 ;  /* 0x000000141b077221 */ /* 0x008fc20000010000 */
[----:B----4-:R-:W-:-:S06]  /*182f0*/  FADD.FTZ R5, R123, R12 ;  /* 0x0000000c7b057221 */ /* 0x010fcc0000010000 */
[----:B------:R-:W3:Y:S08]  /*18300*/  MUFU.EX2 R40, R40 ;  /* 0x0000002800287308 */ /* 0x000ef00000000800 */
[----:B------:R-:W4:Y:S01]  /*18310*/  MUFU.EX2 R8, R81 ;  /* 0x0000005100087308 */ /* 0x000f220000000800 */
[C---:B0-----:R-:W-:Y:S01]  /*18320*/  F2FP.SATFINITE.E4M3.F32.PACK_AB_MERGE_C R223, R36.reuse, R27, RZ ;  /* 0x0000001b24df723e */ /* 0x041fe200048070ff */
[----:B------:R-:W-:Y:S01]  /*18330*/  FADD.FTZ R36, R36, R7 ;  /* 0x0000000724247221 */ /* 0x000fe20000010000 */
[----:B------:R-:W-:-:S05]  /*18340*/  F2FP.SATFINITE.E4M3.F32.PACK_AB_MERGE_C R123, R14, R123, RZ ;  /* 0x0000007b0e7b723e */ /* 0x000fca00048070ff */
[----:B------:R-:W-:Y:S01]  /*18350*/  MUFU.EX2 R38, R38 ;  /* 0x0000002600267308 */ /* 0x000fe20000000800 */
[----:B------:R-:W-:-:S07]  /*18360*/  FADD.FTZ R14, R14, R5 ;  /* 0x000000050e0e7221 */ /* 0x000fce0000010000 */
[----:B------:R-:W-:Y:S08]  /*18370*/  MUFU.EX2 R35, R35 ;  /* 0x0000002300237308 */ /* 0x000ff00000000800 */
[----:B------:R-:W0:Y:S01]  /*18380*/  MUFU.EX2 R127, R127 ;  /* 0x0000007f007f7308 */ /* 0x000e220000000800 */
[----:B------:R-:W-:-:S01]  /*18390*/  FFMA.FTZ R50, R2, R85, -R50 ;  /* 0x0000005502327223 */ /* 0x000fc20000010832 */
[----:B-1----:R-:W-:Y:S01]  /*183a0*/  FADD.FTZ R7, R31, R36 ;  /* 0x000000241f077221 */ /* 0x002fe20000010000 */
[----:B--2---:R-:W-:-:S05]  /*183b0*/  FADD.FTZ R5, R125, R14 ;  /* 0x0000000e7d057221 */ /* 0x004fca0000010000 */
[----:B------:R-:W1:Y:S01]  /*183c0*/  MUFU.EX2 R43, R43 ;  /* 0x0000002b002b7308 */ /* 0x000e620000000800 */
[----:B---3--:R-:W-:-:S01]  /*183d0*/  FADD.FTZ R7, R40, R7 ;  /* 0x0000000728077221 */ /* 0x008fc20000010000 */
[----:B----4-:R-:W-:-:S06]  /*183e0*/  FADD.FTZ R12, R8, R5 ;  /* 0x00000005080c7221 */ /* 0x010fcc0000010000 */
[----:B------:R-:W2:Y:S01]  /*183f0*/  MUFU.EX2 R41, R41 ;  /* 0x0000002900297308 */ /* 0x000ea20000000800 */
[----:B------:R-:W-:Y:S01]  /*18400*/  SHF.R.S32.HI R6, RZ, 0x7, R6 ;  /* 0x00000007ff067819 */ /* 0x000fe20000011406 */
[----:B0-----:R-:W-:Y:S01]  /*18410*/  FADD.FTZ R5, R127, R12 ;  /* 0x0000000c7f057221 */ /* 0x001fe20000010000 */
[----:B------:R-:W-:-:S05]  /*18420*/  F2FP.SATFINITE.E4M3.F32.PACK_AB_MERGE_C R217, R35, R38, RZ ;  /* 0x0000002623d9723e */ /* 0x000fca00048070ff */
[----:B------:R-:W0:Y:S01]  /*18430*/  MUFU.EX2 R42, R83 ;  /* 0x00000053002a7308 */ /* 0x000e220000000800 */
[----:B------:R-:W-:-:S01]  /*18440*/  FADD.FTZ R38, R38, R7 ;  /* 0x0000000726267221 */ /* 0x000fc20000010000 */
[----:B------:R-:W-:Y:S01]  /*18450*/  VIADD R12, R133, 0xfffffffe ;  /* 0xfffffffe850c7836 */ /* 0x000fe20000000000 */
[----:B------:R-:W-:-:S05]  /*18460*/  VIMNMX R20, RZ, R6, !PT ;  /* 0x00000006ff147248 */ /* 0x000fca0007fe0100 */
[----:B------:R-:W3:Y:S01]  /*18470*/  MUFU.EX2 R50, R50 ;  /* 0x0000003200327308 */ /* 0x000ee20000000800 */
[----:B------:R-:W-:-:S01]  /*18480*/  FADD.FTZ R38, R35, R38 ;  /* 0x0000002623267221 */ /* 0x000fc20000010000 */
[----:B------:R-:W-:Y:S02]  /*18490*/  ISETP.GE.AND P0, PT, R12, R20, PT ;  /* 0x000000140c00720c */ /* 0x000fe40003f06270 */
[----:B-1----:R-:W-:Y:S01]  /*184a0*/  F2FP.SATFINITE.E4M3.F32.PACK_AB_MERGE_C R9, R44, R43, RZ ;  /* 0x0000002b2c09723e */ /* 0x002fe200048070ff */
[----:B--2---:R-:W-:Y:S01]  /*184b0*/  FADD.FTZ R7, R41, R38 ;  /* 0x0000002629077221 */ /* 0x004fe20000010000 */
[----:B------:R-:W-:Y:S02]  /*184c0*/  F2FP.SATFINITE.E4M3.F32.PACK_AB_MERGE_C R222, R4, R117, R119 ;  /* 0x0000007504de723e */ /* 0x000fe40004807077 */
[C---:B0-----:R-:W-:Y:S01]  /*184d0*/  F2FP.SATFINITE.E4M3.F32.PACK_AB_MERGE_C R219, R42.reuse, R41, R9 ;  /* 0x000000292adb723e */ /* 0x041fe20004807009 */
[----:B------:R-:W-:-:S01]  /*184e0*/  FADD.FTZ R42, R42, R7 ;  /* 0x000000072a2a7221 */ /* 0x000fc20000010000 */
[----:B------:R-:W-:-:S02]  /*184f0*/  F2FP.SATFINITE.E4M3.F32.PACK_AB_MERGE_C R228, R52, R89, RZ ;  /* 0x0000005934e4723e */ /* 0x000fc400048070ff */
[----:B------:R-:W-:Y:S01]  /*18500*/  F2FP.SATFINITE.E4M3.F32.PACK_AB_MERGE_C R230, R54, R97, RZ ;  /* 0x0000006136e6723e */ /* 0x000fe200048070ff */
[----:B------:R-:W-:Y:S01]  /*18510*/  FADD.FTZ R43, R43, R42 ;  /* 0x0000002a2b2b7221 */ /* 0x000fe20000010000 */
[----:B------:R-:W-:Y:S02]  /*18520*/  F2FP.SATFINITE.E4M3.F32.PACK_AB_MERGE_C R56, R56, R105, RZ ;  /* 0x000000693838723e */ /* 0x000fe400048070ff */
[----:B---3--:R-:W-:Y:S02]  /*18530*/  F2FP.SATFINITE.E4M3.F32.PACK_AB_MERGE_C R4, R50, R127, RZ ;  /* 0x0000007f3204723e */ /* 0x008fe400048070ff */
[----:B------:R-:W-:Y:S02]  /*18540*/  F2FP.SATFINITE.E4M3.F32.PACK_AB_MERGE_C R60, R60, R111, RZ ;  /* 0x0000006f3c3c723e */ /* 0x000fe400048070ff */
[----:B------:R-:W-:Y:S01]  /*18550*/  F2FP.SATFINITE.E4M3.F32.PACK_AB_MERGE_C R221, R39, R34, RZ ;  /* 0x0000002227dd723e */ /* 0x000fe200048070ff */
[----:B------:R-:W-:-:S01]  /*18560*/  FADD.FTZ R5, R50, R5 ;  /* 0x0000000532057221 */ /* 0x000fc20000010000 */
[----:B------:R-:W-:Y:S01]  /*18570*/  F2FP.SATFINITE.E4M3.F32.PACK_AB_MERGE_C R218, R8, R125, R4 ;  /* 0x0000007d08da723e */ /* 0x000fe20004807004 */
[----:B------:R-:W-:-:S01]  /*18580*/  FADD.FTZ R4, R44, R43 ;  /* 0x0000002b2c047221 */ /* 0x000fc20000010000 */
[----:B------:R-:W-:Y:S01]  /*18590*/  F2FP.SATFINITE.E4M3.F32.PACK_AB_MERGE_C R227, R26, R25, R227 ;  /* 0x000000191ae3723e */ /* 0x000fe200048070e3 */
[----:B------:R-:W-:Y:S01]  /*185a0*/  IMAD.MOV.U32 R150, RZ, RZ, R151 ;  /* 0x000000ffff967224 */ /* 0x000fe200078e0097 */
[----:B------:R-:W-:Y:S01]  /*185b0*/  F2FP.SATFINITE.E4M3.F32.PACK_AB_MERGE_C R221, R37, R30, R221 ;  /* 0x0000001e25dd723e */ /* 0x000fe200048070dd */
[----:B------:R-:W-:Y:S01]  /*185c0*/  IMAD.MOV.U32 R149, RZ, RZ, R151 ;  /* 0x000000ffff957224 */ /* 0x000fe200078e0097 */
[----:B------:R-:W-:Y:S01]  /*185d0*/  F2FP.SATFINITE.E4M3.F32.PACK_AB_MERGE_C R223, R32, R21, R223 ;  /* 0x0000001520df723e */ /* 0x000fe200048070df */
[----:B------:R-:W-:Y:S01]  /*185e0*/  IMAD.MOV.U32 R147, RZ, RZ, R151 ;  /* 0x000000ffff937224 */ /* 0x000fe200078e0097 */
[----:B------:R-:W-:Y:S01]  /*185f0*/  F2FP.SATFINITE.E4M3.F32.PACK_AB_MERGE_C R217, R40, R31, R217 ;  /* 0x0000001f28d9723e */ /* 0x000fe200048070d9 */
[--C-:B------:R-:W-:Y:S01]  /*18600*/  IMAD.MOV.U32 R146, RZ, RZ, R151.reuse ;  /* 0x000000ffff927224 */ /* 0x100fe200078e0097 */
[----:B------:R-:W-:Y:S01]  /*18610*/  F2FP.SATFINITE.E4M3.F32.PACK_AB_MERGE_C R228, R46, R45, R228 ;  /* 0x0000002d2ee4723e */ /* 0x000fe200048070e4 */
[--C-:B------:R-:W-:Y:S01]  /*18620*/  IMAD.MOV.U32 R145, RZ, RZ, R151.reuse ;  /* 0x000000ffff917224 */ /* 0x100fe200078e0097 */
[----:B------:R-:W-:Y:S01]  /*18630*/  F2FP.SATFINITE.E4M3.F32.PACK_AB_MERGE_C R230, R48, R47, R230 ;  /* 0x0000002f30e6723e */ /* 0x000fe200048070e6 */
[--C-:B------:R-:W-:Y:S01]  /*18640*/  IMAD.MOV.U32 R144, RZ, RZ, R151.reuse ;  /* 0x000000ffff907224 */ /* 0x100fe200078e0097 */
[----:B------:R-:W-:Y:S01]  /*18650*/  F2FP.SATFINITE.E4M3.F32.PACK_AB_MERGE_C R224, R224, R101, R56 ;  /* 0x00000065e0e0723e */ /* 0x000fe20004807038 */
[--C-:B------:R-:W-:Y:S01]  /*18660*/  IMAD.MOV.U32 R143, RZ, RZ, R151.reuse ;  /* 0x000000ffff8f7224 */ /* 0x100fe200078e0097 */
[----:B------:R-:W-:Y:S01]  /*18670*/  F2FP.SATFINITE.E4M3.F32.PACK_AB_MERGE_C R226, R58, R109, R60 ;  /* 0x0000006d3ae2723e */ /* 0x000fe2000480703c */
[----:B------:R-:W-:Y:S01]  /*18680*/  IMAD.MOV.U32 R142, RZ, RZ, R151 ;  /* 0x000000ffff8e7224 */ /* 0x000fe200078e0097 */
[----:B------:R-:W-:Y:S01]  /*18690*/  F2FP.SATFINITE.E4M3.F32.PACK_AB_MERGE_C R220, R62, R113, R115 ;  /* 0x000000713edc723e */ /* 0x000fe20004807073 */
[----:B------:R-:W-:Y:S01]  /*186a0*/  IMAD.MOV.U32 R140, RZ, RZ, R151 ;  /* 0x000000ffff8c7224 */ /* 0x000fe200078e0097 */
[----:B------:R-:W-:Y:S01]  /*186b0*/  F2FP.SATFINITE.E4M3.F32.PACK_AB_MERGE_C R216, R10, R121, R123 ;  /* 0x000000790ad8723e */ /* 0x000fe2000480707b */
[--C-:B------:R-:W-:Y:S01]  /*186c0*/  IMAD.MOV.U32 R139, RZ, RZ, R151.reuse ;  /* 0x000000ffff8b7224 */ /* 0x100fe200078e0097 */
[-C--:B------:R-:W-:Y:S01]  /*186d0*/  MOV R148, R151.reuse ;  /* 0x0000009700947202 */ /* 0x080fe20000000f00 */
        /* <DEDUP_REMOVED lines=33> */
[----:B------:R-:W-:Y:S01]  /*188f0*/  MOV R29, R151 ;  /* 0x00000097001d7202 */ /* 0x000fe20000000f00 */
        /* <DEDUP_REMOVED lines=81> */
[----:B------:R-:W-:Y:S01]  /*18e10*/  IMAD.MOV.U32 R24, RZ, RZ, R151 ;  /* 0x000000ffff187224 */ /* 0x000fe200078e0097 */
[----:B------:R-:W-:Y:S06]  /*18e20*/  @!P0 BRA `(.L_x_2355) ;  /* 0x0000003000808947 */ /* 0x000fec0003800000 */
[----:B------:R-:W-:Y:S01]  /*18e30*/  IMAD.MOV.U32 R10, RZ, RZ, R0 ;  /* 0x000000ffff0a7224 */ /* 0x000fe200078e0000 */
[----:B------:R-:W-:Y:S01]  /*18e40*/  MOV R11, R3 ;  /* 0x00000003000b7202 */ /* 0x000fe20000000f00 */
[----:B------:R-:W-:Y:S01]  /*18e50*/  IMAD.MOV.U32 R6, RZ, RZ, R237 ;  /* 0x000000ffff067224 */ /* 0x000fe200078e00ed */
[----:B------:R-:W-:Y:S01]  /*18e60*/  CS2R R150, SRZ ;  /* 0x0000000000967805 */ /* 0x000fe2000001ff00 */
[----:B------:R-:W-:Y:S01]  /*18e70*/  IMAD.MOV.U32 R13, RZ, RZ, R152 ;  /* 0x000000ffff0d7224 */ /* 0x000fe200078e0098 */
        /* <DEDUP_REMOVED lines=62> */
[----:B------:R-:W-:-:S07]  /*19260*/  CS2R R24, SRZ ;  /* 0x0000000000187805 */ /* 0x000fce000001ff00 */
.L_x_2366:
[----:B------:R-:W2:Y:S01]  /*19270*/  LDL R0, [R1] ;  /* 0x0000000001007983 */ /* 0x000ea20000100800 */
[----:B------:R-:W-:Y:S01]  /*19280*/  ISETP.NE.AND P0, PT, R13, 0x1, PT ;  /* 0x000000010d00780c */ /* 0x000fe20003f05270 */
[----:B------:R-:W-:Y:S05]  /*19290*/  YIELD ;  /* 0x0000000000007946 */ /* 0x000fea0003800000 */
[----:B------:R-:W-:-:S04]  /*192a0*/  SEL R237, RZ, 0x1, P0 ;  /* 0x00000001ffed7807 */ /* 0x000fc80000000000 */
[----:B------:R-:W-:Y:S02]  /*192b0*/  LOP3.LUT R237, R6, R237, RZ, 0x3c, !PT ;  /* 0x000000ed06ed7212 */ /* 0x000fe400078e3cff */
[----:B--2---:R-:W-:-:S13]  /*192c0*/  ISETP.NE.AND P0, PT, R0, RZ, PT ;  /* 0x000000ff0000720c */ /* 0x004fda0003f05270 */
[----:B------:R-:W-:Y:S05]  /*192d0*/  @P0 BRA `(.L_x_2356) ;  /* 0x00000000003c0947 */ /* 0x000fea0003800000 */
[----:B------:R-:W-:Y:S05]  /*192e0*/  @!P1 BRA `(.L_x_2357) ;  /* 0x0000000000049947 */ /* 0x000fea0003800000 */
[----:B------:R-:W-:Y:S01]  /*192f0*/  BPT.TRAP 0x1 ;  /* 0x000000040000795c */ /* 0x000fe20000300000 */
.L_x_2357:
        /* <DEDUP_REMOVED lines=8> */
.L_x_2358:
[----:B------:R-:W-:Y:S04]  /*19380*/  BSSY B0, `(.L_x_2356) ;  /* 0x0000004000007945 */ /* 0x000fe80003800000 */
[----:B-1----:R-:W-:Y:S05]  /*19390*/  @P2 BRA `(.L_x_2359) ;  /* 0x0000000000082947 */ /* 0x002fea0003800000 */
[----:B------:R-:W1:Y:S02]  /*193a0*/  SYNCS.PHASECHK.TRANS64.TRYWAIT P2, [R3+URZ+0x38830], R0 ;  /* 0x03883000030075a7 */ /* 0x000e64000804017f */
[----:B-1----:R-:W-:Y:S05]  /*193b0*/  @!P2 BRA `(.L_x_2360) ;  /* 0x0000011800b0a947 */ /* 0x002fea0003800000 */
.L_x_2359:
[----:B------:R-:W-:Y:S05]  /*193c0*/  BSYNC B0 ;  /* 0x0000000000007941 */ /* 0x000fea0003800000 */
.L_x_2356:
[----:B01----:R-:W0:Y:S01]  /*193d0*/  S2R R0, SR_TID.X ;  /* 0x0000000000007919 */ /* 0x003e220000002100 */
[----:B------:R-:W-:Y:S01]  /*193e0*/  VIADD R14, R13, 0x1 ;  /* 0x000000010d0e7836 */ /* 0x000fe20000000000 */
[----:B------:R-:W-:Y:S05]  /*193f0*/  WARPSYNC.ALL ;  /* 0x0000000000007948 */ /* 0x000fea0003800000 */
[C---:B------:R-:W-:Y:S01]  /*19400*/  ISETP.NE.AND P2, PT, R14.reuse, 0x2, PT ;  /* 0x000000020e00780c */ /* 0x040fe20003f45270 */
[----:B------:R-:W-:Y:S02]  /*19410*/  IMAD.MOV.U32 R9, RZ, RZ, 0x40000040 ;  /* 0x40000040ff097424 */ /* 0x000fe400078e00ff */
[----:B------:R-:W-:Y:S01]  /*19420*/  IMAD.MOV.U32 R155, RZ, RZ, 0x40000040 ;  /* 0x40000040ff9b7424 */ /* 0x000fe200078e00ff */
[----:B------:R-:W-:Y:S01]  /*19430*/  SEL R14, R14, RZ, P2 ;  /* 0x000000ff0e0e7207 */ /* 0x000fe20001000000 */
[----:B------:R-:W-:Y:S01]  /*19440*/  IMAD.MOV.U32 R157, RZ, RZ, 0x40000040 ;  /* 0x40000040ff9d7424 */ /* 0x000fe200078e00ff */
[----:B------:R-:W-:Y:S01]  /*19450*/  R2UR UR15, R9 ;  /* 0x00000000090f72ca */ /* 0x000fe200000e0000 */
[----:B------:R-:W-:Y:S01]  /*19460*/  IMAD.MOV.U32 R153, RZ, RZ, 0x40000040 ;  /* 0x40000040ff997424 */ /* 0x000fe200078e00ff */
[----:B------:R-:W-:-:S02]  /*19470*/  LEA R8, R14, R15, 0xb ;  /* 0x0000000f0e087211 */ /* 0x000fc400078e58ff */
[----:B------:R-:W-:Y:S02]  /*19480*/  R2UR UR11, R155 ;  /* 0x000000009b0b72ca */ /* 0x000fe400000e0000 */
[C---:B------:R-:W-:Y:S01]  /*19490*/  R2UR UR14, R8.reuse ;  /* 0x00000000080e72ca */ /* 0x040fe200000e0000 */
[C---:B------:R-:W-:Y:S01]  /*194a0*/  VIADD R154, R8.reuse, 0x2 ;  /* 0x00000002089a7836 */ /* 0x040fe20000000000 */
[----:B------:R-:W-:Y:S01]  /*194b0*/  R2UR UR7, R157 ;  /* 0x000000009d0772ca */ /* 0x000fe200000e0000 */
[C---:B------:R-:W-:Y:S01]  /*194c0*/  VIADD R156, R8.reuse, 0x4 ;  /* 0x00000004089c7836 */ /* 0x040fe20000000000 */
[----:B------:R-:W-:Y:S01]  /*194d0*/  R2UR UR19, R153 ;  /* 0x00000000991372ca */ /* 0x000fe200000e0000 */
[----:B------:R-:W-:Y:S01]  /*194e0*/  VIADD R152, R8, 0x6 ;  /* 0x0000000608987836 */ /* 0x000fe20000000000 */
[----:B------:R-:W-:Y:S02]  /*194f0*/  R2UR UR10, R154 ;  /* 0x000000009a0a72ca */ /* 0x000fe400000e0000 */
[----:B------:R-:W-:Y:S01]  /*19500*/  R2UR UR6, R156 ;  /* 0x000000009c0672ca */ /* 0x000fe200000e0000 */
[----:B------:R-:W-:Y:S01]  /*19510*/  VIADD R156, R8, 0x404 ;  /* 0x00000404089c7836 */ /* 0x000fe20000000000 */
[----:B------:R-:W-:Y:S01]  /*19520*/  R2UR UR18, R152 ;  /* 0x00000000981272ca */ /* 0x000fe200000e0000 */
[C---:B------:R-:W-:Y:S01]  /*19530*/  VIADD R152, R8.reuse, 0x402 ;  /* 0x0000040208987836 */ /* 0x040fe20000000000 */
[C---:B------:R-:W-:Y:S01]  /*19540*/  IADD3 R154, R8.reuse, 0x400, RZ ;  /* 0x00000400089a7810 */ /* 0x040fe20007ffe0ff */
[----:B------:R-:W-:Y:S01]  /*19550*/  VIADD R8, R8, 0x406 ;  /* 0x0000040608087836 */ /* 0x000fe20000000000 */
[----:B0-----:R-:W-:-:S02]  /*19560*/  SHF.R.U32.HI R0, RZ, 0x7, R0 ;  /* 0x00000007ff007819 */ /* 0x001fc40000011600 */
[----:B------:R-:W-:Y:S02]  /*19570*/  R2UR UR22, R154 ;  /* 0x000000009a1672ca */ /* 0x000fe400000e0000 */
[----:B------:R-:W-:Y:S01]  /*19580*/  R2UR UR23, R155 ;  /* 0x000000009b1772ca */ /* 0x000fe200000e0000 */
[----:B------:R-:W-:Y:S01]  /*19590*/  VIADD R0, R0, 0x8 ;  /* 0x0000000800007836 */ /* 0x000fe20000000000 */
[----:B------:R-:W-:Y:S02]  /*195a0*/  R2UR UR26, R152 ;  /* 0x00000000981a72ca */ /* 0x000fe400000e0000 */
[----:B------:R-:W-:Y:S02]  /*195b0*/  R2UR UR27, R153 ;  /* 0x00000000991b72ca */ /* 0x000fe400000e0000 */
[----:B------:R0:W-:Y:S01]  /*195c0*/  BAR.SYNC.DEFER_BLOCKING R0, 0x100 ;  /* 0x000400000000751d */ /* 0x0001e20000010000 */
[----:B------:R-:W-:Y:S02]  /*195d0*/  R2UR UR30, R156 ;  /* 0x000000009c1e72ca */ /* 0x000fe400000e0000 */
[----:B------:R-:W-:-:S02]  /*195e0*/  R2UR UR31, R157 ;  /* 0x000000009d1f72ca */ /* 0x000fc400000e0000 */
        /* <DEDUP_REMOVED lines=29> */
.L_x_2362:
[----:B------:R-:W-:Y:S01]  /*197c0*/  SHF.L.U32 R0, R6, 0x1f, RZ ;  /* 0x0000001f06007819 */ /* 0x000fe200000006ff */
[----:B------:R-:W-:-:S04]  /*197d0*/  IMAD R3, R13, 0x8, R18 ;  /* 0x000000080d037824 */ /* 0x000fc800078e0212 */
[----:B------:R0:W1:Y:S01]  /*197e0*/  SYNCS.PHASECHK.TRANS64.TRYWAIT P0, [R3+URZ+0x38850], R0 ;  /* 0x03885000030075a7 */ /* 0x000062000800017f */
[----:B------:R-:W-:Y:S05]  /*197f0*/  @!P1 BRA `(.L_x_2363) ;  /* 0x0000000000049947 */ /* 0x000fea0003800000 */
[----:B------:R-:W-:Y:S01]  /*19800*/  BPT.TRAP 0x1 ;  /* 0x000000040000795c */ /* 0x000fe20000300000 */
.L_x_2363:
[----:B-1----:R-:W-:Y:S05]  /*19810*/  @P0 BRA `(.L_x_2361) ;  /* 0x0000000000080947 */ /* 0x002fea0003800000 */
[----:B------:R-:W1:Y:S02]  /*19820*/  SYNCS.PHASECHK.TRANS64.TRYWAIT P0, [R3+URZ+0x38850], R0 ;  /* 0x03885000030075a7 */ /* 0x000e64000800017f */
[----:B-1----:R-:W-:Y:S05]  /*19830*/  @!P0 BRA `(.L_x_2364) ;  /* 0x0000011400a48947 */ /* 0x002fea0003800000 */
.L_x_2361:
[----:B01----:R-:W-:Y:S01]  /*19840*/  VIADD R0, R18, 0x400 ;  /* 0x0000040012007836 */ /* 0x003fe20000000000 */
[----:B------:R-:W2:Y:S04]  /*19850*/  LDL R3, [R1+0x38] ;  /* 0x0000380001037983 */ /* 0x000ea80000100800 */
[----:B------:R-:W-:Y:S01]  /*19860*/  SHF.R.U32.HI R0, RZ, 0x4, R0 ;  /* 0x00000004ff007819 */ /* 0x000fe20000011600 */
[----:B------:R-:W3:Y:S01]  /*19870*/  LDL R21, [R1+0x3c] ;  /* 0x00003c0001157983 */ /* 0x000ee20000100800 */
[----:B------:R-:W-:Y:S01]  /*19880*/  IMAD.MOV.U32 R7, RZ, RZ, 0x40000040 ;  /* 0x40000040ff077424 */ /* 0x000fe200078e00ff */
[----:B------:R-:W-:Y:S05]  /*19890*/  WARPSYNC.ALL ;  /* 0x0000000000007948 */ /* 0x000fea0003800000 */
[----:B------:R-:W-:Y:S01]  /*198a0*/  LOP3.LUT R0, R0, 0x3fff, RZ, 0xc0, !PT ;  /* 0x00003fff00007812 */ /* 0x000fe200078ec0ff */
[----:B------:R-:W-:Y:S01]  /*198b0*/  WARPGROUP.ARRIVE ;  /* 0x00000000000079c5 */ /* 0x000fe20000000000 */
[----:B------:R-:W-:-:S02]  /*198c0*/  R2UR UR7, R7 ;  /* 0x00000000070772ca */ /* 0x000fc400000e0000 */
[----:B------:R-:W-:-:S04]  /*198d0*/  LOP3.LUT R0, R0, 0x10000, RZ, 0xfc, !PT ;  /* 0x0001000000007812 */ /* 0x000fc800078efcff */
[----:B------:R-:W-:-:S04]  /*198e0*/  LEA R6, R13, R0, 0xb ;  /* 0x000000000d067211 */ /* 0x000fc800078e58ff */
[----:B------:R-:W-:-:S13]  /*198f0*/  R2UR UR6, R6 ;  /* 0x00000000060672ca */ /* 0x000fda00000e0000 */
[----:B------:R-:W-:Y:S01]  /*19900*/  QGMMA.64x256x32.F32.E4M3.E4M3 R24, R228, gdesc[UR4], R24, gsb0 ;  /* 0x03e00004e4187df3 */ /* 0x000fe20008000818 */
[----:B------:R-:W-:Y:S02]  /*19910*/  VIADD R8, R6, 0x2 ;  /* 0x0000000206087836 */ /* 0x000fe40000000000 */
[----:B------:R-:W-:-:S03]  /*19920*/  IMAD.MOV.U32 R9, RZ, RZ, 0x40000040 ;  /* 0x40000040ff097424 */ /* 0x000fc600078e00ff */
[----:B------:R-:W-:Y:S02]  /*19930*/  R2UR UR6, R8 ;  /* 0x00000000080672ca */ /* 0x000fe400000e0000 */
[----:B------:R-:W-:Y:S01]  /*19940*/  R2UR UR7, R9 ;  /* 0x00000000090772ca */ /* 0x000fe200000e0000 */
[----:B------:R-:W-:Y:S02]  /*19950*/  WARPGROUP.DEPBAR.LE gsb0, 0x0 ;  /* 0x00008000000079c5 */ /* 0x000fe40000010000 */
[----:B------:R-:W4:Y:S04]  /*19960*/  LDL R229, [R1+0x4] ;  /* 0x0000040001e57983 */ /* 0x000f280000100800 */
[----:B------:R-:W5:Y:S04]  /*19970*/  LDL R230, [R1+0x20] ;  /* 0x0000200001e67983 */ /* 0x000f680000100800 */
[----:B------:R-:W5:Y:S01]  /*19980*/  LDL R231, [R1+0xc] ;  /* 0x00000c0001e77983 */ /* 0x000f620000100800 */
[----:B------:R-:W-:Y:S01]  /*19990*/  WARPGROUP.ARRIVE ;  /* 0x00000000000079c5 */ /* 0x000fe20000000000 */
[----:B------:R-:W-:-:S02]  /*199a0*/  IMAD.MOV.U32 R0, RZ, RZ, -0x80 ;  /* 0xffffff80ff007424 */ /* 0x000fc400078e00ff */
[----:B------:R-:W-:Y:S02]  /*199b0*/  VIADD R8, R6, 0x4 ;  /* 0x0000000406087836 */ /* 0x000fe40000000000 */
[----:B------:R-:W-:-:S03]  /*199c0*/  IMAD R0, R12, R0, 0x1 ;  /* 0x000000010c007424 */ /* 0x000fc600078e0200 */
[----:B------:R-:W-:Y:S01]  /*199d0*/  QGMMA.64x256x32.F32.E4M3.E4M3 R24, R224, gdesc[UR4], R24, gsb0 ;  /* 0x03e00004e0187df3 */ /* 0x000fe20008000818 */
[----:B------:R-:W-:Y:S01]  /*199e0*/  IMAD.MOV.U32 R9, RZ, RZ, 0x40000040 ;  /* 0x40000040ff097424 */ /* 0x000fe200078e00ff */
[----:B------:R-:W-:Y:S01]  /*199f0*/  R2UR UR6, R8 ;  /* 0x00000000080672ca */ /* 0x000fe200000e0000 */
[----:B------:R-:W-:-:S03]  /*19a00*/  VIADD R6, R6, 0x6 ;  /* 0x0000000606067836 */ /* 0x000fc60000000000 */
[----:B------:R-:W-:Y:S01]  /*19a10*/  R2UR UR7, R9 ;  /* 0x00000000090772ca */ /* 0x000fe200000e0000 */
[----:B------:R-:W-:Y:S02]  /*19a20*/  WARPGROUP.DEPBAR.LE gsb0, 0x0 ;  /* 0x00008000000079c5 */ /* 0x000fe40000010000 */
[----:B------:R-:W-:-:S15]  /*19a30*/  WARPGROUP.ARRIVE ;  /* 0x00000000000079c5 */ /* 0x000fde0000000000 */
[----:B------:R-:W-:-:S04]  /*19a40*/  NOP ;  /* 0x0000000000007918 */ /* 0x000fc80000000000 */
[----:B------:R-:W-:Y:S01]  /*19a50*/  QGMMA.64x256x32.F32.E4M3.E4M3 R24, R220, gdesc[UR4], R24, gsb0 ;  /* 0x03e00004dc187df3 */ /* 0x000fe20008000818 */
[----:B------:R-:W-:Y:S02]  /*19a60*/  R2UR UR6, R6 ;  /* 0x00000000060672ca */ /* 0x000fe400000e0000 */
[----:B----4-:R-:W-:-:S04]  /*19a70*/  LEA R0, R229, R0, 0x7 ;  /* 0x00000000e5007211 */ /* 0x010fc800078e38ff */
[----:B-----5:R-:W-:Y:S02]  /*19a80*/  IADD3 R0, -R231, R0, R230 ;  /* 0x00000000e7007210 */ /* 0x020fe40007ffe1e6 */
[----:B------:R-:W0:Y:S03]  /*19a90*/  S2R R231, SR_TID.X ;  /* 0x0000000000e77919 */ /* 0x000e260000002100 */
[----:B--2---:R-:W-:-:S04]  /*19aa0*/  IMAD R0, R3, -0x2, R0 ;  /* 0xfffffffe03007824 */ /* 0x004fc800078e0200 */
[----:B---3--:R-:W-:-:S05]  /*19ab0*/  IMAD.IADD R0, R21, 0x1, R0 ;  /* 0x0000000115007824 */ /* 0x008fca00078e0200 */
[C---:B------:R-:W-:Y:S02]  /*19ac0*/  ISETP.GT.AND P0, PT, R0.reuse, RZ, PT ;  /* 0x000000ff0000720c */ /* 0x040fe40003f04270 */
[----:B------:R-:W-:Y:S02]  /*19ad0*/  ISETP.GT.AND P2, PT, R0, 0x1, PT ;  /* 0x000000010000780c */ /* 0x000fe40003f44270 */
[----:B------:R-:W-:Y:S02]  /*19ae0*/  FSEL R152, R152, -INF , P0 ;  /* 0xff80000098987808 */ /* 0x000fe40000000000 */
[----:B------:R-:W-:Y:S02]  /*19af0*/  FSEL R153, R153, -INF , P2 ;  /* 0xff80000099997808 */ /* 0x000fe40001000000 */
[C---:B------:R-:W-:Y:S02]  /*19b00*/  ISETP.GT.AND P0, PT, R0.reuse, 0x8, PT ;  /* 0x000000080000780c */ /* 0x040fe40003f04270 */
[----:B------:R-:W-:-:S02]  /*19b10*/  ISETP.GT.AND P2, PT, R0, 0x9, PT ;  /* 0x000000090000780c */ /* 0x000fc40003f44270 */
[----:B------:R-:W-:Y:S02]  /*19b20*/  FMNMX.FTZ R3, R152, R11, !PT ;  /* 0x0000000b98037209 */ /* 0x000fe40007810000 */
[----:B------:R-:W-:Y:S02]  /*19b30*/  FSEL R156, R156, -INF , P0 ;  /* 0xff8000009c9c7808 */ /* 0x000fe40000000000 */
[----:B------:R-:W-:Y:S02]  /*19b40*/  FSEL R157, R157, -INF , P2 ;  /* 0xff8000009d9d7808 */ /* 0x000fe40001000000 */
[----:B------:R-:W-:Y:S02]  /*19b50*/  FMNMX.FTZ R3, R153, R3, !PT ;  /* 0x0000000399037209 */ /* 0x000fe40007810000 */
[C---:B------:R-:W-:Y:S02]  /*19b60*/  ISETP.GT.AND P0, PT, R0.reuse, 0x10, PT ;  /* 0x000000100000780c */ /* 0x040fe40003f04270 */
[----:B------:R-:W-:-:S02]  /*19b70*/  ISETP.GT.AND P2, PT, R0, 0x11, PT ;  /* 0x000000110000780c */ /* 0x000fc40003f44270 */
[----:B------:R-:W-:Y:S02]  /*19b80*/  FMNMX.FTZ R3, R156, R3, !PT ;  /* 0x000000039c037209 */ /* 0x000fe40007810000 */
[----:B------:R-:W-:Y:S02]  /*19b90*/  FSEL R160, R160, -INF , P0 ;  /* 0xff800000a0a07808 */ /* 0x000fe40000000000 */
[----:B------:R-:W-:Y:S02]  /*19ba0*/  FSEL R161, R161, -INF , P2 ;  /* 0xff800000a1a17808 */ /* 0x000fe40001000000 */
[C---:B------:R-:W-:Y:S02]  /*19bb0*/  ISETP.GT.AND P0, PT, R0.reuse, 0x18, PT ;  /* 0x000000180000780c */ /* 0x040fe40003f04270 */
[----:B------:R-:W-:Y:S02]  /*19bc0*/  ISETP.GT.AND P2, PT, R0, 0x19, PT ;  /* 0x000000190000780c */ /* 0x000fe40003f44270 */
[----:B------:R-:W-:-:S02]  /*19bd0*/  FMNMX.FTZ R3, R157, R3, !PT ;  /* 0x000000039d037209 */ /* 0x000fc40007810000 */
[----:B------:R-:W-:Y:S02]  /*19be0*/  FSEL R164, R164, -INF , P0 ;  /* 0xff800000a4a47808 */ /* 0x000fe40000000000 */
[----:B------:R-:W-:Y:S02]  /*19bf0*/  FSEL R165, R165, -INF , P2 ;  /* 0xff800000a5a57808 */ /* 0x000fe40001000000 */
[C---:B------:R-:W-:Y:S02]  /*19c00*/  ISETP.GT.AND P0, PT, R0.reuse, 0x20, PT ;  /* 0x000000200000780c */ /* 0x040fe40003f04270 */
[----:B------:R-:W-:Y:S02]  /*19c10*/  ISETP.GT.AND P2, PT, R0, 0x21, PT ;  /* 0x000000210000780c */ /* 0x000fe40003f44270 */
[----:B------:R-:W-:Y:S02]  /*19c20*/  FMNMX.FTZ R3, R160, R3, !PT ;  /* 0x00000003a0037209 */ /* 0x000fe40007810000 */
[----:B------:R-:W-:-:S02]  /*19c30*/  FSEL R168, R168, -INF , P0 ;  /* 0xff800000a8a87808 */ /* 0x000fc40000000000 */
[----:B------:R-:W-:Y:S02]  /*19c40*/  FSEL R169, R169, -INF , P2 ;  /* 0xff800000a9a97808 */ /* 0x000fe40001000000 */
[C---:B------:R-:W-:Y:S02]  /*19c50*/  ISETP.GT.AND P0, PT, R0.reuse, 0x28, PT ;  /* 0x000000280000780c */ /* 0x040fe40003f04270 */
[----:B------:R-:W-:Y:S02]  /*19c60*/  ISETP.GT.AND P2, PT, R0, 0x29, PT ;  /* 0x000000290000780c */ /* 0x000fe40003f44270 */
[----:B------:R-:W-:Y:S02]  /*19c70*/  FMNMX.FTZ R3, R161, R3, !PT ;  /* 0x00000003a1037209 */ /* 0x000fe40007810000 */
[----:B------:R-:W-:Y:S02]  /*19c80*/  FSEL R172, R172, -INF , P0 ;  /* 0xff800000acac7808 */ /* 0x000fe40000000000 */
[----:B------:R-:W-:-:S02]  /*19c90*/  FSEL R173, R173, -INF , P2 ;  /* 0xff800000adad7808 */ /* 0x000fc40001000000 */
[----:B------:R-:W-:Y:S02]  /*19ca0*/  FMNMX.FTZ R3, R164, R3, !PT ;  /* 0x00000003a4037209 */ /* 0x000fe40007810000 */
[C---:B------:R-:W-:Y:S02]  /*19cb0*/  ISETP.GT.AND P0, PT, R0.reuse, 0x30, PT ;  /* 0x000000300000780c */ /* 0x040fe40003f04270 */
[----:B------:R-:W-:Y:S02]  /*19cc0*/  ISETP.GT.AND P2, PT, R0, 0x31, PT ;  /* 0x000000310000780c */ /* 0x000fe40003f44270 */
[----:B------:R-:W-:Y:S02]  /*19cd0*/  FMNMX.FTZ R3, R165, R3, !PT ;  /* 0x00000003a5037209 */ /* 0x000fe40007810000 */
[----:B------:R-:W-:Y:S02]  /*19ce0*/  FSEL R176, R176, -INF , P0 ;  /* 0xff800000b0b07808 */ /* 0x000fe40000000000 */
[----:B------:R-:W-:-:S02]  /*19cf0*/  FSEL R177, R177, -INF , P2 ;  /* 0xff800000b1b17808 */ /* 0x000fc40001000000 */
[C---:B------:R-:W-:Y:S02]  /*19d00*/  ISETP.GT.AND P0, PT, R0.reuse, 0x38, PT ;  /* 0x000000380000780c */ /* 0x040fe40003f04270 */
[----:B------:R-:W-:Y:S02]  /*19d10*/  ISETP.GT.AND P2, PT, R0, 0x39, PT ;  /* 0x000000390000780c */ /* 0x000fe40003f44270 */
[----:B------:R-:W-:Y:S02]  /*19d20*/  FMNMX.FTZ R3, R168, R3, !PT ;  /* 0x00000003a8037209 */ /* 0x000fe40007810000 */
[----:B------:R-:W-:Y:S02]  /*19d30*/  FSEL R180, R180, -INF , P0 ;  /* 0xff800000b4b47808 */ /* 0x000fe40000000000 */
[----:B------:R-:W-:Y:S02]  /*19d40*/  FSEL R181, R181, -INF , P2 ;  /* 0xff800000b5b57808 */ /* 0x000fe40001000000 */
[----:B------:R-:W-:-:S02]  /*19d50*/  ISETP.GT.AND P0, PT, R0, 0x40, PT ;  /* 0x000000400000780c */ /* 0x000fc40003f04270 */
[----:B------:R-:W-:Y:S02]  /*19d60*/  ISETP.GT.AND P2, PT, R0, 0x41, PT ;  /* 0x000000410000780c */ /* 0x000fe40003f44270 */
[----:B------:R-:W-:Y:S02]  /*19d70*/  FMNMX.FTZ R3, R169, R3, !PT ;  /* 0x00000003a9037209 */ /* 0x000fe40007810000 */
        /* <DEDUP_REMOVED lines=35> */
[C---:B------:R-:W-:Y:S01]  /*19fb0*/  ISETP.GT.AND P2, PT, R0.reuse, 0x79, PT ;  /* 0x000000790000780c */ /* 0x040fe20003f44270 */
[----:B------:R-:W-:Y:S01]  /*19fc0*/  VIADD R0, R0, 0x8 ;  /* 0x0000000800007836 */ /* 0x000fe20000000000 */
[----:B------:R-:W-:Y:S02]  /*19fd0*/  FMNMX.FTZ R3, R188, R3, !PT ;  /* 0x00000003bc037209 */ /* 0x000fe40007810000 */
[----:B------:R-:W-:Y:S02]  /*19fe0*/  FSEL R213, R213, -INF , P2 ;  /* 0xff800000d5d57808 */ /* 0x000fe40001000000 */
[----:B------:R-:W-:Y:S02]  /*19ff0*/  ISETP.GT.AND P4, PT, R0, RZ, PT ;  /* 0x000000ff0000720c */ /* 0x000fe40003f84270 */
[----:B------:R-:W-:-:S02]  /*1a000*/  FMNMX.FTZ R3, R189, R3, !PT ;  /* 0x00000003bd037209 */ /* 0x000fc40007810000 */
[----:B------:R-:W-:Y:S02]  /*1a010*/  FSEL R154, R154, -INF , P4 ;  /* 0xff8000009a9a7808 */ /* 0x000fe40002000000 */
[----:B------:R-:W-:Y:S02]  /*1a020*/  FMNMX.FTZ R3, R192, R3, !PT ;  /* 0x00000003c0037209 */ /* 0x000fe40007810000 */
[C---:B------:R-:W-:Y:S02]  /*1a030*/  ISETP.GT.AND P2, PT, R0.reuse, 0x8, PT ;  /* 0x000000080000780c */ /* 0x040fe40003f44270 */
[C---:B------:R-:W-:Y:S02]  /*1a040*/  ISETP.GT.AND P3, PT, R0.reuse, 0x9, PT ;  /* 0x000000090000780c */ /* 0x040fe40003f64270 */
[C---:B------:R-:W-:Y:S02]  /*1a050*/  ISETP.GT.AND P5, PT, R0.reuse, 0x10, PT ;  /* 0x000000100000780c */ /* 0x040fe40003fa4270 */
[----:B------:R-:W-:-:S02]  /*1a060*/  ISETP.GT.AND P4, PT, R0, 0x11, PT ;  /* 0x000000110000780c */ /* 0x000fc40003f84270 */
[----:B------:R-:W-:Y:S02]  /*1a070*/  FMNMX.FTZ R3, R193, R3, !PT ;  /* 0x00000003c1037209 */ /* 0x000fe40007810000 */
[----:B------:R-:W-:Y:S02]  /*1a080*/  FSEL R158, R158, -INF , P2 ;  /* 0xff8000009e9e7808 */ /* 0x000fe40001000000 */
[----:B------:R-:W-:Y:S02]  /*1a090*/  FSEL R159, R159, -INF , P3 ;  /* 0xff8000009f9f7808 */ /* 0x000fe40001800000 */
[----:B------:R-:W-:Y:S02]  /*1a0a0*/  FSEL R162, R162, -INF , P5 ;  /* 0xff800000a2a27808 */ /* 0x000fe40002800000 */
[----:B------:R-:W-:Y:S02]  /*1a0b0*/  FSEL R163, R163, -INF , P4 ;  /* 0xff800000a3a37808 */ /* 0x000fe40002000000 */
[----:B------:R-:W-:-:S02]  /*1a0c0*/  ISETP.GT.AND P2, PT, R0, 0x19, PT ;  /* 0x000000190000780c */ /* 0x000fc40003f44270 */
[C---:B------:R-:W-:Y:S02]  /*1a0d0*/  ISETP.GT.AND P3, PT, R0.reuse, 0x20, PT ;  /* 0x000000200000780c */ /* 0x040fe40003f64270 */
[C---:B------:R-:W-:Y:S02]  /*1a0e0*/  ISETP.GT.AND P5, PT, R0.reuse, 0x21, PT ;  /* 0x000000210000780c */ /* 0x040fe40003fa4270 */
[----:B------:R-:W-:Y:S02]  /*1a0f0*/  ISETP.GT.AND P4, PT, R0, 0x28, PT ;  /* 0x000000280000780c */ /* 0x000fe40003f84270 */
[----:B------:R-:W-:Y:S02]  /*1a100*/  FMNMX.FTZ R3, R196, R3, !PT ;  /* 0x00000003c4037209 */ /* 0x000fe40007810000 */
[----:B------:R-:W-:Y:S02]  /*1a110*/  FSEL R167, R167, -INF , P2 ;  /* 0xff800000a7a77808 */ /* 0x000fe40001000000 */
[----:B------:R-:W-:-:S02]  /*1a120*/  FSEL R170, R170, -INF , P3 ;  /* 0xff800000aaaa7808 */ /* 0x000fc40001800000 */
[----:B------:R-:W-:Y:S02]  /*1a130*/  FSEL R171, R171, -INF , P5 ;  /* 0xff800000abab7808 */ /* 0x000fe40002800000 */
[----:B------:R-:W-:Y:S02]  /*1a140*/  FSEL R174, R174, -INF , P4 ;  /* 0xff800000aeae7808 */ /* 0x000fe40002000000 */
        /* <DEDUP_REMOVED lines=16> */
[----:B------:R-:W-:Y:S01]  /*1a250*/  FSEL R187, R187, -INF , P3 ;  /* 0xff800000bbbb7808 */ /* 0x000fe20001800000 */
[----:B------:R-:W-:Y:S02]  /*1a260*/  WARPGROUP.DEPBAR.LE gsb0, 0x0 ;  /* 0x00008000000079c5 */ /* 0x000fe40000010000 */
[----:B------:R-:W-:Y:S01]  /*1a270*/  FSEL R190, R190, -INF , P5 ;  /* 0xff800000bebe7808 */ /* 0x000fe20002800000 */
[----:B------:R-:W-:Y:S01]  /*1a280*/  WARPGROUP.ARRIVE ;  /* 0x00000000000079c5 */ /* 0x000fe20000000000 */
[----:B------:R-:W-:Y:S02]  /*1a290*/  FSEL R191, R191, -INF , P4 ;  /* 0xff800000bfbf7808 */ /* 0x000fe40002000000 */
[----:B------:R-:W-:Y:S02]  /*1a2a0*/  FMNMX.FTZ R3, R201, R3, !PT ;  /* 0x00000003c9037209 */ /* 0x000fe40007810000 */
[C---:B------:R-:W-:Y:S02]  /*1a2b0*/  ISETP.GT.AND P0, PT, R0.reuse, 0x1, PT ;  /* 0x000000010000780c */ /* 0x040fe40003f04270 */
        /* <DEDUP_REMOVED lines=9> */
[----:B------:R-:W-:Y:S02]  /*1a350*/  FSEL R199, R199, -INF , P4 ;  /* 0xff800000c7c77808 */ /* 0x000fe40002000000 */
[C---:B------:R-:W-:Y:S02]  /*1a360*/  ISETP.GT.AND P0, PT, R0.reuse, 0x18, PT ;  /* 0x000000180000780c */ /* 0x040fe40003f04270 */
[C---:B------:R-:W-:Y:S02]  /*1a370*/  ISETP.GT.AND P2, PT, R0.reuse, 0x60, PT ;  /* 0x000000600000780c */ /* 0x040fe40003f44270 */
[----:B------:R-:W-:-:S02]  /*1a380*/  ISETP.GT.AND P3, PT, R0, 0x61, PT ;  /* 0x000000610000780c */ /* 0x000fc40003f64270 */
[C---:B------:R-:W-:Y:S02]  /*1a390*/  ISETP.GT.AND P5, PT, R0.reuse, 0x68, PT ;  /* 0x000000680000780c */ /* 0x040fe40003fa4270 */
[----:B------:R-:W-:Y:S02]  /*1a3a0*/  ISETP.GT.AND P4, PT, R0, 0x69, PT ;  /* 0x000000690000780c */ /* 0x000fe40003f84270 */
[----:B------:R-:W-:Y:S02]  /*1a3b0*/  FMNMX.FTZ R3, R205, R3, !PT ;  /* 0x00000003cd037209 */ /* 0x000fe40007810000 */
[----:B------:R-:W-:Y:S02]  /*1a3c0*/  FSEL R166, R166, -INF , P0 ;  /* 0xff800000a6a67808 */ /* 0x000fe40000000000 */
        /* <DEDUP_REMOVED lines=8> */
[----:B------:R-:W-:Y:S02]  /*1a450*/  ISETP.GT.AND P4, PT, R0, 0x79, PT ;  /* 0x000000790000780c */ /* 0x000fe40003f84270 */
        /* <DEDUP_REMOVED lines=9> */
[----:B------:R-:W-:Y:S01]  /*1a4f0*/  FSEL R175, R175, -INF , P0 ;  /* 0xff800000afaf7808 */ /* 0x000fe20000000000 */
[----:B------:R-:W1:Y:S01]  /*1a500*/  SHFL.BFLY PT, R7, R3, 0x2, 0x1f ;  /* 0x0c401f0003077f89 */ /* 0x000e6200000e0000 */
[----:B------:R-:W-:-:S02]  /*1a510*/  FMNMX.FTZ R0, R163, R0, !PT ;  /* 0x00000000a3007209 */ /* 0x000fc40007810000 */
        /* <DEDUP_REMOVED lines=8> */
[----:B0-----:R-:W-:Y:S02]  /*1a5a0*/  LOP3.LUT R220, R231, 0x7f, RZ, 0xc0, !PT ;  /* 0x0000007fe7dc7812 */ /* 0x001fe400078ec0ff */
[----:B------:R-:W-:Y:S01]  /*1a5b0*/  FMNMX.FTZ R0, R174, R0, !PT ;  /* 0x00000000ae007209 */ /* 0x000fe20007810000 */
[----:B------:R-:W0:Y:S01]  /*1a5c0*/  S2R R231, SR_TID.X ;  /* 0x0000000000e77919 */ /* 0x000e220000002100 */
[----:B------:R-:W-:Y:S02]  /*1a5d0*/  ISETP.NE.AND P2, PT, R220, RZ, PT ;  /* 0x000000ffdc00720c */ /* 0x000fe40003f45270 */
[----:B-1----:R-:W-:Y:S01]  /*1a5e0*/  FMNMX.FTZ R3, R3, R7, !PT ;  /* 0x0000000703037209 */ /* 0x002fe20007810000 */
[----:B------:R-:W-:Y:S01]  /*1a5f0*/  IMAD.MOV.U32 R7, RZ, RZ, 0x40000040 ;  /* 0x40000040ff077424 */ /* 0x000fe200078e00ff */
[----:B------:R-:W-:-:S03]  /*1a600*/  FMNMX.FTZ R0, R175, R0, !PT ;  /* 0x00000000af007209 */ /* 0x000fc60007810000 */
[----:B------:R-:W1:Y:S01]  /*1a610*/  SHFL.BFLY PT, R8, R3, 0x1, 0x1f ;  /* 0x0c201f0003087f89 */ /* 0x000e6200000e0000 */
[----:B------:R-:W-:Y:S02]  /*1a620*/  R2UR UR7, R7 ;  /* 0x00000000070772ca */ /* 0x000fe400000e0000 */
[----:B------:R-:W-:-:S04]  /*1a630*/  FMNMX.FTZ R0, R178, R0, !PT ;  /* 0x00000000b2007209 */ /* 0x000fc80007810000 */
[----:B------:R-:W-:-:S04]  /*1a640*/  FMNMX.FTZ R0, R179, R0, !PT ;  /* 0x00000000b3007209 */ /* 0x000fc80007810000 */
[----:B------:R-:W-:-:S03]  /*1a650*/  FMNMX.FTZ R0, R182, R0, !PT ;  /* 0x00000000b6007209 */ /* 0x000fc60007810000 */
[----:B------:R-:W-:Y:S01]  /*1a660*/  QGMMA.64x256x32.F32.E4M3.E4M3 R24, R216, gdesc[UR4], R24, gsb0 ;  /* 0x03e00004d8187df3 */ /* 0x000fe20008000818 */
[----:B------:R-:W-:-:S04]  /*1a670*/  FMNMX.FTZ R0, R183, R0, !PT ;  /* 0x00000000b7007209 */ /* 0x000fc80007810000 */
[----:B------:R-:W-:-:S04]  /*1a680*/  FMNMX.FTZ R0, R186, R0, !PT ;  /* 0x00000000ba007209 */ /* 0x000fc80007810000 */
[----:B------:R-:W-:Y:S02]  /*1a690*/  FMNMX.FTZ R0, R187, R0, !PT ;  /* 0x00000000bb007209 */ /* 0x000fe40007810000 */
[----:B-1----:R-:W-:Y:S02]  /*1a6a0*/  FMNMX.FTZ R3, R3, R8, !PT ;  /* 0x0000000803037209 */ /* 0x002fe40007810000 */
[----:B------:R-:W-:Y:S02]  /*1a6b0*/  FMNMX.FTZ R0, R190, R0, !PT ;  /* 0x00000000be007209 */ /* 0x000fe40007810000 */
[----:B------:R-:W-:Y:S01]  /*1a6c0*/  FSETP.NEU.FTZ.AND P0, PT, R3, -INF , PT ;  /* 0xff8000000300780b */ /* 0x000fe20003f1d000 */
[----:B------:R-:W-:-:S01]  /*1a6d0*/  FFMA.FTZ R7, R2, R3, -8 ;  /* 0xc100000002077423 */ /* 0x000fc20000010003 */
[----:B------:R-:W-:Y:S02]  /*1a6e0*/  FMNMX.FTZ R0, R191, R0, !PT ;  /* 0x00000000bf007209 */ /* 0x000fe40007810000 */
[----:B0-----:R-:W-:-:S02]  /*1a6f0*/  SHF.R.U32.HI R220, RZ, 0x7, R231 ;  /* 0x00000007ffdc7819 */ /* 0x001fc400000116e7 */
[----:B------:R-:W-:Y:S02]  /*1a700*/  FMNMX.FTZ R0, R194, R0, !PT ;  /* 0x00000000c2007209 */ /* 0x000fe40007810000 */
[----:B------:R-:W-:Y:S02]  /*1a710*/  FSEL R7, R7, RZ, P0 ;  /* 0x000000ff07077208 */ /* 0x000fe40000000000 */
[----:B------:R-:W-:-:S03]  /*1a720*/  FMNMX.FTZ R0, R195, R0, !PT ;  /* 0x00000000c3007209 */ /* 0x000fc60007810000 */
[--C-:B------:R-:W-:Y:S01]  /*1a730*/  FFMA.FTZ R9, R2, R156, -R7.reuse ;  /* 0x0000009c02097223 */ /* 0x100fe20000010807 */
[----:B------:R-:W-:Y:S01]  /*1a740*/  FMNMX.FTZ R0, R198, R0, !PT ;  /* 0x00000000c6007209 */ /* 0x000fe20007810000 */
[C-C-:B------:R-:W-:Y:S01]  /*1a750*/  FFMA.FTZ R156, R2.reuse, R164, -R7.reuse ;  /* 0x000000a4029c7223 */ /* 0x140fe20000010807 */
[----:B------:R-:W-:-:S01]  /*1a760*/  FFMA.FTZ R164, R2, R172, -R7 ;  /* 0x000000ac02a47223 */ /* 0x000fc20000010807 */
[C-C-:B------:R-:W-:Y:S01]  /*1a770*/  FFMA.FTZ R172, R2.reuse, R180, -R7.reuse ;  /* 0x000000b402ac7223 */ /* 0x140fe20000010807 */
[----:B------:R-:W-:Y:S01]  /*1a780*/  FMNMX.FTZ R0, R199, R0, !PT ;  /* 0x00000000c7007209 */ /* 0x000fe20007810000 */
[C-C-:B------:R-:W-:Y:S01]  /*1a790*/  FFMA.FTZ R180, R2.reuse, R188, -R7.reuse ;  /* 0x000000bc02b47223 */ /* 0x140fe20000010807 */
[----:B------:R-:W-:-:S01]  /*1a7a0*/  FFMA.FTZ R6, R2, R152, -R7 ;  /* 0x0000009802067223 */ /* 0x000fc20000010807 */
        /* <DEDUP_REMOVED lines=24> */
[----:B------:R-:W-:Y:S01]  /*1a930*/  FSEL R204, R3, RZ, P0 ;  /* 0x000000ff03cc7208 */ /* 0x000fe20000000000 */
[----:B------:R-:W-:-:S01]  /*1a940*/  FFMA.FTZ R185, R2, R193, -R7 ;  /* 0x000000c102b97223 */ /* 0x000fc20000010807 */
[----:B------:R-:W-:Y:S01]  /*1a950*/  FMNMX.FTZ R0, R214, R0, !PT ;  /* 0x00000000d6007209 */ /* 0x000fe20007810000 */
[----:B------:R-:W-:-:S01]  /*1a960*/  FFMA.FTZ R193, R2, R200, -R7 ;  /* 0x000000c802c17223 */ /* 0x000fc20000010807 */
[C-C-:B------:R-:W-:Y:S01]  /*1a970*/  FFMA.FTZ R200, R2.reuse, R205, -R7.reuse ;  /* 0x000000cd02c87223 */ /* 0x140fe20000010807 */
[----:B------:R-:W-:-:S01]  /*1a980*/  FFMA.FTZ R209, R2, R209, -R7 ;  /* 0x000000d102d17223 */ /* 0x000fc20000010807 */
[----:B------:R-:W-:Y:S01]  /*1a990*/  FMNMX.FTZ R0, R215, R0, !PT ;  /* 0x00000000d7007209 */ /* 0x000fe20007810000 */
[----:B------:R-:W-:-:S01]  /*1a9a0*/  FFMA.FTZ R212, R2, R212, -R7 ;  /* 0x000000d402d47223 */ /* 0x000fc20000010807 */
[----:B------:R-:W-:Y:S01]  /*1a9b0*/  FADD.FTZ R204, -R204, R11 ;  /* 0x0000000bcccc7221 */ /* 0x000fe20000010100 */
[----:B------:R-:W-:Y:S01]  /*1a9c0*/  MUFU.EX2 R6, R6 ;  /* 0x0000000600067308 */ /* 0x000fe20000000800 */
[----:B------:R-:W-:Y:S01]  /*1a9d0*/  IADD3 R205, -R220, 0xb, RZ ;  /* 0x0000000bdccd7810 */ /* 0x000fe20007ffe1ff */
[----:B------:R-:W0:Y:S06]  /*1a9e0*/  SHFL.BFLY PT, R188, R0, 0x2, 0x1f ;  /* 0x0c401f0000bc7f89 */ /* 0x000e2c00000e0000 */
[----:B------:R-:W-:Y:S08]  /*1a9f0*/  MUFU.EX2 R8, R8 ;  /* 0x0000000800087308 */ /* 0x000ff00000000800 */
[----:B------:R-:W-:Y:S08]  /*1aa00*/  MUFU.EX2 R9, R9 ;  /* 0x0000000900097308 */ /* 0x000ff00000000800 */
[----:B------:R-:W-:Y:S01]  /*1aa10*/  MUFU.EX2 R21, R21 ;  /* 0x0000001500157308 */ /* 0x000fe20000000800 */
[----:B0-----:R-:W-:Y:S01]  /*1aa20*/  FMNMX.FTZ R0, R0, R188, !PT ;  /* 0x000000bc00007209 */ /* 0x001fe20007810000 */
[C-C-:B------:R-:W-:Y:S01]  /*1aa30*/  FFMA.FTZ R188, R2.reuse, R201, -R7.reuse ;  /* 0x000000c902bc7223 */ /* 0x140fe20000010807 */
[----:B------:R-:W-:-:S01]  /*1aa40*/  FFMA.FTZ R201, R2, R208, -R7 ;  /* 0x000000d002c97223 */ /* 0x000fc20000010807 */
[----:B------:R-:W-:-:S02]  /*1aa50*/  FFMA.FTZ R7, R2, R213, -R7 ;  /* 0x000000d502077223 */ /* 0x000fc40000010807 */
[----:B------:R-:W0:Y:S02]  /*1aa60*/  SHFL.BFLY PT, R197, R0, 0x1, 0x1f ;  /* 0x0c201f0000c57f89 */ /* 0x000e2400000e0000 */
[----:B------:R-:W-:Y:S08]  /*1aa70*/  MUFU.EX2 R152, R152 ;  /* 0x0000009800987308 */ /* 0x000ff00000000800 */
[----:B------:R1:W-:Y:S08]  /*1aa80*/  MUFU.EX2 R11, R7 ;  /* 0x00000007000b7308 */ /* 0x0003f00000000800 */
[----:B------:R-:W-:Y:S01]  /*1aa90*/  MUFU.EX2 R153, R153 ;  /* 0x0000009900997308 */ /* 0x000fe20000000800 */
[----:B-1----:R-:W-:Y:S01]  /*1aaa0*/  FMUL.FTZ R7, R2, R204 ;  /* 0x000000cc02077220 */ /* 0x002fe20000410000 */
[----:B0-----:R-:W-:-:S06]  /*1aab0*/  FMNMX.FTZ R0, R0, R197, !PT ;  /* 0x000000c500007209 */ /* 0x001fcc0007810000 */
[----:B------:R-:W0:Y:S01]  /*1aac0*/  MUFU.EX2 R7, R7 ;  /* 0x0000000700077308 */ /* 0x000e220000000800 */
[----:B------:R-:W-:Y:S01]  /*1aad0*/  FSETP.NEU.FTZ.AND P0, PT, R0, -INF , PT ;  /* 0xff8000000000780b */ /* 0x000fe20003f1d000 */
[----:B------:R-:W-:-:S03]  /*1aae0*/  FFMA.FTZ R197, R2, R0, -8 ;  /* 0xc100000002c57423 */ /* 0x000fc60000010000 */
[----:B------:R-:W-:-:S03]  /*1aaf0*/  FSEL R204, R0, RZ, P0 ;  /* 0x000000ff00cc7208 */ /* 0x000fc60000000000 */
[----:B------:R-:W-:Y:S01]  /*1ab00*/  MUFU.EX2 R156, R156 ;  /* 0x0000009c009c7308 */ /* 0x000fe20000000800 */
[----:B------:R-:W-:Y:S01]  /*1ab10*/  FSEL R197, R197, RZ, P0 ;  /* 0x000000ffc5c57208 */ /* 0x000fe20000000000 */
[----:B------:R-:W-:Y:S01]  /*1ab20*/  FADD.FTZ R10, -R204, R10 ;  /* 0x0000000acc0a7221 */ /* 0x000fe20000010100 */
[----:B------:R-:W-:-:S03]  /*1ab30*/  @!P2 IMAD R204, R14, 0x8, R18 ;  /* 0x000000080ecca824 */ /* 0x000fc600078e0212 */
[C-C-:B------:R-:W-:Y:S01]  /*1ab40*/  FFMA.FTZ R154, R2.reuse, R154, -R197.reuse ;  /* 0x0000009a029a7223 */ /* 0x140fe200000108c5 */
[----:B------:R-:W-:-:S01]  /*1ab50*/  FFMA.FTZ R155, R2, R155, -R197 ;  /* 0x0000009b029b7223 */ /* 0x000fc200000108c5 */
[C---:B------:R-:W-:Y:S01]  /*1ab60*/  FMUL.FTZ R10, R2.reuse, R10 ;  /* 0x0000000a020a7220 */ /* 0x040fe20000410000 */
[----:B------:R-:W-:-:S01]  /*1ab70*/  FFMA.FTZ R158, R2, R158, -R197 ;  /* 0x0000009e029e7223 */ /* 0x000fc200000108c5 */
[C-C-:B------:R-:W-:Y:S01]  /*1ab80*/  FFMA.FTZ R159, R2.reuse, R159, -R197.reuse ;  /* 0x0000009f029f7223 */ /* 0x140fe200000108c5 */
[----:B------:R-:W-:-:S01]  /*1ab90*/  FFMA.FTZ R162, R2, R162, -R197 ;  /* 0x000000a202a27223 */ /* 0x000fc200000108c5 */
[----:B------:R-:W-:Y:S01]  /*1aba0*/  MUFU.EX2 R154, R154 ;  /* 0x0000009a009a7308 */ /* 0x000fe20000000800 */
[----:B------:R-:W-:Y:S02]  /*1abb0*/  @!P2 VIADD R204, R204, 0x38840 ;  /* 0x00038840cccca836 */ /* 0x000fe40000000000 */
[----:B------:R-:W-:Y:S01]  /*1abc0*/  FFMA.FTZ R163, R2, R163, -R197 ;  /* 0x000000a302a37223 */ /* 0x000fe200000108c5 */
[----:B0-----:R-:W-:-:S01]  /*1abd0*/  FFMA.FTZ R5, R7, R5, R6 ;  /* 0x0000000507057223 */ /* 0x001fc20000010006 */
[C-C-:B------:R-:W-:Y:S01]  /*1abe0*/  FFMA.FTZ R166, R2.reuse, R166, -R197.reuse ;  /* 0x000000a602a67223 */ /* 0x140fe200000108c5 */
[----:B------:R-:W-:-:S01]  /*1abf0*/  FFMA.FTZ R167, R2, R167, -R197 ;  /* 0x000000a702a77223 */ /* 0x000fc200000108c5 */
[----:B------:R-:W-:Y:S01]  /*1ac00*/  @!P2 PRMT R204, RZ, 0x654, R204 ;  /* 0x00000654ffcca816 */ /* 0x000fe200000000cc */
[----:B------:R-:W-:-:S01]  /*1ac10*/  FADD.FTZ R5, R8, R5 ;  /* 0x0000000508057221 */ /* 0x000fc20000010000 */
        /* <DEDUP_REMOVED lines=8> */
[----:B------:R-:W1:Y:S01]  /*1aca0*/  MUFU.EX2 R155, R155 ;  /* 0x0000009b009b7308 */ /* 0x000e620000000800 */
        /* <DEDUP_REMOVED lines=8> */
[----:B0-----:R-:W-:-:S01]  /*1ad30*/  FFMA.FTZ R4, R10, R4, R154 ;  /* 0x000000040a047223 */ /* 0x001fc2000001009a */
[C-C-:B------:R-:W-:Y:S01]  /*1ad40*/  FFMA.FTZ R198, R2.reuse, R198, -R197.reuse ;  /* 0x000000c602c67223 */ /* 0x140fe200000108c5 */
[----:B------:R-:W-:-:S01]  /*1ad50*/  FFMA.FTZ R199, R2, R199, -R197 ;  /* 0x000000c702c77223 */ /* 0x000fc200000108c5 */
[C-C-:B------:R-:W-:Y:S01]  /*1ad60*/  FFMA.FTZ R202, R2.reuse, R202, -R197.reuse ;  /* 0x000000ca02ca7223 */ /* 0x140fe200000108c5 */
[----:B------:R-:W-:-:S01]  /*1ad70*/  FFMA.FTZ R203, R2, R203, -R197 ;  /* 0x000000cb02cb7223 */ /* 0x000fc200000108c5 */
[C-C-:B------:R-:W-:Y:S01]  /*1ad80*/  FFMA.FTZ R206, R2.reuse, R206, -R197.reuse ;  /* 0x000000ce02ce7223 */ /* 0x140fe200000108c5 */
[----:B------:R-:W-:-:S01]  /*1ad90*/  FFMA.FTZ R207, R2, R207, -R197 ;  /* 0x000000cf02cf7223 */ /* 0x000fc200000108c5 */
[----:B------:R-:W0:Y:S01]  /*1ada0*/  MUFU.EX2 R159, R159 ;  /* 0x0000009f009f7308 */ /* 0x000e220000000800 */
[----:B------:R-:W-:-:S01]  /*1adb0*/  FFMA.FTZ R210, R2, R210, -R197 ;  /* 0x000000d202d27223 */ /* 0x000fc200000108c5 */
[C-C-:B------:R-:W-:Y:S01]  /*1adc0*/  FFMA.FTZ R211, R2.reuse, R211, -R197.reuse ;  /* 0x000000d302d37223 */ /* 0x140fe200000108c5 */
[----:B------:R-:W-:-:S01]  /*1add0*/  FFMA.FTZ R214, R2, R214, -R197 ;  /* 0x000000d602d67223 */ /* 0x000fc200000108c5 */
[----:B------:R-:W-:-:S04]  /*1ade0*/  FFMA.FTZ R197, R2, R215, -R197 ;  /* 0x000000d702c57223 */ /* 0x000fc800000108c5 */
[----:B------:R-:W3:Y:S08]  /*1adf0*/  MUFU.EX2 R162, R162 ;  /* 0x000000a200a27308 */ /* 0x000ef00000000800 */
[----:B------:R-:W4:Y:S08]  /*1ae00*/  MUFU.EX2 R163, R163 ;  /* 0x000000a300a37308 */ /* 0x000f300000000800 */
[----:B------:R-:W5:Y:S08]  /*1ae10*/  MUFU.EX2 R166, R166 ;  /* 0x000000a600a67308 */ /* 0x000f700000000800 */
[----:B------:R-:W5:Y:S08]  /*1ae20*/  MUFU.EX2 R157, R157 ;  /* 0x0000009d009d7308 */ /* 0x000f700000000800 */
        /* <DEDUP_REMOVED lines=8> */
[----:B------:R0:W-:Y:S06]  /*1aeb0*/  BAR.ARV R205, 0x100 ;  /* 0x000400cd0000751d */ /* 0x0001ec0000002000 */
[----:B------:R1:W-:Y:S01]  /*1aec0*/  @!P2 SYNCS.ARRIVE.TRANS64.RED.A1T0 RZ, [R204+URZ], RZ ;  /* 0x000000ffccffa9a7 */ /* 0x0003e2000810043f */
[----:B------:R-:W5:Y:S01]  /*1aed0*/  MUFU.EX2 R165, R165 ;  /* 0x000000a500a57308 */ /* 0x000f620000000800 */
[----:B-1----:R-:W-:-:S01]  /*1aee0*/  FADD.FTZ R204, R155, R4 ;  /* 0x000000049bcc7221 */ /* 0x002fc20000010000 */
[----:B------:R-:W-:-:S06]  /*1aef0*/  FADD.FTZ R4, R9, R5 ;  /* 0x0000000509047221 */ /* 0x000fcc0000010000 */
[----:B------:R-:W1:Y:S01]  /*1af00*/  MUFU.EX2 R175, R175 ;  /* 0x000000af00af7308 */ /* 0x000e620000000800 */
[----:B--2---:R-:W-:-:S01]  /*1af10*/  FADD.FTZ R5, R158, R204 ;  /* 0x000000cc9e057221 */ /* 0x004fc20000010000 */
[----:B------:R-:W-:-:S03]  /*1af20*/  FADD.FTZ R4, R21, R4 ;  /* 0x0000000415047221 */ /* 0x000fc60000010000 */
[----:B0-----:R-:W-:Y:S01]  /*1af30*/  FADD.FTZ R5, R159, R5 ;  /* 0x000000059f057221 */ /* 0x001fe20000010000 */
[----:B------:R-:W-:-:S02]  /*1af40*/  FADD.FTZ R4, R152, R4 ;  /* 0x0000000498047221 */ /* 0x000fc40000010000 */
[----:B------:R-:W0:Y:S01]  /*1af50*/  MUFU.EX2 R168, R168 ;  /* 0x000000a800a87308 */ /* 0x000e220000000800 */
[----:B---3--:R-:W-:-:S01]  /*1af60*/  FADD.FTZ R5, R162, R5 ;  /* 0x00000005a2057221 */ /* 0x008fc20000010000 */
[----:B------:R-:W-:-:S03]  /*1af70*/  FADD.FTZ R4, R153, R4 ;  /* 0x0000000499047221 */ /* 0x000fc60000010000 */
[----:B----4-:R-:W-:Y:S01]  /*1af80*/  FADD.FTZ R5, R163, R5 ;  /* 0x00000005a3057221 */ /* 0x010fe20000010000 */
[----:B------:R-:W-:-:S02]  /*1af90*/  FADD.FTZ R4, R156, R4 ;  /* 0x000000049c047221 */ /* 0x000fc40000010000 */
[----:B------:R-:W2:Y:S01]  /*1afa0*/  MUFU.EX2 R178, R178 ;  /* 0x000000b200b27308 */ /* 0x000ea20000000800 */
[----:B-----5:R-:W-:-:S01]  /*1afb0*/  FADD.FTZ R5, R166, R5 ;  /* 0x00000005a6057221 */ /* 0x020fc20000010000 */
[----:B------:R-:W-:-:S03]  /*1afc0*/  FADD.FTZ R4, R157, R4 ;  /* 0x000000049d047221 */ /* 0x000fc60000010000 */
[----:B------:R-:W-:Y:S01]  /*1afd0*/  FADD.FTZ R5, R167, R5 ;  /* 0x00000005a7057221 */ /* 0x000fe20000010000 */
[----:B------:R-:W-:-:S02]  /*1afe0*/  FADD.FTZ R4, R160, R4 ;  /* 0x00000004a0047221 */ /* 0x000fc40000010000 */
[----:B------:R-:W3:Y:S01]  /*1aff0*/  MUFU.EX2 R169, R169 ;  /* 0x000000a900a97308 */ /* 0x000ee20000000800 */
[----:B------:R-:W-:-:S01]  /*1b000*/  FADD.FTZ R5, R170, R5 ;  /* 0x00000005aa057221 */ /* 0x000fc20000010000 */
[----:B------:R-:W-:-:S03]  /*1b010*/  FADD.FTZ R4, R161, R4 ;  /* 0x00000004a1047221 */ /* 0x000fc60000010000 */
[----:B------:R-:W-:Y:S01]  /*1b020*/  FADD.FTZ R5, R171, R5 ;  /* 0x00000005ab057221 */ /* 0x000fe20000010000 */
[----:B------:R-:W-:-:S02]  /*1b030*/  FADD.FTZ R4, R164, R4 ;  /* 0x00000004a4047221 */ /* 0x000fc40000010000 */
[----:B------:R-:W4:Y:S01]  /*1b040*/  MUFU.EX2 R179, R179 ;  /* 0x000000b300b37308 */ /* 0x000f220000000800 */
[----:B------:R-:W-:-:S01]  /*1b050*/  FADD.FTZ R5, R174, R5 ;  /* 0x00000005ae057221 */ /* 0x000fc20000010000 */
[----:B------:R-:W-:-:S03]  /*1b060*/  FADD.FTZ R4, R165, R4 ;  /* 0x00000004a5047221 */ /* 0x000fc60000010000 */
[----:B-1----:R-:W-:Y:S01]  /*1b070*/  FADD.FTZ R5, R175, R5 ;  /* 0x00000005af057221 */ /* 0x002fe20000010000 */
[----:B0-----:R-:W-:-:S02]  /*1b080*/  FADD.FTZ R4, R168, R4 ;  /* 0x00000004a8047221 */ /* 0x001fc40000010000 */
[----:B------:R-:W0:Y:S01]  /*1b090*/  MUFU.EX2 R172, R172 ;  /* 0x000000ac00ac7308 */ /* 0x000e220000000800 */
[----:B--2---:R-:W-:-:S01]  /*1b0a0*/  FADD.FTZ R5, R178, R5 ;  /* 0x00000005b2057221 */ /* 0x004fc20000010000 */
[----:B---3--:R-:W-:-:S06]  /*1b0b0*/  FADD.FTZ R4, R169, R4 ;  /* 0x00000004a9047221 */ /* 0x008fcc0000010000 */
[----:B------:R-:W1:Y:S01]  /*1b0c0*/  MUFU.EX2 R182, R182 ;  /* 0x000000b600b67308 */ /* 0x000e620000000800 */
[----:B----4-:R-:W-:-:S07]  /*1b0d0*/  FADD.FTZ R5, R179, R5 ;  /* 0x00000005b3057221 */ /* 0x010fce0000010000 */
        /* <DEDUP_REMOVED lines=66> */
[----:B0-----:R-:W-:-:S03]  /*1b500*/  FADD.FTZ R204, R214, R5 ;  /* 0x00000005d6cc7221 */ /* 0x001fc60000010000 */
[----:B------:R-:W-:Y:S01]  /*1b510*/  FADD.FTZ R5, R11, R4 ;  /* 0x000000040b057221 */ /* 0x000fe20000010000 */
[----:B-1----:R-:W-:-:S01]  /*1b520*/  FADD.FTZ R4, R197, R204 ;  /* 0x000000ccc5047221 */ /* 0x002fc20000010000 */
[----:B------:R-:W-:Y:S06]  /*1b530*/  @!P1 BRA `(.L_x_2365) ;  /* 0x0000000000049947 */ /* 0x000fec0003800000 */
[----:B------:R-:W-:Y:S01]  /*1b540*/  BPT.TRAP 0x1 ;  /* 0x000000040000795c */ /* 0x000fe20000300000 */
.L_x_2365:
[----:B------:R-:W-:Y:S01]  /*1b550*/  LEA R13, R13, R18, 0x3 ;  /* 0x000000120d0d7211 */ /* 0x000fe200078e18ff */
[----:B------:R-:W-:Y:S01]  /*1b560*/  IMAD.U32 R204, RZ, RZ, UR42 ;  /* 0x0000002affcc7e24 */ /* 0x000fe2000f8e00ff */
[----:B------:R-:W-:Y:S01]  /*1b570*/  ISETP.GT.AND P0, PT, R12, R20, PT ;  /* 0x000000140c00720c */ /* 0x000fe20003f04270 */
[----:B------:R-:W-:Y:S01]  /*1b580*/  FMUL.FTZ R26, R26, R10 ;  /* 0x0000000a1a1a7220 */ /* 0x000fe20000410000 */
        /* <DEDUP_REMOVED lines=162> */
[----:B------:R-:W-:Y:S01]  /*1bfb0*/  VIADD R12, R12, 0xffffffff ;  /* 0xffffffff0c0c7836 */ /* 0x000fe20000000000 */
[----:B0-----:R-:W-:Y:S01]  /*1bfc0*/  MOV R13, R14 ;  /* 0x0000000e000d7202 */ /* 0x001fe20000000f00 */
[----:B------:R-:W-:-:S02]  /*1bfd0*/  IMAD.MOV.U32 R10, RZ, RZ, R0 ;  /* 0x000000ffff0a7224 */ /* 0x000fc400078e0000 */
[----:B------:R-:W-:Y:S02]  /*1bfe0*/  IMAD.MOV.U32 R11, RZ, RZ, R3 ;  /* 0x000000ffff0b7224 */ /* 0x000fe400078e0003 */
[----:B------:R-:W-:Y:S02]  /*1bff0*/  IMAD.MOV.U32 R6, RZ, RZ, R237 ;  /* 0x000000ffff067224 */ /* 0x000fe400078e00ed */
[----:B------:R-:W-:Y:S01]  /*1c000*/  IMAD.MOV.U32 R228, RZ, RZ, R8 ;  /* 0x000000ffffe47224 */ /* 0x000fe200078e0008 */
[----:B------:R-:W-:Y:S06]  /*1c010*/  @P0 BRA `(.L_x_2366) ;  /* 0xffffffd000940947 */ /* 0x000fec000383ffff */
[----:B------:R-:W-:-:S07]  /*1c020*/  IMAD.MOV.U32 R152, RZ, RZ, R14 ;  /* 0x000000ffff987224 */ /* 0x000fce00078e000e */
.L_x_2355:
[----:B------:R-:W-:-:S13]  /*1c030*/  ISETP.GE.AND P0, PT, R12, RZ, PT ;  /* 0x000000ff0c00720c */ /* 0x000fda0003f06270 */
[----:B------:R-:W-:Y:S05]  /*1c040*/  @!P0 BRA `(.L_x_2367) ;  /* 0x0000002400308947 */ /* 0x000fea0003800000 */
[----:B------:R-:W-:Y:S02]  /*1c050*/  IMAD.MOV.U32 R14, RZ, RZ, R0 ;  /* 0x000000ffff0e7224 */ /* 0x000fe400078e0000 */
[----:B------:R-:W-:Y:S02]  /*1c060*/  IMAD.MOV.U32 R10, RZ, RZ, R3 ;  /* 0x000000ffff0a7224 */ /* 0x000fe400078e0003 */
[----:B------:R-:W-:Y:S02]  /*1c070*/  IMAD.MOV.U32 R6, RZ, RZ, R237 ;  /* 0x000000ffff067224 */ /* 0x000fe400078e00ed */
[----:B------:R-:W-:-:S07]  /*1c080*/  IMAD.MOV.U32 R11, RZ, RZ, R152 ;  /* 0x000000ffff0b7224 */ /* 0x000fce00078e0098 */
.L_x_2378:
        /* <DEDUP_REMOVED lines=9> */
.L_x_2369:
        /* <DEDUP_REMOVED lines=8> */
.L_x_2370:
[----:B------:R-:W-:Y:S04]  /*1c1a0*/  BSSY B0, `(.L_x_2368) ;  /* 0x0000004000007945 */ /* 0x000fe80003800000 */
[----:B-1----:R-:W-:Y:S05]  /*1c1b0*/  @P2 BRA `(.L_x_2371) ;  /* 0x0000000000082947 */ /* 0x002fea0003800000 */
[----:B------:R-:W1:Y:S02]  /*1c1c0*/  SYNCS.PHASECHK.TRANS64.TRYWAIT P2, [R3+URZ+0x38830], R0 ;  /* 0x03883000030075a7 */ /* 0x000e64000804017f */
[----:B-1----:R-:W-:Y:S05]  /*1c1d0*/  @!P2 BRA `(.L_x_2372) ;  /* 0x000000ec0050a947 */ /* 0x002fea0003800000 */
.L_x_2371:
[----:B------:R-:W-:Y:S05]  /*1c1e0*/  BSYNC B0 ;  /* 0x0000000000007941 */ /* 0x000fea0003800000 */
.L_x_2368:
[----:B01----:R-:W0:Y:S01]  /*1c1f0*/  S2R R0, SR_TID.X ;  /* 0x0000000000007919 */ /* 0x003e220000002100 */
        /* <DEDUP_REMOVED lines=20> */
[----:B------:R-:W-:-:S02]  /*1c340*/  R2UR UR6, R154 ;  /* 0x000000009a0672ca */ /* 0x000fc400000e0000 */
[----:B------:R-:W-:Y:S02]  /*1c350*/  IADD3 R154, R8, 0x404, RZ ;  /* 0x00000404089a7810 */ /* 0x000fe40007ffe0ff */
[----:B------:R-:W-:Y:S02]  /*1c360*/  R2UR UR22, R152 ;  /* 0x00000000981672ca */ /* 0x000fe400000e0000 */
[----:B0-----:R-:W-:Y:S02]  /*1c370*/  SHF.R.U32.HI R0, RZ, 0x7, R0 ;  /* 0x00000007ff007819 */ /* 0x001fe40000011600 */
[----:B------:R-:W-:Y:S02]  /*1c380*/  R2UR UR30, R154 ;  /* 0x000000009a1e72ca */ /* 0x000fe400000e0000 */
[----:B------:R-:W-:Y:S01]  /*1c390*/  R2UR UR18, R20 ;  /* 0x00000000141272ca */ /* 0x000fe200000e0000 */
[----:B------:R-:W-:Y:S01]  /*1c3a0*/  VIADD R0, R0, 0x8 ;  /* 0x0000000800007836 */ /* 0x000fe20000000000 */
[C---:B------:R-:W-:Y:S01]  /*1c3b0*/  R2UR UR19, R21.reuse ;  /* 0x00000000151372ca */ /* 0x040fe200000e0000 */
[C---:B------:R-:W-:Y:S01]  /*1c3c0*/  VIADD R20, R8.reuse, 0x402 ;  /* 0x0000040208147836 */ /* 0x040fe20000000000 */
[----:B------:R-:W-:Y:S01]  /*1c3d0*/  R2UR UR27, R21 ;  /* 0x00000000151b72ca */ /* 0x000fe200000e0000 */
[----:B------:R-:W-:Y:S01]  /*1c3e0*/  VIADD R8, R8, 0x406 ;  /* 0x0000040608087836 */ /* 0x000fe20000000000 */
[----:B------:R0:W-:Y:S01]  /*1c3f0*/  BAR.SYNC.DEFER_BLOCKING R0, 0x100 ;  /* 0x000400000000751d */ /* 0x0001e20000010000 */
        /* <DEDUP_REMOVED lines=30> */
.L_x_2374:
[----:B------:R-:W-:Y:S01]  /*1c5e0*/  SHF.L.U32 R0, R6, 0x1f, RZ ;  /* 0x0000001f06007819 */ /* 0x000fe200000006ff */
[----:B------:R-:W-:-:S04]  /*1c5f0*/  IMAD R3, R11, 0x8, R18 ;  /* 0x000000080b037824 */ /* 0x000fc800078e0212 */
[----:B------:R0:W1:Y:S01]  /*1c600*/  SYNCS.PHASECHK.TRANS64.TRYWAIT P0, [R3+URZ+0x38850], R0 ;  /* 0x03885000030075a7 */ /* 0x000062000800017f */
[----:B------:R-:W-:Y:S05]  /*1c610*/  @!P1 BRA `(.L_x_2375) ;  /* 0x0000000000049947 */ /* 0x000fea0003800000 */
[----:B------:R-:W-:Y:S01]  /*1c620*/  BPT.TRAP 0x1 ;  /* 0x000000040000795c */ /* 0x000fe20000300000 */
.L_x_2375:
[----:B-1----:R-:W-:Y:S05]  /*1c630*/  @P0 BRA `(.L_x_2373) ;  /* 0x0000000000080947 */ /* 0x002fea0003800000 */
[----:B------:R-:W1:Y:S02]  /*1c640*/  SYNCS.PHASECHK.TRANS64.TRYWAIT P0, [R3+URZ+0x38850], R0 ;  /* 0x03885000030075a7 */ /* 0x000e64000800017f */
[----:B-1----:R-:W-:Y:S05]  /*1c650*/  @!P0 BRA `(.L_x_2376) ;  /* 0x000000e800448947 */ /* 0x002fea0003800000 */
.L_x_2373:
[----:B01----:R-:W-:Y:S01]  /*1c660*/  VIADD R0, R18, 0x400 ;  /* 0x0000040012007836 */ /* 0x003fe20000000000 */
[----:B------:R-:W-:Y:S05]  /*1c670*/  WARPSYNC.ALL ;  /* 0x0000000000007948 */ /* 0x000fea0003800000 */
[----:B------:R-:W-:Y:S01]  /*1c680*/  SHF.R.U32.HI R0, RZ, 0x4, R0 ;  /* 0x00000004ff007819 */ /* 0x000fe20000011600 */
[----:B------:R-:W-:Y:S01]  /*1c690*/  IMAD.MOV.U32 R7, RZ, RZ, 0x40000040 ;  /* 0x40000040ff077424 */ /* 0x000fe200078e00ff */
[----:B------:R-:W-:Y:S01]  /*1c6a0*/  WARPGROUP.ARRIVE ;  /* 0x00000000000079c5 */ /* 0x000fe20000000000 */
[----:B------:R-:W-:Y:S02]  /*1c6b0*/  MOV R9, 0x40000040 ;  /* 0x4000004000097802 */ /* 0x000fe40000000f00 */
[----:B------:R-:W-:-:S02]  /*1c6c0*/  LOP3.LUT R0, R0, 0x3fff, RZ, 0xc0, !PT ;  /* 0x00003fff00007812 */ /* 0x000fc400078ec0ff */
[----:B------:R-:W-:Y:S02]  /*1c6d0*/  R2UR UR7, R7 ;  /* 0x00000000070772ca */ /* 0x000fe400000e0000 */
[----:B------:R-:W-:Y:S02]  /*1c6e0*/  LOP3.LUT R0, R0, 0x10000, RZ, 0xfc, !PT ;  /* 0x0001000000007812 */ /* 0x000fe400078efcff */
[----:B------:R-:W-:-:S03]  /*1c6f0*/  FMNMX.FTZ R3, R154, R14, !PT ;  /* 0x0000000e9a037209 */ /* 0x000fc60007810000 */
[----:B------:R-:W-:Y:S01]  /*1c700*/  IMAD R6, R11, 0x800, R0 ;  /* 0x000008000b067824 */ /* 0x000fe200078e0200 */
[----:B------:R-:W-:Y:S02]  /*1c710*/  FMNMX.FTZ R0, R152, R10, !PT ;  /* 0x0000000a98007209 */ /* 0x000fe40007810000 */
[----:B------:R-:W-:Y:S01]  /*1c720*/  FMNMX.FTZ R3, R155, R3, !PT ;  /* 0x000000039b037209 */ /* 0x000fe20007810000 */
[C---:B------:R-:W-:Y:S01]  /*1c730*/  VIADD R8, R6.reuse, 0x2 ;  /* 0x0000000206087836 */ /* 0x040fe20000000000 */
[----:B------:R-:W-:Y:S02]  /*1c740*/  R2UR UR6, R6 ;  /* 0x00000000060672ca */ /* 0x000fe400000e0000 */
[----:B------:R-:W-:Y:S02]  /*1c750*/  FMNMX.FTZ R0, R153, R0, !PT ;  /* 0x0000000099007209 */ /* 0x000fe40007810000 */
[----:B------:R-:W-:Y:S02]  /*1c760*/  FMNMX.FTZ R3, R158, R3, !PT ;  /* 0x000000039e037209 */ /* 0x000fe40007810000 */
[----:B------:R-:W-:-:S02]  /*1c770*/  FMNMX.FTZ R0, R156, R0, !PT ;  /* 0x000000009c007209 */ /* 0x000fc40007810000 */
[----:B------:R-:W-:Y:S02]  /*1c780*/  FMNMX.FTZ R3, R159, R3, !PT ;  /* 0x000000039f037209 */ /* 0x000fe40007810000 */
[----:B------:R-:W-:Y:S02]  /*1c790*/  FMNMX.FTZ R0, R157, R0, !PT ;  /* 0x000000009d007209 */ /* 0x000fe40007810000 */
[----:B------:R-:W-:Y:S01]  /*1c7a0*/  FMNMX.FTZ R3, R162, R3, !PT ;  /* 0x00000003a2037209 */ /* 0x000fe20007810000 */
[----:B------:R-:W-:Y:S01]  /*1c7b0*/  QGMMA.64x256x32.F32.E4M3.E4M3 R24, R228, gdesc[UR4], R24, gsb0 ;  /* 0x03e00004e4187df3 */ /* 0x000fe20008000818 */
[----:B------:R-:W-:Y:S01]  /*1c7c0*/  R2UR UR6, R8 ;  /* 0x00000000080672ca */ /* 0x000fe200000e0000 */
[----:B------:R-:W-:Y:S01]  /*1c7d0*/  VIADD R8, R6, 0x4 ;  /* 0x0000000406087836 */ /* 0x000fe20000000000 */
[----:B------:R-:W-:Y:S01]  /*1c7e0*/  R2UR UR7, R9 ;  /* 0x00000000090772ca */ /* 0x000fe200000e0000 */
[----:B------:R-:W-:Y:S01]  /*1c7f0*/  IMAD.MOV.U32 R9, RZ, RZ, 0x40000040 ;  /* 0x40000040ff097424 */ /* 0x000fe200078e00ff */
[----:B------:R-:W-:Y:S01]  /*1c800*/  FMNMX.FTZ R0, R160, R0, !PT ;  /* 0x00000000a0007209 */ /* 0x000fe20007810000 */
[----:B------:R-:W-:Y:S01]  /*1c810*/  VIADD R6, R6, 0x6 ;  /* 0x0000000606067836 */ /* 0x000fe20000000000 */
        /* <DEDUP_REMOVED lines=62> */
[----:B------:R-:W-:Y:S01]  /*1cc00*/  R2UR UR7, R9 ;  /* 0x00000000090772ca */ /* 0x000fe200000e0000 */
[----:B------:R-:W1:Y:S01]  /*1cc10*/  SHFL.BFLY PT, R8, R3, 0x2, 0x1f ;  /* 0x0c401f0003087f89 */ /* 0x000e6200000e0000 */
[----:B0-----:R-:W-:Y:S02]  /*1cc20*/  LOP3.LUT R231, R231, 0x7f, RZ, 0xc0, !PT ;  /* 0x0000007fe7e77812 */ /* 0x001fe400078ec0ff */
[----:B-1----:R-:W-:Y:S02]  /*1cc30*/  FMNMX.FTZ R8, R3, R8, !PT ;  /* 0x0000000803087209 */ /* 0x002fe40007810000 */
[----:B------:R-:W0:Y:S01]  /*1cc40*/  SHFL.BFLY PT, R3, R0, 0x1, 0x1f ;  /* 0x0c201f0000037f89 */ /* 0x000e2200000e0000 */
[----:B------:R-:W-:-:S02]  /*1cc50*/  ISETP.NE.AND P0, PT, R231, RZ, PT ;  /* 0x000000ffe700720c */ /* 0x000fc40003f05270 */
[----:B------:R-:W1:Y:S01]  /*1cc60*/  S2R R231, SR_TID.X ;  /* 0x0000000000e77919 */ /* 0x000e620000002100 */
[----:B0-----:R-:W-:-:S05]  /*1cc70*/  FMNMX.FTZ R3, R0, R3, !PT ;  /* 0x0000000300037209 */ /* 0x001fca0007810000 */
[----:B------:R-:W-:-:S04]  /*1cc80*/  FFMA.FTZ R9, R2, R3, -8 ;  /* 0xc100000002097423 */ /* 0x000fc80000010003 */
[C-C-:B------:R-:W-:Y:S01]  /*1cc90*/  FFMA.FTZ R20, R2.reuse, R157, -R9.reuse ;  /* 0x0000009d02147223 */ /* 0x140fe20000010809 */
[----:B------:R-:W-:-:S01]  /*1cca0*/  FFMA.FTZ R21, R2, R160, -R9 ;  /* 0x000000a002157223 */ /* 0x000fc20000010809 */
[C-C-:B------:R-:W-:Y:S01]  /*1ccb0*/  FFMA.FTZ R157, R2.reuse, R168, -R9.reuse ;  /* 0x000000a8029d7223 */ /* 0x140fe20000010809 */
[----:B------:R-:W-:-:S01]  /*1ccc0*/  FFMA.FTZ R168, R2, R177, -R9 ;  /* 0x000000b102a87223 */ /* 0x000fc20000010809 */
[----:B-1----:R-:W-:Y:S01]  /*1ccd0*/  SHF.R.U32.HI R231, RZ, 0x7, R231 ;  /* 0x00000007ffe77819 */ /* 0x002fe200000116e7 */
[----:B------:R-:W-:-:S01]  /*1cce0*/  FFMA.FTZ R177, R2, R188, -R9 ;  /* 0x000000bc02b17223 */ /* 0x000fc20000010809 */
[----:B------:R-:W-:Y:S01]  /*1ccf0*/  MUFU.EX2 R20, R20 ;  /* 0x0000001400147308 */ /* 0x000fe20000000800 */
[----:B------:R-:W-:-:S01]  /*1cd00*/  FFMA.FTZ R188, R2, R197, -R9 ;  /* 0x000000c502bc7223 */ /* 0x000fc20000010809 */
[C-C-:B------:R-:W-:Y:S01]  /*1cd10*/  FFMA.FTZ R197, R2.reuse, R208, -R9.reuse ;  /* 0x000000d002c57223 */ /* 0x140fe20000010809 */
[----:B------:R-:W-:Y:S01]  /*1cd20*/  IADD3 R208, -R231, 0xb, RZ ;  /* 0x0000000be7d07810 */ /* 0x000fe20007ffe1ff */
[C-C-:B------:R-:W-:Y:S01]  /*1cd30*/  FFMA.FTZ R160, R2.reuse, R169, -R9.reuse ;  /* 0x000000a902a07223 */ /* 0x140fe20000010809 */
[----:B------:R-:W-:-:S01]  /*1cd40*/  FFMA.FTZ R169, R2, R180, -R9 ;  /* 0x000000b402a97223 */ /* 0x000fc20000010809 */
[C-C-:B------:R-:W-:Y:S01]  /*1cd50*/  FFMA.FTZ R180, R2.reuse, R189, -R9.reuse ;  /* 0x000000bd02b47223 */ /* 0x140fe20000010809 */
[----:B------:R-:W-:-:S01]  /*1cd60*/  FFMA.FTZ R189, R2, R200, -R9 ;  /* 0x000000c802bd7223 */ /* 0x000fc20000010809 */
[----:B------:R-:W-:Y:S01]  /*1cd70*/  MUFU.EX2 R21, R21 ;  /* 0x0000001500157308 */ /* 0x000fe20000000800 */
[----:B------:R-:W-:-:S07]  /*1cd80*/  FFMA.FTZ R200, R2, R209, -R9 ;  /* 0x000000d102c87223 */ /* 0x000fce0000010809 */
[----:B------:R-:W-:Y:S08]  /*1cd90*/  MUFU.EX2 R157, R157 ;  /* 0x0000009d009d7308 */ /* 0x000ff00000000800 */
        /* <DEDUP_REMOVED lines=8> */
[----:B------:R-:W-:Y:S01]  /*1ce20*/  MUFU.EX2 R200, R200 ;  /* 0x000000c800c87308 */ /* 0x000fe20000000800 */
[----:B------:R-:W-:-:S02]  /*1ce30*/  WARPGROUP.DEPBAR.LE gsb0, 0x0 ;  /* 0x00008000000079c5 */ /* 0x000fc40000010000 */
[----:B------:R-:W-:-:S06]  /*1ce40*/  WARPGROUP.ARRIVE ;  /* 0x00000000000079c5 */ /* 0x000fcc0000000000 */
[----:B------:R-:W-:Y:S01]  /*1ce50*/  QGMMA.64x256x32.F32.E4M3.E4M3 R24, R220, gdesc[UR4], R24, gsb0 ;  /* 0x03e00004dc187df3 */ /* 0x000fe20008000818 */
[----:B------:R-:W-:Y:S02]  /*1ce60*/  R2UR UR6, R6 ;  /* 0x00000000060672ca */ /* 0x000fe400000e0000 */
[----:B------:R-:W-:Y:S01]  /*1ce70*/  R2UR UR7, R7 ;  /* 0x00000000070772ca */ /* 0x000fe200000e0000 */
[----:B------:R-:W0:Y:S01]  /*1ce80*/  SHFL.BFLY PT, R6, R8, 0x1, 0x1f ;  /* 0x0c201f0008067f89 */ /* 0x000e2200000e0000 */
        /* <DEDUP_REMOVED lines=8> */
[----:B------:R-:W-:-:S01]  /*1cf10*/  FFMA.FTZ R193, R2, R204, -R9 ;  /* 0x000000cc02c17223 */ /* 0x000fc20000010809 */
[----:B------:R-:W-:-:S04]  /*1cf20*/  @!P0 IMAD R204, R13, 0x8, R18 ;  /* 0x000000080dcc8824 */ /* 0x000fc800078e0212 */
[----:B------:R-:W-:Y:S02]  /*1cf30*/  @!P0 VIADD R204, R204, 0x38840 ;  /* 0x00038840cccc8836 */ /* 0x000fe40000000000 */
[----:B------:R-:W-:Y:S03]  /*1cf40*/  MUFU.EX2 R7, R7 ;  /* 0x0000000700077308 */ /* 0x000fe60000000800 */
[----:B------:R-:W-:Y:S02]  /*1cf50*/  @!P0 PRMT R204, RZ, 0x654, R204 ;  /* 0x00000654ffcc8816 */ /* 0x000fe400000000cc */
[----:B0-----:R-:W-:Y:S01]  /*1cf60*/  FMNMX.FTZ R0, R8, R6, !PT ;  /* 0x0000000608007209 */ /* 0x001fe20007810000 */
[----:B------:R-:W-:-:S01]  /*1cf70*/  FFMA.FTZ R8, R2, R152, -R9 ;  /* 0x0000009802087223 */ /* 0x000fc20000010809 */
[C-C-:B------:R-:W-:Y:S01]  /*1cf80*/  FFMA.FTZ R152, R2.reuse, R161, -R9.reuse ;  /* 0x000000a102987223 */ /* 0x140fe20000010809 */
[----:B------:R-:W-:Y:S01]  /*1cf90*/  MUFU.EX2 R153, R153 ;  /* 0x0000009900997308 */ /* 0x000fe20000000800 */
[----:B------:R-:W-:-:S01]  /*1cfa0*/  FFMA.FTZ R161, R2, R172, -R9 ;  /* 0x000000ac02a17223 */ /* 0x000fc20000010809 */
[----:B------:R-:W-:Y:S01]  /*1cfb0*/  FADD.FTZ R6, -R0, R14 ;  /* 0x0000000e00067221 */ /* 0x000fe20000010100 */
[----:B------:R-:W-:-:S01]  /*1cfc0*/  FFMA.FTZ R14, R2, R156, -R9 ;  /* 0x0000009c020e7223 */ /* 0x000fc20000010809 */
[C-C-:B------:R-:W-:Y:S01]  /*1cfd0*/  FFMA.FTZ R156, R2.reuse, R165, -R9.reuse ;  /* 0x000000a5029c7223 */ /* 0x140fe20000010809 */
[----:B------:R-:W-:-:S01]  /*1cfe0*/  FFMA.FTZ R165, R2, R176, -R9 ;  /* 0x000000b002a57223 */ /* 0x000fc20000010809 */
[C-C-:B------:R-:W-:Y:S01]  /*1cff0*/  FFMA.FTZ R176, R2.reuse, R185, -R9.reuse ;  /* 0x000000b902b07223 */ /* 0x140fe20000010809 */
[----:B------:R-:W-:-:S01]  /*1d000*/  FFMA.FTZ R185, R2, R196, -R9 ;  /* 0x000000c402b97223 */ /* 0x000fc20000010809 */
[C---:B------:R-:W-:Y:S01]  /*1d010*/  FFMA.FTZ R196, R2.reuse, R205, -R9 ;  /* 0x000000cd02c47223 */ /* 0x040fe20000010809 */
[----:B------:R-:W-:-:S01]  /*1d020*/  FFMA.FTZ R205, R2, R0, -8 ;  /* 0xc100000002cd7423 */ /* 0x000fc20000010000 */
[C---:B------:R-:W-:Y:S01]  /*1d030*/  FMUL.FTZ R6, R2.reuse, R6 ;  /* 0x0000000602067220 */ /* 0x040fe20000410000 */
        /* <DEDUP_REMOVED lines=17> */
[----:B0-----:R-:W-:-:S01]  /*1d150*/  FFMA.FTZ R5, R7, R5, R8 ;  /* 0x0000000507057223 */ /* 0x001fc20000010008 */
        /* <DEDUP_REMOVED lines=14> */
[----:B------:R-:W2:Y:S01]  /*1d240*/  MUFU.EX2 R14, R14 ;  /* 0x0000000e000e7308 */ /* 0x000ea20000000800 */
[----:B-1----:R-:W-:-:S01]  /*1d250*/  FFMA.FTZ R4, R6, R4, R154 ;  /* 0x0000000406047223 */ /* 0x002fc2000001009a */
[C---:B------:R-:W-:Y:S01]  /*1d260*/  FFMA.FTZ R202, R2.reuse, R202, -R205 ;  /* 0x000000ca02ca7223 */ /* 0x040fe200000108cd */
[----:B------:R-:W-:-:S01]  /*1d270*/  FFMA.FTZ R192, R2, R201, -R9 ;  /* 0x000000c902c07223 */ /* 0x000fc20000010809 */
[C-C-:B------:R-:W-:Y:S01]  /*1d280*/  FFMA.FTZ R203, R2.reuse, R203, -R205.reuse ;  /* 0x000000cb02cb7223 */ /* 0x140fe200000108cd */
[----:B------:R-:W-:-:S01]  /*1d290*/  FFMA.FTZ R206, R2, R206, -R205 ;  /* 0x000000ce02ce7223 */ /* 0x000fc200000108cd */
[C-C-:B------:R-:W-:Y:S01]  /*1d2a0*/  FFMA.FTZ R207, R2.reuse, R207, -R205.reuse ;  /* 0x000000cf02cf7223 */ /* 0x140fe200000108cd */
[----:B------:R-:W-:-:S01]  /*1d2b0*/  FFMA.FTZ R210, R2, R210, -R205 ;  /* 0x000000d202d27223 */ /* 0x000fc200000108cd */
[----:B------:R-:W1:Y:S01]  /*1d2c0*/  MUFU.EX2 R158, R158 ;  /* 0x0000009e009e7308 */ /* 0x000e620000000800 */
[----:B------:R-:W-:-:S01]  /*1d2d0*/  FFMA.FTZ R211, R2, R211, -R205 ;  /* 0x000000d302d37223 */ /* 0x000fc200000108cd */
[C---:B------:R-:W-:Y:S01]  /*1d2e0*/  FFMA.FTZ R201, R2.reuse, R212, -R9 ;  /* 0x000000d402c97223 */ /* 0x040fe20000010809 */
[----:B------:R-:W-:-:S01]  /*1d2f0*/  FFMA.FTZ R214, R2, R214, -R205 ;  /* 0x000000d602d67223 */ /* 0x000fc200000108cd */
[C---:B------:R-:W-:Y:S01]  /*1d300*/  FFMA.FTZ R9, R2.reuse, R213, -R9 ;  /* 0x000000d502097223 */ /* 0x040fe20000010809 */
[----:B------:R-:W-:-:S03]  /*1d310*/  FFMA.FTZ R205, R2, R215, -R205 ;  /* 0x000000d702cd7223 */ /* 0x000fc600000108cd */
        /* <DEDUP_REMOVED lines=26> */
[----:B------:R-:W-:Y:S07]  /*1d4c0*/  QGMMA.64x256x32.F32.E4M3.E4M3 R24, R216, gdesc[UR4], R24, gsb0 ;  /* 0x03e00004d8187df3 */ /* 0x000fee0008000818 */
        /* <DEDUP_REMOVED lines=23> */
[----:B------:R0:W-:Y:S02]  /*1d640*/  @!P0 SYNCS.ARRIVE.TRANS64.RED.A1T0 RZ, [R204+URZ], RZ ;  /* 0x000000ffccff89a7 */ /* 0x0001e4000810043f */
[----:B0-----:R-:W-:-:S01]  /*1d650*/  FADD.FTZ R204, R155, R4 ;  /* 0x000000049bcc7221 */ /* 0x001fc20000010000 */
[----:B--2---:R-:W-:-:S03]  /*1d660*/  FADD.FTZ R4, R14, R5 ;  /* 0x000000050e047221 */ /* 0x004fc60000010000 */
[----:B-1----:R-:W-:Y:S01]  /*1d670*/  FADD.FTZ R5, R158, R204 ;  /* 0x000000cc9e057221 */ /* 0x002fe20000010000 */
[----:B------:R-:W-:-:S03]  /*1d680*/  FADD.FTZ R4, R20, R4 ;  /* 0x0000000414047221 */ /* 0x000fc60000010000 */
[----:B---3--:R-:W-:Y:S01]  /*1d690*/  FADD.FTZ R5, R159, R5 ;  /* 0x000000059f057221 */ /* 0x008fe20000010000 */
[----:B------:R-:W-:-:S03]  /*1d6a0*/  FADD.FTZ R4, R21, R4 ;  /* 0x0000000415047221 */ /* 0x000fc60000010000 */
[----:B----4-:R-:W-:Y:S01]  /*1d6b0*/  FADD.FTZ R5, R162, R5 ;  /* 0x00000005a2057221 */ /* 0x010fe20000010000 */
        /* <DEDUP_REMOVED lines=54> */
[----:B------:R-:W-:Y:S06]  /*1da20*/  @!P1 BRA `(.L_x_2377) ;  /* 0x0000000000049947 */ /* 0x000fec0003800000 */
[----:B------:R-:W-:Y:S01]  /*1da30*/  BPT.TRAP 0x1 ;  /* 0x000000040000795c */ /* 0x000fe20000300000 */
.L_x_2377:
[----:B------:R-:W-:Y:S01]  /*1da40*/  LEA R11, R11, R18, 0x3 ;  /* 0x000000120b0b7211 */ /* 0x000fe200078e18ff */
[----:B------:R-:W-:Y:S01]  /*1da50*/  IMAD.U32 R204, RZ, RZ, UR42 ;  /* 0x0000002affcc7e24 */ /* 0x000fe2000f8e00ff */
[----:B------:R-:W-:Y:S01]  /*1da60*/  ISETP.GT.AND P0, PT, R12, RZ, PT ;  /* 0x000000ff0c00720c */ /* 0x000fe20003f04270 */
[----:B------:R-:W-:Y:S01]  /*1da70*/  FMUL.FTZ R26, R26, R6 ;  /* 0x000000061a1a7220 */ /* 0x000fe20000410000 */
[----:B------:R-:W-:Y:S01]  /*1da80*/  F2FP.SATFINITE.E4M3.F32.PACK_AB_MERGE_C R158, R159, R158, RZ ;  /* 0x0000009e9f9e723e */ /* 0x000fe200048070ff */
        /* <DEDUP_REMOVED lines=18> */
[----:B0-----:R-:W-:Y:S01]  /*1dbb0*/  F2FP.SATFINITE.E4M3.F32.PACK_AB_MERGE_C R11, R20, R14, RZ ;  /* 0x0000000e140b723e */ /* 0x001fe200048070ff */
        /* <DEDUP_REMOVED lines=143> */
[----:B------:R-:W-:Y:S01]  /*1e4b0*/  MOV R11, R13 ;  /* 0x0000000d000b7202 */ /* 0x000fe20000000f00 */
[----:B------:R-:W-:-:S02]  /*1e4c0*/  IMAD.MOV.U32 R14, RZ, RZ, R0 ;  /* 0x000000ffff0e7224 */ /* 0x000fc400078e0000 */
[----:B------:R-:W-:Y:S02]  /*1e4d0*/  IMAD.MOV.U32 R10, RZ, RZ, R3 ;  /* 0x000000ffff0a7224 */ /* 0x000fe400078e0003 */
[----:B------:R-:W-:Y:S01]  /*1e4e0*/  IMAD.MOV.U32 R6, RZ, RZ, R237 ;  /* 0x000000ffff067224 */ /* 0x000fe200078e00ed */
[----:B------:R-:W-:Y:S06]  /*1e4f0*/  @P0 BRA `(.L_x_2378) ;  /* 0xffffffd800e40947 */ /* 0x000fec000383ffff */
[----:B------:R-:W-:-:S07]  /*1e500*/  IMAD.MOV.U32 R152, RZ, RZ, R13 ;  /* 0x000000ffff987224 */ /* 0x000fce00078e000d */
.L_x_2367:
[----:B------:R-:W-:Y:S05]  /*1e510*/  WARPSYNC.ALL ;  /* 0x0000000000007948 */ /* 0x000fea0003800000 */
[----:B------:R-:W-:Y:S06]  /*1e520*/  BAR.ARV 0x8, 0x120 ;  /* 0x0204800000007b1d */ /* 0x000fec0000002000 */
[----:B------:R-:W-:Y:S05]  /*1e530*/  @!P1 BRA `(.L_x_2379) ;  /* 0x0000000000049947 */ /* 0x000fea0003800000 */
[----:B------:R-:W-:Y:S01]  /*1e540*/  BPT.TRAP 0x1 ;  /* 0x000000040000795c */ /* 0x000fe20000300000 */
.L_x_2379:
[----:B------:R-:W-:Y:S01]  /*1e550*/  IMAD R8, R152, 0x8, R18 ;  /* 0x0000000898087824 */ /* 0x000fe200078e0212 */
[----:B------:R-:W-:-:S04]  /*1e560*/  SHF.L.U32 R7, R237, 0x1f, RZ ;  /* 0x0000001fed077819 */ /* 0x000fc800000006ff */
[----:B------:R0:W1:Y:S01]  /*1e570*/  SYNCS.PHASECHK.TRANS64.TRYWAIT P0, [R8+URZ+0x38850], R7 ;  /* 0x03885007080075a7 */ /* 0x000062000800017f */
[----:B------:R-:W-:Y:S05]  /*1e580*/  @!P1 BRA `(.L_x_2380) ;  /* 0x0000000000049947 */ /* 0x000fea0003800000 */
[----:B------:R-:W-:Y:S01]  /*1e590*/  BPT.TRAP 0x1 ;  /* 0x000000040000795c */ /* 0x000fe20000300000 */
.L_x_2380:
[----:B------:R-:W-:-:S05]  /*1e5a0*/  VIADD R18, R18, 0x400 ;  /* 0x0000040012127836 */ /* 0x000fca0000000000 */
[----:B------:R-:W-:-:S04]  /*1e5b0*/  SHF.R.U32.HI R18, RZ, 0x4, R18 ;  /* 0x00000004ff127819 */ /* 0x000fc80000011612 */
[----:B------:R-:W-:-:S04]  /*1e5c0*/  LOP3.LUT R18, R18, 0x3fff, RZ, 0xc0, !PT ;  /* 0x00003fff12127812 */ /* 0x000fc800078ec0ff */
[----:B------:R-:W-:Y:S01]  /*1e5d0*/  LOP3.LUT R9, R18, 0x10000, RZ, 0xfc, !PT ;  /* 0x0001000012097812 */ /* 0x000fe200078efcff */
[----:B-1----:R-:W-:Y:S06]  /*1e5e0*/  @P0 BRA `(.L_x_2381) ;  /* 0x0000000000080947 */ /* 0x002fec0003800000 */
[----:B------:R-:W1:Y:S02]  /*1e5f0*/  SYNCS.PHASECHK.TRANS64.TRYWAIT P0, [R8+URZ+0x38850], R7 ;  /* 0x03885007080075a7 */ /* 0x000e64000800017f */
[----:B-1----:R-:W-:Y:S05]  /*1e600*/  @!P0 BRA `(.L_x_2382) ;  /* 0x000000c8006c8947 */ /* 0x002fea0003800000 */
.L_x_2381:
[----:B------:R-:W-:Y:S01]  /*1e610*/  IMAD R6, R152, 0x800, R9 ;  /* 0x0000080098067824 */ /* 0x000fe200078e0209 */
[----:B------:R-:W2:Y:S01]  /*1e620*/  LDL R154, [R1+0x44] ;  /* 0x00004400019a7983 */ /* 0x000ea20000100800 */
[----:B01----:R-:W-:Y:S01]  /*1e630*/  IMAD.MOV.U32 R7, RZ, RZ, 0x40000040 ;  /* 0x40000040ff077424 */ /* 0x003fe200078e00ff */
[----:B------:R-:W-:Y:S05]  /*1e640*/  WARPSYNC.ALL ;  /* 0x0000000000007948 */ /* 0x000fea0003800000 */
[C---:B------:R-:W-:Y:S01]  /*1e650*/  R2UR UR6, R6.reuse ;  /* 0x00000000060672ca */ /* 0x040fe200000e0000 */
[----:B------:R-:W3:Y:S01]  /*1e660*/  LDL R153, [R1+0x24] ;  /* 0x0000240001997983 */ /* 0x000ee20000100800 */
[----:B------:R-:W-:Y:S01]  /*1e670*/  R2UR UR7, R7 ;  /* 0x00000000070772ca */ /* 0x000fe200000e0000 */
[----:B------:R-:W-:Y:S01]  /*1e680*/  WARPGROUP.ARRIVE ;  /* 0x00000000000079c5 */ /* 0x000fe20000000000 */
[C---:B------:R-:W-:Y:S01]  /*1e690*/  VIADD R10, R6.reuse, 0x2 ;  /* 0x00000002060a7836 */ /* 0x040fe20000000000 */
[----:B------:R-:W4:Y:S01]  /*1e6a0*/  LDL.LU R18, [R1+0x8] ;  /* 0x0000080001127983 */ /* 0x000f220000300800 */
[----:B------:R-:W-:Y:S01]  /*1e6b0*/  MOV R11, 0x40000040 ;  /* 0x40000040000b7802 */ /* 0x000fe20000000f00 */
[----:B------:R-:W-:Y:S01]  /*1e6c0*/  ULDC.64 UR4, c[0x0][0x9a0] ;  /* 0x0002680000047ab9 */ /* 0x000fe20000000a00 */
[----:B------:R-:W-:Y:S01]  /*1e6d0*/  VIADD R20, R6, 0x4 ;  /* 0x0000000406147836 */ /* 0x000fe20000000000 */
[----:B------:R-:W-:Y:S01]  /*1e6e0*/  ISETP.NE.U32.AND P0, PT, RZ, UR4, PT ;  /* 0x00000004ff007c0c */ /* 0x000fe2000bf05070 */
[----:B------:R-:W-:-:S03]  /*1e6f0*/  IMAD.MOV.U32 R21, RZ, RZ, 0x40000040 ;  /* 0x40000040ff157424 */ /* 0x000fc600078e00ff */
[----:B------:R-:W-:Y:S02]  /*1e700*/  ISETP.NE.AND.EX P0, PT, RZ, UR5, PT, P0 ;  /* 0x00000005ff007c0c */ /* 0x000fe4000bf05300 */
[----:B------:R-:W-:Y:S01]  /*1e710*/  QGMMA.64x256x32.F32.E4M3.E4M3 R24, R228, gdesc[UR4], R24, gsb0 ;  /* 0x03e00004e4187df3 */ /* 0x000fe20008000818 */
[----:B------:R-:W-:Y:S02]  /*1e720*/  R2UR UR6, R10 ;  /* 0x000000000a0672ca */ /* 0x000fe400000e0000 */
[----:B------:R-:W-:-:S08]  /*1e730*/  R2UR UR7, R11 ;  /* 0x000000000b0772ca */ /* 0x000fd000000e0000 */
[----:B------:R-:W2:Y:S08]  /*1e740*/  @P0 LDC.64 R12, c[0x0][0x9c8] ;  /* 0x00027200ff0c0b82 */ /* 0x000eb00000000a00 */
[----:B------:R-:W0:Y:S01]  /*1e750*/  @P0 LDC.64 R14, c[0x0][0x9d0] ;  /* 0x00027400ff0e0b82 */ /* 0x000e220000000a00 */
[----:B------:R-:W-:Y:S02]  /*1e760*/  WARPGROUP.DEPBAR.LE gsb0, 0x0 ;  /* 0x00008000000079c5 */ /* 0x000fe40000010000 */
[----:B------:R-:W-:-:S06]  /*1e770*/  WARPGROUP.ARRIVE ;  /* 0x00000000000079c5 */ /* 0x000fcc0000000000 */
[----:B------:R-:W-:Y:S01]  /*1e780*/  QGMMA.64x256x32.F32.E4M3.E4M3 R24, R224, gdesc[UR4], R24, gsb0 ;  /* 0x03e00004e0187df3 */ /* 0x000fe20008000818 */
[----:B------:R-:W-:Y:S01]  /*1e790*/  R2UR UR6, R20 ;  /* 0x00000000140672ca */ /* 0x000fe200000e0000 */
[----:B--2---:R-:W-:Y:S01]  /*1e7a0*/  @P0 IMAD R10, R154, R12, RZ ;  /* 0x0000000c9a0a0224 */ /* 0x004fe200078e02ff */
[----:B------:R-:W-:-:S03]  /*1e7b0*/  R2UR UR7, R21 ;  /* 0x00000000150772ca */ /* 0x000fc600000e0000 */
[C---:B---3--:R-:W-:Y:S02]  /*1e7c0*/  @P0 IMAD R9, R153.reuse, R13, R10 ;  /* 0x0000000d99090224 */ /* 0x048fe400078e020a */
[----:B------:R-:W-:Y:S01]  /*1e7d0*/  @P0 IMAD.WIDE.U32 R10, R153, R12, RZ ;  /* 0x0000000c990a0225 */ /* 0x000fe200078e00ff */
[----:B----4-:R-:W-:-:S03]  /*1e7e0*/  @P0 SHF.R.S32.HI R7, RZ, 0x1f, R18 ;  /* 0x0000001fff070819 */ /* 0x010fc60000011412 */
[----:B------:R-:W-:Y:S02]  /*1e7f0*/  @P0 IMAD.IADD R11, R11, 0x1, R9 ;  /* 0x000000010b0b0824 */ /* 0x000fe400078e0209 */
[----:B------:R-:W-:Y:S02]  /*1e800*/  IMAD.MOV.U32 R9, RZ, RZ, 0x3f800000 ;  /* 0x3f800000ff097424 */ /* 0x000fe400078e00ff */
[-C--:B0-----:R-:W-:Y:S02]  /*1e810*/  @P0 IMAD R12, R7, R14.reuse, RZ ;  /* 0x0000000e070c0224 */ /* 0x081fe400078e02ff */
[----:B------:R-:W-:-:S04]  /*1e820*/  @P0 IMAD.WIDE.U32 R10, R18, R14, R10 ;  /* 0x0000000e120a0225 */ /* 0x000fc800078e000a */
[----:B------:R-:W-:Y:S01]  /*1e830*/  @P0 IMAD R7, R18, R15, R12 ;  /* 0x0000000f12070224 */ /* 0x000fe200078e020c */
[----:B------:R-:W-:-:S03]  /*1e840*/  @P0 LEA R12, P2, R10, UR4, 0x2 ;  /* 0x000000040a0c0c11 */ /* 0x000fc6000f8410ff */
[----:B------:R-:W-:-:S05]  /*1e850*/  @P0 IMAD.IADD R7, R11, 0x1, R7 ;  /* 0x000000010b070824 */ /* 0x000fca00078e0207 */
[----:B------:R-:W-:-:S05]  /*1e860*/  @P0 LEA.HI.X R13, R10, UR5, R7, 0x2, P2 ;  /* 0x000000050a0d0c11 */ /* 0x000fca00090f1407 */
[----:B------:R0:W2:Y:S01]  /*1e870*/  @P0 LDG.E R9, desc[UR46][R12.64] ;  /* 0x0000002e0c090981 */ /* 0x0000a2000c1e1900 */
[----:B------:R-:W-:Y:S01]  /*1e880*/  VIADD R6, R6, 0x6 ;  /* 0x0000000606067836 */ /* 0x000fe20000000000 */
[----:B------:R-:W-:Y:S01]  /*1e890*/  MOV R7, 0x40000040 ;  /* 0x4000004000077802 */ /* 0x000fe20000000f00 */
        /* <DEDUP_REMOVED lines=9> */
[----:B------:R-:W0:Y:S04]  /*1e930*/  SHFL.BFLY PT, R7, R6, 0x1, 0x1f ;  /* 0x0c201f0006077f89 */ /* 0x000e2800000e0000 */
[----:B------:R-:W1:Y:S01]  /*1e940*/  SHFL.BFLY PT, R10, R11, 0x1, 0x1f ;  /* 0x0c201f000b0a7f89 */ /* 0x000e6200000e0000 */
[----:B0-----:R-:W-:-:S01]  /*1e950*/  FADD.FTZ R12, R6, R7 ;  /* 0x00000007060c7221 */ /* 0x001fc20000010000 */
[----:B-1----:R-:W-:-:S04]  /*1e960*/  FADD.FTZ R13, R11, R10 ;  /* 0x0000000a0b0d7221 */ /* 0x002fc80000010000 */
        /* <DEDUP_REMOVED lines=19> */
[----:B------:R-:W-:Y:S02]  /*1eaa0*/  IMAD.MOV.U32 R154, RZ, RZ, -0x800000 ;  /* 0xff800000ff9a7424 */ /* 0x000fe400078e00ff */
[----:B------:R-:W-:-:S01]  /*1eab0*/  @P3 FFMA.FTZ R154, R2, R0, R7 ;  /* 0x00000000029a3223 */ /* 0x000fc20000010007 */
[----:B------:R-:W-:Y:S02]  /*1eac0*/  IMAD.MOV.U32 R153, RZ, RZ, -0x800000 ;  /* 0xff800000ff997424 */ /* 0x000fe400078e00ff */
[----:B------:R-:W-:-:S01]  /*1ead0*/  @P2 FFMA.FTZ R153, R4, R3, R5 ;  /* 0x0000000304992223 */ /* 0x000fc20000010005 */
[-C--:B--2---:R-:W-:Y:S01]  /*1eae0*/  FMUL.FTZ R155, R10, R9.reuse ;  /* 0x000000090a9b7220 */ /* 0x084fe20000410000 */
[----:B---3--:R-:W-:Y:S01]  /*1eaf0*/  FMUL.FTZ R2, R6, R9 ;  /* 0x0000000906027220 */ /* 0x008fe20000410000 */
[----:B------:R-:W-:-:S02]  /*1eb00*/  WARPGROUP.DEPBAR.LE gsb0, 0x0 ;  /* 0x00008000000079c5 */ /* 0x000fc40000010000 */
[----:B------:R-:W-:Y:S05]  /*1eb10*/  @!P1 BRA `(.L_x_2383) ;  /* 0x0000000000049947 */ /* 0x000fea0003800000 */
[----:B------:R-:W-:Y:S01]  /*1eb20*/  BPT.TRAP 0x1 ;  /* 0x000000040000795c */ /* 0x000fe20000300000 */
.L_x_2383:
[----:B------:R-:W-:Y:S02]  /*1eb30*/  VIADD R8, R8, 0x38860 ;  /* 0x0003886008087836 */ /* 0x000fe40000000000 */
[-C--:B------:R-:W-:Y:S01]  /*1eb40*/  FMUL.FTZ R12, R49, R155.reuse ;  /* 0x0000009b310c7220 */ /* 0x080fe20000410000 */
[----:B------:R-:W-:Y:S02]  /*1eb50*/  IMAD.U32 R5, RZ, RZ, UR42 ;  /* 0x0000002aff057e24 */ /* 0x000fe4000f8e00ff */
[-C--:B------:R-:W-:Y:S01]  /*1eb60*/  FMUL.FTZ R21, R53, R155.reuse ;  /* 0x0000009b35157220 */ /* 0x080fe20000410000 */
[----:B------:R-:W-:Y:S01]  /*1eb70*/  IADD3 R152, R152, 0x1, RZ ;  /* 0x0000000198987810 */ /* 0x000fe20007ffe0ff */
[-C--:B------:R-:W-:Y:S01]  /*1eb80*/  FMUL.FTZ R7, R33, R155.reuse ;  /* 0x0000009b21077220 */ /* 0x080fe20000410000 */
[-C--:B------:R-:W-:Y:S01]  /*1eb90*/  FMUL.FTZ R13, R48, R155.reuse ;  /* 0x0000009b300d7220 */ /* 0x080fe20000410000 */
[----:B------:R-:W-:Y:S01]  /*1eba0*/  PRMT R18, R5, 0x654, R8 ;  /* 0x0000065405127816 */ /* 0x000fe20000000008 */
        /* <DEDUP_REMOVED lines=130> */
[----:B------:R-:W-:-:S11]  /*1f3d0*/  SEL R152, R152, RZ, P1 ;  /* 0x000000ff98987207 */ /* 0x000fd60000800000 */
.L_x_2275:
[----:B------:R-:W-:Y:S05]  /*1f3e0*/  WARPSYNC.ALL ;  /* 0x0000000000007948 */ /* 0x000fea0003800000 */
[----:B------:R-:W0:Y:S08]  /*1f3f0*/  S2UR UR42, SR_CgaCtaId ;  /* 0x00000000002a79c3 */ /* 0x000e300000008800 */
[----:B------:R-:W-:Y:S06]  /*1f400*/  BAR.SYNC.DEFER_BLOCKING 0x5, 0x180 ;  /* 0x0146000000007b1d */ /* 0x000fec0000010000 */
[----:B------:R-:W-:Y:S01]  /*1f410*/  UMOV UR4, 0x400 ;  /* 0x0000040000047882 */ /* 0x000fe20000000000 */
[----:B------:R-:W-:Y:S01]  /*1f420*/  BSSY B0, `(.L_x_2384) ;  /* 0x0000362000007945 */ /* 0x000fe20003800000 */
[----:B0-----:R-:W-:-:S06]  /*1f430*/  ULEA UR4, UR42, UR4, 0x18 ;  /* 0x000000042a047291 */ /* 0x001fcc000f8ec03f */
[----:B------:R-:W-:-:S05]  /*1f440*/  IMAD.U32 R18, RZ, RZ, UR4 ;  /* 0x00000004ff127e24 */ /* 0x000fca000f8e00ff */
[----:B------:R-:W0:Y:S04]  /*1f450*/  LDS.128 R156, [R18+0x388d0] ;  /* 0x0388d000129c7984 */ /* 0x000e280000000c00 */
[----:B0-----:R0:W-:Y:S04]  /*1f460*/  STL.64 [R1], R156 ;  /* 0x0000009c01007387 */ /* 0x0011e80000100a00 */
[----:B------:R0:W-:Y:S01]  /*1f470*/  STL.64 [R1+0x8], R158 ;  /* 0x0000089e01007387 */ /* 0x0001e20000100a00 */
[----:B------:R-:W-:Y:S06]  /*1f480*/  BAR.ARV 0x4, 0x180 ;  /* 0x0106000000007b1d */ /* 0x000fec0000002000 */
[----:B------:R-:W-:Y:S05]  /*1f490*/  @P0 BRA `(.L_x_2385) ;  /* 0x00000028008c0947 */ /* 0x000fea0003800000 */
[----:B------:R-:W2:Y:S04]  /*1f4a0*/  LDL R150, [R1+0x5c] ;  /* 0x00005c0001967983 */ /* 0x000ea80000100800 */
[----:B------:R-:W3:Y:S04]  /*1f4b0*/  LDL R146, [R1+0x44] ;  /* 0x0000440001927983 */ /* 0x000ee80000100800 */
[----:B------:R-:W4:Y:S01]  /*1f4c0*/  LDL R143, [R1+0x24] ;  /* 0x00002400018f7983 */ /* 0x000f220000100800 */
[----:B------:R-:W1:Y:S01]  /*1f4d0*/  S2R R147, SR_TID.X ;  /* 0x0000000000937919 */ /* 0x000e620000002100 */
[----:B------:R-:W-:Y:S01]  /*1f4e0*/  F2FP.BF16.F32.PACK_AB R4, R4, R3 ;  /* 0x000000030404723e */ /* 0x000fe200000010ff */
[----:B------:R-:W-:Y:S01]  /*1f4f0*/  ULDC.64 UR4, c[0x4][0x38] ;  /* 0x01000e0000047ab9 */ /* 0x000fe20000000a00 */
[----:B------:R-:W0:Y:S01]  /*1f500*/  S2R R3, SR_SWINHI ;  /* 0x0000000000037919 */ /* 0x000e220000002f00 */
[----:B------:R-:W-:-:S02]  /*1f510*/  F2FP.BF16.F32.PACK_AB R78, R63, R38 ;  /* 0x000000263f4e723e */ /* 0x000fc400000010ff */
[----:B------:R-:W-:Y:S01]  /*1f520*/  F2FP.BF16.F32.PACK_AB R63, R61, R56 ;  /* 0x000000383d3f723e */ /* 0x000fe200000010ff */
[----:B-1----:R-:W-:-:S05]  /*1f530*/  IMAD.SHL.U32 R2, R147, 0x4, RZ ;  /* 0x0000000493027824 */ /* 0x002fca00078e00ff */
[----:B------:R-:W-:-:S04]  /*1f540*/  LOP3.LUT R2, R2, 0xc, RZ, 0xc0, !PT ;  /* 0x0000000c02027812 */ /* 0x000fc800078ec0ff */
[----:B------:R-:W-:-:S05]  /*1f550*/  IADD3 R26, P0, R2, UR4, RZ ;  /* 0x00000004021a7c10 */ /* 0x000fca000ff1e0ff */
[----:B------:R-:W-:-:S05]  /*1f560*/  IMAD.X R27, RZ, RZ, UR5, P0 ;  /* 0x00000005ff1b7e24 */ /* 0x000fca00080e06ff */
[----:B------:R1:W5:Y:S01]  /*1f570*/  LDG.E.CONSTANT R2, desc[UR46][R26.64] ;  /* 0x0000002e1a027981 */ /* 0x000362000c1e9900 */
[----:B------:R-:W-:Y:S02]  /*1f580*/  F2FP.BF16.F32.PACK_AB R59, R10, R7 ;  /* 0x000000070a3b723e */ /* 0x000fe400000010ff */
[----:B------:R-:W-:Y:S02]  /*1f590*/  F2FP.BF16.F32.PACK_AB R10, R140, R39 ;  /* 0x000000278c0a723e */ /* 0x000fe400000010ff */
[----:B------:R-:W-:Y:S02]  /*1f5a0*/  F2FP.BF16.F32.PACK_AB R67, R54, R67 ;  /* 0x000000433643723e */ /* 0x000fe400000010ff */
[----:B-1----:R-:W-:Y:S02]  /*1f5b0*/  F2FP.BF16.F32.PACK_AB R26, R74, R47 ;  /* 0x0000002f4a1a723e */ /* 0x002fe400000010ff */
[----:B------:R-:W-:Y:S02]  /*1f5c0*/  F2FP.BF16.F32.PACK_AB R74, R60, R57 ;  /* 0x000000393c4a723e */ /* 0x000fe400000010ff */
[----:B------:R-:W-:-:S02]  /*1f5d0*/  MOV R56, R18 ;  /* 0x0000001200387202 */ /* 0x000fc40000000f00 */
[----:B0-----:R-:W-:Y:S02]  /*1f5e0*/  MOV R57, R3 ;  /* 0x0000000300397202 */ /* 0x001fe40000000f00 */
        /* <DEDUP_REMOVED lines=8> */
[----:B-----5:R-:W-:Y:S02]  /*1f670*/  F2FP.BF16.F32.PACK_AB R123, R76, R73 ;  /* 0x000000494c7b723e */ /* 0x020fe400000010ff */
        /* <DEDUP_REMOVED lines=11> */
[----:B------:R-:W-:Y:S02]  /*1f730*/  LOP3.LUT P0, R8, R147, 0x3, RZ, 0xc0, !PT ;  /* 0x0000000393087812 */ /* 0x000fe4000780c0ff */
[----:B------:R-:W-:Y:S02]  /*1f740*/  F2FP.BF16.F32.PACK_AB R7, R132, R35 ;  /* 0x000000238407723e */ /* 0x000fe400000010ff */
[----:B------:R-:W-:-:S02]  /*1f750*/  F2FP.BF16.F32.PACK_AB R35, R21, R12 ;  /* 0x0000000c1523723e */ /* 0x000fc400000010ff */
[----:B------:R-:W-:Y:S02]  /*1f760*/  F2FP.BF16.F32.PACK_AB R11, R128, R31 ;  /* 0x0000001f800b723e */ /* 0x000fe400000010ff */
[----:B------:R-:W-:Y:S02]  /*1f770*/  F2FP.BF16.F32.PACK_AB R12, R29, R24 ;  /* 0x000000181d0c723e */ /* 0x000fe400000010ff */
[----:B------:R-:W-:Y:S02]  /*1f780*/  F2FP.BF16.F32.PACK_AB R31, R28, R25 ;  /* 0x000000191c1f723e */ /* 0x000fe400000010ff */
[----:B------:R-:W-:Y:S02]  /*1f790*/  F2FP.BF16.F32.PACK_AB R44, R44, R37 ;  /* 0x000000252c2c723e */ /* 0x000fe400000010ff */
[----:B------:R-:W-:Y:S02]  /*1f7a0*/  F2FP.BF16.F32.PACK_AB R32, R41, R32 ;  /* 0x000000202920723e */ /* 0x000fe400000010ff */
[----:B------:R-:W-:-:S02]  /*1f7b0*/  ISETP.EQ.OR P0, PT, R8, 0x3, !P0 ;  /* 0x000000030800780c */ /* 0x000fc40004702670 */
[----:B------:R-:W-:Y:S02]  /*1f7c0*/  F2FP.BF16.F32.PACK_AB R14, R14, R9 ;  /* 0x000000090e0e723e */ /* 0x000fe400000010ff */
[----:B------:R-:W-:Y:S02]  /*1f7d0*/  F2FP.BF16.F32.PACK_AB R9, R129, R34 ;  /* 0x000000228109723e */ /* 0x000fe400000010ff */
[----:B------:R-:W-:Y:S02]  /*1f7e0*/  F2FP.BF16.F32.PACK_AB R34, R20, R13 ;  /* 0x0000000d1422723e */ /* 0x000fe400000010ff */
[----:B------:R-:W-:Y:S02]  /*1f7f0*/  F2FP.BF16.F32.PACK_AB R45, R45, R36 ;  /* 0x000000242d2d723e */ /* 0x000fe400000010ff */
[----:B------:R-:W-:Y:S02]  /*1f800*/  F2FP.BF16.F32.PACK_AB R33, R40, R33 ;  /* 0x000000212821723e */ /* 0x000fe400000010ff */
[----:B------:R-:W-:-:S02]  /*1f810*/  SEL R13, R5, R4, P0 ;  /* 0x00000004050d7207 */ /* 0x000fc40000000000 */
[----:B------:R-:W-:Y:S01]  /*1f820*/  SEL R4, R4, R5, P0 ;  /* 0x0000000504047207 */ /* 0x000fe20000000000 */
[----:B------:R-:W-:Y:S01]  /*1f830*/  UMOV UR4, 0xffffffff ;  /* 0xffffffff00047882 */ /* 0x000fe20000000000 */
        /* <DEDUP_REMOVED lines=23> */
[----:B------:R-:W-:Y:S01]  /*1f9b0*/  F2FP.BF16.F32.PACK_AB R134, R151, R134 ;  /* 0x000000869786723e */ /* 0x000fe200000010ff */
[----:B--2---:R-:W-:-:S03]  /*1f9c0*/  IMAD.WIDE R52, R150, 0x2, R56 ;  /* 0x0000000296347825 */ /* 0x004fc600078e0238 */
        /* <DEDUP_REMOVED lines=15> */
[----:B------:R-:W-:Y:S01]  /*1fac0*/  LOP3.LUT R80, R80, R81, RZ, 0x3c, !PT ;  /* 0x0000005150507212 */ /* 0x000fe200078e3cff */
[--C-:B------:R-:W-:Y:S01]  /*1fad0*/  IMAD.X R81, RZ, RZ, R53.reuse, P2 ;  /* 0x000000ffff517224 */ /* 0x100fe200010e0635 */
[----:B------:R-:W-:Y:S01]  /*1fae0*/  LOP3.LUT R72, R72, R73, RZ, 0x3c, !PT ;  /* 0x0000004948487212 */ /* 0x000fe200078e3cff */
[----:B------:R-:W-:Y:S01]  /*1faf0*/  IMAD.X R73, RZ, RZ, R53, P1 ;  /* 0x000000ffff497224 */ /* 0x000fe200008e0635 */
[----:B------:R-:W-:-:S02]  /*1fb00*/  LOP3.LUT R68, R68, R69, RZ, 0x3c, !PT ;  /* 0x0000004544447212 */ /* 0x000fc400078e3cff */
[----:B------:R-:W-:Y:S01]  /*1fb10*/  LOP3.LUT R64, R64, R65, RZ, 0x3c, !PT ;  /* 0x0000004140407212 */ /* 0x000fe200078e3cff */
[--C-:B------:R-:W-:Y:S01]  /*1fb20*/  IMAD.X R65, RZ, RZ, R53.reuse, P4 ;  /* 0x000000ffff417224 */ /* 0x100fe200020e0635 */
[----:B------:R-:W-:Y:S01]  /*1fb30*/  LOP3.LUT R84, R84, R85, RZ, 0x3c, !PT ;  /* 0x0000005554547212 */ /* 0x000fe200078e3cff */
[----:B------:R-:W-:Y:S01]  /*1fb40*/  IMAD.X R85, RZ, RZ, R53, P3 ;  /* 0x000000ffff557224 */ /* 0x000fe200018e0635 */
        /* <DEDUP_REMOVED lines=30> */
[----:B------:R-:W-:Y:S02]  /*1fd30*/  IADD3 R41, P3, R52, 0x4020, RZ ;  /* 0x0000402034297810 */ /* 0x000fe40007f7e0ff */
[----:B------:R-:W-:Y:S02]  /*1fd40*/  LOP3.LUT R36, R37, 0x380, RZ, 0xc0, !PT ;  /* 0x0000038025247812 */ /* 0x000fe400078ec0ff */
        /* <DEDUP_REMOVED lines=20> */
[----:B------:R-:W-:Y:S02]  /*1fe90*/  IADD3.X R41, RZ, R53, RZ, P3, !PT ;  /* 0x00000035ff297210 */ /* 0x000fe40001ffe4ff */
[----:B------:R-:W-:Y:S01]  /*1fea0*/  LOP3.LUT R52, R5, R52, RZ, 0x3c, !PT ;  /* 0x0000003405347212 */ /* 0x000fe200078e3cff */
        /* <DEDUP_REMOVED lines=17> */
[----:B---3--:R-:W-:Y:S01]  /*1ffc0*/  SHF.L.U64.HI R106, R143, 0x2, R146 ;  /* 0x000000028f6a7819 */ /* 0x008fe20000010292 */
        /* <DEDUP_REMOVED lines=8> */
[----:B------:R-:W-:Y:S01]  /*20050*/  SHFL.IDX PT, R53, R53, R2, 0x1c1f ;  /* 0x001c1f0235357589 */ /* 0x000fe200000e0000 */
[----:B------:R-:W-:Y:S02]  /*20060*/  SEL R43, R76, R125, P0 ;  /* 0x0000007d4c2b7207 */ /* 0x000fe40000000000 */
[----:B------:R-:W-:Y:S02]  /*20070*/  SEL R50, R125, R76, P0 ;  /* 0x0000004c7d327207 */ /* 0x000fe40000000000 */
[----:B------:R-:W-:Y:S02]  /*20080*/  SEL R62, R55, R62, P0 ;  /* 0x0000003e373e7207 */ /* 0x000fe40000000000 */
[----:B------:R-:W-:Y:S01]  /*20090*/  SEL R27, R34, R35, P0 ;  /* 0x00000023221b7207 */ /* 0x000fe20000000000 */
[----:B------:R-:W-:Y:S01]  /*200a0*/  SHFL.IDX PT, R43, R43, R2, 0x1c1f ;  /* 0x001c1f022b2b7589 */ /* 0x000fe200000e0000 */
[----:B------:R-:W-:-:S02]  /*200b0*/  SEL R24, R35, R34, P0 ;  /* 0x0000002223187207 */ /* 0x000fc40000000000 */
[----:B------:R-:W-:Y:S01]  /*200c0*/  SEL R33, R44, R45, P0 ;  /* 0x0000002d2c217207 */ /* 0x000fe20000000000 */
[----:B------:R-:W-:Y:S01]  /*200d0*/  SHFL.IDX PT, R34, R29, R2, 0x1c1f ;  /* 0x001c1f021d227589 */ /* 0x000fe200000e0000 */
        /* <DEDUP_REMOVED lines=14> */
[----:B------:R-:W-:Y:S01]  /*201c0*/  LOP3.LUT R7, R2, 0x2, RZ, 0x3c, !PT ;  /* 0x0000000202077812 */ /* 0x000fe200078e3cff */
[----:B------:R-:W-:Y:S01]  /*201d0*/  SHFL.IDX PT, R41, R41, R2, 0x1c1f ;  /* 0x001c1f0229297589 */ /* 0x000fe200000e0000 */
[----:B------:R-:W-:-:S02]  /*201e0*/  SEL R37, R63, R74, P0 ;  /* 0x0000004a3f257207 */ /* 0x000fc40000000000 */
[----:B------:R-:W-:Y:S01]  /*201f0*/  SEL R44, R74, R63, P0 ;  /* 0x0000003f4a2c7207 */ /* 0x000fe20000000000 */
[----:B------:R-:W0:Y:S01]  /*20200*/  SHFL.IDX PT, R40, R36, R7, 0x1c1f ;  /* 0x001c1f0724287589 */ /* 0x000e2200000e0000 */
[----:B------:R-:W-:Y:S02]  /*20210*/  SEL R78, R71, R78, P0 ;  /* 0x0000004e474e7207 */ /* 0x000fe40000000000 */
[----:B------:R-:W-:Y:S01]  /*20220*/  SEL R69, R26, R75, P0 ;  /* 0x0000004b1a457207 */ /* 0x000fe20000000000 */
[----:B------:R-:W1:Y:S01]  /*20230*/  SHFL.IDX PT, R29, R28, R7, 0x1c1f ;  /* 0x001c1f071c1d7589 */ /* 0x000e6200000e0000 */
[----:B------:R-:W-:Y:S02]  /*20240*/  SEL R80, R75, R26, P0 ;  /* 0x0000001a4b507207 */ /* 0x000fe40000000000 */
[----:B------:R-:W-:Y:S01]  /*20250*/  SEL R21, R58, R59, P0 ;  /* 0x0000003b3a157207 */ /* 0x000fe20000000000 */
[----:B------:R-:W2:Y:S01]  /*20260*/  SHFL.IDX PT, R42, R42, R7, 0x1c1f ;  /* 0x001c1f072a2a7589 */ /* 0x000ea200000e0000 */
        /* <DEDUP_REMOVED lines=41> */
[----:B------:R1:W3:Y:S01]  /*20500*/  SHFL.IDX PT, R31, R32, R7, 0x1c1f ;  /* 0x001c1f07201f7589 */ /* 0x0002e200000e0000 */
[----:B------:R-:W-:Y:S02]  /*20510*/  SEL R111, R127, R130, P0 ;  /* 0x000000827f6f7207 */ /* 0x000fe40000000000 */
[----:B------:R-:W-:Y:S01]  /*20520*/  SEL R116, R130, R127, P0 ;  /* 0x0000007f82747207 */ /* 0x000fe20000000000 */
[----:B------:R-:W-:Y:S01]  /*20530*/  SHFL.IDX PT, R46, R46, R7, 0x1c1f ;  /* 0x001c1f072e2e7589 */ /* 0x000fe200000e0000 */
[----:B------:R-:W-:-:S02]  /*20540*/  SEL R66, R9, R66, P0 ;  /* 0x0000004209427207 */ /* 0x000fc40000000000 */
[----:B------:R-:W-:Y:S01]  /*20550*/  SEL R5, R3, R134, P0 ;  /* 0x0000008603057207 */ /* 0x000fe20000000000 */
[----:B------:R-:W4:Y:S01]  /*20560*/  SHFL.IDX PT, R9, R4, R7, 0x1c1f ;  /* 0x001c1f0704097589 */ /* 0x000f2200000e0000 */
[----:B------:R-:W-:Y:S02]  /*20570*/  SEL R3, R134, R3, P0 ;  /* 0x0000000386037207 */ /* 0x000fe40000000000 */
[----:B0-----:R-:W-:Y:S01]  /*20580*/  SEL R12, R33, R40, P0 ;  /* 0x00000028210c7207 */ /* 0x001fe20000000000 */
[----:B------:R-:W0:Y:S01]  /*20590*/  SHFL.IDX PT, R52, R52, R7, 0x1c1f ;  /* 0x001c1f0734347589 */ /* 0x000e2200000e0000 */
[----:B------:R-:W-:Y:S02]  /*205a0*/  SEL R14, R40, R33, P0 ;  /* 0x00000021280e7207 */ /* 0x000fe40000000000 */
[----:B-1----:R-:W-:Y:S01]  /*205b0*/  SEL R32, R34, R29, P0 ;  /* 0x0000001d22207207 */ /* 0x002fe20000000000 */
[----:B------:R0:W1:Y:S01]  /*205c0*/  SHFL.IDX PT, R86, R68, R7, 0x1c1f ;  /* 0x001c1f0744567589 */ /* 0x00006200000e0000 */
[----:B--2---:R-:W-:-:S02]  /*205d0*/  SEL R40, R35, R42, P0 ;  /* 0x0000002a23287207 */ /* 0x004fc40000000000 */
[----:B------:R-:W-:Y:S01]  /*205e0*/  SEL R34, R29, R34, P0 ;  /* 0x000000221d227207 */ /* 0x000fe20000000000 */
[----:B------:R2:W5:Y:S01]  /*205f0*/  SHFL.IDX PT, R88, R70, R7, 0x1c1f ;  /* 0x001c1f0746587589 */ /* 0x00056200000e0000 */
[----:B------:R-:W-:-:S03]  /*20600*/  SEL R42, R42, R35, P0 ;  /* 0x000000232a2a7207 */ /* 0x000fc60000000000 */
[----:B------:R-:W-:Y:S01]  /*20610*/  SHFL.IDX PT, R10, R21, R2, 0x1c1f ;  /* 0x001c1f02150a7589 */ /* 0x000fe200000e0000 */
[----:B---3--:R-:W-:Y:S02]  /*20620*/  SEL R36, R38, R31, P0 ;  /* 0x0000001f26247207 */ /* 0x008fe40000000000 */
[----:B------:R-:W-:Y:S01]  /*20630*/  SEL R38, R31, R38, P0 ;  /* 0x000000261f267207 */ /* 0x000fe20000000000 */
[----:B------:R-:W-:Y:S04]  /*20640*/  SHFL.IDX PT, R47, R47, R2, 0x1c1f ;  /* 0x001c1f022f2f7589 */ /* 0x000fe800000e0000 */
[----:B------:R-:W-:Y:S01]  /*20650*/  SHFL.IDX PT, R49, R49, R2, 0x1c1f ;  /* 0x001c1f0231317589 */ /* 0x000fe200000e0000 */
[----:B----4-:R-:W-:Y:S02]  /*20660*/  SEL R4, R6, R9, P0 ;  /* 0x0000000906047207 */ /* 0x010fe40000000000 */
[----:B------:R-:W-:Y:S01]  /*20670*/  SEL R6, R9, R6, P0 ;  /* 0x0000000609067207 */ /* 0x000fe20000000000 */
[----:B------:R-:W-:Y:S01]  /*20680*/  SHFL.IDX PT, R51, R51, R2, 0x1c1f ;  /* 0x001c1f0233337589 */ /* 0x000fe200000e0000 */
[----:B0-----:R-:W-:-:S02]  /*20690*/  SEL R68, R45, R52, P0 ;  /* 0x000000342d447207 */ /* 0x001fc40000000000 */
[----:B--2---:R-:W-:Y:S01]  /*206a0*/  SEL R70, R52, R45, P0 ;  /* 0x0000002d34467207 */ /* 0x004fe20000000000 */
[----:B------:R-:W-:Y:S01]  /*206b0*/  SHFL.IDX PT, R69, R69, R2, 0x1c1f ;  /* 0x001c1f0245457589 */ /* 0x000fe200000e0000 */
[----:B-1----:R-:W-:Y:S02]  /*206c0*/  SEL R29, R61, R86, P0 ;  /* 0x000000563d1d7207 */ /* 0x002fe40000000000 */
[----:B------:R-:W-:Y:S01]  /*206d0*/  SEL R31, R86, R61, P0 ;  /* 0x0000003d561f7207 */ /* 0x000fe20000000000 */
[----:B------:R-:W-:Y:S01]  /*206e0*/  SHFL.IDX PT, R71, R71, R2, 0x1c1f ;  /* 0x001c1f0247477589 */ /* 0x000fe200000e0000 */
[----:B-----5:R-:W-:Y:S02]  /*206f0*/  SEL R33, R63, R88, P0 ;  /* 0x000000583f217207 */ /* 0x020fe40000000000 */
[----:B------:R-:W-:Y:S01]  /*20700*/  SEL R35, R88, R63, P0 ;  /* 0x0000003f58237207 */ /* 0x000fe20000000000 */
[----:B------:R0:W1:Y:S04]  /*20710*/  SHFL.IDX PT, R27, R24, R7, 0x1c1f ;  /* 0x001c1f07181b7589 */ /* 0x00006800000e0000 */
[----:B------:R-:W2:Y:S04]  /*20720*/  SHFL.IDX PT, R54, R54, R7, 0x1c1f ;  /* 0x001c1f0736367589 */ /* 0x000ea800000e0000 */
[----:B------:R-:W-:Y:S01]  /*20730*/  SHFL.IDX PT, R58, R58, R7, 0x1c1f ;  /* 0x001c1f073a3a7589 */ /* 0x000fe200000e0000 */
[----:B0-----:R-:W-:-:S03]  /*20740*/  SEL R24, R26, R25, P0 ;  /* 0x000000191a187207 */ /* 0x001fc60000000000 */
[----:B------:R0:W3:Y:S01]  /*20750*/  SHFL.IDX PT, R20, R60, R7, 0x1c1f ;  /* 0x001c1f073c147589 */ /* 0x0000e200000e0000 */
[----:B------:R-:W-:-:S03]  /*20760*/  SEL R26, R25, R26, P0 ;  /* 0x0000001a191a7207 */ /* 0x000fc60000000000 */
[----:B------:R3:W-:Y:S04]  /*20770*/  SHFL.IDX PT, R94, R80, R7, 0x1c1f ;  /* 0x001c1f07505e7589 */ /* 0x0007e800000e0000 */
[----:B------:R4:W5:Y:S01]  /*20780*/  SHFL.IDX PT, R96, R82, R7, 0x1c1f ;  /* 0x001c1f0752607589 */ /* 0x00096200000e0000 */
[----:B0-----:R-:W-:-:S03]  /*20790*/  SEL R60, R37, R44, P0 ;  /* 0x0000002c253c7207 */ /* 0x001fc60000000000 */
[----:B------:R-:W-:Y:S01]  /*207a0*/  SHFL.IDX PT, R67, R67, R2, 0x1c1f ;  /* 0x001c1f0243437589 */ /* 0x000fe200000e0000 */
[----:B-1----:R-:W-:Y:S02]  /*207b0*/  SEL R28, R30, R27, P0 ;  /* 0x0000001b1e1c7207 */ /* 0x002fe40000000000 */
[----:B------:R-:W-:Y:S01]  /*207c0*/  SEL R30, R27, R30, P0 ;  /* 0x0000001e1b1e7207 */ /* 0x000fe20000000000 */
[----:B------:R-:W-:Y:S01]  /*207d0*/  SHFL.IDX PT, R77, R77, R2, 0x1c1f ;  /* 0x001c1f024d4d7589 */ /* 0x000fe200000e0000 */
[----:B--2---:R-:W-:Y:S02]  /*207e0*/  SEL R52, R47, R54, P0 ;  /* 0x000000362f347207 */ /* 0x004fe40000000000 */
[----:B------:R-:W-:Y:S01]  /*207f0*/  SEL R54, R54, R47, P0 ;  /* 0x0000002f36367207 */ /* 0x000fe20000000000 */
[----:B------:R-:W-:Y:S04]  /*20800*/  SHFL.IDX PT, R79, R79, R2, 0x1c1f ;  /* 0x001c1f024f4f7589 */ /* 0x000fe800000e0000 */
[----:B------:R-:W0:Y:S01]  /*20810*/  SHFL.IDX PT, R21, R8, R7, 0x1c1f ;  /* 0x001c1f0708157589 */ /* 0x000e2200000e0000 */
[----:B---3--:R-:W-:-:S02]  /*20820*/  SEL R80, R51, R20, P0 ;  /* 0x0000001433507207 */ /* 0x008fc40000000000 */
[----:B----4-:R-:W-:Y:S01]  /*20830*/  SEL R82, R20, R51, P0 ;  /* 0x0000003314527207 */ /* 0x010fe20000000000 */
[----:B------:R1:W-:Y:S04]  /*20840*/  SHFL.IDX PT, R72, R62, R7, 0x1c1f ;  /* 0x001c1f073e487589 */ /* 0x0003e800000e0000 */
[----:B------:R2:W3:Y:S01]  /*20850*/  SHFL.IDX PT, R74, R64, R7, 0x1c1f ;  /* 0x001c1f07404a7589 */ /* 0x0004e200000e0000 */
[----:B-----5:R-:W-:Y:S02]  /*20860*/  SEL R61, R71, R96, P0 ;  /* 0x00000060473d7207 */ /* 0x020fe40000000000 */
[----:B------:R-:W-:Y:S01]  /*20870*/  SEL R63, R96, R71, P0 ;  /* 0x00000047603f7207 */ /* 0x000fe20000000000 */
[----:B------:R4:W5:Y:S01]  /*20880*/  SHFL.IDX PT, R90, R76, R7, 0x1c1f ;  /* 0x001c1f074c5a7589 */ /* 0x00096200000e0000 */
[----:B-1----:R-:W-:-:S03]  /*20890*/  SEL R62, R44, R37, P0 ;  /* 0x000000252c3e7207 */ /* 0x002fc60000000000 */
[----:B------:R1:W5:Y:S01]  /*208a0*/  SHFL.IDX PT, R92, R78, R7, 0x1c1f ;  /* 0x001c1f074e5c7589 */ /* 0x00036200000e0000 */
[----:B------:R-:W-:Y:S02]  /*208b0*/  SEL R44, R39, R46, P0 ;  /* 0x0000002e272c7207 */ /* 0x000fe40000000000 */
[----:B--2---:R-:W-:Y:S01]  /*208c0*/  SEL R64, R41, R48, P0 ;  /* 0x0000003029407207 */ /* 0x004fe20000000000 */
[----:B------:R-:W2:Y:S01]  /*208d0*/  SHFL.IDX PT, R110, R110, R7, 0x1c1f ;  /* 0x001c1f076e6e7589 */ /* 0x000ea200000e0000 */
[----:B------:R-:W-:Y:S02]  /*208e0*/  SEL R46, R46, R39, P0 ;  /* 0x000000272e2e7207 */ /* 0x000fe40000000000 */
[----:B----4-:R-:W-:Y:S01]  /*208f0*/  SEL R76, R49, R58, P0 ;  /* 0x0000003a314c7207 */ /* 0x010fe20000000000 */
[----:B------:R-:W4:Y:S01]  /*20900*/  SHFL.IDX PT, R112, R112, R7, 0x1c1f ;  /* 0x001c1f0770707589 */ /* 0x000f2200000e0000 */
[----:B0-----:R-:W-:Y:S02]  /*20910*/  SEL R8, R10, R21, P0 ;  /* 0x000000150a087207 */ /* 0x001fe40000000000 */
[----:B-1----:R-:W-:Y:S01]  /*20920*/  SEL R78, R58, R49, P0 ;  /* 0x000000313a4e7207 */ /* 0x002fe20000000000 */
[----:B------:R-:W-:Y:S01]  /*20930*/  SHFL.IDX PT, R59, R59, R2, 0x1c1f ;  /* 0x001c1f023b3b7589 */ /* 0x000fe200000e0000 */
[----:B------:R-:W-:-:S03]  /*20940*/  SEL R10, R21, R10, P0 ;  /* 0x0000000a150a7207 */ /* 0x000fc60000000000 */
[----:B------:R-:W-:Y:S01]  /*20950*/  SHFL.IDX PT, R73, R73, R2, 0x1c1f ;  /* 0x001c1f0249497589 */ /* 0x000fe200000e0000 */
[----:B---3--:R-:W-:Y:S02]  /*20960*/  SEL R9, R55, R74, P0 ;  /* 0x0000004a37097207 */ /* 0x008fe40000000000 */
[----:B------:R-:W-:Y:S01]  /*20970*/  SEL R11, R74, R55, P0 ;  /* 0x000000374a0b7207 */ /* 0x000fe20000000000 */
[----:B------:R-:W-:Y:S01]  /*20980*/  SHFL.IDX PT, R75, R75, R2, 0x1c1f ;  /* 0x001c1f024b4b7589 */ /* 0x000fe200000e0000 */
[----:B-----5:R-:W-:Y:S02]  /*20990*/  SEL R37, R65, R90, P0 ;  /* 0x0000005a41257207 */ /* 0x020fe40000000000 */
[----:B------:R-:W-:Y:S01]  /*209a0*/  SEL R39, R90, R65, P0 ;  /* 0x000000415a277207 */ /* 0x000fe20000000000 */
[----:B------:R-:W-:Y:S01]  /*209b0*/  SHFL.IDX PT, R109, R109, R2, 0x1c1f ;  /* 0x001c1f026d6d7589 */ /* 0x000fe200000e0000 */
[----:B------:R-:W-:Y:S02]  /*209c0*/  SEL R13, R67, R92, P0 ;  /* 0x0000005c430d7207 */ /* 0x000fe40000000000 */
[----:B------:R-:W-:Y:S01]  /*209d0*/  SEL R15, R92, R67, P0 ;  /* 0x000000435c0f7207 */ /* 0x000fe20000000000 */
[----:B------:R-:W-:Y:S01]  /*209e0*/  SHFL.IDX PT, R111, R111, R2, 0x1c1f ;  /* 0x001c1f026f6f7589 */ /* 0x000fe200000e0000 */
[----:B--2---:R-:W-:-:S02]  /*209f0*/  SEL R49, R77, R110, P0 ;  /* 0x0000006e4d317207 */ /* 0x004fc40000000000 */
[----:B------:R-:W-:Y:S01]  /*20a00*/  SEL R51, R110, R77, P0 ;  /* 0x0000004d6e337207 */ /* 0x000fe20000000000 */
[----:B------:R0:W1:Y:S01]  /*20a10*/  SHFL.IDX PT, R84, R66, R7, 0x1c1f ;  /* 0x001c1f0742547589 */ /* 0x00006200000e0000 */
[----:B----4-:R-:W-:-:S03]  /*20a20*/  SEL R71, R112, R79, P0 ;  /* 0x0000004f70477207 */ /* 0x010fc60000000000 */
[----:B------:R-:W2:Y:S04]  /*20a30*/  SHFL.IDX PT, R98, R98, R7, 0x1c1f ;  /* 0x001c1f0762627589 */ /* 0x000ea800000e0000 */
[----:B------:R-:W3:Y:S01]  /*20a40*/  SHFL.IDX PT, R100, R100, R7, 0x1c1f ;  /* 0x001c1f0764647589 */ /* 0x000ee200000e0000 */
[----:B0-----:R-:W-:-:S03]  /*20a50*/  SEL R66, R48, R41, P0 ;  /* 0x0000002930427207 */ /* 0x001fc60000000000 */
[----:B------:R-:W0:Y:S01]  /*20a60*/  SHFL.IDX PT, R114, R114, R7, 0x1c1f ;  /* 0x001c1f0772727589 */ /* 0x000e2200000e0000 */
[----:B------:R-:W-:Y:S02]  /*20a70*/  SEL R48, R43, R50, P0 ;  /* 0x000000322b307207 */ /* 0x000fe40000000000 */
[----:B------:R-:W-:Y:S01]  /*20a80*/  SEL R50, R50, R43, P0 ;  /* 0x0000002b32327207 */ /* 0x000fe20000000000 */
[----:B------:R-:W4:Y:S01]  /*20a90*/  SHFL.IDX PT, R116, R116, R7, 0x1c1f ;  /* 0x001c1f0774747589 */ /* 0x000f2200000e0000 */
[----:B------:R-:W-:Y:S02]  /*20aa0*/  SEL R41, R69, R94, P0 ;  /* 0x0000005e45297207 */ /* 0x000fe40000000000 */
[----:B------:R-:W-:Y:S01]  /*20ab0*/  SEL R43, R94, R69, P0 ;  /* 0x000000455e2b7207 */ /* 0x000fe20000000000 */
[----:B------:R5:W4:Y:S01]  /*20ac0*/  SHFL.IDX PT, R0, R5, R2, 0x1c1f ;  /* 0x001c1f0205007589 */ /* 0x000b2200000e0000 */
[----:B------:R-:W-:-:S03]  /*20ad0*/  SEL R69, R79, R112, P0 ;  /* 0x000000704f457207 */ /* 0x000fc60000000000 */
[----:B------:R3:W4:Y:S01]  /*20ae0*/  SHFL.IDX PT, R3, R3, R7, 0x1c1f ;  /* 0x001c1f0703037589 */ /* 0x00072200000e0000 */
[----:B-1----:R-:W-:Y:S02]  /*20af0*/  SEL R25, R59, R84, P0 ;  /* 0x000000543b197207 */ /* 0x002fe40000000000 */
[----:B------:R-:W-:Y:S02]  /*20b00*/  SEL R27, R84, R59, P0 ;  /* 0x0000003b541b7207 */ /* 0x000fe40000000000 */
[----:B--2---:R-:W-:Y:S01]  /*20b10*/  SEL R45, R73, R98, P0 ;  /* 0x00000062492d7207 */ /* 0x004fe20000000000 */
[----:B-----5:R-:W-:Y:S01]  /*20b20*/  IMAD.MOV.U32 R2, RZ, RZ, RZ ;  /* 0x000000ffff027224 */ /* 0x020fe200078e00ff */
[----:B------:R-:W-:Y:S02]  /*20b30*/  SEL R5, R53, R72, P0 ;  /* 0x0000004835057207 */ /* 0x000fe40000000000 */
[----:B------:R-:W-:Y:S02]  /*20b40*/  SEL R47, R98, R73, P0 ;  /* 0x00000049622f7207 */ /* 0x000fe40000000000 */
[----:B---3--:R-:W-:-:S02]  /*20b50*/  SEL R7, R72, R53, P0 ;  /* 0x0000003548077207 */ /* 0x008fc40000000000 */
[----:B------:R-:W-:Y:S02]  /*20b60*/  SEL R65, R75, R100, P0 ;  /* 0x000000644b417207 */ /* 0x000fe40000000000 */
[----:B------:R-:W-:Y:S02]  /*20b70*/  SEL R67, R100, R75, P0 ;  /* 0x0000004b64437207 */ /* 0x000fe40000000000 */
[----:B0-----:R-:W-:Y:S02]  /*20b80*/  SEL R53, R109, R114, P0 ;  /* 0x000000726d357207 */ /* 0x001fe40000000000 */
[----:B------:R-:W-:Y:S02]  /*20b90*/  SEL R55, R114, R109, P0 ;  /* 0x0000006d72377207 */ /* 0x000fe40000000000 */
[----:B----4-:R-:W-:Y:S02]  /*20ba0*/  SEL R77, R111, R116, P0 ;  /* 0x000000746f4d7207 */ /* 0x010fe40000000000 */
[----:B------:R-:W-:-:S07]  /*20bb0*/  SEL R79, R116, R111, P0 ;  /* 0x0000006f744f7207 */ /* 0x000fce0000000000 */
.L_x_2702:
[----:B------:R-:W-:Y:S05]  /*20bc0*/  WARPSYNC.ALL ;  /* 0x0000000000007948 */ /* 0x000fea0003800000 */
[----:B------:R-:W-:Y:S06]  /*20bd0*/  BAR.SYNC.DEFER_BLOCKING 0x1, 0x100 ;  /* 0x0044000000007b1d */ /* 0x000fec0000010000 */
[----:B------:R-:W-:-:S02]  /*20be0*/  ULDC.64 UR4, c[0x0][0xbd8] ;  /* 0x0002f60000047ab9 */ /* 0x000fc40000000a00 */
[----:B------:R-:W-:Y:S01]  /*20bf0*/  ISETP.NE.U32.AND P1, PT, RZ, UR4, PT ;  /* 0x00000004ff007c0c */ /* 0x000fe2000bf25070 */
[----:B------:R-:W2:Y:S01]  /*20c00*/  LDL R84, [R1+0x40] ;  /* 0x0000400001547983 */ /* 0x000ea20000100800 */
[----:B------:R-:W-:Y:S02]  /*20c10*/  IADD3 R20, P2, R93, UR4, RZ ;  /* 0x000000045d147c10 */ /* 0x000fe4000ff5e0ff */
[----:B------:R-:W-:Y:S02]  /*20c20*/  ISETP.NE.AND.EX P1, PT, RZ, UR5, PT, P1 ;  /* 0x00000005ff007c0c */ /* 0x000fe4000bf25310 */
[----:B------:R-:W-:Y:S01]  /*20c30*/  IADD3.X R21, R106, UR5, RZ, P2, !PT ;  /* 0x000000056a157c10 */ /* 0x000fe200097fe4ff */
[----:B------:R-:W-:Y:S01]  /*20c40*/  ULDC.64 UR4, c[0x0][0xbe0] ;  /* 0x0002f80000047ab9 */ /* 0x000fe20000000a00 */
[----:B------:R-:W-:Y:S04]  /*20c50*/  STSM.16.M88.4 [R108], R4 ;  /* 0x000000046c007844 */ /* 0x000fe80000000200 */
[----:B------:R0:W-:Y:S04]  /*20c60*/  STSM.16.M88.4 [R81], R8 ;  /* 0x0000000851007844 */ /* 0x0001e80000000200 */
[----:B------:R1:W-:Y:S04]  /*20c70*/  STSM.16.M88.4 [R83], R24 ;  /* 0x0000001853007844 */ /* 0x0003e80000000200 */
[----:B------:R-:W-:Y:S04]  /*20c80*/  STSM.16.M88.4 [R95], R28 ;  /* 0x0000001c5f007844 */ /* 0x000fe80000000200 */
[----:B------:R-:W-:Y:S04]  /*20c90*/  STSM.16.M88.4 [R97], R32 ;  /* 0x0000002061007844 */ /* 0x000fe80000000200 */
[----:B------:R-:W-:Y:S01]  /*20ca0*/  STSM.16.M88.4 [R99], R36 ;  /* 0x0000002463007844 */ /* 0x000fe20000000200 */
[----:B0-----:R-:W-:-:S03]  /*20cb0*/  SEL R81, R0, R3, P0 ;  /* 0x0000000300517207 */ /* 0x001fc60000000000 */
[----:B------:R-:W-:Y:S01]  /*20cc0*/  STSM.16.M88.4 [R101], R12 ;  /* 0x0000000c65007844 */ /* 0x000fe20000000200 */
[----:B-1----:R-:W-:-:S03]  /*20cd0*/  SEL R83, R3, R0, P0 ;  /* 0x0000000003537207 */ /* 0x002fc60000000000 */
[----:B------:R-:W-:Y:S04]  /*20ce0*/  STSM.16.M88.4 [R102], R40 ;  /* 0x0000002866007844 */ /* 0x000fe80000000200 */
[----:B------:R-:W-:Y:S04]  /*20cf0*/  STSM.16.M88.4 [R103], R60 ;  /* 0x0000003c67007844 */ /* 0x000fe80000000200 */
[----:B------:R-:W-:Y:S04]  /*20d00*/  STSM.16.M88.4 [R104], R44 ;  /* 0x0000002c68007844 */ /* 0x000fe80000000200 */
[----:B------:R-:W-:Y:S04]  /*20d10*/  STSM.16.M88.4 [R105], R64 ;  /* 0x0000004069007844 */ /* 0x000fe80000000200 */
[----:B------:R-:W-:Y:S04]  /*20d20*/  STSM.16.M88.4 [R107], R48 ;  /* 0x000000306b007844 */ /* 0x000fe80000000200 */
[----:B------:R-:W-:Y:S04]  /*20d30*/  STSM.16.M88.4 [R85], R68 ;  /* 0x0000004455007844 */ /* 0x000fe80000000200 */
[----:B------:R-:W-:Y:S04]  /*20d40*/  STSM.16.M88.4 [R87], R52 ;  /* 0x0000003457007844 */ /* 0x000fe80000000200 */
[----:B------:R2:W-:Y:S01]  /*20d50*/  STSM.16.M88.4 [R89], R76 ;  /* 0x0000004c59007844 */ /* 0x0005e20000000200 */
[----:B------:R-:W-:-:S03]  /*20d60*/  ISETP.NE.U32.AND P0, PT, RZ, UR4, PT ;  /* 0x00000004ff007c0c */ /* 0x000fc6000bf05070 */
[----:B------:R0:W-:Y:S01]  /*20d70*/  STSM.16.M88.4 [R91], R80 ;  /* 0x000000505b007844 */ /* 0x0001e20000000200 */
[----:B------:R-:W-:Y:S01]  /*20d80*/  BAR.SYNC.DEFER_BLOCKING 0x1, 0x100 ;  /* 0x0044000000007b1d */ /* 0x000fe20000010000 */
[----:B------:R-:W-:-:S13]  /*20d90*/  ISETP.NE.AND.EX P0, PT, RZ, UR5, PT, P0 ;  /* 0x00000005ff007c0c */ /* 0x000fda000bf05300 */
[----:B------:R-:W-:Y:S01]  /*20da0*/  @P0 IADD3 R4, P2, R93, UR4, RZ ;  /* 0x000000045d040c10 */ /* 0x000fe2000ff5e0ff */
[----:B------:R-:W-:Y:S02]  /*20db0*/  ULDC UR4, c[0x0][0xa88] ;  /* 0x0002a20000047ab9 */ /* 0x000fe40000000800 */
[----:B------:R-:W-:Y:S02]  /*20dc0*/  MOV R0, UR4 ;  /* 0x0000000400007c02 */ /* 0x000fe40008000f00 */
[----:B------:R-:W-:Y:S01]  /*20dd0*/  @P0 IADD3.X R5, R106, UR5, RZ, P2, !PT ;  /* 0x000000056a050c10 */ /* 0x000fe200097fe4ff */
[----:B------:R-:W3:Y:S04]  /*20de0*/  @P1 LDG.E R2, desc[UR46][R20.64] ;  /* 0x0000002e14021981 */ /* 0x000ee8000c1e1900 */
[----:B------:R0:W5:Y:S01]  /*20df0*/  @P0 LDG.E R0, desc[UR46][R4.64] ;  /* 0x0000002e04000981 */ /* 0x000162000c1e1900 */
[----:B--2---:R-:W-:-:S02]  /*20e00*/  SHF.R.S32.HI R76, RZ, 0x1f, R84 ;  /* 0x0000001fff4c7819 */ /* 0x004fc40000011454 */
[----:B---3--:R-:W-:Y:S01]  /*20e10*/  SHF.R.S32.HI R77, RZ, 0x1f, R2 ;  /* 0x0000001fff4d7819 */ /* 0x008fe20000011402 */
[----:B0-----:R-:W-:Y:S06]  /*20e20*/  @P0 BRA `(.L_x_2387) ;  /* 0x0000000000100947 */ /* 0x001fec0003800000 */
[----:B------:R-:W-:Y:S05]  /*20e30*/  @!P1 BRA `(.L_x_2387) ;  /* 0x00000000000c9947 */ /* 0x000fea0003800000 */
[----:B------:R-:W2:Y:S04]  /*20e40*/  LDG.E R3, desc[UR46][R20.64] ;  /* 0x0000002e14037981 */ /* 0x000ea8000c1e1900 */
[----:B-----5:R-:W2:Y:S02]  /*20e50*/  LDG.E R0, desc[UR46][R20.64+0x4] ;  /* 0x0000042e14007981 */ /* 0x020ea4000c1e1900 */
[----:B--2---:R-:W-:-:S07]  /*20e60*/  IMAD.IADD R0, R0, 0x1, -R3 ;  /* 0x0000000100007824 */ /* 0x004fce00078e0a03 */
.L_x_2387:
[----:B------:R-:W2:Y:S01]  /*20e70*/  LDL R8, [R1+0x3c] ;  /* 0x00003c0001087983 */ /* 0x000ea20000100800 */
[----:B------:R-:W-:-:S03]  /*20e80*/  ULDC.64 UR4, c[0x0][0xb70] ;  /* 0x0002dc0000047ab9 */ /* 0x000fc60000000a00 */
[----:B------:R-:W2:Y:S01]  /*20e90*/  LDL.LU R80, [R1+0x48] ;  /* 0x0000480001507983 */ /* 0x000ea20000300800 */
[----:B------:R-:W-:Y:S01]  /*20ea0*/  IMAD.MOV.U32 R3, RZ, RZ, R77 ;  /* 0x000000ffff037224 */ /* 0x000fe200078e004d */
[----:B------:R-:W-:Y:S01]  /*20eb0*/  SEL R78, R146, RZ, !P1 ;  /* 0x000000ff924e7207 */ /* 0x000fe20004800000 */
[----:B------:R-:W-:Y:S01]  /*20ec0*/  IMAD R6, R76, UR4, RZ ;  /* 0x000000044c067c24 */ /* 0x000fe2000f8e02ff */
[----:B------:R-:W-:Y:S01]  /*20ed0*/  SEL R81, R143, RZ, !P1 ;  /* 0x000000ff8f517207 */ /* 0x000fe20004800000 */
[----:B------:R-:W-:Y:S02]  /*20ee0*/  VIADD R10, R147, 0xffffff80 ;  /* 0xffffff80930a7836 */ /* 0x000fe40000000000 */
[----:B------:R-:W-:Y:S02]  /*20ef0*/  IMAD R7, R22, 0x40, R19 ;  /* 0x0000004016077824 */ /* 0x000fe400078e0213 */
[----:B------:R-:W-:Y:S01]  /*20f00*/  IMAD.WIDE.U32 R4, R84, UR4, R2 ;  /* 0x0000000454047c25 */ /* 0x000fe2000f8e0002 */
[----:B------:R-:W-:-:S03]  /*20f10*/  SHF.R.S32.HI R9, RZ, 0x1f, R10 ;  /* 0x0000001fff097819 */ /* 0x000fc6000001140a */
[----:B------:R-:W-:Y:S01]  /*20f20*/  IMAD R3, R84, UR5, R6 ;  /* 0x0000000554037c24 */ /* 0x000fe2000f8e0206 */
[----:B------:R-:W-:Y:S01]  /*20f30*/  ULDC.64 UR4, c[0x0][0xb78] ;  /* 0x0002de0000047ab9 */ /* 0x000fe20000000a00 */
[----:B------:R-:W-:-:S04]  /*20f40*/  IMAD.WIDE R56, R7, 0x2, R56 ;  /* 0x0000000207387825 */ /* 0x000fc800078e0238 */
[----:B------:R-:W-:Y:S01]  /*20f50*/  IMAD.IADD R5, R5, 0x1, R3 ;  /* 0x0000000105057824 */ /* 0x000fe200078e0203 */
[----:B------:R-:W-:Y:S01]  /*20f60*/  IADD3 R13, P5, R56, 0x2000, RZ ;  /* 0x00002000380d7810 */ /* 0x000fe20007fbe0ff */
[----:B------:R-:W-:Y:S01]  /*20f70*/  IMAD R3, R78, UR4, RZ ;  /* 0x000000044e037c24 */ /* 0x000fe2000f8e02ff */
[C---:B------:R-:W-:Y:S01]  /*20f80*/  IADD3 R25, P4, R56.reuse, 0x3000, RZ ;  /* 0x0000300038197810 */ /* 0x040fe20007f9e0ff */
[----:B------:R-:W-:Y:S01]  /*20f90*/  IMAD.WIDE.U32 R4, R81, UR4, R4 ;  /* 0x0000000451047c25 */ /* 0x000fe2000f8e0004 */
[----:B------:R-:W-:Y:S02]  /*20fa0*/  IADD3 R29, P3, R56, 0x4000, RZ ;  /* 0x00004000381d7810 */ /* 0x000fe40007f7e0ff */
[----:B------:R-:W-:Y:S01]  /*20fb0*/  LOP3.LUT R12, R13, 0x380, RZ, 0xc0, !PT ;  /* 0x000003800d0c7812 */ /* 0x000fe200078ec0ff */
[----:B------:R-:W-:Y:S01]  /*20fc0*/  IMAD R6, R81, UR5, R3 ;  /* 0x0000000551067c24 */ /* 0x000fe2000f8e0203 */
[----:B------:R-:W-:Y:S01]  /*20fd0*/  ULDC.64 UR4, c[0x0][0xb40] ;  /* 0x0002d00000047ab9 */ /* 0x000fe20000000a00 */
[----:B------:R-:W-:-:S02]  /*20fe0*/  LOP3.LUT R24, R25, 0x380, RZ, 0xc0, !PT ;  /* 0x0000038019187812 */ /* 0x000fc400078ec0ff */
[----:B------:R-:W-:Y:S02]  /*20ff0*/  LOP3.LUT R28, R29, 0x380, RZ, 0xc0, !PT ;  /* 0x000003801d1c7812 */ /* 0x000fe400078ec0ff */
        /* <DEDUP_REMOVED lines=35> */
[----:B------:R-:W-:Y:S02]  /*21230*/  LOP3.LUT R68, R68, R69, RZ, 0x3c, !PT ;  /* 0x0000004544447212 */ /* 0x000fe400078e3cff */
[----:B------:R-:W-:Y:S01]  /*21240*/  LOP3.LUT R64, R64, R65, RZ, 0x3c, !PT ;  /* 0x0000004140407212 */ /* 0x000fe200078e3cff */
[----:B------:R-:W-:Y:S01]  /*21250*/  IMAD.X R65, RZ, RZ, R57, P3 ;  /* 0x000000ffff417224 */ /* 0x000fe200018e0639 */
[----:B------:R-:W-:Y:S01]  /*21260*/  IADD3.X R69, RZ, R57, RZ, P4, !PT ;  /* 0x00000039ff457210 */ /* 0x000fe200027fe4ff */
[----:B------:R-:W-:Y:S01]  /*21270*/  BSSY B1, `(.L_x_2388) ;  /* 0x0000077000017945 */ /* 0x000fe20003800000 */
[----:B--2---:R-:W-:Y:S01]  /*21280*/  IMAD R7, R80, 0x80, R8 ;  /* 0x0000008050077824 */ /* 0x004fe200078e0208 */
[----:B------:R-:W-:-:S02]  /*21290*/  LEA.HI R8, R9, R10, RZ, 0x7 ;  /* 0x0000000a09087211 */ /* 0x000fc400078f38ff */
[----:B------:R-:W-:Y:S02]  /*212a0*/  IADD3 R9, P2, R56, 0x1000, RZ ;  /* 0x0000100038097810 */ /* 0x000fe40007f5e0ff */
[----:B------:R-:W-:Y:S02]  /*212b0*/  LOP3.LUT R11, R8, 0xffffff80, RZ, 0xc0, !PT ;  /* 0xffffff80080b7812 */ /* 0x000fe400078ec0ff */
[----:B------:R-:W-:Y:S02]  /*212c0*/  LOP3.LUT R8, R9, 0x380, RZ, 0xc0, !PT ;  /* 0x0000038009087812 */ /* 0x000fe400078ec0ff */
[----:B------:R-:W-:Y:S02]  /*212d0*/  SHF.R.S32.HI R3, RZ, 0x1f, R7 ;  /* 0x0000001fff037819 */ /* 0x000fe40000011407 */
[----:B------:R-:W-:Y:S02]  /*212e0*/  IADD3 R4, P0, R7, R4, RZ ;  /* 0x0000000407047210 */ /* 0x000fe40007f1e0ff */
[----:B------:R-:W-:-:S02]  /*212f0*/  SHF.R.U64 R8, R8, 0x3, RZ ;  /* 0x0000000308087819 */ /* 0x000fc400000012ff */
[----:B------:R-:W-:Y:S02]  /*21300*/  IADD3.X R3, R3, R5, R6, P0, !PT ;  /* 0x0000000503037210 */ /* 0x000fe400007fe406 */
[----:B------:R-:W-:Y:S02]  /*21310*/  LEA R20, P1, R4, UR4, 0x2 ;  /* 0x0000000404147c11 */ /* 0x000fe4000f8210ff */
[----:B------:R-:W-:Y:S01]  /*21320*/  LOP3.LUT R8, R8, R9, RZ, 0x3c, !PT ;  /* 0x0000000908087212 */ /* 0x000fe200078e3cff */
[----:B------:R-:W-:Y:S01]  /*21330*/  IMAD.X R9, RZ, RZ, R57, P2 ;  /* 0x000000ffff097224 */ /* 0x000fe200010e0639 */
[----:B------:R-:W-:Y:S02]  /*21340*/  IADD3 R37, P2, R56, 0x6000, RZ ;  /* 0x0000600038257810 */ /* 0x000fe40007f5e0ff */
[----:B------:R-:W-:Y:S01]  /*21350*/  LEA.HI.X R21, R4, UR5, R3, 0x2, P1 ;  /* 0x0000000504157c11 */ /* 0x000fe200088f1403 */
[----:B------:R-:W-:Y:S01]  /*21360*/  VIADD R3, R7, 0x8 ;  /* 0x0000000807037836 */ /* 0x000fe20000000000 */
[----:B------:R-:W-:Y:S01]  /*21370*/  IADD3 R33, P1, R56, 0x5000, RZ ;  /* 0x0000500038217810 */ /* 0x000fe20007f3e0ff */
[----:B------:R-:W-:Y:S01]  /*21380*/  ULDC.64 UR4, c[0x0][0xaa0] ;  /* 0x0002a80000047ab9 */ /* 0x000fe20000000a00 */
[----:B------:R-:W-:-:S02]  /*21390*/  LOP3.LUT R36, R37, 0x380, RZ, 0xc0, !PT ;  /* 0x0000038025247812 */ /* 0x000fc400078ec0ff */
[----:B------:R-:W-:Y:S02]  /*213a0*/  LOP3.LUT R32, R33, 0x380, RZ, 0xc0, !PT ;  /* 0x0000038021207812 */ /* 0x000fe400078ec0ff */
[----:B------:R-:W-:Y:S02]  /*213b0*/  SHF.R.U64 R36, R36, 0x3, RZ ;  /* 0x0000000324247819 */ /* 0x000fe400000012ff */
[----:B------:R-:W-:Y:S02]  /*213c0*/  SHF.R.U64 R32, R32, 0x3, RZ ;  /* 0x0000000320207819 */ /* 0x000fe400000012ff */
[----:B------:R-:W-:Y:S01]  /*213d0*/  LOP3.LUT R36, R36, R37, RZ, 0x3c, !PT ;  /* 0x0000002524247212 */ /* 0x000fe200078e3cff */
[--C-:B------:R-:W-:Y:S01]  /*213e0*/  IMAD.X R37, RZ, RZ, R57.reuse, P2 ;  /* 0x000000ffff257224 */ /* 0x100fe200010e0639 */
[----:B------:R-:W-:Y:S01]  /*213f0*/  LOP3.LUT R32, R32, R33, RZ, 0x3c, !PT ;  /* 0x0000002120207212 */ /* 0x000fe200078e3cff */
[----:B------:R-:W-:Y:S01]  /*21400*/  IMAD.X R33, RZ, RZ, R57, P1 ;  /* 0x000000ffff217224 */ /* 0x000fe200008e0639 */
[----:B------:R-:W-:-:S02]  /*21410*/  IADD3 R59, P2, R56, 0xb000, RZ ;  /* 0x0000b000383b7810 */ /* 0x000fc40007f5e0ff */
[----:B------:R-:W-:Y:S02]  /*21420*/  IADD3 R53, P1, R56, 0xa000, RZ ;  /* 0x0000a00038357810 */ /* 0x000fe40007f3e0ff */
[----:B------:R-:W-:Y:S02]  /*21430*/  LOP3.LUT R58, R59, 0x380, RZ, 0xc0, !PT ;  /* 0x000003803b3a7812 */ /* 0x000fe400078ec0ff */
[----:B------:R-:W-:Y:S02]  /*21440*/  LOP3.LUT R52, R53, 0x380, RZ, 0xc0, !PT ;  /* 0x0000038035347812 */ /* 0x000fe400078ec0ff */
[----:B------:R-:W-:Y:S02]  /*21450*/  IADD3 R11, R10, -R11, RZ ;  /* 0x8000000b0a0b7210 */ /* 0x000fe40007ffe0ff */
[----:B------:R-:W-:Y:S02]  /*21460*/  SHF.R.U64 R58, R58, 0x3, RZ ;  /* 0x000000033a3a7819 */ /* 0x000fe400000012ff */
[----:B------:R-:W-:-:S02]  /*21470*/  SHF.R.U64 R52, R52, 0x3, RZ ;  /* 0x0000000334347819 */ /* 0x000fc400000012ff */
[----:B------:R-:W-:Y:S02]  /*21480*/  LOP3.LUT P0, RZ, R11, 0x3, RZ, 0xc0, !PT ;  /* 0x000000030bff7812 */ /* 0x000fe4000780c0ff */
[----:B------:R-:W-:Y:S01]  /*21490*/  LOP3.LUT R58, R58, R59, RZ, 0x3c, !PT ;  /* 0x0000003b3a3a7212 */ /* 0x000fe200078e3cff */
[--C-:B------:R-:W-:Y:S01]  /*214a0*/  IMAD.X R59, RZ, RZ, R57.reuse, P2 ;  /* 0x000000ffff3b7224 */ /* 0x100fe200010e0639 */
[----:B------:R-:W-:Y:S01]  /*214b0*/  LOP3.LUT R52, R52, R53, RZ, 0x3c, !PT ;  /* 0x0000003534347212 */ /* 0x000fe200078e3cff */
[--C-:B------:R-:W-:Y:S01]  /*214c0*/  IMAD.X R53, RZ, RZ, R57.reuse, P1 ;  /* 0x000000ffff357224 */ /* 0x100fe200008e0639 */
[C---:B------:R-:W-:Y:S02]  /*214d0*/  IADD3 R4, P2, R56.reuse, 0xf000, RZ ;  /* 0x0000f00038047810 */ /* 0x040fe40007f5e0ff */
[-C--:B-----5:R-:W-:Y:S02]  /*214e0*/  ISETP.GE.OR P1, PT, R7, R0.reuse, P0 ;  /* 0x000000000700720c */ /* 0x0a0fe40000726670 */
[----:B------:R-:W-:Y:S01]  /*214f0*/  ISETP.GE.OR P0, PT, R3, R0, P0 ;  /* 0x000000000300720c */ /* 0x000fe20000706670 */
[----:B------:R-:W-:Y:S01]  /*21500*/  IMAD.X R61, RZ, RZ, R57, P2 ;  /* 0x000000ffff3d7224 */ /* 0x000fe200010e0639 */
[----:B------:R-:W-:-:S02]  /*21510*/  LOP3.LUT R5, R56, 0x380, RZ, 0xc0, !PT ;  /* 0x0000038038057812 */ /* 0x000fc400078ec0ff */
[----:B------:R-:W-:Y:S02]  /*21520*/  LOP3.LUT R3, R4, 0x380, RZ, 0xc0, !PT ;  /* 0x0000038004037812 */ /* 0x000fe400078ec0ff */
[----:B------:R-:W-:Y:S02]  /*21530*/  SHF.R.U64 R5, R5, 0x3, RZ ;  /* 0x0000000305057819 */ /* 0x000fe400000012ff */
[----:B------:R-:W-:Y:S02]  /*21540*/  SHF.R.U64 R3, R3, 0x3, RZ ;  /* 0x0000000303037819 */ /* 0x000fe400000012ff */
[----:B------:R-:W-:Y:S01]  /*21550*/  LOP3.LUT R56, R5, R56, RZ, 0x3c, !PT ;  /* 0x0000003805387212 */ /* 0x000fe200078e3cff */
        /* <DEDUP_REMOVED lines=9> */
[----:B------:R-:W-:-:S03]  /*215f0*/  IMAD.MOV.U32 R20, RZ, RZ, R19 ;  /* 0x000000ffff147224 */ /* 0x000fc600078e0013 */
        /* <DEDUP_REMOVED lines=25> */
[----:B------:R-:W-:Y:S01]  /*21790*/  IMAD R77, R84, UR5, R2 ;  /* 0x00000005544d7c24 */ /* 0x000fe2000f8e0202 */
        /* <DEDUP_REMOVED lines=27> */
[----:B-1----:R-:W-:-:S03]  /*21950*/  VIADD R0, R19, 0x80 ;  /* 0x0000008013007836 */ /* 0x002fc60000000000 */
        /* <DEDUP_REMOVED lines=8> */
.L_x_2389:
[----:B------:R-:W-:Y:S05]  /*219e0*/  BSYNC B1 ;  /* 0x0000000000017941 */ /* 0x000fea0003800000 */
.L_x_2388:
[----:B------:R-:W-:Y:S04]  /*219f0*/  BSSY B1, `(.L_x_2390) ;  /* 0x0000019000017945 */ /* 0x000fe80003800000 */
[----:B------:R-:W-:Y:S05]  /*21a00*/  @P2 BRA `(.L_x_2391) ;  /* 0x00000000005c2947 */ /* 0x000fea0003800000 */
[----:B0----5:R-:W-:Y:S01]  /*21a10*/  IADD3 R5, P2, R20, 0x20, RZ ;  /* 0x0000002014057810 */ /* 0x021fe20007f5e0ff */
[----:B------:R-:W-:Y:S01]  /*21a20*/  ULDC.64 UR4, c[0x0][0xad8] ;  /* 0x0002b60000047ab9 */ /* 0x000fe20000000a00 */
[----:B------:R-:W-:Y:S01]  /*21a30*/  IMAD.MOV.U32 R2, RZ, RZ, R76 ;  /* 0x000000ffff027224 */ /* 0x000fe200078e004c */
[----:B------:R-:W-:Y:S01]  /*21a40*/  IADD3 R4, R19, 0x80, RZ ;  /* 0x0000008013047810 */ /* 0x000fe20007ffe0ff */
[----:B------:R-:W-:Y:S01]  /*21a50*/  IMAD.MOV.U32 R3, RZ, RZ, R81 ;  /* 0x000000ffff037224 */ /* 0x000fe200078e0051 */
[----:B------:R-:W-:Y:S01]  /*21a60*/  ULDC.64 UR6, c[0x0][0xa80] ;  /* 0x0002a00000067ab9 */ /* 0x000fe20000000a00 */
[----:B-1----:R-:W-:Y:S02]  /*21a70*/  IMAD.X R0, RZ, RZ, R21, P2 ;  /* 0x000000ffff007224 */ /* 0x002fe400010e0615 */
[----:B------:R-:W-:-:S04]  /*21a80*/  IMAD.WIDE.U32 R2, R5, UR4, R2 ;  /* 0x0000000405027c25 */ /* 0x000fc8000f8e0002 */
[----:B------:R-:W-:Y:S01]  /*21a90*/  IMAD R0, R0, UR4, RZ ;  /* 0x0000000400007c24 */ /* 0x000fe2000f8e02ff */
        /* <DEDUP_REMOVED lines=14> */
.L_x_2391:
[----:B------:R-:W-:Y:S05]  /*21b80*/  BSYNC B1 ;  /* 0x0000000000017941 */ /* 0x000fea0003800000 */
.L_x_2390:
        /* <DEDUP_REMOVED lines=25> */
.L_x_2393:
[----:B------:R-:W-:Y:S05]  /*21d20*/  BSYNC B1 ;  /* 0x0000000000017941 */ /* 0x000fea0003800000 */
.L_x_2392:
        /* <DEDUP_REMOVED lines=26> */
.L_x_2385:
[----:B------:R-:W2:Y:S01]  /*21ed0*/  LDL R11, [R1+0x24] ;  /* 0x00002400010b7983 */ /* 0x000ea20000100800 */
[----:B------:R-:W-:-:S03]  /*21ee0*/  ULDC.64 UR4, c[0x0][0xbd8] ;  /* 0x0002f60000047ab9 */ /* 0x000fc60000000a00 */
[----:B------:R-:W3:Y:S01]  /*21ef0*/  LDL R9, [R1+0x44] ;  /* 0x0000440001097983 */ /* 0x000ee20000100800 */
[----:B------:R-:W-:Y:S01]  /*21f00*/  ISETP.NE.U32.AND P0, PT, RZ, UR4, PT ;  /* 0x00000004ff007c0c */ /* 0x000fe2000bf05070 */
[----:B------:R-:W-:-:S03]  /*21f10*/  IMAD.MOV.U32 R7, RZ, RZ, RZ ;  /* 0x000000ffff077224 */ /* 0x000fc600078e00ff */
[----:B------:R-:W-:Y:S01]  /*21f20*/  ISETP.NE.AND.EX P0, PT, RZ, UR5, PT, P0 ;  /* 0x00000005ff007c0c */ /* 0x000fe2000bf05300 */
[C---:B--2---:R-:W-:Y:S01]  /*21f30*/  IMAD.SHL.U32 R4, R11.reuse, 0x4, RZ ;  /* 0x000000040b047824 */ /* 0x044fe200078e00ff */
[----:B---3--:R-:W-:-:S04]  /*21f40*/  SHF.L.U64.HI R0, R11, 0x2, R9 ;  /* 0x000000020b007819 */ /* 0x008fc80000010209 */
[----:B------:R-:W-:-:S04]  /*21f50*/  IADD3 R2, P1, R4, UR4, RZ ;  /* 0x0000000404027c10 */ /* 0x000fc8000ff3e0ff */
[----:B------:R-:W-:Y:S01]  /*21f60*/  IADD3.X R3, R0, UR5, RZ, P1, !PT ;  /* 0x0000000500037c10 */ /* 0x000fe20008ffe4ff */
[----:B------:R-:W-:Y:S02]  /*21f70*/  ULDC.64 UR4, c[0x0][0xbe0] ;  /* 0x0002f80000047ab9 */ /* 0x000fe40000000a00 */
[----:B------:R-:W-:Y:S02]  /*21f80*/  ISETP.NE.U32.AND P1, PT, RZ, UR4, PT ;  /* 0x00000004ff007c0c */ /* 0x000fe4000bf25070 */
[----:B------:R1:W5:Y:S02]  /*21f90*/  @P0 LDG.E R7, desc[UR46][R2.64] ;  /* 0x0000002e02070981 */ /* 0x000364000c1e1900 */
[----:B------:R-:W-:Y:S01]  /*21fa0*/  ISETP.NE.AND.EX P1, PT, RZ, UR5, PT, P1 ;  /* 0x00000005ff007c0c */ /* 0x000fe2000bf25310 */
[----:B------:R-:W2:-:S12]  /*21fb0*/  S2R R14, SR_TID.X ;  /* 0x00000000000e7919 */ /* 0x000e980000002100 */
[----:B------:R-:W-:Y:S01]  /*21fc0*/  @P1 IADD3 R4, P2, R4, UR4, RZ ;  /* 0x0000000404041c10 */ /* 0x000fe2000ff5e0ff */
[----:B------:R-:W-:-:S03]  /*21fd0*/  ULDC UR4, c[0x0][0xa88] ;  /* 0x0002a20000047ab9 */ /* 0x000fc60000000800 */
[----:B------:R-:W-:Y:S01]  /*21fe0*/  @P1 IADD3.X R5, R0, UR5, RZ, P2, !PT ;  /* 0x0000000500051c10 */ /* 0x000fe200097fe4ff */
[----:B------:R-:W-:-:S06]  /*21ff0*/  IMAD.U32 R0, RZ, RZ, UR4 ;  /* 0x00000004ff007e24 */ /* 0x000fcc000f8e00ff */
[----:B------:R1:W5:Y:S01]  /*22000*/  @P1 LDG.E R0, desc[UR46][R4.64] ;  /* 0x0000002e04001981 */ /* 0x000362000c1e1900 */
[----:B--2---:R-:W-:-:S05]  /*22010*/  VIADD R6, R14, 0xffffff80 ;  /* 0xffffff800e067836 */ /* 0x004fca0000000000 */
[----:B------:R-:W-:Y:S01]  /*22020*/  ISETP.GT.AND P2, PT, R6, 0x7f, PT ;  /* 0x0000007f0600780c */ /* 0x000fe20003f44270 */
[----:B-1----:R-:W-:-:S12]  /*22030*/  @P1 BRA `(.L_x_2395) ;  /* 0x0000000000101947 */ /* 0x002fd80003800000 */
[----:B------:R-:W-:Y:S05]  /*22040*/  @!P0 BRA `(.L_x_2395) ;  /* 0x00000000000c8947 */ /* 0x000fea0003800000 */
[----:B------:R-:W2:Y:S04]  /*22050*/  LDG.E R5, desc[UR46][R2.64] ;  /* 0x0000002e02057981 */ /* 0x000ea8000c1e1900 */
[----:B-----5:R-:W2:Y:S02]  /*22060*/  LDG.E R0, desc[UR46][R2.64+0x4] ;  /* 0x0000042e02007981 */ /* 0x020ea4000c1e1900 */
[----:B--2---:R-:W-:-:S07]  /*22070*/  IADD3 R0, -R5, R0, RZ ;  /* 0x0000000005007210 */ /* 0x004fce0007ffe1ff */
.L_x_2395:
[----:B------:R-:W2:Y:S04]  /*22080*/  LDL R13, [R1+0x40] ;  /* 0x00004000010d7983 */ /* 0x000ea80000100800 */
[----:B------:R1:W5:Y:S01]  /*22090*/  LDL R12, [R1+0x48] ;  /* 0x00004800010c7983 */ /* 0x0003620000100800 */
[----:B------:R-:W-:Y:S01]  /*220a0*/  BSSY B1, `(.L_x_2396) ;  /* 0x000001c000017945 */ /* 0x000fe20003800000 */
[----:B------:R-:W-:Y:S02]  /*220b0*/  SHF.R.S32.HI R10, RZ, 0x1f, R19 ;  /* 0x0000001fff0a7819 */ /* 0x000fe40000011413 */
[----:B------:R-:W-:Y:S02]  /*220c0*/  SEL R11, R11, RZ, !P0 ;  /* 0x000000ff0b0b7207 */ /* 0x000fe40004000000 */
[----:B------:R-:W-:-:S02]  /*220d0*/  SEL R9, R9, RZ, !P0 ;  /* 0x000000ff09097207 */ /* 0x000fc40004000000 */
[----:B-----5:R-:W-:Y:S02]  /*220e0*/  SHF.R.S32.HI R6, RZ, 0x1f, R7 ;  /* 0x0000001fff067819 */ /* 0x020fe40000011407 */
[----:B--2---:R-:W-:Y:S01]  /*220f0*/  SHF.R.S32.HI R8, RZ, 0x1f, R13 ;  /* 0x0000001fff087819 */ /* 0x004fe2000001140d */
[----:B-1----:R-:W-:Y:S06]  /*22100*/  @P2 BRA `(.L_x_2397) ;  /* 0x0000000000542947 */ /* 0x002fec0003800000 */
        /* <DEDUP_REMOVED lines=21> */
.L_x_2397:
[----:B------:R-:W-:Y:S05]  /*22260*/  BSYNC B1 ;  /* 0x0000000000017941 */ /* 0x000fea0003800000 */
.L_x_2396:
[----:B------:R-:W-:Y:S01]  /*22270*/  ULDC.64 UR4, c[0x0][0xaa0] ;  /* 0x0002a80000047ab9 */ /* 0x000fe20000000a00 */
[----:B-1----:R-:W-:Y:S01]  /*22280*/  MOV R3, R10 ;  /* 0x0000000a00037202 */ /* 0x002fe20000000f00 */
[----:B------:R-:W-:Y:S01]  /*22290*/  IMAD.MOV.U32 R2, RZ, RZ, R19 ;  /* 0x000000ffff027224 */ /* 0x000fe200078e0013 */
        /* <DEDUP_REMOVED lines=22> */
[C---:B------:R-:W-:Y:S01]  /*22400*/  IADD3 R2, R19.reuse, 0xc0, RZ ;  /* 0x000000c013027810 */ /* 0x040fe20007ffe0ff */
[----:B------:R-:W-:Y:S01]  /*22410*/  ULDC UR4, c[0x0][0xa8c] ;  /* 0x0002a30000047ab9 */ /* 0x000fe20000000800 */
        /* <DEDUP_REMOVED lines=19> */
.L_x_2399:
[----:B------:R-:W-:Y:S05]  /*22550*/  BSYNC B1 ;  /* 0x0000000000017941 */ /* 0x000fea0003800000 */
.L_x_2398:
        /* <DEDUP_REMOVED lines=19> */
[----:B-1----:R-:W-:Y:S01]  /*22690*/  LEA R12, P0, R2, UR6, 0x1 ;  /* 0x00000006020c7c11 */ /* 0x002fe2000f8008ff */
[----:B------:R-:W-:-:S05]  /*226a0*/  IMAD.IADD R3, R3, 0x1, R9 ;  /* 0x0000000103037824 */ /* 0x000fca00078e0209 */
[----:B------:R-:W-:-:S05]  /*226b0*/  LEA.HI.X R13, R2, UR7, R3, 0x1, P0 ;  /* 0x00000007020d7c11 */ /* 0x000fca00080f0c03 */
[----:B------:R2:W-:Y:S04]  /*226c0*/  @!P2 STG.E.128 desc[UR46][R12.64], RZ ;  /* 0x000000ff0c00a986 */ /* 0x0005e8000c101d2e */
[----:B------:R2:W-:Y:S04]  /*226d0*/  @!P3 STG.E.128 desc[UR46][R12.64+0x80], RZ ;  /* 0x000080ff0c00b986 */ /* 0x0005e8000c101d2e */
[----:B------:R2:W-:Y:S04]  /*226e0*/  @!P4 STG.E.128 desc[UR46][R12.64+0x100], RZ ;  /* 0x000100ff0c00c986 */ /* 0x0005e8000c101d2e */
[----:B------:R2:W-:Y:S02]  /*226f0*/  @!P5 STG.E.128 desc[UR46][R12.64+0x180], RZ ;  /* 0x000180ff0c00d986 */ /* 0x0005e4000c101d2e */
.L_x_2401:
[----:B------:R-:W-:Y:S05]  /*22700*/  BSYNC B1 ;  /* 0x0000000000017941 */ /* 0x000fea0003800000 */
.L_x_2400:
        /* <DEDUP_REMOVED lines=26> */
.L_x_2403:
[----:B------:R-:W-:Y:S05]  /*228b0*/  BSYNC B1 ;  /* 0x0000000000017941 */ /* 0x000fea0003800000 */
.L_x_2402:
        /* <DEDUP_REMOVED lines=17> */
[----:B------:R-:W-:Y:S02]  /*229d0*/  LEA R4, P0, R2, UR6, 0x1 ;  /* 0x0000000602047c11 */ /* 0x000fe4000f8008ff */
[----:B------:R-:W-:-:S04]  /*229e0*/  IADD3 R3, R3, R5, RZ ;  /* 0x0000000503037210 */ /* 0x000fc80007ffe0ff */
[----:B------:R-:W-:-:S05]  /*229f0*/  LEA.HI.X R5, R2, UR7, R3, 0x1, P0 ;  /* 0x0000000702057c11 */ /* 0x000fca00080f0c03 */
[----:B------:R4:W-:Y:S04]  /*22a00*/  @!P1 STG.E.128 desc[UR46][R4.64], RZ ;  /* 0x000000ff04009986 */ /* 0x0009e8000c101d2e */
[----:B------:R4:W-:Y:S04]  /*22a10*/  @!P2 STG.E.128 desc[UR46][R4.64+0x80], RZ ;  /* 0x000080ff0400a986 */ /* 0x0009e8000c101d2e */
[----:B------:R4:W-:Y:S04]  /*22a20*/  @!P3 STG.E.128 desc[UR46][R4.64+0x100], RZ ;  /* 0x000100ff0400b986 */ /* 0x0009e8000c101d2e */
[----:B------:R4:W-:Y:S02]  /*22a30*/  @!P4 STG.E.128 desc[UR46][R4.64+0x180], RZ ;  /* 0x000180ff0400c986 */ /* 0x0009e4000c101d2e */
.L_x_2394:
[----:B------:R-:W-:Y:S05]  /*22a40*/  BSYNC B0 ;  /* 0x0000000000007941 */ /* 0x000fea0003800000 */
.L_x_2384:
[----:B-1----:R-:W2:Y:S01]  /*22a50*/  LDL R0, [R1+0xc] ;  /* 0x00000c0001007983 */ /* 0x002ea20000100800 */
[----:B------:R-:W-:Y:S02]  /*22a60*/  ULDC UR4, c[0x0][0xc14] ;  /* 0x0003050000047ab9 */ /* 0x000fe40000000800 */
[----:B--2---:R-:W-:-:S13]  /*22a70*/  ISETP.GE.AND P0, PT, R0, UR4, PT ;  /* 0x0000000400007c0c */ /* 0x004fda000bf06270 */
[----:B------:R-:W-:Y:S05]  /*22a80*/  @!P0 BRA `(.L_x_2404) ;  /* 0xfffffde400e08947 */ /* 0x000fea000383ffff */
[----:B------:R-:W-:Y:S05]  /*22a90*/  BRA `(.L_x_2181) ;  /* 0x0000006c003c7947 */ /* 0x000fea0003800000 */
.L_x_2179:
        /* <DEDUP_REMOVED lines=20> */
.L_x_2405:
        /* <DEDUP_REMOVED lines=42> */
.L_x_2411:
        /* <DEDUP_REMOVED lines=13> */
.L_x_2410:
[----:B------:R-:W-:Y:S05]  /*22f50*/  BSYNC B0 ;  /* 0x0000000000007941 */ /* 0x000fea0003800000 */
.L_x_2409:
[----:B0----5:R-:W0:Y:S02]  /*22f60*/  SHFL.UP PT, R2, R5, 0x1, RZ ;  /* 0x0420000005027989 */ /* 0x021e2400000e00ff */
        /* <DEDUP_REMOVED lines=20> */
.L_x_2407:
[----:B------:R-:W-:-:S04]  /*230b0*/  IMAD.IADD R7, R7, 0x1, -R2 ;  /* 0x0000000107077824 */ /* 0x000fc800078e0a02 */
[----:B------:R-:W-:-:S05]  /*230c0*/  IMAD R2, R6, UR5, R7 ;  /* 0x0000000506027c24 */ /* 0x000fca000f8e0207 */
[----:B------:R-:W-:Y:S02]  /*230d0*/  ISETP.GT.AND P0, PT, R2, UR6, PT ;  /* 0x0000000602007c0c */ /* 0x000fe4000bf04270 */
[----:B------:R-:W0:Y:S11]  /*230e0*/  LDC.64 R2, c[0x0][0xc68] ;  /* 0x00031a00ff027b82 */ /* 0x000e360000000a00 */
[----:B------:R-:W-:-:S04]  /*230f0*/  VOTE.ANY R12, PT, !P0 ;  /* 0x00000000000c7806 */ /* 0x000fc800040e0100 */
[----:B------:R-:W1:Y:S02]  /*23100*/  POPC R8, R12 ;  /* 0x0000000c00087309 */ /* 0x000e640000000000 */
[----:B-1----:R-:W-:-:S05]  /*23110*/  IADD3 R9, R8, UR4, RZ ;  /* 0x0000000408097c10 */ /* 0x002fca000fffe0ff */
        /* <DEDUP_REMOVED lines=14> */
.L_x_2412:
[----:B-1----:R-:W-:Y:S01]  /*23200*/  IMAD.MOV R2, RZ, RZ, -R3 ;  /* 0x000000ffff027224 */ /* 0x002fe200078e0a03 */
[----:B--2---:R-:W-:Y:S01]  /*23210*/  IABS R6, R9 ;  /* 0x0000000900067213 */ /* 0x004fe20000000000 */
[----:B---3--:R-:W-:Y:S02]  /*23220*/  IMAD R4, R4, UR5, R7 ;  /* 0x0000000504047c24 */ /* 0x008fe4000f8e0207 */
[----:B------:R-:W-:Y:S02]  /*23230*/  IMAD R7, R2, R11, RZ ;  /* 0x0000000b02077224 */ /* 0x000fe400078e02ff */
[----:B------:R-:W-:Y:S01]  /*23240*/  IMAD.MOV.U32 R2, RZ, RZ, RZ ;  /* 0x000000ffff027224 */ /* 0x000fe200078e00ff */
[----:B------:R1:W-:Y:S01]  /*23250*/  STL [R1], R4 ;  /* 0x0000000401007387 */ /* 0x0003e20000100800 */
[----:B------:R-:W-:Y:S02]  /*23260*/  IMAD.MOV R6, RZ, RZ, -R6 ;  /* 0x000000ffff067224 */ /* 0x000fe400078e0a06 */
        /* <DEDUP_REMOVED lines=8> */
[----:B------:R-:W-:Y:S01]  /*232f0*/  @!P1 IMAD.IADD R4, R4, 0x1, -R11 ;  /* 0x0000000104049824 */ /* 0x000fe200078e0a0b */
[----:B------:R-:W-:Y:S02]  /*23300*/  @!P1 IADD3 R7, R7, 0x1, RZ ;  /* 0x0000000107079810 */ /* 0x000fe40007ffe0ff */
        /* <DEDUP_REMOVED lines=8> */
[----:B------:R-:W-:Y:S01]  /*23390*/  IMAD R9, R9, R7, R2 ;  /* 0x0000000709097224 */ /* 0x000fe200078e0202 */
[----:B------:R-:W-:Y:S02]  /*233a0*/  MOV R2, RZ ;  /* 0x000000ff00027202 */ /* 0x000fe40000000f00 */
        /* <DEDUP_REMOVED lines=32> */
.L_x_2408:
[----:B------:R-:W-:Y:S01]  /*235b0*/  IMAD.U32 R2, RZ, RZ, UR6 ;  /* 0x00000006ff027e24 */ /* 0x000fe2000f8e00ff */
[----:B------:R0:W-:Y:S04]  /*235c0*/  STL [R1+0x4], RZ ;  /* 0x000004ff01007387 */ /* 0x0001e80000100800 */
[----:B------:R0:W-:Y:S04]  /*235d0*/  STL [R1+0x8], RZ ;  /* 0x000008ff01007387 */ /* 0x0001e80000100800 */
[----:B------:R0:W-:Y:S02]  /*235e0*/  STL [R1], R2 ;  /* 0x0000000201007387 */ /* 0x0001e40000100800 */
.L_x_2413:
        /* <DEDUP_REMOVED lines=10> */
.L_x_2406:
        /* <DEDUP_REMOVED lines=8> */
[----:B--2---:R-:W0:Y:S01]  /*23710*/  S2R R7, SR_TID.X ;  /* 0x0000000000077919 */ /* 0x004e220000002100 */
[----:B------:R-:W-:Y:S01]  /*23720*/  BSSY B7, `(.L_x_2414) ;  /* 0x00005c5000077945 */ /* 0x000fe20003800000 */
[----:B------:R-:W-:Y:S01]  /*23730*/  ULDC UR37, c[0x0][0xc] ;  /* 0x0000030000257ab9 */ /* 0x000fe20000000800 */
[----:B------:R-:W-:Y:S01]  /*23740*/  ULOP3.LUT UR36, UR40, 0x1, URZ, 0xfc, !UPT ;  /* 0x0000000128247892 */ /* 0x000fe2000f8efc3f */
[----:B------:R-:W2:Y:S01]  /*23750*/  S2R R3, SR_TID.X ;  /* 0x0000000000037919 */ /* 0x000ea20000002100 */
[----:B------:R-:W-:Y:S01]  /*23760*/  ULOP3.LUT UR38, UR40, 0x2, URZ, 0xfc, !UPT ;  /* 0x0000000228267892 */ /* 0x000fe2000f8efc3f */
[----:B------:R-:W-:Y:S01]  /*23770*/  ULDC.64 UR42, c[0x0][0x198] ;  /* 0x00006600002a7ab9 */ /* 0x000fe20000000a00 */
[C---:B0-----:R-:W-:Y:S01]  /*23780*/  IMAD.SHL.U32 R2, R7.reuse, 0x10, RZ ;  /* 0x0000001007027824 */ /* 0x041fe200078e00ff */
[C---:B------:R-:W-:Y:S01]  /*23790*/  R2P PR, R7.reuse, 0x6 ;  /* 0x0000000607007804 */ /* 0x040fe20000000000 */
[----:B-1----:R-:W-:Y:S01]  /*237a0*/  IMAD.SHL.U32 R0, R7, 0x80, RZ ;  /* 0x0000008007007824 */ /* 0x002fe200078e00ff */
[----:B--2---:R-:W-:-:S02]  /*237b0*/  LOP3.LUT R5, R3, 0x7f, RZ, 0xc0, !PT ;  /* 0x0000007f03057812 */ /* 0x004fc400078ec0ff */
[----:B------:R-:W-:Y:S02]  /*237c0*/  LOP3.LUT R4, R2, 0x70, RZ, 0xc0, !PT ;  /* 0x0000007002047812 */ /* 0x000fe400078ec0ff */
[----:B------:R-:W-:Y:S01]  /*237d0*/  SHF.R.U32.HI R3, RZ, 0x1, R7 ;  /* 0x00000001ff037819 */ /* 0x000fe20000011607 */
[----:B------:R-:W-:Y:S01]  /*237e0*/  IMAD.SHL.U32 R6, R5, 0x40, RZ ;  /* 0x0000004005067824 */ /* 0x000fe200078e00ff */
[C---:B------:R-:W-:Y:S02]  /*237f0*/  LOP3.LUT R2, R0.reuse, 0x380, RZ, 0xc0, !PT ;  /* 0x0000038000027812 */ /* 0x040fe400078ec0ff */
[----:B------:R-:W-:Y:S02]  /*23800*/  LOP3.LUT R5, R0, 0x400, RZ, 0xc0, !PT ;  /* 0x0000040000057812 */ /* 0x000fe400078ec0ff */
[----:B------:R-:W-:Y:S02]  /*23810*/  LOP3.LUT R3, R2, 0x30, R3, 0xf8, !PT ;  /* 0x0000003002037812 */ /* 0x000fe400078ef803 */
[----:B------:R-:W-:-:S02]  /*23820*/  LOP3.LUT R6, R5, 0x1800, R6, 0xf8, !PT ;  /* 0x0000180005067812 */ /* 0x000fc400078ef806 */
[----:B------:R-:W-:Y:S02]  /*23830*/  LOP3.LUT R5, R2, 0x10, R7, 0xf8, !PT ;  /* 0x0000001002057812 */ /* 0x000fe400078ef807 */
[----:B------:R-:W-:Y:S02]  /*23840*/  LOP3.LUT R3, R3, R4, RZ, 0x3c, !PT ;  /* 0x0000000403037212 */ /* 0x000fe400078e3cff */
[----:B------:R-:W-:Y:S02]  /*23850*/  LOP3.LUT R2, R6, R5, R4, 0xf6, !PT ;  /* 0x0000000506027212 */ /* 0x000fe400078ef604 */
[----:B------:R-:W-:-:S03]  /*23860*/  LOP3.LUT R0, R3, 0xc00, R0, 0xf8, !PT ;  /* 0x00000c0003007812 */ /* 0x000fc600078ef800 */
[----:B------:R0:W-:Y:S04]  /*23870*/  STL [R1+0x38], R2 ;  /* 0x0000380201007387 */ /* 0x0001e80000100800 */
[----:B------:R1:W-:Y:S01]  /*23880*/  STL [R1+0x3c], R0 ;  /* 0x00003c0001007387 */ /* 0x0003e20000100800 */
[----:B0-----:R-:W-:Y:S01]  /*23890*/  IMAD.MOV.U32 R2, RZ, RZ, 0x20 ;  /* 0x00000020ff027424 */ /* 0x001fe200078e00ff */
[----:B-1----:R-:W-:-:S04]  /*238a0*/  MOV R0, 0x40 ;  /* 0x0000004000007802 */ /* 0x002fc80000000f00 */
        /* <DEDUP_REMOVED lines=10> */
.L_x_2518:
[----:B0-----:R-:W2:Y:S01]  /*23950*/  LDL R0, [R1+0xc] ;  /* 0x00000c0001007983 */ /* 0x001ea20000100800 */
[----:B------:R-:W2:Y:S01]  /*23960*/  LDC.64 R16, c[0x0][0xc60] ;  /* 0x00031800ff107b82 */ /* 0x000ea20000000a00 */
[----:B------:R-:W-:Y:S05]  /*23970*/  YIELD ;  /* 0x0000000000007946 */ /* 0x000fea0003800000 */
[----:B------:R-:W-:Y:S01]  /*23980*/  ULDC.64 UR4, c[0x0][0xa28] ;  /* 0x00028a0000047ab9 */ /* 0x000fe20000000a00 */
[----:B------:R-:W-:Y:S01]  /*23990*/  ULDC.64 UR10, c[0x0][0xa18] ;  /* 0x00028600000a7ab9 */ /* 0x000fe20000000a00 */
[----:B------:R-:W-:Y:S01]  /*239a0*/  ISETP.NE.U32.AND P0, PT, RZ, UR4, PT ;  /* 0x00000004ff007c0c */ /* 0x000fe2000bf05070 */
[----:B------:R-:W-:Y:S01]  /*239b0*/  IMAD.MOV.U32 R8, RZ, RZ, RZ ;  /* 0x000000ffff087224 */ /* 0x000fe200078e00ff */
[----:B------:R-:W-:Y:S01]  /*239c0*/  ULDC.64 UR6, c[0x0][0xa08] ;  /* 0x0002820000067ab9 */ /* 0x000fe20000000a00 */
[----:B------:R-:W-:Y:S01]  /*239d0*/  ULDC.64 UR8, c[0x0][0xa10] ;  /* 0x0002840000087ab9 */ /* 0x000fe20000000a00 */
[----:B--2---:R-:W-:-:S06]  /*239e0*/  IMAD.WIDE R16, R0, 0x4, R16 ;  /* 0x0000000400107825 */ /* 0x004fcc00078e0210 */
[----:B------:R-:W2:Y:S01]  /*239f0*/  LDG.E R16, desc[UR46][R16.64] ;  /* 0x0000002e10107981 */ /* 0x000ea2000c1e1900 */
[----:B------:R-:W-:Y:S02]  /*23a00*/  ISETP.NE.AND.EX P0, PT, RZ, UR5, PT, P0 ;  /* 0x00000005ff007c0c */ /* 0x000fe4000bf05300 */
[----:B------:R-:W-:-:S04]  /*23a10*/  ISETP.NE.U32.AND P3, PT, RZ, UR10, PT ;  /* 0x0000000aff007c0c */ /* 0x000fc8000bf65070 */
[----:B------:R-:W-:Y:S01]  /*23a20*/  ISETP.NE.AND.EX P3, PT, RZ, UR11, PT, P3 ;  /* 0x0000000bff007c0c */ /* 0x000fe2000bf65330 */
[----:B------:R-:W-:Y:S01]  /*23a30*/  IMAD.MOV.U32 R0, RZ, RZ, RZ ;  /* 0x000000ffff007224 */ /* 0x000fe200078e00ff */
[----:B------:R-:W-:Y:S01]  /*23a40*/  MOV R20, RZ ;  /* 0x000000ff00147202 */ /* 0x000fe20000000f00 */
[----:B------:R-:W-:Y:S01]  /*23a50*/  IMAD.MOV.U32 R11, RZ, RZ, RZ ;  /* 0x000000ffff0b7224 */ /* 0x000fe200078e00ff */
[----:B--2---:R-:W-:-:S03]  /*23a60*/  SHF.R.S32.HI R18, RZ, 0x1f, R16 ;  /* 0x0000001fff127819 */ /* 0x004fc60000011410 */
[----:B------:R-:W-:-:S04]  /*23a70*/  @P0 LEA R2, P1, R16, UR4, 0x2 ;  /* 0x0000000410020c11 */ /* 0x000fc8000f8210ff */
[C-C-:B------:R-:W-:Y:S01]  /*23a80*/  @P0 LEA.HI.X R3, R16.reuse, UR5, R18.reuse, 0x2, P1 ;  /* 0x0000000510030c11 */ /* 0x140fe200088f1412 */
[----:B------:R-:W-:Y:S01]  /*23a90*/  ULDC.64 UR4, c[0x0][0xa00] ;  /* 0x0002800000047ab9 */ /* 0x000fe20000000a00 */
[C---:B------:R-:W-:Y:S01]  /*23aa0*/  IMAD.SHL.U32 R17, R16.reuse, 0x4, RZ ;  /* 0x0000000410117824 */ /* 0x040fe200078e00ff */
[----:B------:R-:W-:Y:S02]  /*23ab0*/  ISETP.NE.U32.AND P2, PT, RZ, UR4, PT ;  /* 0x00000004ff007c0c */ /* 0x000fe4000bf45070 */
[----:B------:R0:W5:Y:S01]  /*23ac0*/  @P0 LDG.E R8, desc[UR46][R2.64] ;  /* 0x0000002e02080981 */ /* 0x000162000c1e1900 */
[----:B------:R-:W-:Y:S02]  /*23ad0*/  SHF.L.U64.HI R18, R16, 0x2, R18 ;  /* 0x0000000210127819 */ /* 0x000fe40000010212 */
[----:B------:R-:W-:Y:S02]  /*23ae0*/  ISETP.NE.AND.EX P2, PT, RZ, UR5, PT, P2 ;  /* 0x00000005ff007c0c */ /* 0x000fe4000bf45320 */
[----:B------:R-:W-:-:S02]  /*23af0*/  ISETP.NE.U32.AND P0, PT, RZ, UR6, PT ;  /* 0x00000006ff007c0c */ /* 0x000fc4000bf05070 */
[----:B------:R-:W-:Y:S02]  /*23b00*/  ISETP.NE.U32.AND P1, PT, RZ, UR8, PT ;  /* 0x00000008ff007c0c */ /* 0x000fe4000bf25070 */
[----:B------:R-:W-:Y:S02]  /*23b10*/  ISETP.NE.AND.EX P0, PT, RZ, UR7, PT, P0 ;  /* 0x00000007ff007c0c */ /* 0x000fe4000bf05300 */
[C---:B0-----:R-:W-:Y:S02]  /*23b20*/  IADD3 R2, P4, R17.reuse, UR4, RZ ;  /* 0x0000000411027c10 */ /* 0x041fe4000ff9e0ff */
[----:B------:R-:W-:Y:S02]  /*23b30*/  ISETP.NE.AND.EX P1, PT, RZ, UR9, PT, P1 ;  /* 0x00000009ff007c0c */ /* 0x000fe4000bf25310 */
[C---:B------:R-:W-:Y:S02]  /*23b40*/  IADD3.X R3, R18.reuse, UR5, RZ, P4, !PT ;  /* 0x0000000512037c10 */ /* 0x040fe4000a7fe4ff */
[C---:B-1----:R-:W-:Y:S01]  /*23b50*/  IADD3 R4, P4, R17.reuse, UR8, RZ ;  /* 0x0000000811047c10 */ /* 0x042fe2000ff9e0ff */
[----:B------:R-:W-:Y:S01]  /*23b60*/  ULDC UR4, c[0x0][0x288] ;  /* 0x0000a20000047ab9 */ /* 0x000fe20000000800 */
[----:B------:R-:W-:Y:S01]  /*23b70*/  IADD3 R6, P5, R17, UR6, RZ ;  /* 0x0000000611067c10 */ /* 0x000fe2000ffbe0ff */
[----:B------:R-:W2:Y:S01]  /*23b80*/  @P2 LDG.E R0, desc[UR46][R2.64] ;  /* 0x0000002e02002981 */ /* 0x000ea2000c1e1900 */
[----:B------:R-:W-:-:S02]  /*23b90*/  IADD3.X R5, R18, UR9, RZ, P4, !PT ;  /* 0x0000000912057c10 */ /* 0x000fc4000a7fe4ff */
[----:B------:R-:W-:Y:S01]  /*23ba0*/  @P3 IADD3 R12, P4, R17, UR10, RZ ;  /* 0x0000000a110c3c10 */ /* 0x000fe2000ff9e0ff */
[----:B------:R-:W-:Y:S01]  /*23bb0*/  IMAD.U32 R10, RZ, RZ, UR4 ;  /* 0x00000004ff0a7e24 */ /* 0x000fe2000f8e00ff */
[C---:B------:R-:W-:Y:S01]  /*23bc0*/  IADD3.X R7, R18.reuse, UR7, RZ, P5, !PT ;  /* 0x0000000712077c10 */ /* 0x040fe2000affe4ff */
[----:B------:R0:W5:Y:S01]  /*23bd0*/  @P1 LDG.E R20, desc[UR46][R4.64] ;  /* 0x0000002e04141981 */ /* 0x000162000c1e1900 */
[----:B------:R-:W-:Y:S01]  /*23be0*/  @P3 IADD3.X R13, R18, UR11, RZ, P4, !PT ;  /* 0x0000000b120d3c10 */ /* 0x000fe2000a7fe4ff */
[----:B------:R-:W-:Y:S02]  /*23bf0*/  ULDC.64 UR4, c[0x0][0x3f8] ;  /* 0x0000fe0000047ab9 */ /* 0x000fe40000000a00 */
[----:B------:R0:W5:Y:S04]  /*23c00*/  @P0 LDG.E R11, desc[UR46][R6.64] ;  /* 0x0000002e060b0981 */ /* 0x000168000c1e1900 */
[----:B------:R0:W5:Y:S01]  /*23c10*/  @P3 LDG.E R10, desc[UR46][R12.64] ;  /* 0x0000002e0c0a3981 */ /* 0x000162000c1e1900 */
[----:B------:R-:W-:-:S03]  /*23c20*/  UISETP.NE.U32.AND UP0, UPT, UR4, URZ, UPT ;  /* 0x0000003f0400728c */ /* 0x000fc6000bf05070 */
[----:B------:R-:W-:Y:S01]  /*23c30*/  ULDC UR4, c[0x0][0x404] ;  /* 0x0001010000047ab9 */ /* 0x000fe20000000800 */
[----:B------:R-:W-:-:S03]  /*23c40*/  UISETP.NE.AND.EX UP0, UPT, UR5, URZ, UPT, UP0 ;  /* 0x0000003f0500728c */ /* 0x000fc6000bf05300 */
[----:B------:R-:W-:Y:S01]  /*23c50*/  ULDC UR5, c[0x0][0x2e0] ;  /* 0x0000b80000057ab9 */ /* 0x000fe20000000800 */
[----:B------:R-:W-:-:S04]  /*23c60*/  USEL UR4, UR4, 0x1, UP0 ;  /* 0x0000000104047887 */ /* 0x000fc80008000000 */
[----:B------:R-:W-:-:S03]  /*23c70*/  UIMAD UR4, UR4, UR5, URZ ;  /* 0x00000005040472a4 */ /* 0x000fc6000f8e023f */
[----:B------:R-:W-:-:S03]  /*23c80*/  ULDC UR5, c[0x0][0x338] ;  /* 0x0000ce0000057ab9 */ /* 0x000fc60000000800 */
[----:B------:R-:W-:Y:S01]  /*23c90*/  IMAD.U32 R9, RZ, RZ, UR4 ;  /* 0x00000004ff097e24 */ /* 0x000fe2000f8e00ff */
[----:B--2---:R1:W-:Y:S02]  /*23ca0*/  STL [R1+0x18], R0 ;  /* 0x0000180001007387 */ /* 0x0043e40000100800 */
[----:B-1----:R-:W-:Y:S01]  /*23cb0*/  IMAD.U32 R0, RZ, RZ, UR5 ;  /* 0x00000005ff007e24 */ /* 0x002fe2000f8e00ff */
[----:B0-----:R-:W-:Y:S06]  /*23cc0*/  @P3 BRA `(.L_x_2415) ;  /* 0x0000000000103947 */ /* 0x001fec0003800000 */
[----:B------:R-:W-:Y:S05]  /*23cd0*/  @!P2 BRA `(.L_x_2415) ;  /* 0x00000000000ca947 */ /* 0x000fea0003800000 */
[----:B-----5:R-:W2:Y:S04]  /*23ce0*/  LDG.E R10, desc[UR46][R2.64] ;  /* 0x0000002e020a7981 */ /* 0x020ea8000c1e1900 */
[----:B------:R-:W2:Y:S02]  /*23cf0*/  LDG.E R2, desc[UR46][R2.64+0x4] ;  /* 0x0000042e02027981 */ /* 0x000ea4000c1e1900 */
[----:B--2---:R-:W-:-:S07]  /*23d00*/  IMAD.IADD R10, R2, 0x1, -R10 ;  /* 0x00000001020a7824 */ /* 0x004fce00078e0a0a */
.L_x_2415:
[----:B-----5:R-:W-:Y:S01]  /*23d10*/  IMAD.IADD R2, R11, 0x1, R8 ;  /* 0x000000010b027824 */ /* 0x020fe200078e0208 */
[----:B------:R-:W-:Y:S02]  /*23d20*/  ULDC.64 UR4, c[0x0][0xa20] ;  /* 0x0002880000047ab9 */ /* 0x000fe40000000a00 */
[----:B------:R-:W-:Y:S02]  /*23d30*/  ISETP.NE.U32.AND P2, PT, RZ, UR4, PT ;  /* 0x00000004ff007c0c */ /* 0x000fe4000bf45070 */
[----:B------:R0:W-:Y:S02]  /*23d40*/  STL [R1+0x34], R2 ;  /* 0x0000340201007387 */ /* 0x0001e40000100800 */
[----:B------:R-:W-:-:S13]  /*23d50*/  ISETP.NE.AND.EX P2, PT, RZ, UR5, PT, P2 ;  /* 0x00000005ff007c0c */ /* 0x000fda000bf45320 */
[----:B0-----:R-:W-:Y:S05]  /*23d60*/  @!P2 BRA `(.L_x_2416) ;  /* 0x000000000010a947 */ /* 0x001fea0003800000 */
[----:B------:R-:W-:-:S04]  /*23d70*/  IADD3 R2, P0, R17, UR4, RZ ;  /* 0x0000000411027c10 */ /* 0x000fc8000ff1e0ff */
[----:B------:R-:W-:-:S05]  /*23d80*/  IADD3.X R3, R18, UR5, RZ, P0, !PT ;  /* 0x0000000512037c10 */ /* 0x000fca00087fe4ff */
[----:B------:R0:W5:Y:S01]  /*23d90*/  LDG.E R9, desc[UR46][R2.64] ;  /* 0x0000002e02097981 */ /* 0x000162000c1e1900 */
[----:B------:R-:W-:Y:S05]  /*23da0*/  BRA `(.L_x_2417) ;  /* 0x0000000000107947 */ /* 0x000fea0003800000 */
.L_x_2416:
[----:B------:R-:W-:Y:S05]  /*23db0*/  @!P0 BRA `(.L_x_2417) ;  /* 0x00000000000c8947 */ /* 0x000fea0003800000 */
[----:B------:R-:W2:Y:S04]  /*23dc0*/  LDG.E R9, desc[UR46][R6.64] ;  /* 0x0000002e06097981 */ /* 0x000ea8000c1e1900 */
[----:B------:R-:W2:Y:S02]  /*23dd0*/  LDG.E R6, desc[UR46][R6.64+0x4] ;  /* 0x0000042e06067981 */ /* 0x000ea4000c1e1900 */
[----:B--2---:R-:W-:-:S07]  /*23de0*/  IMAD.IADD R9, R6, 0x1, -R9 ;  /* 0x0000000106097824 */ /* 0x004fce00078e0a09 */
.L_x_2417:
[----:B0-----:R-:W2:Y:S04]  /*23df0*/  @P1 LDG.E R2, desc[UR46][R4.64] ;  /* 0x0000002e04021981 */ /* 0x001ea8000c1e1900 */
[----:B------:R-:W3:Y:S01]  /*23e00*/  LDL R3, [R1+0x4] ;  /* 0x0000040001037983 */ /* 0x000ee20000100800 */
[----:B-----5:R-:W-:-:S03]  /*23e10*/  IADD3 R9, -R8, R9, RZ ;  /* 0x0000000908097210 */ /* 0x020fc60007ffe1ff */
[----:B------:R-:W2:Y:S01]  /*23e20*/  @P1 LDG.E R4, desc[UR46][R4.64+0x4] ;  /* 0x0000042e04041981 */ /* 0x000ea2000c1e1900 */
[----:B------:R-:W-:Y:S01]  /*23e30*/  BSSY B0, `(.L_x_2418) ;  /* 0x0000139000007945 */ /* 0x000fe20003800000 */
[----:B---3--:R-:W-:Y:S01]  /*23e40*/  LEA R3, R3, 0xff, 0x7 ;  /* 0x000000ff03037811 */ /* 0x008fe200078e38ff */
[----:B--2---:R-:W-:-:S04]  /*23e50*/  @P1 IMAD.IADD R0, R4, 0x1, -R2 ;  /* 0x0000000104001824 */ /* 0x004fc800078e0a02 */
[----:B------:R-:W-:-:S05]  /*23e60*/  IMAD.IADD R2, R9, 0x1, R0 ;  /* 0x0000000109027824 */ /* 0x000fca00078e0200 */
[C---:B------:R-:W-:Y:S01]  /*23e70*/  IADD3 R10, R2.reuse, R3, -R10 ;  /* 0x00000003020a7210 */ /* 0x040fe20007ffe80a */
[----:B------:R-:W-:-:S03]  /*23e80*/  VIADD R2, R2, 0x7f ;  /* 0x0000007f02027836 */ /* 0x000fc60000000000 */
[----:B------:R-:W-:Y:S02]  /*23e90*/  SHF.R.S32.HI R19, RZ, 0x1f, R10 ;  /* 0x0000001fff137819 */ /* 0x000fe4000001140a */
[----:B------:R-:W-:Y:S02]  /*23ea0*/  SHF.R.S32.HI R3, RZ, 0x1f, R2 ;  /* 0x0000001fff037819 */ /* 0x000fe40000011402 */
[----:B------:R-:W-:Y:S02]  /*23eb0*/  LEA.HI R19, R19, R10, RZ, 0x7 ;  /* 0x0000000a13137211 */ /* 0x000fe400078f38ff */
[----:B------:R-:W-:Y:S02]  /*23ec0*/  LEA.HI R2, R3, R2, RZ, 0x7 ;  /* 0x0000000203027211 */ /* 0x000fe400078f38ff */
[----:B------:R-:W-:Y:S02]  /*23ed0*/  SHF.R.S32.HI R19, RZ, 0x7, R19 ;  /* 0x00000007ff137819 */ /* 0x000fe40000011413 */
[----:B------:R-:W-:-:S04]  /*23ee0*/  SHF.R.S32.HI R2, RZ, 0x7, R2 ;  /* 0x00000007ff027819 */ /* 0x000fc80000011402 */
[----:B------:R-:W-:Y:S01]  /*23ef0*/  VIMNMX R19, R2, R19, PT ;  /* 0x0000001302137248 */ /* 0x000fe20003fe0100 */
[----:B------:R-:W-:-:S04]  /*23f00*/  IMAD.MOV R3, RZ, RZ, -R9 ;  /* 0x000000ffff037224 */ /* 0x000fc800078e0a09 */
[----:B------:R-:W-:Y:S01]  /*23f10*/  IMAD R2, R19, 0x80, -R9 ;  /* 0x0000008013027824 */ /* 0x000fe200078e0a09 */
[----:B------:R-:W-:-:S04]  /*23f20*/  VIMNMX R3, RZ, R3, !PT ;  /* 0x00000003ff037248 */ /* 0x000fc80007fe0100 */
[----:B------:R-:W-:-:S04]  /*23f30*/  VIMNMX R0, R2, R0, PT ;  /* 0x0000000002007248 */ /* 0x000fc80003fe0100 */
[----:B------:R-:W-:Y:S02]  /*23f40*/  ISETP.GT.AND P0, PT, R0, R3, PT ;  /* 0x000000030000720c */ /* 0x000fe40003f04270 */
[----:B------:R-:W-:-:S11]  /*23f50*/  SHF.R.U32.HI R3, RZ, 0x7, R3 ;  /* 0x00000007ff037819 */ /* 0x000fd60000011603 */
[----:B------:R-:W-:-:S05]  /*23f60*/  @P0 VIADD R0, R0, 0x7f ;  /* 0x0000007f00000836 */ /* 0x000fca0000000000 */
[----:B------:R-:W-:-:S04]  /*23f70*/  @P0 SHF.R.S32.HI R2, RZ, 0x1f, R0 ;  /* 0x0000001fff020819 */ /* 0x000fc80000011400 */
[----:B------:R-:W-:Y:S02]  /*23f80*/  @P0 LEA.HI R0, R2, R0, RZ, 0x7 ;  /* 0x0000000002000211 */ /* 0x000fe400078f38ff */
[----:B------:R-:W-:Y:S02]  /*23f90*/  MOV R4, R3 ;  /* 0x0000000300047202 */ /* 0x000fe40000000f00 */
[----:B------:R-:W-:-:S04]  /*23fa0*/  @P0 SHF.R.S32.HI R4, RZ, 0x7, R0 ;  /* 0x00000007ff040819 */ /* 0x000fc80000011400 */
[----:B------:R-:W-:Y:S02]  /*23fb0*/  ISETP.GT.AND P2, PT, R4, R3, PT ;  /* 0x000000030400720c */ /* 0x000fe40003f44270 */
[----:B------:R-:W-:-:S11]  /*23fc0*/  PLOP3.LUT P0, PT, PT, PT, PT, 0x80, 0x0 ;  /* 0x000000000000781c */ /* 0x000fd60003f0f070 */
[----:B------:R-:W-:Y:S05]  /*23fd0*/  @!P2 BRA `(.L_x_2419) ;  /* 0x000000100078a947 */ /* 0x000fea0003800000 */
[----:B------:R-:W2:Y:S01]  /*23fe0*/  LDL R6, [R1+0x8] ;  /* 0x0000080001067983 */ /* 0x000ea20000100800 */
[----:B------:R-:W0:Y:S01]  /*23ff0*/  LDC R0, c[0x0][0x428] ;  /* 0x00010a00ff007b82 */ /* 0x000e220000000800 */
[----:B------:R-:W-:Y:S01]  /*24000*/  UMOV UR4, 0xffffffff ;  /* 0xffffffff00047882 */ /* 0x000fe20000000000 */
[----:B0-----:R-:W-:-:S13]  /*24010*/  ISETP.NE.AND P0, PT, R0, 0x1, PT ;  /* 0x000000010000780c */ /* 0x001fda0003f05270 */
[----:B------:R-:W2:Y:S08]  /*24020*/  @P0 LDC R0, c[0x0][0x42c] ;  /* 0x00010b00ff000b82 */ /* 0x000eb00000000800 */
[----:B------:R-:W0:Y:S01]  /*24030*/  @P0 LDC R5, c[0x0][0x430] ;  /* 0x00010c00ff050b82 */ /* 0x000e220000000800 */
[----:B--2---:R-:W-:-:S04]  /*24040*/  @P0 IMAD.HI.U32 R0, R6, R0, RZ ;  /* 0x0000000006000227 */ /* 0x004fc800078e00ff */
[----:B------:R-:W-:Y:S01]  /*24050*/  IMAD.MOV.U32 R2, RZ, RZ, R6 ;  /* 0x000000ffff027224 */ /* 0x000fe200078e0006 */
[----:B0-----:R-:W-:Y:S02]  /*24060*/  @P0 SHF.R.U32.HI R2, RZ, R5, R0 ;  /* 0x00000005ff020219 */ /* 0x001fe40000011600 */
[----:B------:R-:W-:Y:S01]  /*24070*/  SEL R0, R16, RZ, !P1 ;  /* 0x000000ff10007207 */ /* 0x000fe20004800000 */
[----:B------:R-:W-:Y:S06]  /*24080*/  BRA.DIV UR4, `(.L_x_2420) ;  /* 0x0000008e04e07947 */ /* 0x000fec000b800000 */
[----:B------:R-:W0:Y:S02]  /*24090*/  S2R R5, SR_TID.X ;  /* 0x0000000000057919 */ /* 0x000e240000002100 */
[----:B0-----:R-:W-:-:S04]  /*240a0*/  SHF.R.U32.HI R5, RZ, 0x5, R5 ;  /* 0x00000005ff057819 */ /* 0x001fc80000011605 */
[----:B------:R-:W-:-:S05]  /*240b0*/  LOP3.LUT R5, R5, 0x3, RZ, 0xc0, !PT ;  /* 0x0000000305057812 */ /* 0x000fca00078ec0ff */
[----:B------:R0:W1:Y:S02]  /*240c0*/  SHFL.IDX PT, R14, R5, RZ, 0x1f ;  /* 0x00001fff050e7589 */ /* 0x00006400000e0000 */
.L_x_2705:
[----:B-1----:R-:W-:Y:S02]  /*240d0*/  ISETP.NE.AND P0, PT, R14, RZ, PT ;  /* 0x000000ff0e00720c */ /* 0x002fe40003f05270 */
[----:B------:R-:W-:-:S11]  /*240e0*/  PLOP3.LUT P6, PT, PT, PT, PT, 0x8, 0x0 ;  /* 0x000000000000781c */ /* 0x000fd60003fce170 */
[----:B------:R-:W-:Y:S05]  /*240f0*/  @P0 BRA `(.L_x_2421) ;  /* 0x00000000000c0947 */ /* 0x000fea0003800000 */
[----:B------:R-:W-:-:S03]  /*24100*/  UMOV UR4, 0xffffffff ;  /* 0xffffffff00047882 */ /* 0x000fc60000000000 */
[----:B------:R-:W-:Y:S05]  /*24110*/  BRA.DIV UR4, `(.L_x_2422) ;  /* 0x0000008e04f07947 */ /* 0x000fea000b800000 */
[----:B------:R-:W-:-:S13]  /*24120*/  ELECT P6, URZ, PT ;  /* 0x00000000003f782f */ /* 0x000fda00038c0000 */
.L_x_2421:
        /* <DEDUP_REMOVED lines=12> */
.L_x_2708:
[----:B------:R-:W-:Y:S05]  /*241f0*/  BSYNC B1 ;  /* 0x0000000000017941 */ /* 0x000fea0003800000 */
.L_x_2423:
        /* <DEDUP_REMOVED lines=12> */
.L_x_2709:
[----:B------:R-:W-:Y:S05]  /*242c0*/  BSYNC B2 ;  /* 0x0000000000027941 */ /* 0x000fea0003800000 */
.L_x_2427:
[----:B------:R-:W-:Y:S04]  /*242d0*/  BSSY B2, `(.L_x_2429) ;  /* 0x0000009000027945 */ /* 0x000fe80003800000 */
[----:B------:R-:W-:Y:S05]  /*242e0*/  @P1 BRA `(.L_x_2430) ;  /* 0x00000000001c1947 */ /* 0x000fea0003800000 */
[----:B0-----:R-:W0:Y:S02]  /*242f0*/  S2R R5, SR_TID.X ;  /* 0x0000000000057919 */ /* 0x001e240000002100 */
[----:B0-----:R-:W-:Y:S01]  /*24300*/  LOP3.LUT R6, R5, 0x1f, RZ, 0xc0, !PT ;  /* 0x0000001f05067812 */ /* 0x001fe200078ec0ff */
[----:B------:R-:W-:-:S03]  /*24310*/  IMAD.MOV.U32 R5, RZ, RZ, 0x8000 ;  /* 0x00008000ff057424 */ /* 0x000fc600078e00ff */
[----:B------:R-:W-:Y:S01]  /*24320*/  ISETP.NE.AND P0, PT, R6, RZ, PT ;  /* 0x000000ff0600720c */ /* 0x000fe20003f05270 */
[----:B------:R2:W-:-:S12]  /*24330*/  SYNCS.ARRIVE.TRANS64 RZ, [R8+URZ+0x38890], R5 ;  /* 0x0388900508ff79a7 */ /* 0x0005d8000800003f */
[----:B--2---:R-:W-:Y:S05]  /*24340*/  @!P0 BRA `(.L_x_2430) ;  /* 0x0000000000048947 */ /* 0x004fea0003800000 */
[----:B------:R-:W-:Y:S01]  /*24350*/  BPT.TRAP 0x1 ;  /* 0x000000040000795c */ /* 0x000fe20000300000 */
.L_x_2430:
[----:B------:R-:W-:Y:S05]  /*24360*/  BSYNC B2 ;  /* 0x0000000000027941 */ /* 0x000fea0003800000 */
.L_x_2429:
[----:B0-----:R-:W2:Y:S01]  /*24370*/  LDL R5, [R1+0x14] ;  /* 0x0000140001057983 */ /* 0x001ea20000100800 */
[----:B------:R-:W-:Y:S01]  /*24380*/  IMAD.MOV.U32 R15, RZ, RZ, RZ ;  /* 0x000000ffff0f7224 */ /* 0x000fe200078e00ff */
[----:B------:R-:W-:Y:S01]  /*24390*/  LEA R6, R4, R20, 0x7 ;  /* 0x0000001404067211 */ /* 0x000fe200078e38ff */
[----:B------:R-:W-:Y:S01]  /*243a0*/  UIADD3 UR4, UP0, UR42, 0x570, URZ ;  /* 0x000005702a047890 */ /* 0x000fe2000ff1e03f */
        /* <DEDUP_REMOVED lines=9> */
.L_x_2431:
        /* <DEDUP_REMOVED lines=12> */
[----:B------:R-:W-:Y:S01]  /*24500*/  VIADD R7, R9, 0x2c400 ;  /* 0x0002c40009077836 */ /* 0x000fe20000000000 */
[----:B------:R-:W-:Y:S01]  /*24510*/  UMOV UR6, 0x0 ;  /* 0x0000000000067882 */ /* 0x000fe20000000000 */
[----:B------:R-:W-:Y:S01]  /*24520*/  UMOV UR7, 0x12f00000 ;  /* 0x12f0000000077882 */ /* 0x000fe20000000000 */
[----:B------:R-:W-:-:S15]  /*24530*/  R2UR UR10, R14 ;  /* 0x000000000e0a72ca */ /* 0x000fde00000e0000 */
.L_x_2432:
        /* <DEDUP_REMOVED lines=13> */
.L_x_2710:
[----:B------:R-:W-:Y:S05]  /*24610*/  BSYNC B2 ;  /* 0x0000000000027941 */ /* 0x000fea0003800000 */
.L_x_2433:
        /* <DEDUP_REMOVED lines=11> */
.L_x_2436:
[----:B------:R-:W-:Y:S05]  /*246d0*/  BSYNC B2 ;  /* 0x0000000000027941 */ /* 0x000fea0003800000 */
.L_x_2435:
        /* <DEDUP_REMOVED lines=8> */
.L_x_2437:
        /* <DEDUP_REMOVED lines=15> */
.L_x_2438:
        /* <DEDUP_REMOVED lines=10> */
.L_x_2426:
[----:B------:R-:W-:Y:S05]  /*248f0*/  BSYNC B1 ;  /* 0x0000000000017941 */ /* 0x000fea0003800000 */
.L_x_2425:
[----:B------:R-:W0:Y:S04]  /*24900*/  LDL.LU R9, [R1+0x14] ;  /* 0x0000140001097983 */ /* 0x000e280000300800 */
[----:B------:R-:W2:Y:S01]  /*24910*/  LDL.LU R7, [R1+0x20] ;  /* 0x0000200001077983 */ /* 0x000ea20000300800 */
[----:B------:R-:W-:Y:S01]  /*24920*/  PLOP3.LUT P0, PT, PT, PT, PT, 0x8, 0x0 ;  /* 0x000000000000781c */ /* 0x000fe20003f0e170 */
[----:B0-----:R-:W-:-:S05]  /*24930*/  VIADD R5, R9, 0x1 ;  /* 0x0000000109057836 */ /* 0x001fca0000000000 */
[----:B------:R-:W-:-:S04]  /*24940*/  ISETP.NE.AND P1, PT, R5, 0x2, PT ;  /* 0x000000020500780c */ /* 0x000fc80003f25270 */
[----:B------:R-:W-:Y:S02]  /*24950*/  SEL R6, RZ, 0x1, P1 ;  /* 0x00000001ff067807 */ /* 0x000fe40000800000 */
[----:B------:R-:W-:Y:S02]  /*24960*/  SEL R5, R5, RZ, P1 ;  /* 0x000000ff05057207 */ /* 0x000fe40000800000 */
[----:B--2---:R-:W-:Y:S02]  /*24970*/  LOP3.LUT R7, R7, R6, RZ, 0x3c, !PT ;  /* 0x0000000607077212 */ /* 0x004fe400078e3cff */
        /* <DEDUP_REMOVED lines=8> */
.L_x_2453:
        /* <DEDUP_REMOVED lines=13> */
.L_x_2711:
[----:B------:R-:W-:Y:S05]  /*24ad0*/  BSYNC B2 ;  /* 0x0000000000027941 */ /* 0x000fea0003800000 */
.L_x_2441:
        /* <DEDUP_REMOVED lines=9> */
.L_x_2444:
[----:B------:R-:W-:Y:S05]  /*24b70*/  BSYNC B2 ;  /* 0x0000000000027941 */ /* 0x000fea0003800000 */
.L_x_2443:
        /* <DEDUP_REMOVED lines=8> */
[----:B--2---:R-:W-:Y:S01]  /*24c00*/  LEA R5, R4, R11, 0xf ;  /* 0x0000000b04057211 */ /* 0x004fe200078e78ff */
[----:B------:R-:W-:-:S04]  /*24c10*/  VIADD R4, R7, 0x38890 ;  /* 0x0003889007047836 */ /* 0x000fc80000000000 */
[----:B------:R-:W-:-:S08]  /*24c20*/  VIADD R10, R5, 0x28400 ;  /* 0x00028400050a7836 */ /* 0x000fd00000000000 */
.L_x_2445:
        /* <DEDUP_REMOVED lines=16> */
.L_x_2446:
        /* <DEDUP_REMOVED lines=13> */
.L_x_2712:
[----:B------:R-:W-:Y:S05]  /*24e00*/  BSYNC B2 ;  /* 0x0000000000027941 */ /* 0x000fea0003800000 */
.L_x_2447:
[----:B------:R-:W-:Y:S01]  /*24e10*/  BSSY B2, `(.L_x_2449) ;  /* 0x000000b000027945 */ /* 0x000fe20003800000 */
[----:B------:R-:W-:Y:S02]  /*24e20*/  IMAD.MOV.U32 R12, RZ, RZ, 0x0 ;  /* 0x00000000ff0c7424 */ /* 0x000fe400078e00ff */
[----:B------:R-:W-:Y:S01]  /*24e30*/  IMAD.MOV.U32 R13, RZ, RZ, 0x12f00000 ;  /* 0x12f00000ff0d7424 */ /* 0x000fe200078e00ff */
[----:B------:R-:W-:Y:S06]  /*24e40*/  @P2 BRA `(.L_x_2450) ;  /* 0x00000000001c2947 */ /* 0x000fec0003800000 */
[----:B------:R-:W2:Y:S02]  /*24e50*/  S2R R4, SR_TID.X ;  /* 0x0000000000047919 */ /* 0x000ea40000002100 */
[----:B--2---:R-:W-:Y:S02]  /*24e60*/  LOP3.LUT R10, R4, 0x1f, RZ, 0xc0, !PT ;  /* 0x0000001f040a7812 */ /* 0x004fe400078ec0ff */
[----:B------:R-:W-:Y:S02]  /*24e70*/  MOV R4, 0x8000 ;  /* 0x0000800000047802 */ /* 0x000fe40000000f00 */
[----:B------:R-:W-:Y:S02]  /*24e80*/  ISETP.NE.AND P1, PT, R10, RZ, PT ;  /* 0x000000ff0a00720c */ /* 0x000fe40003f25270 */
[----:B------:R2:W-:Y:S11]  /*24e90*/  SYNCS.ARRIVE.TRANS64 RZ, [R7+URZ+0x388b0], R4 ;  /* 0x0388b00407ff79a7 */ /* 0x0005f6000800003f */
[----:B--2---:R-:W-:Y:S05]  /*24ea0*/  @!P1 BRA `(.L_x_2450) ;  /* 0x0000000000049947 */ /* 0x004fea0003800000 */
[----:B------:R-:W-:Y:S01]  /*24eb0*/  BPT.TRAP 0x1 ;  /* 0x000000040000795c */ /* 0x000fe20000300000 */
.L_x_2450:
[----:B------:R-:W-:Y:S05]  /*24ec0*/  BSYNC B2 ;  /* 0x0000000000027941 */ /* 0x000fea0003800000 */
.L_x_2449:
        /* <DEDUP_REMOVED lines=8> */
.L_x_2451:
        /* <DEDUP_REMOVED lines=15> */
.L_x_2452:
        /* <DEDUP_REMOVED lines=10> */
.L_x_2440:
[----:B------:R-:W-:Y:S05]  /*250e0*/  BSYNC B1 ;  /* 0x0000000000017941 */ /* 0x000fea0003800000 */
.L_x_2439:
        /* <DEDUP_REMOVED lines=13> */
.L_x_2419:
[----:B------:R-:W-:Y:S05]  /*251c0*/  BSYNC B0 ;  /* 0x0000000000007941 */ /* 0x000fea0003800000 */
.L_x_2418:
        /* <DEDUP_REMOVED lines=23> */
.L_x_2455:
[----:B------:R-:W1:Y:S01]  /*25340*/  S2R R0, SR_CgaCtaId ;  /* 0x0000000000007919 */ /* 0x000e620000008800 */
[----:B------:R-:W-:-:S04]  /*25350*/  MOV R2, 0x400 ;  /* 0x0000040000027802 */ /* 0x000fc80000000f00 */
[----:B-1----:R-:W-:-:S04]  /*25360*/  LEA R3, R0, R2, 0x18 ;  /* 0x0000000200037211 */ /* 0x002fc800078ec0ff */
[----:B------:R-:W-:Y:S01]  /*25370*/  IADD3 R0, R3, 0x28400, RZ ;  /* 0x0002840003007810 */ /* 0x000fe20007ffe0ff */
[----:B------:R1:W-:Y:S03]  /*25380*/  STL [R1+0x40], R3 ;  /* 0x0000400301007387 */ /* 0x0003e60000100800 */
[----:B------:R-:W-:-:S13]  /*25390*/  LOP3.LUT P0, RZ, R0, 0x3ff, RZ, 0xc0, !PT ;  /* 0x000003ff00ff7812 */ /* 0x000fda000780c0ff */
[----:B-1----:R-:W-:Y:S05]  /*253a0*/  @!P0 BRA `(.L_x_2457) ;  /* 0x0000000000408947 */ /* 0x002fea0003800000 */
[----:B------:R-:W-:Y:S01]  /*253b0*/  MOV R2, 0x0 ;  /* 0x0000000000027802 */ /* 0x000fe20000000f00 */
[----:B------:R-:W-:Y:S01]  /*253c0*/  ULDC.64 UR6, c[0x4][0xc0] ;  /* 0x0100300000067ab9 */ /* 0x000fe20000000a00 */
[----:B------:R-:W-:Y:S01]  /*253d0*/  ULDC.64 UR8, c[0x4][0xc8] ;  /* 0x0100320000087ab9 */ /* 0x000fe20000000a00 */
[----:B------:R-:W-:Y:S01]  /*253e0*/  ULDC.64 UR4, c[0x4][0x8] ;  /* 0x0100020000047ab9 */ /* 0x000fe20000000a00 */
[----:B0-----:R-:W-:Y:S01]  /*253f0*/  IMAD.U32 R4, RZ, RZ, UR6 ;  /* 0x00000006ff047e24 */ /* 0x001fe2000f8e00ff */
[----:B------:R-:W-:Y:S01]  /*25400*/  MOV R8, 0x70 ;  /* 0x0000007000087802 */ /* 0x000fe20000000f00 */
[----:B------:R-:W0:Y:S01]  /*25410*/  LDC.64 R2, c[0x4][R2] ;  /* 0x0100000002027b82 */ /* 0x000e220000000a00 */
[----:B------:R-:W-:Y:S02]  /*25420*/  IMAD.U32 R5, RZ, RZ, UR7 ;  /* 0x00000007ff057e24 */ /* 0x000fe4000f8e00ff */
[----:B------:R-:W-:Y:S02]  /*25430*/  IMAD.U32 R6, RZ, RZ, UR8 ;  /* 0x00000008ff067e24 */ /* 0x000fe4000f8e00ff */
[----:B------:R-:W-:-:S02]  /*25440*/  IMAD.U32 R7, RZ, RZ, UR9 ;  /* 0x00000009ff077e24 */ /* 0x000fc4000f8e00ff */
[----:B------:R-:W-:Y:S02]  /*25450*/  IMAD.U32 R10, RZ, RZ, UR4 ;  /* 0x00000004ff0a7e24 */ /* 0x000fe4000f8e00ff */
[----:B------:R-:W-:Y:S02]  /*25460*/  IMAD.U32 R11, RZ, RZ, UR5 ;  /* 0x00000005ff0b7e24 */ /* 0x000fe4000f8e00ff */
[----:B------:R-:W-:Y:S02]  /*25470*/  IMAD.MOV.U32 R12, RZ, RZ, 0x1 ;  /* 0x00000001ff0c7424 */ /* 0x000fe400078e00ff */
[----:B------:R-:W-:-:S07]  /*25480*/  IMAD.MOV.U32 R13, RZ, RZ, RZ ;  /* 0x000000ffff0d7224 */ /* 0x000fce00078e00ff */
[----:B------:R-:W-:-:S07]  /*25490*/  LEPC R20, `(.L_x_2457) ;  /* 0x000000001014794e */ /* 0x000fce0000000000 */
[----:B0-----:R-:W-:Y:S05]  /*254a0*/  CALL.ABS.NOINC R2 ;  /* 0x0000000002007343 */ /* 0x001fea0003c00000 */
.L_x_2457:
        /* <DEDUP_REMOVED lines=15> */
[----:B0-----:R-:W-:Y:S01]  /*255a0*/  IMAD.U32 R4, RZ, RZ, UR6 ;  /* 0x00000006ff047e24 */ /* 0x001fe2000f8e00ff */
[----:B------:R-:W-:Y:S01]  /*255b0*/  MOV R7, UR9 ;  /* 0x0000000900077c02 */ /* 0x000fe20008000f00 */
[----:B------:R-:W0:Y:S01]  /*255c0*/  LDC.64 R2, c[0x4][R2] ;  /* 0x0100000002027b82 */ /* 0x000e220000000a00 */
[----:B------:R-:W-:Y:S02]  /*255d0*/  IMAD.U32 R5, RZ, RZ, UR7 ;  /* 0x00000007ff057e24 */ /* 0x000fe4000f8e00ff */
[----:B------:R-:W-:Y:S02]  /*255e0*/  IMAD.U32 R6, RZ, RZ, UR8 ;  /* 0x00000008ff067e24 */ /* 0x000fe4000f8e00ff */
[----:B------:R-:W-:-:S02]  /*255f0*/  IMAD.U32 R10, RZ, RZ, UR4 ;  /* 0x00000004ff0a7e24 */ /* 0x000fc4000f8e00ff */
[----:B------:R-:W-:Y:S02]  /*25600*/  IMAD.U32 R11, RZ, RZ, UR5 ;  /* 0x00000005ff0b7e24 */ /* 0x000fe4000f8e00ff */
[----:B------:R-:W-:Y:S02]  /*25610*/  IMAD.MOV.U32 R8, RZ, RZ, 0x70 ;  /* 0x00000070ff087424 */ /* 0x000fe400078e00ff */
[----:B------:R-:W-:Y:S02]  /*25620*/  IMAD.MOV.U32 R12, RZ, RZ, 0x1 ;  /* 0x00000001ff0c7424 */ /* 0x000fe400078e00ff */
[----:B------:R-:W-:-:S07]  /*25630*/  IMAD.MOV.U32 R13, RZ, RZ, RZ ;  /* 0x000000ffff0d7224 */ /* 0x000fce00078e00ff */
[----:B------:R-:W-:-:S07]  /*25640*/  LEPC R20, `(.L_x_2458) ;  /* 0x000000001014794e */ /* 0x000fce0000000000 */
[----:B0-----:R-:W-:Y:S05]  /*25650*/  CALL.ABS.NOINC R2 ;  /* 0x0000000002007343 */ /* 0x001fea0003c00000 */
.L_x_2458:
        /* <DEDUP_REMOVED lines=8> */
[----:B0-----:R-:W-:Y:S01]  /*256e0*/  MOV R4, UR6 ;  /* 0x0000000600047c02 */ /* 0x001fe20008000f00 */
[----:B------:R-:W-:Y:S01]  /*256f0*/  IMAD.U32 R5, RZ, RZ, UR7 ;  /* 0x00000007ff057e24 */ /* 0x000fe2000f8e00ff */
        /* <DEDUP_REMOVED lines=10> */
.L_x_2459:
        /* <DEDUP_REMOVED lines=19> */
.L_x_2460:
[----:B------:R-:W-:Y:S01]  /*258d0*/  ULDC.64 UR4, c[0x0][0x9f8] ;  /* 0x00027e0000047ab9 */ /* 0x000fe20000000a00 */
[----:B0-----:R-:W2:Y:S01]  /*258e0*/  LDL.LU R4, [R1+0x18] ;  /* 0x0000180001047983 */ /* 0x001ea20000300800 */
[----:B------:R-:W-:-:S03]  /*258f0*/  ISETP.NE.U32.AND P0, PT, RZ, UR4, PT ;  /* 0x00000004ff007c0c */ /* 0x000fc6000bf05070 */
[----:B------:R-:W2:Y:S01]  /*25900*/  LDL.LU R0, [R1+0x4] ;  /* 0x0000040001007983 */ /* 0x000ea20000300800 */
[----:B------:R-:W-:Y:S01]  /*25910*/  ISETP.NE.AND.EX P0, PT, RZ, UR5, PT, P0 ;  /* 0x00000005ff007c0c */ /* 0x000fe2000bf05300 */
[----:B------:R-:W-:Y:S02]  /*25920*/  IMAD.MOV.U32 R5, RZ, RZ, R16 ;  /* 0x000000ffff057224 */ /* 0x000fe400078e0010 */
        /* <DEDUP_REMOVED lines=25> */
.L_x_2461:
        /* <DEDUP_REMOVED lines=14> */
.L_x_2462:
        /* <DEDUP_REMOVED lines=24> */
.L_x_2715:
[----:B--2---:R-:W-:Y:S02]  /*25d20*/  ISETP.NE.AND P0, PT, R14, RZ, PT ;  /* 0x000000ff0e00720c */ /* 0x004fe40003f05270 */
[----:B------:R-:W-:-:S11]  /*25d30*/  PLOP3.LUT P6, PT, PT, PT, PT, 0x8, 0x0 ;  /* 0x000000000000781c */ /* 0x000fd60003fce170 */
[----:B------:R-:W-:Y:S05]  /*25d40*/  @P0 BRA `(.L_x_2464) ;  /* 0x00000008000c0947 */ /* 0x000fea0003800000 */
[----:B------:R-:W-:-:S03]  /*25d50*/  UMOV UR4, 0xffffffff ;  /* 0xffffffff00047882 */ /* 0x000fc60000000000 */
[----:B------:R-:W-:Y:S05]  /*25d60*/  BRA.DIV UR4, `(.L_x_2465) ;  /* 0x0000007604947947 */ /* 0x000fea000b800000 */
[----:B------:R-:W-:-:S13]  /*25d70*/  ELECT P6, URZ, PT ;  /* 0x00000000003f782f */ /* 0x000fda00038c0000 */
.L_x_2718:
[----:B------:R-:W-:Y:S05]  /*25d80*/  @!P6 BRA `(.L_x_2466) ;  /* 0x000000040080e947 */ /* 0x000fea0003800000 */
[----:B------:R-:W-:Y:S02]  /*25d90*/  ISETP.NE.U32.AND P0, PT, R6, RZ, PT ;  /* 0x000000ff0600720c */ /* 0x000fe40003f05070 */
[----:B-1----:R-:W-:Y:S02]  /*25da0*/  IADD3 R5, R19, -0x1, RZ ;  /* 0xffffffff13057810 */ /* 0x002fe40007ffe0ff */
[----:B------:R-:W-:-:S13]  /*25db0*/  ISETP.NE.AND.EX P0, PT, R7, RZ, PT, P0 ;  /* 0x000000ff0700720c */ /* 0x000fda0003f05300 */
        /* <DEDUP_REMOVED lines=19> */
.L_x_2467:
[----:B-1----:R-:W2:Y:S01]  /*25ef0*/  LDL R6, [R1+0x10] ;  /* 0x0000100001067983 */ /* 0x002ea20000100800 */
[----:B------:R-:W-:-:S03]  /*25f00*/  MOV R9, 0x400 ;  /* 0x0000040000097802 */ /* 0x000fc60000000f00 */
[----:B------:R-:W3:Y:S01]  /*25f10*/  LDL R8, [R1+0x1c] ;  /* 0x00001c0001087983 */ /* 0x000ee20000100800 */
[----:B------:R-:W1:Y:S01]  /*25f20*/  S2R R10, SR_CgaCtaId ;  /* 0x00000000000a7919 */ /* 0x000e620000008800 */
[----:B------:R-:W4:Y:S01]  /*25f30*/  S2R R7, SR_TID.X ;  /* 0x0000000000077919 */ /* 0x000f220000002100 */
[----:B-1----:R-:W-:Y:S02]  /*25f40*/  LEA R9, R10, R9, 0x18 ;  /* 0x000000090a097211 */ /* 0x002fe400078ec0ff */
[----:B----4-:R-:W-:-:S04]  /*25f50*/  LOP3.LUT R7, R7, 0x7f, RZ, 0xc0, !PT ;  /* 0x0000007f07077812 */ /* 0x010fc800078ec0ff */
[----:B------:R-:W-:Y:S01]  /*25f60*/  ISETP.NE.AND P0, PT, R7, RZ, PT ;  /* 0x000000ff0700720c */ /* 0x000fe20003f05270 */
[----:B--2---:R-:W-:Y:S01]  /*25f70*/  IMAD R6, R6, 0x8, R9 ;  /* 0x0000000806067824 */ /* 0x004fe200078e0209 */
[----:B---3--:R-:W-:-:S04]  /*25f80*/  SHF.L.U32 R8, R8, 0x1f, RZ ;  /* 0x0000001f08087819 */ /* 0x008fc800000006ff */
[----:B------:R-:W1:Y:S02]  /*25f90*/  SYNCS.PHASECHK.TRANS64.TRYWAIT P2, [R6+URZ+0x38880], R8 ;  /* 0x03888008060075a7 */ /* 0x000e64000804017f */
[----:B-1----:R-:W-:Y:S05]  /*25fa0*/  @!P2 BRA `(.L_x_2468) ;  /* 0x000000740024a947 */ /* 0x002fea0003800000 */
.L_x_2719:
        /* <DEDUP_REMOVED lines=8> */
.L_x_2469:
        /* <DEDUP_REMOVED lines=15> */
[----:B--2---:R-:W-:-:S04]  /*26120*/  LEA R7, R7, R10, 0xf ;  /* 0x0000000a07077211 */ /* 0x004fc800078e78ff */
        /* <DEDUP_REMOVED lines=11> */
.L_x_2720:
        /* <DEDUP_REMOVED lines=8> */
.L_x_2471:
        /* <DEDUP_REMOVED lines=19> */
.L_x_2466:
        /* <DEDUP_REMOVED lines=31> */
.L_x_2464:
        /* <DEDUP_REMOVED lines=13> */
.L_x_2721:
[----:B------:R-:W-:Y:S05]  /*26650*/  BSYNC B0 ;  /* 0x0000000000007941 */ /* 0x000fea0003800000 */
.L_x_2472:
[----:B------:R-:W-:-:S13]  /*26660*/  ISETP.GE.AND P0, PT, R19, 0x2, PT ;  /* 0x000000021300780c */ /* 0x000fda0003f06270 */
[----:B------:R-:W-:Y:S05]  /*26670*/  @!P0 BRA `(.L_x_2474) ;  /* 0x0000001400008947 */ /* 0x000fea0003800000 */
[----:B------:R2:W5:Y:S01]  /*26680*/  LDL.LU R6, [R1+0x10] ;  /* 0x0000100001067983 */ /* 0x0005620000300800 */
[----:B------:R-:W-:-:S03]  /*26690*/  VIADD R21, R19, 0xfffffffe ;  /* 0xfffffffe13157836 */ /* 0x000fc60000000000 */
[----:B------:R2:W5:Y:S04]  /*266a0*/  LDL.LU R7, [R1+0x1c] ;  /* 0x00001c0001077983 */ /* 0x0005680000300800 */
.L_x_2496:
[----:B-1---5:R-:W-:Y:S01]  /*266b0*/  IADD3 R4, R6, 0x1, RZ ;  /* 0x0000000106047810 */ /* 0x022fe20007ffe0ff */
[----:B------:R-:W-:Y:S05]  /*266c0*/  YIELD ;  /* 0x0000000000007946 */ /* 0x000fea0003800000 */
[----:B------:R-:W-:Y:S01]  /*266d0*/  ISETP.NE.AND P0, PT, R4, 0x2, PT ;  /* 0x000000020400780c */ /* 0x000fe20003f05270 */
[----:B------:R-:W-:Y:S03]  /*266e0*/  BSSY B0, `(.L_x_2475) ;  /* 0x0000090000007945 */ /* 0x000fe60003800000 */
[----:B---3--:R-:W-:-:S02]  /*266f0*/  SEL R3, RZ, 0x1, P0 ;  /* 0x00000001ff037807 */ /* 0x008fc40000000000 */
        /* <DEDUP_REMOVED lines=29> */
.L_x_2477:
        /* <DEDUP_REMOVED lines=11> */
.L_x_2722:
[----:B------:R-:W-:Y:S05]  /*26980*/  BSYNC B1 ;  /* 0x0000000000017941 */ /* 0x000fea0003800000 */
.L_x_2478:
[----:B------:R-:W-:Y:S04]  /*26990*/  BSSY B1, `(.L_x_2480) ;  /* 0x0000009000017945 */ /* 0x000fe80003800000 */
[----:B------:R-:W-:Y:S05]  /*269a0*/  @P2 BRA `(.L_x_2481) ;  /* 0x00000000001c2947 */ /* 0x000fea0003800000 */
[----:B------:R-:W1:Y:S02]  /*269b0*/  S2R R3, SR_TID.X ;  /* 0x0000000000037919 */ /* 0x000e640000002100 */
[----:B-1----:R-:W-:Y:S01]  /*269c0*/  LOP3.LUT R9, R3, 0x1f, RZ, 0xc0, !PT ;  /* 0x0000001f03097812 */ /* 0x002fe200078ec0ff */
[----:B------:R-:W-:-:S03]  /*269d0*/  IMAD.MOV.U32 R3, RZ, RZ, 0x8000 ;  /* 0x00008000ff037424 */ /* 0x000fc600078e00ff */
[----:B------:R-:W-:Y:S01]  /*269e0*/  ISETP.NE.AND P0, PT, R9, RZ, PT ;  /* 0x000000ff0900720c */ /* 0x000fe20003f05270 */
[----:B------:R4:W-:-:S12]  /*269f0*/  SYNCS.ARRIVE.TRANS64 RZ, [R5+URZ+0x38870], R3 ;  /* 0x0388700305ff79a7 */ /* 0x0009d8000800003f */
[----:B----4-:R-:W-:Y:S05]  /*26a00*/  @!P0 BRA `(.L_x_2481) ;  /* 0x0000000000048947 */ /* 0x010fea0003800000 */
[----:B------:R-:W-:Y:S01]  /*26a10*/  BPT.TRAP 0x1 ;  /* 0x000000040000795c */ /* 0x000fe20000300000 */
.L_x_2481:
[----:B------:R-:W-:Y:S05]  /*26a20*/  BSYNC B1 ;  /* 0x0000000000017941 */ /* 0x000fea0003800000 */
.L_x_2480:
[----:B------:R-:W4:Y:S04]  /*26a30*/  LDL R3, [R1+0x10] ;  /* 0x0000100001037983 */ /* 0x000f280000100800 */
[----:B-1----:R-:W2:Y:S01]  /*26a40*/  LDL R9, [R1+0x34] ;  /* 0x0000340001097983 */ /* 0x002ea20000100800 */
        /* <DEDUP_REMOVED lines=10> */
[----:B----4-:R-:W-:Y:S02]  /*26af0*/  IMAD R3, R3, 0x8000, R10 ;  /* 0x0000800003037824 */ /* 0x010fe400078e020a */
[----:B--2---:R-:W-:Y:S02]  /*26b00*/  IMAD R9, R8, 0x80, R9 ;  /* 0x0000008008097824 */ /* 0x004fe400078e0209 */
[----:B------:R-:W-:Y:S02]  /*26b10*/  VIADD R8, R5, 0x38870 ;  /* 0x0003887005087836 */ /* 0x000fe40000000000 */
[----:B------:R-:W-:-:S07]  /*26b20*/  VIADD R10, R3, 0x10400 ;  /* 0x00010400030a7836 */ /* 0x000fce0000000000 */
.L_x_2482:
        /* <DEDUP_REMOVED lines=16> */
.L_x_2483:
        /* <DEDUP_REMOVED lines=13> */
.L_x_2723:
[----:B------:R-:W-:Y:S05]  /*26d00*/  BSYNC B1 ;  /* 0x0000000000017941 */ /* 0x000fea0003800000 */
.L_x_2484:
[----:B------:R-:W-:Y:S01]  /*26d10*/  BSSY B1, `(.L_x_2486) ;  /* 0x000000b000017945 */ /* 0x000fe20003800000 */
[----:B------:R-:W-:Y:S01]  /*26d20*/  MOV R10, 0x0 ;  /* 0x00000000000a7802 */ /* 0x000fe20000000f00 */
[----:B------:R-:W-:Y:S02]  /*26d30*/  IMAD.MOV.U32 R11, RZ, RZ, 0x14f00000 ;  /* 0x14f00000ff0b7424 */ /* 0x000fe400078e00ff */
[----:B------:R-:W-:Y:S05]  /*26d40*/  @P2 BRA `(.L_x_2487) ;  /* 0x00000000001c2947 */ /* 0x000fea0003800000 */
[----:B------:R-:W2:Y:S01]  /*26d50*/  S2R R8, SR_TID.X ;  /* 0x0000000000087919 */ /* 0x000ea20000002100 */
[----:B-1-3--:R-:W-:-:S04]  /*26d60*/  IMAD.MOV.U32 R4, RZ, RZ, 0x8000 ;  /* 0x00008000ff047424 */ /* 0x00afc800078e00ff */
[----:B------:R4:W-:Y:S01]  /*26d70*/  SYNCS.ARRIVE.TRANS64 RZ, [R5+URZ+0x38830], R4 ;  /* 0x0388300405ff79a7 */ /* 0x0009e2000800003f */
[----:B--2---:R-:W-:-:S04]  /*26d80*/  LOP3.LUT R8, R8, 0x1f, RZ, 0xc0, !PT ;  /* 0x0000001f08087812 */ /* 0x004fc800078ec0ff */
[----:B------:R-:W-:-:S13]  /*26d90*/  ISETP.NE.AND P0, PT, R8, RZ, PT ;  /* 0x000000ff0800720c */ /* 0x000fda0003f05270 */
[----:B----4-:R-:W-:Y:S05]  /*26da0*/  @!P0 BRA `(.L_x_2487) ;  /* 0x0000000000048947 */ /* 0x010fea0003800000 */
[----:B------:R-:W-:Y:S01]  /*26db0*/  BPT.TRAP 0x1 ;  /* 0x000000040000795c */ /* 0x000fe20000300000 */
.L_x_2487:
[----:B------:R-:W-:Y:S05]  /*26dc0*/  BSYNC B1 ;  /* 0x0000000000017941 */ /* 0x000fea0003800000 */
.L_x_2486:
[----:B------:R-:W-:Y:S01]  /*26dd0*/  R2UR UR10, R13 ;  /* 0x000000000d0a72ca */ /* 0x000fe200000e0000 */
[----:B------:R-:W-:Y:S01]  /*26de0*/  UIADD3 UR4, UP0, UR42, 0x370, URZ ;  /* 0x000003702a047890 */ /* 0x000fe2000ff1e03f */
[----:B------:R-:W-:Y:S01]  /*26df0*/  R2UR UR6, R10 ;  /* 0x000000000a0672ca */ /* 0x000fe200000e0000 */
[----:B-1-3--:R-:W-:Y:S01]  /*26e00*/  VIADD R5, R5, 0x38830 ;  /* 0x0003883005057836 */ /* 0x00afe20000000000 */
[----:B------:R-:W-:Y:S01]  /*26e10*/  R2UR UR7, R11 ;  /* 0x000000000b0772ca */ /* 0x000fe200000e0000 */
[----:B------:R-:W-:Y:S01]  /*26e20*/  VIADD R4, R3, 0x28400 ;  /* 0x0002840003047836 */ /* 0x000fe20000000000 */
[----:B------:R-:W-:Y:S01]  /*26e30*/  PLOP3.LUT P0, PT, PT, PT, PT, 0x80, 0x0 ;  /* 0x000000000000781c */ /* 0x000fe20003f0f070 */
[----:B------:R-:W-:-:S12]  /*26e40*/  UIADD3.X UR5, URZ, UR43, URZ, UP0, !UPT ;  /* 0x0000002b3f057290 */ /* 0x000fd800087fe43f */
.L_x_2488:
        /* <DEDUP_REMOVED lines=10> */
[----:B------:R-:W-:Y:S01]  /*26ef0*/  R2UR UR10, R12 ;  /* 0x000000000c0a72ca */ /* 0x000fe200000e0000 */
[----:B------:R-:W-:Y:S01]  /*26f00*/  VIADD R3, R3, 0x2c400 ;  /* 0x0002c40003037836 */ /* 0x000fe20000000000 */
[----:B------:R-:W-:Y:S02]  /*26f10*/  R2UR UR6, R10 ;  /* 0x000000000a0672ca */ /* 0x000fe400000e0000 */
[----:B------:R-:W-:Y:S02]  /*26f20*/  R2UR UR7, R11 ;  /* 0x000000000b0772ca */ /* 0x000fe400000e0000 */
[----:B------:R-:W-:-:S13]  /*26f30*/  PLOP3.LUT P0, PT, PT, PT, PT, 0x80, 0x0 ;  /* 0x000000000000781c */ /* 0x000fda0003f0f070 */
.L_x_2489:
        /* <DEDUP_REMOVED lines=10> */
.L_x_2476:
[----:B------:R-:W-:Y:S05]  /*26fe0*/  BSYNC B0 ;  /* 0x0000000000007941 */ /* 0x000fea0003800000 */
.L_x_2475:
[----:B------:R-:W-:-:S06]  /*26ff0*/  UISETP.NE.AND UP0, UPT, UR36, 0x3, UPT ;  /* 0x000000032400788c */ /* 0x000fcc000bf05270 */
[----:B------:R-:W-:-:S13]  /*27000*/  PLOP3.LUT P0, PT, PT, PT, UP0, 0x80, 0x0 ;  /* 0x000000000000781c */ /* 0x000fda0003f0f008 */
[----:B------:R-:W-:Y:S05]  /*27010*/  @!P0 BRA `(.L_x_2490) ;  /* 0x0000000000048947 */ /* 0x000fea0003800000 */
[----:B------:R-:W-:Y:S01]  /*27020*/  BPT.TRAP 0x1 ;  /* 0x000000040000795c */ /* 0x000fe20000300000 */
.L_x_2490:
[----:B------:R-:W3:Y:S01]  /*27030*/  S2R R5, SR_CgaCtaId ;  /* 0x0000000000057919 */ /* 0x000ee20000008800 */
[----:B------:R-:W-:Y:S01]  /*27040*/  IMAD.U32 R3, RZ, RZ, UR38 ;  /* 0x00000026ff037e24 */ /* 0x000fe2000f8e00ff */
[----:B------:R-:W-:Y:S01]  /*27050*/  MOV R4, 0x400 ;  /* 0x0000040000047802 */ /* 0x000fe20000000f00 */
[----:B------:R-:W-:Y:S03]  /*27060*/  BSSY B0, `(.L_x_2491) ;  /* 0x0000009000007945 */ /* 0x000fe60003800000 */
[----:B------:R-:W-:Y:S02]  /*27070*/  ISETP.NE.AND P0, PT, R3, 0x3, PT ;  /* 0x000000030300780c */ /* 0x000fe40003f05270 */
[----:B------:R-:W-:-:S04]  /*27080*/  LOP3.LUT R3, R7, 0x1, RZ, 0x3c, !PT ;  /* 0x0000000107037812 */ /* 0x000fc800078e3cff */
[----:B------:R-:W-:Y:S02]  /*27090*/  SHF.L.U32 R3, R3, 0x1f, RZ ;  /* 0x0000001f03037819 */ /* 0x000fe400000006ff */
[----:B---3--:R-:W-:-:S04]  /*270a0*/  LEA R4, R5, R4, 0x18 ;  /* 0x0000000405047211 */ /* 0x008fc800078ec0ff */
[----:B------:R-:W-:-:S04]  /*270b0*/  LEA R4, R6, R4, 0x3 ;  /* 0x0000000406047211 */ /* 0x000fc800078e18ff */
[----:B------:R-:W3:Y:S01]  /*270c0*/  SYNCS.PHASECHK.TRANS64.TRYWAIT P2, [R4+URZ+0x38870], R3 ;  /* 0x03887003040075a7 */ /* 0x000ee2000804017f */
[----:B------:R4:W-:Y:S02]  /*270d0*/  STL [R1+0x8], R4 ;  /* 0x0000080401007387 */ /* 0x0009e40000100800 */
[----:B---34-:R-:W-:Y:S05]  /*270e0*/  @!P2 BRA `(.L_x_2492) ;  /* 0x000000640044a947 */ /* 0x018fea0003800000 */
.L_x_2724:
[----:B------:R-:W-:Y:S05]  /*270f0*/  BSYNC B0 ;  /* 0x0000000000007941 */ /* 0x000fea0003800000 */
.L_x_2491:
[----:B------:R-:W-:Y:S05]  /*27100*/  @!P0 BRA `(.L_x_2493) ;  /* 0x0000000000048947 */ /* 0x000fea0003800000 */
[----:B------:R-:W-:Y:S01]  /*27110*/  BPT.TRAP 0x1 ;  /* 0x000000040000795c */ /* 0x000fe20000300000 */
.L_x_2493:
[----:B---3--:R-:W3:Y:S01]  /*27120*/  LDL R4, [R1+0x8] ;  /* 0x0000080001047983 */ /* 0x008ee20000100800 */
[----:B------:R-:W-:Y:S01]  /*27130*/  SHF.L.U32 R3, R7, 0x1f, RZ ;  /* 0x0000001f07037819 */ /* 0x000fe200000006ff */
[----:B------:R-:W-:-:S03]  /*27140*/  IMAD.SHL.U32 R12, R6, 0x8000, RZ ;  /* 0x00008000060c7824 */ /* 0x000fc600078e00ff */
[----:B---3--:R-:W3:Y:S02]  /*27150*/  SYNCS.PHASECHK.TRANS64.TRYWAIT P2, [R4+URZ+0x38860], R3 ;  /* 0x03886003040075a7 */ /* 0x008ee4000804017f */
[----:B---3--:R-:W-:Y:S05]  /*27160*/  @!P2 BRA `(.L_x_2494) ;  /* 0x00000064003ca947 */ /* 0x008fea0003800000 */
.L_x_2725:
[----:B---3--:R-:W3:Y:S04]  /*27170*/  LDL R4, [R1+0x3c] ;  /* 0x00003c0001047983 */ /* 0x008ee80000100800 */
[----:B------:R-:W4:Y:S04]  /*27180*/  LDL R16, [R1+0x2c] ;  /* 0x00002c0001107983 */ /* 0x000f280000100800 */
[----:B------:R-:W5:Y:S01]  /*27190*/  LDL R15, [R1+0x38] ;  /* 0x00003800010f7983 */ /* 0x000f620000100800 */
[----:B------:R-:W-:Y:S01]  /*271a0*/  MOV R13, 0x400 ;  /* 0x00000400000d7802 */ /* 0x000fe20000000f00 */
[----:B------:R-:W0:Y:S01]  /*271b0*/  S2R R14, SR_CgaCtaId ;  /* 0x00000000000e7919 */ /* 0x000e220000008800 */
[----:B------:R-:W-:Y:S05]  /*271c0*/  WARPSYNC.ALL ;  /* 0x0000000000007948 */ /* 0x000fea0003800000 */
[----:B0-----:R-:W-:-:S02]  /*271d0*/  LEA R13, R14, R13, 0x18 ;  /* 0x0000000d0e0d7211 */ /* 0x001fc400078ec0ff */
[----:B---3--:R-:W-:-:S05]  /*271e0*/  LOP3.LUT R3, R12, R4, RZ, 0xfc, !PT ;  /* 0x000000040c037212 */ /* 0x008fca00078efcff */
[----:B------:R-:W-:-:S05]  /*271f0*/  IMAD.IADD R3, R13, 0x1, R3 ;  /* 0x000000010d037824 */ /* 0x000fca00078e0203 */
[----:B------:R-:W0:Y:S01]  /*27200*/  LDSM.16.MT88.4 R4, [R3+0x10400] ;  /* 0x010400000304783b */ /* 0x000e220000004200 */
[----:B----4-:R-:W-:Y:S01]  /*27210*/  IMAD.IADD R20, R16, 0x1, R3 ;  /* 0x0000000110147824 */ /* 0x010fe200078e0203 */
[----:B-----5:R-:W-:Y:S02]  /*27220*/  LOP3.LUT R12, R12, R15, RZ, 0xfc, !PT ;  /* 0x0000000f0c0c7212 */ /* 0x020fe400078efcff */
[C-C-:B0-----:R-:W-:Y:S02]  /*27230*/  PRMT R8, R4.reuse, 0x6420, R5.reuse ;  /* 0x0000642004087816 */ /* 0x141fe40000000005 */
[----:B-1----:R-:W-:Y:S02]  /*27240*/  PRMT R9, R4, 0x7531, R5 ;  /* 0x0000753104097816 */ /* 0x002fe40000000005 */
[C-C-:B------:R-:W-:Y:S02]  /*27250*/  PRMT R10, R6.reuse, 0x6420, R7.reuse ;  /* 0x00006420060a7816 */ /* 0x140fe40000000007 */
[----:B------:R-:W-:-:S02]  /*27260*/  PRMT R11, R6, 0x7531, R7 ;  /* 0x00007531060b7816 */ /* 0x000fc40000000007 */
[----:B------:R-:W0:Y:S01]  /*27270*/  LDSM.16.MT88.4 R4, [R20+0x10400] ;  /* 0x010400001404783b */ /* 0x000e220000004200 */
[----:B------:R-:W-:-:S05]  /*27280*/  IMAD.IADD R17, R13, 0x1, R12 ;  /* 0x000000010d117824 */ /* 0x000fca00078e020c */
[----:B------:R0:W-:Y:S02]  /*27290*/  STSM.16.M88.4 [R17+0x400], R8 ;  /* 0x0004000811007844 */ /* 0x0001e40000000200 */
        /* <DEDUP_REMOVED lines=12> */
[----:B-1----:R-:W3:Y:S01]  /*27360*/  LDL R14, [R1+0x28] ;  /* 0x00002800010e7983 */ /* 0x002ee20000100800 */
        /* <DEDUP_REMOVED lines=37> */
[----:B-1----:R-:W-:Y:S02]  /*275c0*/  IMAD.MOV.U32 R13, RZ, RZ, R16 ;  /* 0x000000ffff0d7224 */ /* 0x002fe400078e0010 */
[----:B------:R-:W-:Y:S02]  /*275d0*/  IMAD.MOV.U32 R14, RZ, RZ, R17 ;  /* 0x000000ffff0e7224 */ /* 0x000fe400078e0011 */
[----:B------:R-:W-:Y:S01]  /*275e0*/  IMAD.MOV.U32 R15, RZ, RZ, R18 ;  /* 0x000000ffff0f7224 */ /* 0x000fe200078e0012 */
[----:B0-----:R-:W-:-:S02]  /*275f0*/  PRMT R16, R4, 0x6420, R5 ;  /* 0x0000642004107816 */ /* 0x001fc40000000005 */
[----:B------:R-:W-:Y:S02]  /*27600*/  PRMT R17, R4, 0x7531, R5 ;  /* 0x0000753104117816 */ /* 0x000fe40000000005 */
[C-C-:B------:R-:W-:Y:S02]  /*27610*/  PRMT R18, R6.reuse, 0x6420, R7.reuse ;  /* 0x0000642006127816 */ /* 0x140fe40000000007 */
[----:B------:R-:W-:Y:S02]  /*27620*/  PRMT R19, R6, 0x7531, R7 ;  /* 0x0000753106137816 */ /* 0x000fe40000000007 */
[----:B------:R-:W0:Y:S01]  /*27630*/  LDSM.16.MT88.4 R4, [R20+0x12400] ;  /* 0x012400001404783b */ /* 0x000e220000004200 */
[----:B------:R-:W-:-:S05]  /*27640*/  IADD3 R12, R14, 0x400, R13 ;  /* 0x000004000e0c7810 */ /* 0x000fca0007ffe00d */
[----:B------:R1:W-:Y:S02]  /*27650*/  STSM.16.M88.4 [R12], R16 ;  /* 0x000000100c007844 */ /* 0x0003e40000000200 */
[----:B-1----:R-:W-:Y:S02]  /*27660*/  MOV R18, R12 ;  /* 0x0000000c00127202 */ /* 0x002fe40000000f00 */
        /* <DEDUP_REMOVED lines=13> */
[----:B-1----:R-:W-:Y:S01]  /*27740*/  IMAD.MOV.U32 R14, RZ, RZ, R18 ;  /* 0x000000ffff0e7224 */ /* 0x002fe200078e0012 */
[C-C-:B0-----:R-:W-:Y:S02]  /*27750*/  PRMT R8, R4.reuse, 0x6420, R5.reuse ;  /* 0x0000642004087816 */ /* 0x141fe40000000005 */
[----:B------:R-:W-:-:S02]  /*27760*/  PRMT R9, R4, 0x7531, R5 ;  /* 0x0000753104097816 */ /* 0x000fc40000000005 */
        /* <DEDUP_REMOVED lines=12> */
[----:B-1----:R-:W-:Y:S01]  /*27830*/  IMAD.MOV.U32 R19, RZ, RZ, R12 ;  /* 0x000000ffff137224 */ /* 0x002fe200078e000c */
        /* <DEDUP_REMOVED lines=25> */
.L_x_2495:
[----:B------:R-:W0:Y:S01]  /*279d0*/  LDL.LU R3, [R1+0x8] ;  /* 0x0000080001037983 */ /* 0x000e220000300800 */
[C---:B------:R-:W-:Y:S02]  /*279e0*/  ISETP.GT.AND P0, PT, R21.reuse, RZ, PT ;  /* 0x000000ff1500720c */ /* 0x040fe40003f04270 */
[----:B------:R-:W-:Y:S01]  /*279f0*/  IADD3 R21, R21, -0x1, RZ ;  /* 0xffffffff15157810 */ /* 0x000fe20007ffe0ff */
        /* <DEDUP_REMOVED lines=8> */
.L_x_2474:
[----:B------:R-:W-:Y:S04]  /*27a80*/  BSSY B0, `(.L_x_2497) ;  /* 0x000000f000007945 */ /* 0x000fe80003800000 */
[----:B------:R-:W-:Y:S05]  /*27a90*/  @P1 BRA `(.L_x_2498) ;  /* 0x0000000000341947 */ /* 0x000fea0003800000 */
[----:B------:R-:W4:Y:S01]  /*27aa0*/  S2R R5, SR_LANEID ;  /* 0x0000000000057919 */ /* 0x000f220000000000 */
[----:B------:R-:W-:Y:S01]  /*27ab0*/  VOTEU.ANY UR4, UPT, PT ;  /* 0x0000000000047886 */ /* 0x000fe200038e0100 */
[----:B-1-3--:R-:W1:Y:S01]  /*27ac0*/  LDC.64 R2, c[0x0][0xc38] ;  /* 0x00030e00ff027b82 */ /* 0x00ae620000000a00 */
[----:B------:R-:W4:Y:S02]  /*27ad0*/  FLO.U32 R0, UR4 ;  /* 0x0000000400007d00 */ /* 0x000f2400080e0000 */
[----:B----4-:R-:W-:-:S06]  /*27ae0*/  ISETP.EQ.U32.AND P0, PT, R0, R5, PT ;  /* 0x000000050000720c */ /* 0x010fcc0003f02070 */
[----:B------:R-:W1:Y:S07]  /*27af0*/  POPC R5, UR4 ;  /* 0x0000000400057d09 */ /* 0x000e6e0008000000 */
[----:B-1----:R-:W3:Y:S01]  /*27b00*/  @P0 ATOMG.E.ADD.STRONG.GPU PT, R3, desc[UR46][R2.64], R5 ;  /* 0x00000005020309a8 */ /* 0x002ee200081ee1ee */
[----:B------:R-:W1:Y:S02]  /*27b10*/  S2R R4, SR_LTMASK ;  /* 0x0000000000047919 */ /* 0x000e640000003900 */
[----:B-1----:R-:W-:-:S04]  /*27b20*/  LOP3.LUT R4, R4, UR4, RZ, 0xc0, !PT ;  /* 0x0000000404047c12 */ /* 0x002fc8000f8ec0ff */
[----:B-----5:R-:W1:Y:S01]  /*27b30*/  POPC R7, R4 ;  /* 0x0000000400077309 */ /* 0x020e620000000000 */
[----:B---3--:R-:W1:Y:S02]  /*27b40*/  SHFL.IDX PT, R0, R3, R0, 0x1f ;  /* 0x00001f0003007589 */ /* 0x008e6400000e0000 */
[----:B-1----:R-:W-:-:S05]  /*27b50*/  IADD3 R0, R0, UR37, R7 ;  /* 0x0000002500007c10 */ /* 0x002fca000fffe007 */
[----:B------:R4:W-:Y:S02]  /*27b60*/  STL [R1], R0 ;  /* 0x0000000001007387 */ /* 0x0009e40000100800 */
.L_x_2498:
[----:B------:R-:W-:Y:S05]  /*27b70*/  BSYNC B0 ;  /* 0x0000000000007941 */ /* 0x000fea0003800000 */
.L_x_2497:
[----:B------:R-:W-:-:S06]  /*27b80*/  UISETP.NE.AND UP0, UPT, UR36, 0x3, UPT ;  /* 0x000000032400788c */ /* 0x000fcc000bf05270 */
[----:B------:R-:W-:-:S13]  /*27b90*/  PLOP3.LUT P0, PT, PT, PT, UP0, 0x80, 0x0 ;  /* 0x000000000000781c */ /* 0x000fda0003f0f008 */
[----:B------:R-:W-:Y:S05]  /*27ba0*/  @!P0 BRA `(.L_x_2499) ;  /* 0x0000000000048947 */ /* 0x000fea0003800000 */
[----:B------:R-:W-:Y:S01]  /*27bb0*/  BPT.TRAP 0x1 ;  /* 0x000000040000795c */ /* 0x000fe20000300000 */
.L_x_2499:
[----:B----4-:R-:W4:Y:S04]  /*27bc0*/  LDL R0, [R1+0x1c] ;  /* 0x00001c0001007983 */ /* 0x010f280000100800 */
[----:B------:R-:W2:Y:S01]  /*27bd0*/  LDL R2, [R1+0x10] ;  /* 0x0000100001027983 */ /* 0x000ea20000100800 */
[----:B-1----:R-:W1:Y:S01]  /*27be0*/  S2R R4, SR_CgaCtaId ;  /* 0x0000000000047919 */ /* 0x002e620000008800 */
[----:B---3--:R-:W-:-:S04]  /*27bf0*/  MOV R3, 0x400 ;  /* 0x0000040000037802 */ /* 0x008fc80000000f00 */
[----:B-1----:R-:W-:Y:S01]  /*27c00*/  LEA R3, R4, R3, 0x18 ;  /* 0x0000000304037211 */ /* 0x002fe200078ec0ff */
[----:B------:R-:W-:Y:S01]  /*27c10*/  BSSY B0, `(.L_x_2500) ;  /* 0x0000008000007945 */ /* 0x000fe20003800000 */
[----:B----4-:R-:W-:-:S04]  /*27c20*/  LOP3.LUT R0, R0, 0x1, RZ, 0x3c, !PT ;  /* 0x0000000100007812 */ /* 0x010fc800078e3cff */
[----:B------:R-:W-:Y:S01]  /*27c30*/  SHF.L.U32 R0, R0, 0x1f, RZ ;  /* 0x0000001f00007819 */ /* 0x000fe200000006ff */
[----:B--2---:R-:W-:-:S04]  /*27c40*/  IMAD R21, R2, 0x8, R3 ;  /* 0x0000000802157824 */ /* 0x004fc800078e0203 */
[----:B------:R-:W1:Y:S01]  /*27c50*/  SYNCS.PHASECHK.TRANS64.TRYWAIT P0, [R21+URZ+0x38870], R0 ;  /* 0x03887000150075a7 */ /* 0x000e62000800017f */
[----:B------:R-:W-:-:S05]  /*27c60*/  IMAD.U32 R2, RZ, RZ, UR38 ;  /* 0x00000026ff027e24 */ /* 0x000fca000f8e00ff */
[----:B------:R-:W-:Y:S01]  /*27c70*/  ISETP.NE.AND P2, PT, R2, 0x3, PT ;  /* 0x000000030200780c */ /* 0x000fe20003f45270 */
[----:B-1----:R-:W-:-:S12]  /*27c80*/  @!P0 BRA `(.L_x_2501) ;  /* 0x00000058008c8947 */ /* 0x002fd80003800000 */
.L_x_2726:
[----:B------:R-:W-:Y:S05]  /*27c90*/  BSYNC B0 ;  /* 0x0000000000007941 */ /* 0x000fea0003800000 */
.L_x_2500:
[----:B------:R-:W-:Y:S05]  /*27ca0*/  @!P2 BRA `(.L_x_2502) ;  /* 0x000000000004a947 */ /* 0x000fea0003800000 */
[----:B------:R-:W-:Y:S01]  /*27cb0*/  BPT.TRAP 0x1 ;  /* 0x000000040000795c */ /* 0x000fe20000300000 */
.L_x_2502:
[----:B-1----:R-:W2:Y:S02]  /*27cc0*/  LDL R0, [R1+0x1c] ;  /* 0x00001c0001007983 */ /* 0x002ea40000100800 */
[----:B--2---:R-:W-:-:S04]  /*27cd0*/  SHF.L.U32 R0, R0, 0x1f, RZ ;  /* 0x0000001f00007819 */ /* 0x004fc800000006ff */
[----:B------:R-:W1:Y:S02]  /*27ce0*/  SYNCS.PHASECHK.TRANS64.TRYWAIT P0, [R21+URZ+0x38860], R0 ;  /* 0x03886000150075a7 */ /* 0x000e64000800017f */
[----:B-1----:R-:W-:Y:S05]  /*27cf0*/  @!P0 BRA `(.L_x_2503) ;  /* 0x0000005800848947 */ /* 0x002fea0003800000 */
.L_x_2727:
        /* <DEDUP_REMOVED lines=9> */
[----:B-1----:R-:W-:-:S05]  /*27d90*/  LOP3.LUT R0, R2, R4, RZ, 0xfc, !PT ;  /* 0x0000000402007212 */ /* 0x002fca00078efcff */
[----:B------:R-:W-:-:S05]  /*27da0*/  IMAD.IADD R0, R8, 0x1, R0 ;  /* 0x0000000108007824 */ /* 0x000fca00078e0200 */
        /* <DEDUP_REMOVED lines=57> */
[----:B-1----:R-:W-:Y:S02]  /*28140*/  IMAD.MOV.U32 R14, RZ, RZ, R18 ;  /* 0x000000ffff0e7224 */ /* 0x002fe400078e0012 */
        /* <DEDUP_REMOVED lines=32> */
[----:B------:R-:W0:Y:S01]  /*28350*/  LDSM.16.MT88.4 R4, [R2+0x13400] ;  /* 0x013400000204783b */ /* 0x000e220000004200 */
[----:B------:R-:W-:-:S05]  /*28360*/  IADD3 R3, R15, R3, RZ ;  /* 0x000000030f037210 */ /* 0x000fca0007ffe0ff */
        /* <DEDUP_REMOVED lines=26> */
.L_x_2504:
[----:B------:R-:W2:Y:S01]  /*28510*/  LDL.LU R2, [R1+0x10] ;  /* 0x0000100001027983 */ /* 0x000ea20000300800 */
[----:B0-----:R-:W-:Y:S03]  /*28520*/  SYNCS.ARRIVE.TRANS64.A1T0 RZ, [R21+URZ+0x38850], RZ ;  /* 0x038850ff15ff79a7 */ /* 0x001fe6000810003f */
[----:B-1----:R-:W3:Y:S01]  /*28530*/  LDL.LU R3, [R1+0x1c] ;  /* 0x00001c0001037983 */ /* 0x002ee20000300800 */
[----:B------:R-:W-:-:S05]  /*28540*/  @!P1 VIADD R0, R21, 0x38880 ;  /* 0x0003888015009836 */ /* 0x000fca0000000000 */
        /* <DEDUP_REMOVED lines=10> */
.L_x_2456:
[----:B------:R-:W-:Y:S05]  /*285f0*/  BSYNC B6 ;  /* 0x0000000000067941 */ /* 0x000fea0003800000 */
.L_x_2454:
        /* <DEDUP_REMOVED lines=13> */
.L_x_2505:
        /* <DEDUP_REMOVED lines=38> */
.L_x_2737:
[----:B------:R-:W-:Y:S02]  /*28930*/  ULDC UR4, c[0x0][0xc10] ;  /* 0x0003040000047ab9 */ /* 0x000fe40000000800 */
[----:B------:R-:W-:-:S04]  /*28940*/  IMAD.U32 R5, RZ, RZ, UR4 ;  /* 0x00000004ff057e24 */ /* 0x000fc8000f8e00ff */
[----:B-1----:R-:W-:-:S04]  /*28950*/  IMAD R8, R14, R5, RZ ;  /* 0x000000050e087224 */ /* 0x002fc800078e02ff */
[----:B------:R-:W-:-:S05]  /*28960*/  IMAD.IADD R4, R4, 0x1, R8 ;  /* 0x0000000104047824 */ /* 0x000fca00078e0208 */
[----:B------:R-:W-:-:S13]  /*28970*/  ISETP.GT.AND P6, PT, R4, R0, PT ;  /* 0x000000000400720c */ /* 0x000fda0003fc4270 */
[----:B------:R-:W-:Y:S05]  /*28980*/  @P6 BRA `(.L_x_2508) ;  /* 0x0000000000a46947 */ /* 0x000fea0003800000 */
.L_x_2513:
        /* <DEDUP_REMOVED lines=16> */
.L_x_2511:
[----:B------:R-:W-:Y:S05]  /*28a90*/  BSYNC B0 ;  /* 0x0000000000007941 */ /* 0x000fea0003800000 */
.L_x_2510:
        /* <DEDUP_REMOVED lines=18> */
.L_x_2745:
[----:B------:R-:W-:Y:S02]  /*28bc0*/  ULDC UR4, c[0x0][0xc10] ;  /* 0x0003040000047ab9 */ /* 0x000fe40000000800 */
[----:B------:R-:W-:-:S05]  /*28bd0*/  MOV R5, UR4 ;  /* 0x0000000400057c02 */ /* 0x000fca0008000f00 */
[----:B-1----:R-:W-:-:S04]  /*28be0*/  IMAD R8, R14, R5, RZ ;  /* 0x000000050e087224 */ /* 0x002fc800078e02ff */
[----:B------:R-:W-:-:S05]  /*28bf0*/  IMAD.IADD R4, R8, 0x1, R4 ;  /* 0x0000000108047824 */ /* 0x000fca00078e0204 */
[----:B------:R-:W-:-:S13]  /*28c00*/  ISETP.GT.AND P6, PT, R4, R0, PT ;  /* 0x000000000400720c */ /* 0x000fda0003fc4270 */
[----:B------:R-:W-:Y:S05]  /*28c10*/  @!P6 BRA `(.L_x_2513) ;  /* 0xfffffffc005ce947 */ /* 0x000fea000383ffff */
.L_x_2508:
        /* <DEDUP_REMOVED lines=8> */
.L_x_2749:
[----:B------:R-:W-:Y:S01]  /*28ca0*/  ISETP.NE.AND P0, PT, R6, RZ, PT ;  /* 0x000000ff0600720c */ /* 0x000fe20003f05270 */
[----:B------:R-:W-:-:S12]  /*28cb0*/  IMAD.MOV.U32 R6, RZ, RZ, RZ ;  /* 0x000000ffff067224 */ /* 0x000fd800078e00ff */
[----:B------:R-:W-:Y:S05]  /*28cc0*/  @!P0 BRA `(.L_x_2515) ;  /* 0x0000000000108947 */ /* 0x000fea0003800000 */
[----:B------:R-:W-:Y:S01]  /*28cd0*/  UMOV UR4, 0xffffffff ;  /* 0xffffffff00047882 */ /* 0x000fe20000000000 */
[----:B------:R-:W-:Y:S02]  /*28ce0*/  VIADD R12, R7, 0xffffffff ;  /* 0xffffffff070c7836 */ /* 0x000fe40000000000 */
[----:B------:R-:W-:Y:S05]  /*28cf0*/  BRA.DIV UR4, `(.L_x_2516) ;  /* 0x0000005204cc7947 */ /* 0x000fea000b800000 */
[----:B------:R3:W4:Y:S02]  /*28d00*/  SHFL.IDX PT, R6, R2, R12, 0x1f ;  /* 0x00001f0c02067589 */ /* 0x00072400000e0000 */
.L_x_2515:
[----:B------:R-:W5:Y:S01]  /*28d10*/  LDL.LU R9, [R1+0xc] ;  /* 0x00000c0001097983 */ /* 0x000f620000300800 */
[----:B01-3--:R-:W0:Y:S01]  /*28d20*/  LDC.64 R2, c[0x0][0xc68] ;  /* 0x00031a00ff027b82 */ /* 0x00be220000000a00 */
[----:B-----5:R-:W-:-:S04]  /*28d30*/  IMAD.IADD R9, R7, 0x1, R9 ;  /* 0x0000000107097824 */ /* 0x020fc800078e0209 */
[----:B0-----:R-:W-:Y:S01]  /*28d40*/  IMAD.WIDE R2, R9, 0x4, R2 ;  /* 0x0000000409027825 */ /* 0x001fe200078e0202 */
[----:B------:R0:W-:Y:S04]  /*28d50*/  STL [R1+0xc], R9 ;  /* 0x00000c0901007387 */ /* 0x0001e80000100800 */
[----:B0-----:R-:W2:Y:S01]  /*28d60*/  LDG.E R9, desc[UR46][R2.64] ;  /* 0x0000002e02097981 */ /* 0x001ea2000c1e1900 */
        /* <DEDUP_REMOVED lines=9> */
[----:B-1----:R-:W-:-:S05]  /*28e00*/  IADD3 R2, RZ, -R3, RZ ;  /* 0x80000003ff027210 */ /* 0x002fca0007ffe0ff */
        /* <DEDUP_REMOVED lines=15> */
[----:B------:R-:W-:-:S05]  /*28f00*/  @P0 VIADD R6, R6, 0x1 ;  /* 0x0000000106060836 */ /* 0x000fca0000000000 */
[----:B------:R-:W-:-:S05]  /*28f10*/  MOV R2, R6 ;  /* 0x0000000600027202 */ /* 0x000fca0000000f00 */
[----:B------:R-:W-:Y:S01]  /*28f20*/  @!P2 IMAD.MOV R2, RZ, RZ, -R2 ;  /* 0x000000ffff02a224 */ /* 0x000fe200078e0a02 */
[----:B------:R-:W-:-:S05]  /*28f30*/  @!P1 LOP3.LUT R2, RZ, R7, RZ, 0x33, !PT ;  /* 0x00000007ff029212 */ /* 0x000fca00078e33ff */
[----:B------:R-:W-:Y:S02]  /*28f40*/  IMAD R6, R9, R2, RZ ;  /* 0x0000000209067224 */ /* 0x000fe400078e02ff */
[----:B------:R-:W-:Y:S02]  /*28f50*/  IMAD.MOV R2, RZ, RZ, -R2 ;  /* 0x000000ffff027224 */ /* 0x000fe400078e0a02 */
[----:B------:R-:W-:Y:S02]  /*28f60*/  IMAD.MOV R3, RZ, RZ, -R6 ;  /* 0x000000ffff037224 */ /* 0x000fe400078e0a06 */
[----:B------:R-:W-:-:S03]  /*28f70*/  IMAD R0, R7, R2, R0 ;  /* 0x0000000207007224 */ /* 0x000fc600078e0200 */
[----:B------:R-:W-:-:S04]  /*28f80*/  VIADDMNMX R5, R3, R5, R9, PT ;  /* 0x0000000503057246 */ /* 0x000fc80003800109 */
[----:B0-----:R-:W-:-:S04]  /*28f90*/  IABS R8, R5 ;  /* 0x0000000500087213 */ /* 0x001fc80000000000 */
[----:B------:R-:W0:Y:S08]  /*28fa0*/  I2F.RP R3, R8 ;  /* 0x0000000800037306 */ /* 0x000e300000209400 */
[----:B0-----:R-:W0:Y:S02]  /*28fb0*/  MUFU.RCP R3, R3 ;  /* 0x0000000300037308 */ /* 0x001e240000001000 */
[----:B0-----:R-:W-:-:S06]  /*28fc0*/  VIADD R3, R3, 0xffffffe ;  /* 0x0ffffffe03037836 */ /* 0x001fcc0000000000 */
[----:B------:R-:W0:Y:S02]  /*28fd0*/  F2I.FTZ.U32.TRUNC.NTZ R3, R3 ;  /* 0x0000000300037305 */ /* 0x000e24000021f000 */
[----:B0-----:R-:W-:-:S04]  /*28fe0*/  IMAD.MOV R2, RZ, RZ, -R3 ;  /* 0x000000ffff027224 */ /* 0x001fc800078e0a03 */
[----:B------:R-:W-:Y:S02]  /*28ff0*/  IMAD R7, R2, R8, RZ ;  /* 0x0000000802077224 */ /* 0x000fe400078e02ff */
[----:B------:R-:W-:-:S04]  /*29000*/  IMAD.MOV.U32 R2, RZ, RZ, RZ ;  /* 0x000000ffff027224 */ /* 0x000fc800078e00ff */
[----:B------:R-:W-:Y:S01]  /*29010*/  IMAD.HI.U32 R2, R3, R7, R2 ;  /* 0x0000000703027227 */ /* 0x000fe200078e0002 */
[----:B------:R-:W-:Y:S02]  /*29020*/  IABS R3, R0 ;  /* 0x0000000000037213 */ /* 0x000fe40000000000 */
[----:B------:R-:W-:-:S03]  /*29030*/  IABS R7, R5 ;  /* 0x0000000500077213 */ /* 0x000fc60000000000 */
[----:B------:R-:W-:Y:S01]  /*29040*/  IMAD.HI.U32 R2, R2, R3, RZ ;  /* 0x0000000302027227 */ /* 0x000fe200078e00ff */
[----:B------:R-:W-:-:S05]  /*29050*/  IADD3 R7, RZ, -R7, RZ ;  /* 0x80000007ff077210 */ /* 0x000fca0007ffe0ff */
        /* <DEDUP_REMOVED lines=13> */
[----:B------:R-:W-:Y:S01]  /*29130*/  IMAD R5, R2, R5, R3 ;  /* 0x0000000502057224 */ /* 0x000fe200078e0203 */
[----:B------:R-:W-:-:S04]  /*29140*/  LOP3.LUT R3, RZ, R2, RZ, 0x33, !PT ;  /* 0x00000002ff037212 */ /* 0x000fc800078e33ff */
[----:B------:R-:W-:Y:S01]  /*29150*/  IADD3 R0, R4, R3, RZ ;  /* 0x0000000304007210 */ /* 0x000fe20007ffe0ff */
[----:B------:R0:W-:Y:S04]  /*29160*/  STL [R1+0x8], R5 ;  /* 0x0000080501007387 */ /* 0x0001e80000100800 */
[----:B------:R0:W-:Y:S01]  /*29170*/  STL [R1+0x4], R0 ;  /* 0x0000040001007387 */ /* 0x0001e20000100800 */
[----:B------:R-:W-:Y:S05]  /*29180*/  BRA `(.L_x_2517) ;  /* 0x0000000000287947 */ /* 0x000fea0003800000 */
.L_x_2509:
        /* <DEDUP_REMOVED lines=10> */
.L_x_2517:
        /* <DEDUP_REMOVED lines=16> */
.L_x_2506:
[----:B0-----:R-:W2:Y:S01]  /*29330*/  LDL R0, [R1+0xc] ;  /* 0x00000c0001007983 */ /* 0x001ea20000100800 */
[----:B------:R-:W-:Y:S02]  /*29340*/  ULDC UR4, c[0x0][0xc14] ;  /* 0x0003050000047ab9 */ /* 0x000fe40000000800 */
[----:B--2---:R-:W-:-:S13]  /*29350*/  ISETP.GE.AND P0, PT, R0, UR4, PT ;  /* 0x0000000400007c0c */ /* 0x004fda000bf06270 */
[----:B------:R-:W-:Y:S05]  /*29360*/  @!P0 BRA `(.L_x_2518) ;  /* 0xffffffa400788947 */ /* 0x000fea000383ffff */
[----:B------:R-:W-:Y:S05]  /*29370*/  BSYNC B7 ;  /* 0x0000000000077941 */ /* 0x000fea0003800000 */
.L_x_2414:
[----:B-1----:R-:W3:Y:S01]  /*29380*/  LDL.LU R0, [R1+0x4c] ;  /* 0x00004c0001007983 */ /* 0x002ee20000300800 */
[----:B------:R-:W-:Y:S01]  /*29390*/  BSSY B0, `(.L_x_2519) ;  /* 0x000000b000007945 */ /* 0x000fe20003800000 */
[----:B--2---:R-:W1:Y:S01]  /*293a0*/  S2R R5, SR_CgaCtaId ;  /* 0x0000000000057919 */ /* 0x004e620000008800 */
[----:B---3--:R-:W-:-:S05]  /*293b0*/  VIADD R0, R0, 0x1 ;  /* 0x0000000100007836 */ /* 0x008fca0000000000 */
[----:B0-----:R-:W-:-:S04]  /*293c0*/  LEA.HI R2, R0, R0, RZ, 0x1 ;  /* 0x0000000000027211 */ /* 0x001fc800078f08ff */
[----:B------:R-:W-:-:S04]  /*293d0*/  LOP3.LUT R3, R2, 0xfffffffe, RZ, 0xc0, !PT ;  /* 0xfffffffe02037812 */ /* 0x000fc800078ec0ff */
[----:B------:R-:W-:Y:S02]  /*293e0*/  IADD3 R3, R0, -R3, RZ ;  /* 0x8000000300037210 */ /* 0x000fe40007ffe0ff */
[----:B------:R-:W-:Y:S02]  /*293f0*/  MOV R0, 0x400 ;  /* 0x0000040000007802 */ /* 0x000fe40000000f00 */
[----:B------:R-:W-:Y:S02]  /*29400*/  SHF.L.U32 R3, R3, 0x1f, RZ ;  /* 0x0000001f03037819 */ /* 0x000fe400000006ff */
[----:B-1----:R-:W-:-:S04]  /*29410*/  LEA R0, R5, R0, 0x18 ;  /* 0x0000000005007211 */ /* 0x002fc800078ec0ff */
[----:B------:R-:W0:Y:S02]  /*29420*/  SYNCS.PHASECHK.TRANS64.TRYWAIT P0, [R0+URZ+0x38820], R3 ;  /* 0x03882003000075a7 */ /* 0x000e24000800017f */
[----:B0-----:R-:W-:Y:S05]  /*29430*/  @!P0 BRA `(.L_x_2520) ;  /* 0x0000004c00248947 */ /* 0x001fea0003800000 */
.L_x_2752:
[----:B------:R-:W-:Y:S05]  /*29440*/  BSYNC B0 ;  /* 0x0000000000007941 */ /* 0x000fea0003800000 */
.L_x_2519:
[----:B------:R-:W-:-:S03]  /*29450*/  UMOV UR4, 0xffffffff ;  /* 0xffffffff00047882 */ /* 0x000fc60000000000 */
[----:B------:R-:W-:Y:S05]  /*29460*/  BRA.DIV UR4, `(.L_x_2521) ;  /* 0x0000004e042c7947 */ /* 0x000fea000b800000 */
[----:B------:R-:W1:Y:S02]  /*29470*/  S2R R2, SR_TID.X ;  /* 0x0000000000027919 */ /* 0x000e640000002100 */
[----:B-1----:R-:W-:-:S04]  /*29480*/  SHF.R.U32.HI R2, RZ, 0x5, R2 ;  /* 0x00000005ff027819 */ /* 0x002fc80000011602 */
[----:B------:R-:W-:-:S05]  /*29490*/  LOP3.LUT R2, R2, 0x3, RZ, 0xc0, !PT ;  /* 0x0000000302027812 */ /* 0x000fca00078ec0ff */
[----:B------:R1:W2:Y:S02]  /*294a0*/  SHFL.IDX PT, R14, R2, RZ, 0x1f ;  /* 0x00001fff020e7589 */ /* 0x0002a400000e0000 */
.L_x_2755:
[----:B--2---:R-:W-:-:S13]  /*294b0*/  ISETP.NE.AND P0, PT, R14, RZ, PT ;  /* 0x000000ff0e00720c */ /* 0x004fda0003f05270 */
[----:B------:R-:W-:Y:S05]  /*294c0*/  @P0 BRA `(.L_x_2181) ;  /* 0x0000000000b00947 */ /* 0x000fea0003800000 */
[----:B------:R-:W-:-:S03]  /*294d0*/  UMOV UR4, 0xffffffff ;  /* 0xffffffff00047882 */ /* 0x000fc60000000000 */
[----:B------:R-:W-:Y:S05]  /*294e0*/  BRA.DIV UR4, `(.L_x_2522) ;  /* 0x0000004e04407947 */ /* 0x000fea000b800000 */
[----:B------:R-:W-:-:S13]  /*294f0*/  ELECT P6, URZ, PT ;  /* 0x00000000003f782f */ /* 0x000fda00038c0000 */
.L_x_2758:
[----:B------:R-:W-:Y:S05]  /*29500*/  @!P6 BRA `(.L_x_2181) ;  /* 0x0000000000a0e947 */ /* 0x000fea0003800000 */
[----:B------:R-:W-:-:S06]  /*29510*/  ULOP3.LUT UR4, UR40, 0x2, URZ, 0xfc, !UPT ;  /* 0x0000000228047892 */ /* 0x000fcc000f8efc3f */
[----:B-1----:R-:W-:-:S05]  /*29520*/  IMAD.U32 R2, RZ, RZ, UR4 ;  /* 0x00000004ff027e24 */ /* 0x002fca000f8e00ff */
[----:B------:R-:W-:-:S13]  /*29530*/  ISETP.NE.AND P0, PT, R2, 0x3, PT ;  /* 0x000000030200780c */ /* 0x000fda0003f05270 */
[----:B------:R-:W-:Y:S05]  /*29540*/  @!P0 BRA `(.L_x_2523) ;  /* 0x0000000000048947 */ /* 0x000fea0003800000 */
[----:B------:R-:W-:Y:S01]  /*29550*/  BPT.TRAP 0x1 ;  /* 0x000000040000795c */ /* 0x000fe20000300000 */
.L_x_2523:
        /* <DEDUP_REMOVED lines=14> */
.L_x_2759:
[----:B------:R-:W1:Y:S02]  /*29640*/  SYNCS.PHASECHK.TRANS64.TRYWAIT P1, [R7+URZ], R2 ;  /* 0x00000002070075a7 */ /* 0x000e64000802017f */
[----:B-1----:R-:W-:Y:S05]  /*29650*/  @!P1 BRA `(.L_x_2525) ;  /* 0x0000004c00189947 */ /* 0x002fea0003800000 */
.L_x_2760:
[----:B------:R-:W-:Y:S05]  /*29660*/  @!P0 BRA `(.L_x_2526) ;  /* 0x0000000000048947 */ /* 0x000fea0003800000 */
[----:B------:R-:W-:Y:S01]  /*29670*/  BPT.TRAP 0x1 ;  /* 0x000000040000795c */ /* 0x000fe20000300000 */
.L_x_2526:
[----:B------:R-:W2:Y:S02]  /*29680*/  LDL.LU R4, [R1+0x10] ;  /* 0x0000100001047983 */ /* 0x000ea40000300800 */
[----:B--2---:R-:W-:-:S04]  /*29690*/  IMAD R4, R4, 0x8, R0 ;  /* 0x0000000804047824 */ /* 0x004fc800078e0200 */
[----:B------:R-:W2:Y:S02]  /*296a0*/  SYNCS.PHASECHK.TRANS64.TRYWAIT P1, [R4+URZ+0x38860], R5 ;  /* 0x03886005040075a7 */ /* 0x000ea4000802017f */
[----:B--2---:R-:W-:Y:S05]  /*296b0*/  @!P1 BRA `(.L_x_2527) ;  /* 0x0000004c00149947 */ /* 0x004fea0003800000 */
.L_x_2761:
[----:B------:R-:W-:Y:S05]  /*296c0*/  @!P0 BRA `(.L_x_2528) ;  /* 0x0000000000048947 */ /* 0x000fea0003800000 */
[----:B------:R-:W-:Y:S01]  /*296d0*/  BPT.TRAP 0x1 ;  /* 0x000000040000795c */ /* 0x000fe20000300000 */
.L_x_2528:
[----:B------:R-:W-:-:S04]  /*296e0*/  LEA R3, R3, R0, 0x3 ;  /* 0x0000000003037211 */ /* 0x000fc800078e18ff */
[----:B------:R-:W3:Y:S02]  /*296f0*/  SYNCS.PHASECHK.TRANS64.TRYWAIT P1, [R3+URZ+0x38860], R2 ;  /* 0x03886002030075a7 */ /* 0x000ee4000802017f */
[----:B---3--:R-:W-:Y:S05]  /*29700*/  @!P1 BRA `(.L_x_2529) ;  /* 0x0000004c00149947 */ /* 0x008fea0003800000 */
.L_x_2762:
[----:B------:R-:W-:Y:S05]  /*29710*/  @!P0 BRA `(.L_x_2530) ;  /* 0x0000000000048947 */ /* 0x000fea0003800000 */
[----:B------:R-:W-:Y:S01]  /*29720*/  BPT.TRAP 0x1 ;  /* 0x000000040000795c */ /* 0x000fe20000300000 */
.L_x_2530:
[----:B------:R-:W4:Y:S02]  /*29730*/  SYNCS.PHASECHK.TRANS64.TRYWAIT P0, [R4+URZ+0x38880], R5 ;  /* 0x03888005040075a7 */ /* 0x000f24000800017f */
[----:B----4-:R-:W-:Y:S05]  /*29740*/  @!P0 BRA `(.L_x_2531) ;  /* 0x0000004c00188947 */ /* 0x010fea0003800000 */
.L_x_2532:
[----:B------:R0:W0:Y:S02]  /*29750*/  SYNCS.PHASECHK.TRANS64.TRYWAIT P0, [R3+URZ+0x38880], R2 ;  /* 0x03888002030075a7 */ /* 0x000024000800017f */
[----:B0-----:R-:W-:Y:S05]  /*29760*/  @!P0 NANOSLEEP.SYNCS 0x989680 ;  /* 0x009896800000895d */ /* 0x001fea0003900000 */
[----:B------:R-:W0:Y:S02]  /*29770*/  @!P0 SYNCS.PHASECHK.TRANS64 P0, [R3+URZ+0x38880], R2 ;  /* 0x03888002030085a7 */ /* 0x000e24000800007f */
[----:B0-----:R-:W-:Y:S05]  /*29780*/  @!P0 BRA `(.L_x_2532) ;  /* 0xfffffffc00f08947 */ /* 0x001fea000383ffff */
.L_x_2181:
[----:B------:R-:W-:Y:S05]  /*29790*/  BSYNC B8 ;  /* 0x0000000000087941 */ /* 0x000fea0003800000 */
.L_x_2178:
[----:B------:R-:W-:Y:S05]  /*297a0*/  EXIT ;  /* 0x000000000000794d */ /* 0x000fea0003800000 */
.L_x_2203:
[----:B0-----:R0:W1:Y:S02]  /*297b0*/  SYNCS.PHASECHK.TRANS64.TRYWAIT P6, [R107+URZ+0x38890], R128 ;  /* 0x038890806b0075a7 */ /* 0x00106400080c017f */
[----:B-1----:R-:W-:Y:S05]  /*297c0*/  @!P6 NANOSLEEP.SYNCS 0x989680 ;  /* 0x009896800000e95d */ /* 0x002fea0003900000 */
[----:B------:R-:W1:Y:S02]  /*297d0*/  @!P6 SYNCS.PHASECHK.TRANS64 P6, [R107+URZ+0x38890], R128 ;  /* 0x038890806b00e5a7 */ /* 0x000e6400080c007f */
[----:B-1----:R-:W-:Y:S05]  /*297e0*/  @!P6 BRA `(.L_x_2203) ;  /* 0xfffffffc00f0e947 */ /* 0x002fea000383ffff */
[----:B------:R-:W-:Y:S05]  /*297f0*/  BRA `(.L_x_2533) ;  /* 0xfffffd9800407947 */ /* 0x000fea000383ffff */
.L_x_2237:
[----:B0-----:R0:W1:Y:S02]  /*29800*/  SYNCS.PHASECHK.TRANS64.TRYWAIT P3, [R107+URZ+0x38890], R128 ;  /* 0x038890806b0075a7 */ /* 0x001064000806017f */
[----:B-1----:R-:W-:Y:S05]  /*29810*/  @!P3 NANOSLEEP.SYNCS 0x989680 ;  /* 0x009896800000b95d */ /* 0x002fea0003900000 */
[----:B------:R-:W1:Y:S02]  /*29820*/  @!P3 SYNCS.PHASECHK.TRANS64 P3, [R107+URZ+0x38890], R128 ;  /* 0x038890806b00b5a7 */ /* 0x000e64000806007f */
[----:B-1----:R-:W-:Y:S05]  /*29830*/  @!P3 BRA `(.L_x_2237) ;  /* 0xfffffffc00f0b947 */ /* 0x002fea000383ffff */
[----:B------:R-:W-:Y:S05]  /*29840*/  BRA `(.L_x_2534) ;  /* 0xfffffdd800947947 */ /* 0x000fea000383ffff */
.L_x_2254:
[----:B0-----:R0:W1:Y:S02]  /*29850*/  SYNCS.PHASECHK.TRANS64.TRYWAIT P2, [R107+URZ+0x38890], R128 ;  /* 0x038890806b0075a7 */ /* 0x001064000804017f */
[----:B-1----:R-:W-:Y:S05]  /*29860*/  @!P2 NANOSLEEP.SYNCS 0x989680 ;  /* 0x009896800000a95d */ /* 0x002fea0003900000 */
[----:B------:R-:W1:Y:S02]  /*29870*/  @!P2 SYNCS.PHASECHK.TRANS64 P2, [R107+URZ+0x38890], R128 ;  /* 0x038890806b00a5a7 */ /* 0x000e64000804007f */
[----:B-1----:R-:W-:Y:S05]  /*29880*/  @!P2 BRA `(.L_x_2254) ;  /* 0xfffffffc00f0a947 */ /* 0x002fea000383ffff */
[----:B------:R-:W-:Y:S05]  /*29890*/  BRA `(.L_x_2535) ;  /* 0xfffffe1800ac7947 */ /* 0x000fea000383ffff */
.L_x_2264:
[----:B--2---:R2:W3:Y:S02]  /*298a0*/  SYNCS.PHASECHK.TRANS64.TRYWAIT P3, [R107+URZ+0x388b0], R128 ;  /* 0x0388b0806b0075a7 */ /* 0x0044e4000806017f */
[----:B---3--:R-:W-:Y:S05]  /*298b0*/  @!P3 NANOSLEEP.SYNCS 0x989680 ;  /* 0x009896800000b95d */ /* 0x008fea0003900000 */
[----:B------:R-:W3:Y:S02]  /*298c0*/  @!P3 SYNCS.PHASECHK.TRANS64 P3, [R107+URZ+0x388b0], R128 ;  /* 0x0388b0806b00b5a7 */ /* 0x000ee4000806007f */
[----:B---3--:R-:W-:Y:S05]  /*298d0*/  @!P3 BRA `(.L_x_2264) ;  /* 0xfffffffc00f0b947 */ /* 0x008fea000383ffff */
[----:B------:R-:W-:Y:S05]  /*298e0*/  BRA `(.L_x_2536) ;  /* 0xfffffe2000087947 */ /* 0x000fea000383ffff */
.L_x_2276:
[----:B------:R-:W-:Y:S01]  /*298f0*/  BSSY B0, `(.L_x_2537) ;  /* 0x0000007000007945 */ /* 0x000fe20003800000 */
[----:B------:R-:W-:Y:S02]  /*29900*/  IMAD.MOV.U32 R12, RZ, RZ, RZ ;  /* 0x000000ffff0c7224 */ /* 0x000fe400078e00ff */
[----:B------:R-:W-:Y:S02]  /*29910*/  IMAD.MOV.U32 R11, RZ, RZ, 0x1f ;  /* 0x0000001fff0b7424 */ /* 0x000fe400078e00ff */
[----:B------:R-:W-:-:S07]  /*29920*/  IMAD.MOV.U32 R15, RZ, RZ, -0x1 ;  /* 0xffffffffff0f7424 */ /* 0x000fce00078e00ff */
[----:B-----5:R-:W-:Y:S05]  /*29930*/  WARPSYNC.COLLECTIVE R15, `(.L_x_2538) ;  /* 0x000000000f087348 */ /* 0x020fea0003c00000 */
[----:B------:R0:W1:Y:S02]  /*29940*/  SHFL.IDX P6, R14, R13, R12, R11 ;  /* 0x0000000c0d0e7389 */ /* 0x00006400000c000b */
[----:B01---5:R-:W-:Y:S01]  /*29950*/  ENDCOLLECTIVE ;  /* 0x000000000000791b */ /* 0x023fe20003800000 */
.L_x_2538:
[----:B------:R-:W-:Y:S05]  /*29960*/  BSYNC B0 ;  /* 0x0000000000007941 */ /* 0x000fea0003800000 */
.L_x_2537:
[----:B------:R0:W-:Y:S01]  /*29970*/  STL [R1], R14 ;  /* 0x0000000e01007387 */ /* 0x0001e20000100800 */
[----:B------:R-:W-:Y:S05]  /*29980*/  BRA `(.L_x_2539) ;  /* 0xfffffe2c00d07947 */ /* 0x000fea000383ffff */
.L_x_2294:
[----:B------:R-:W-:Y:S01]  /*29990*/  BSSY B1, `(.L_x_2540) ;  /* 0x0000008000017945 */ /* 0x000fe20003800000 */
[----:B------:R-:W-:Y:S01]  /*299a0*/  IMAD.MOV.U32 R13, RZ, RZ, R5 ;  /* 0x000000ffff0d7224 */ /* 0x000fe200078e0005 */
[----:B0-----:R-:W-:Y:S01]  /*299b0*/  MOV R15, 0xffffffff ;  /* 0xffffffff000f7802 */ /* 0x001fe20000000f00 */
[----:B------:R-:W-:Y:S02]  /*299c0*/  IMAD.MOV.U32 R12, RZ, RZ, RZ ;  /* 0x000000ffff0c7224 */ /* 0x000fe400078e00ff */
[----:B------:R-:W-:-:S07]  /*299d0*/  IMAD.MOV.U32 R11, RZ, RZ, 0x181f ;  /* 0x0000181fff0b7424 */ /* 0x000fce00078e00ff */
[----:B-----5:R-:W-:Y:S05]  /*299e0*/  WARPSYNC.COLLECTIVE R15, `(.L_x_2541) ;  /* 0x000000000f087348 */ /* 0x020fea0003c00000 */
[----:B------:R0:W1:Y:S02]  /*299f0*/  SHFL.IDX P6, R14, R13, R12, R11 ;  /* 0x0000000c0d0e7389 */ /* 0x00006400000c000b */
[----:B01---5:R-:W-:Y:S01]  /*29a00*/  ENDCOLLECTIVE ;  /* 0x000000000000791b */ /* 0x023fe20003800000 */
.L_x_2541:
[----:B------:R-:W-:Y:S05]  /*29a10*/  BSYNC B1 ;  /* 0x0000000000017941 */ /* 0x000fea0003800000 */
.L_x_2540:
[----:B------:R-:W-:Y:S05]  /*29a20*/  BRA `(.L_x_2542) ;  /* 0xfffffe3c00c87947 */ /* 0x000fea000383ffff */
.L_x_2295:
[----:B------:R-:W-:Y:S01]  /*29a30*/  BSSY B1, `(.L_x_2543) ;  /* 0x0000008000017945 */ /* 0x000fe20003800000 */
[----:B------:R-:W-:Y:S02]  /*29a40*/  IMAD.MOV.U32 R13, RZ, RZ, R4 ;  /* 0x000000ffff0d7224 */ /* 0x000fe400078e0004 */
[----:B------:R-:W-:Y:S02]  /*29a50*/  IMAD.MOV.U32 R12, RZ, RZ, RZ ;  /* 0x000000ffff0c7224 */ /* 0x000fe400078e00ff */
[----:B------:R-:W-:Y:S02]  /*29a60*/  IMAD.MOV.U32 R11, RZ, RZ, 0x181f ;  /* 0x0000181fff0b7424 */ /* 0x000fe400078e00ff */
[----:B0-----:R-:W-:-:S07]  /*29a70*/  IMAD.MOV.U32 R15, RZ, RZ, -0x1 ;  /* 0xffffffffff0f7424 */ /* 0x001fce00078e00ff */
[----:B-----5:R-:W-:Y:S05]  /*29a80*/  WARPSYNC.COLLECTIVE R15, `(.L_x_2544) ;  /* 0x000000000f087348 */ /* 0x020fea0003c00000 */
[----:B------:R0:W1:Y:S02]  /*29a90*/  SHFL.IDX P6, R14, R13, R12, R11 ;  /* 0x0000000c0d0e7389 */ /* 0x00006400000c000b */
[----:B01---5:R-:W-:Y:S01]  /*29aa0*/  ENDCOLLECTIVE ;  /* 0x000000000000791b */ /* 0x023fe20003800000 */
.L_x_2544:
[----:B------:R-:W-:Y:S05]  /*29ab0*/  BSYNC B1 ;  /* 0x0000000000017941 */ /* 0x000fea0003800000 */
.L_x_2543:
[----:B------:R-:W-:Y:S05]  /*29ac0*/  BRA `(.L_x_2545) ;  /* 0xfffffe3c00a87947 */ /* 0x000fea000383ffff */
.L_x_2296:
[----:B------:R-:W-:Y:S01]  /*29ad0*/  BSSY B1, `(.L_x_2546) ;  /* 0x0000008000017945 */ /* 0x000fe20003800000 */
[----:B------:R-:W-:Y:S01]  /*29ae0*/  IMAD.MOV.U32 R13, RZ, RZ, R3 ;  /* 0x000000ffff0d7224 */ /* 0x000fe200078e0003 */
[----:B------:R-:W-:Y:S01]  /*29af0*/  MOV R11, 0x181f ;  /* 0x0000181f000b7802 */ /* 0x000fe20000000f00 */
[----:B------:R-:W-:Y:S02]  /*29b00*/  IMAD.MOV.U32 R12, RZ, RZ, RZ ;  /* 0x000000ffff0c7224 */ /* 0x000fe400078e00ff */
[----:B0-----:R-:W-:-:S07]  /*29b10*/  IMAD.MOV.U32 R15, RZ, RZ, -0x1 ;  /* 0xffffffffff0f7424 */ /* 0x001fce00078e00ff */
[----:B-----5:R-:W-:Y:S05]  /*29b20*/  WARPSYNC.COLLECTIVE R15, `(.L_x_2547) ;  /* 0x000000000f087348 */ /* 0x020fea0003c00000 */
[----:B------:R0:W1:Y:S02]  /*29b30*/  SHFL.IDX P6, R14, R13, R12, R11 ;  /* 0x0000000c0d0e7389 */ /* 0x00006400000c000b */
[----:B01---5:R-:W-:Y:S01]  /*29b40*/  ENDCOLLECTIVE ;  /* 0x000000000000791b */ /* 0x023fe20003800000 */
.L_x_2547:
[----:B------:R-:W-:Y:S05]  /*29b50*/  BSYNC B1 ;  /* 0x0000000000017941 */ /* 0x000fea0003800000 */
.L_x_2546:
[----:B------:R-:W-:Y:S05]  /*29b60*/  BRA `(.L_x_2548) ;  /* 0xfffffe3c00887947 */ /* 0x000fea000383ffff */
.L_x_2297:
        /* <DEDUP_REMOVED lines=8> */
.L_x_2550:
[----:B------:R-:W-:Y:S05]  /*29bf0*/  BSYNC B1 ;  /* 0x0000000000017941 */ /* 0x000fea0003800000 */
.L_x_2549:
[----:B------:R-:W-:Y:S05]  /*29c00*/  BRA `(.L_x_2551) ;  /* 0xfffffe3c00687947 */ /* 0x000fea000383ffff */
.L_x_2298:
[----:B------:R-:W-:Y:S01]  /*29c10*/  BSSY B1, `(.L_x_2552) ;  /* 0x0000008000017945 */ /* 0x000fe20003800000 */
[----:B------:R-:W-:Y:S01]  /*29c20*/  IMAD.MOV.U32 R13, RZ, RZ, R5 ;  /* 0x000000ffff0d7224 */ /* 0x000fe200078e0005 */
[----:B------:R-:W-:Y:S01]  /*29c30*/  MOV R12, 0x1 ;  /* 0x00000001000c7802 */ /* 0x000fe20000000f00 */
[----:B------:R-:W-:Y:S02]  /*29c40*/  IMAD.MOV.U32 R11, RZ, RZ, 0x181f ;  /* 0x0000181fff0b7424 */ /* 0x000fe400078e00ff */
[----:B0-----:R-:W-:-:S07]  /*29c50*/  IMAD.MOV.U32 R15, RZ, RZ, -0x1 ;  /* 0xffffffffff0f7424 */ /* 0x001fce00078e00ff */
[----:B-----5:R-:W-:Y:S05]  /*29c60*/  WARPSYNC.COLLECTIVE R15, `(.L_x_2553) ;  /* 0x000000000f087348 */ /* 0x020fea0003c00000 */
[----:B------:R0:W1:Y:S02]  /*29c70*/  SHFL.IDX P6, R14, R13, R12, R11 ;  /* 0x0000000c0d0e7389 */ /* 0x00006400000c000b */
[----:B01---5:R-:W-:Y:S01]  /*29c80*/  ENDCOLLECTIVE ;  /* 0x000000000000791b */ /* 0x023fe20003800000 */
.L_x_2553:
[----:B------:R-:W-:Y:S05]  /*29c90*/  BSYNC B1 ;  /* 0x0000000000017941 */ /* 0x000fea0003800000 */
.L_x_2552:
[----:B------:R-:W-:Y:S05]  /*29ca0*/  BRA `(.L_x_2554) ;  /* 0xfffffe3c00487947 */ /* 0x000fea000383ffff */
.L_x_2299:
[----:B------:R-:W-:Y:S01]  /*29cb0*/  BSSY B1, `(.L_x_2555) ;  /* 0x0000008000017945 */ /* 0x000fe20003800000 */
[----:B------:R-:W-:Y:S02]  /*29cc0*/  IMAD.MOV.U32 R13, RZ, RZ, R4 ;  /* 0x000000ffff0d7224 */ /* 0x000fe400078e0004 */
[----:B------:R-:W-:Y:S02]  /*29cd0*/  IMAD.MOV.U32 R12, RZ, RZ, 0x1 ;  /* 0x00000001ff0c7424 */ /* 0x000fe400078e00ff */
[----:B------:R-:W-:Y:S02]  /*29ce0*/  IMAD.MOV.U32 R11, RZ, RZ, 0x181f ;  /* 0x0000181fff0b7424 */ /* 0x000fe400078e00ff */
[----:B0-----:R-:W-:-:S07]  /*29cf0*/  IMAD.MOV.U32 R15, RZ, RZ, -0x1 ;  /* 0xffffffffff0f7424 */ /* 0x001fce00078e00ff */
[----:B-----5:R-:W-:Y:S05]  /*29d00*/  WARPSYNC.COLLECTIVE R15, `(.L_x_2556) ;  /* 0x000000000f087348 */ /* 0x020fea0003c00000 */
[----:B------:R0:W1:Y:S02]  /*29d10*/  SHFL.IDX P6, R14, R13, R12, R11 ;  /* 0x0000000c0d0e7389 */ /* 0x00006400000c000b */
[----:B01---5:R-:W-:Y:S01]  /*29d20*/  ENDCOLLECTIVE ;  /* 0x000000000000791b */ /* 0x023fe20003800000 */
.L_x_2556:
[----:B------:R-:W-:Y:S05]  /*29d30*/  BSYNC B1 ;  /* 0x0000000000017941 */ /* 0x000fea0003800000 */
.L_x_2555:
[----:B------:R-:W-:Y:S05]  /*29d40*/  BRA `(.L_x_2557) ;  /* 0xfffffe3c00287947 */ /* 0x000fea000383ffff */
.L_x_2300:
[----:B------:R-:W-:Y:S01]  /*29d50*/  BSSY B1, `(.L_x_2558) ;  /* 0x0000008000017945 */ /* 0x000fe20003800000 */
[----:B------:R-:W-:Y:S01]  /*29d60*/  MOV R13, R3 ;  /* 0x00000003000d7202 */ /* 0x000fe20000000f00 */
[----:B------:R-:W-:Y:S02]  /*29d70*/  IMAD.MOV.U32 R12, RZ, RZ, 0x1 ;  /* 0x00000001ff0c7424 */ /* 0x000fe400078e00ff */
[----:B------:R-:W-:Y:S02]  /*29d80*/  IMAD.MOV.U32 R11, RZ, RZ, 0x181f ;  /* 0x0000181fff0b7424 */ /* 0x000fe400078e00ff */
[----:B0-----:R-:W-:-:S07]  /*29d90*/  IMAD.MOV.U32 R15, RZ, RZ, -0x1 ;  /* 0xffffffffff0f7424 */ /* 0x001fce00078e00ff */
[----:B-----5:R-:W-:Y:S05]  /*29da0*/  WARPSYNC.COLLECTIVE R15, `(.L_x_2559) ;  /* 0x000000000f087348 */ /* 0x020fea0003c00000 */
[----:B------:R0:W1:Y:S02]  /*29db0*/  SHFL.IDX P6, R14, R13, R12, R11 ;  /* 0x0000000c0d0e7389 */ /* 0x00006400000c000b */
[----:B01---5:R-:W-:Y:S01]  /*29dc0*/  ENDCOLLECTIVE ;  /* 0x000000000000791b */ /* 0x023fe20003800000 */
.L_x_2559:
[----:B------:R-:W-:Y:S05]  /*29dd0*/  BSYNC B1 ;  /* 0x0000000000017941 */ /* 0x000fea0003800000 */
.L_x_2558:
[----:B------:R-:W-:Y:S05]  /*29de0*/  BRA `(.L_x_2560) ;  /* 0xfffffe3c00087947 */ /* 0x000fea000383ffff */
.L_x_2301:
[----:B------:R-:W-:Y:S01]  /*29df0*/  BSSY B1, `(.L_x_2561) ;  /* 0x0000008000017945 */ /* 0x000fe20003800000 */
[----:B------:R-:W-:Y:S01]  /*29e00*/  IMAD.MOV.U32 R13, RZ, RZ, R0 ;  /* 0x000000ffff0d7224 */ /* 0x000fe200078e0000 */
[----:B0-----:R-:W-:Y:S01]  /*29e10*/  MOV R15, 0xffffffff ;  /* 0xffffffff000f7802 */ /* 0x001fe20000000f00 */
[----:B------:R-:W-:Y:S02]  /*29e20*/  IMAD.MOV.U32 R12, RZ, RZ, 0x1 ;  /* 0x00000001ff0c7424 */ /* 0x000fe400078e00ff */
[----:B------:R-:W-:-:S07]  /*29e30*/  IMAD.MOV.U32 R11, RZ, RZ, 0x181f ;  /* 0x0000181fff0b7424 */ /* 0x000fce00078e00ff */
[----:B-----5:R-:W-:Y:S05]  /*29e40*/  WARPSYNC.COLLECTIVE R15, `(.L_x_2562) ;  /* 0x000000000f087348 */ /* 0x020fea0003c00000 */
[----:B------:R0:W1:Y:S02]  /*29e50*/  SHFL.IDX P6, R14, R13, R12, R11 ;  /* 0x0000000c0d0e7389 */ /* 0x00006400000c000b */
[----:B01---5:R-:W-:Y:S01]  /*29e60*/  ENDCOLLECTIVE ;  /* 0x000000000000791b */ /* 0x023fe20003800000 */
.L_x_2562:
[----:B------:R-:W-:Y:S05]  /*29e70*/  BSYNC B1 ;  /* 0x0000000000017941 */ /* 0x000fea0003800000 */
.L_x_2561:
[----:B------:R-:W-:Y:S05]  /*29e80*/  BRA `(.L_x_2563) ;  /* 0xfffffe3800e87947 */ /* 0x000fea000383ffff */
.L_x_2302:
        /* <DEDUP_REMOVED lines=8> */
.L_x_2565:
[----:B------:R-:W-:Y:S05]  /*29f10*/  BSYNC B1 ;  /* 0x0000000000017941 */ /* 0x000fea0003800000 */
.L_x_2564:
[----:B------:R-:W-:Y:S05]  /*29f20*/  BRA `(.L_x_2566) ;  /* 0xfffffe3800c87947 */ /* 0x000fea000383ffff */
.L_x_2303:
        /* <DEDUP_REMOVED lines=8> */
.L_x_2568:
[----:B------:R-:W-:Y:S05]  /*29fb0*/  BSYNC B1 ;  /* 0x0000000000017941 */ /* 0x000fea0003800000 */
.L_x_2567:
[----:B------:R-:W-:Y:S05]  /*29fc0*/  BRA `(.L_x_2569) ;  /* 0xfffffe3800a87947 */ /* 0x000fea000383ffff */
.L_x_2304:
        /* <DEDUP_REMOVED lines=8> */
.L_x_2571:
[----:B------:R-:W-:Y:S05]  /*2a050*/  BSYNC B1 ;  /* 0x0000000000017941 */ /* 0x000fea0003800000 */
.L_x_2570:
[----:B------:R-:W-:Y:S05]  /*2a060*/  BRA `(.L_x_2572) ;  /* 0xfffffe3800887947 */ /* 0x000fea000383ffff */
.L_x_2305:
        /* <DEDUP_REMOVED lines=8> */
.L_x_2574:
[----:B------:R-:W-:Y:S05]  /*2a0f0*/  BSYNC B1 ;  /* 0x0000000000017941 */ /* 0x000fea0003800000 */
.L_x_2573:
[----:B------:R-:W-:Y:S05]  /*2a100*/  BRA `(.L_x_2575) ;  /* 0xfffffe3800687947 */ /* 0x000fea000383ffff */
.L_x_2306:
        /* <DEDUP_REMOVED lines=8> */
.L_x_2577:
[----:B------:R-:W-:Y:S05]  /*2a190*/  BSYNC B1 ;  /* 0x0000000000017941 */ /* 0x000fea0003800000 */
.L_x_2576:
[----:B------:R-:W-:Y:S05]  /*2a1a0*/  BRA `(.L_x_2578) ;  /* 0xfffffe3800487947 */ /* 0x000fea000383ffff */
.L_x_2307:
        /* <DEDUP_REMOVED lines=8> */
.L_x_2580:
[----:B------:R-:W-:Y:S05]  /*2a230*/  BSYNC B1 ;  /* 0x0000000000017941 */ /* 0x000fea0003800000 */
.L_x_2579:
[----:B------:R-:W-:Y:S05]  /*2a240*/  BRA `(.L_x_2581) ;  /* 0xfffffe3800287947 */ /* 0x000fea000383ffff */
.L_x_2308:
        /* <DEDUP_REMOVED lines=8> */
.L_x_2583:
[----:B------:R-:W-:Y:S05]  /*2a2d0*/  BSYNC B1 ;  /* 0x0000000000017941 */ /* 0x000fea0003800000 */
.L_x_2582:
[----:B------:R-:W-:Y:S05]  /*2a2e0*/  BRA `(.L_x_2584) ;  /* 0xfffffe3800087947 */ /* 0x000fea000383ffff */
.L_x_2309:
        /* <DEDUP_REMOVED lines=8> */
.L_x_2586:
[----:B------:R-:W-:Y:S05]  /*2a370*/  BSYNC B1 ;  /* 0x0000000000017941 */ /* 0x000fea0003800000 */
.L_x_2585:
[----:B------:R-:W-:Y:S05]  /*2a380*/  BRA `(.L_x_2587) ;  /* 0xfffffe3400e87947 */ /* 0x000fea000383ffff */
.L_x_2311:
[----:B-1----:R1:W2:Y:S02]  /*2a390*/  SYNCS.PHASECHK.TRANS64.TRYWAIT P1, [R18+URZ+0x38800], R3 ;  /* 0x03880003120075a7 */ /* 0x0022a4000802017f */
[----:B--2---:R-:W-:Y:S05]  /*2a3a0*/  @!P1 NANOSLEEP.SYNCS 0x989680 ;  /* 0x009896800000995d */ /* 0x004fea0003900000 */
[----:B------:R-:W2:Y:S02]  /*2a3b0*/  @!P1 SYNCS.PHASECHK.TRANS64 P1, [R18+URZ+0x38800], R3 ;  /* 0x03880003120095a7 */ /* 0x000ea4000802007f */
[----:B--2---:R-:W-:Y:S05]  /*2a3c0*/  @!P1 BRA `(.L_x_2311) ;  /* 0xfffffffc00f09947 */ /* 0x004fea000383ffff */
[----:B------:R-:W-:Y:S05]  /*2a3d0*/  BRA `(.L_x_2588) ;  /* 0xfffffe3400f47947 */ /* 0x000fea000383ffff */
.L_x_2327:
[----:B------:R-:W-:Y:S01]  /*2a3e0*/  BSSY B1, `(.L_x_2589) ;  /* 0x0000008000017945 */ /* 0x000fe20003800000 */
[----:B------:R-:W-:Y:S01]  /*2a3f0*/  IMAD.MOV.U32 R13, RZ, RZ, R5 ;  /* 0x000000ffff0d7224 */ /* 0x000fe200078e0005 */
[----:B------:R-:W-:Y:S01]  /*2a400*/  MOV R11, 0x181f ;  /* 0x0000181f000b7802 */ /* 0x000fe20000000f00 */
[----:B------:R-:W-:Y:S02]  /*2a410*/  IMAD.MOV.U32 R12, RZ, RZ, RZ ;  /* 0x000000ffff0c7224 */ /* 0x000fe400078e00ff */
[----:B------:R-:W-:-:S07]  /*2a420*/  IMAD.MOV.U32 R15, RZ, RZ, -0x1 ;  /* 0xffffffffff0f7424 */ /* 0x000fce00078e00ff */
[----:B-----5:R-:W-:Y:S05]  /*2a430*/  WARPSYNC.COLLECTIVE R15, `(.L_x_2590) ;  /* 0x000000000f087348 */ /* 0x020fea0003c00000 */
[----:B------:R0:W1:Y:S02]  /*2a440*/  SHFL.IDX P6, R14, R13, R12, R11 ;  /* 0x0000000c0d0e7389 */ /* 0x00006400000c000b */
[----:B01---5:R-:W-:Y:S01]  /*2a450*/  ENDCOLLECTIVE ;  /* 0x000000000000791b */ /* 0x023fe20003800000 */
.L_x_2590:
[----:B------:R-:W-:Y:S05]  /*2a460*/  BSYNC B1 ;  /* 0x0000000000017941 */ /* 0x000fea0003800000 */
.L_x_2589:
[----:B------:R-:W-:Y:S05]  /*2a470*/  BRA `(.L_x_2591) ;  /* 0xfffffe7800fc7947 */ /* 0x000fea000383ffff */
.L_x_2328:
        /* <DEDUP_REMOVED lines=8> */
.L_x_2593:
[----:B------:R-:W-:Y:S05]  /*2a500*/  BSYNC B1 ;  /* 0x0000000000017941 */ /* 0x000fea0003800000 */
.L_x_2592:
[----:B------:R-:W-:Y:S05]  /*2a510*/  BRA `(.L_x_2594) ;  /* 0xfffffe7800dc7947 */ /* 0x000fea000383ffff */
.L_x_2329:
[----:B------:R-:W-:Y:S01]  /*2a520*/  BSSY B1, `(.L_x_2595) ;  /* 0x0000008000017945 */ /* 0x000fe20003800000 */
[----:B------:R-:W-:Y:S01]  /*2a530*/  IMAD.MOV.U32 R13, RZ, RZ, R3 ;  /* 0x000000ffff0d7224 */ /* 0x000fe200078e0003 */
[----:B------:R-:W-:Y:S01]  /*2a540*/  MOV R12, RZ ;  /* 0x000000ff000c7202 */ /* 0x000fe20000000f00 */
[----:B------:R-:W-:Y:S02]  /*2a550*/  IMAD.MOV.U32 R11, RZ, RZ, 0x181f ;  /* 0x0000181fff0b7424 */ /* 0x000fe400078e00ff */
[----:B------:R-:W-:-:S07]  /*2a560*/  IMAD.MOV.U32 R15, RZ, RZ, -0x1 ;  /* 0xffffffffff0f7424 */ /* 0x000fce00078e00ff */
[----:B-----5:R-:W-:Y:S05]  /*2a570*/  WARPSYNC.COLLECTIVE R15, `(.L_x_2596) ;  /* 0x000000000f087348 */ /* 0x020fea0003c00000 */
[----:B------:R0:W1:Y:S02]  /*2a580*/  SHFL.IDX P6, R14, R13, R12, R11 ;  /* 0x0000000c0d0e7389 */ /* 0x00006400000c000b */
[----:B01---5:R-:W-:Y:S01]  /*2a590*/  ENDCOLLECTIVE ;  /* 0x000000000000791b */ /* 0x023fe20003800000 */
.L_x_2596:
[----:B------:R-:W-:Y:S05]  /*2a5a0*/  BSYNC B1 ;  /* 0x0000000000017941 */ /* 0x000fea0003800000 */
.L_x_2595:
[----:B------:R-:W-:Y:S05]  /*2a5b0*/  BRA `(.L_x_2597) ;  /* 0xfffffe7800bc7947 */ /* 0x000fea000383ffff */
.L_x_2330:
        /* <DEDUP_REMOVED lines=8> */
.L_x_2599:
[----:B------:R-:W-:Y:S05]  /*2a640*/  BSYNC B1 ;  /* 0x0000000000017941 */ /* 0x000fea0003800000 */
.L_x_2598:
[----:B------:R-:W-:Y:S05]  /*2a650*/  BRA `(.L_x_2600) ;  /* 0xfffffe78009c7947 */ /* 0x000fea000383ffff */
.L_x_2331:
[----:B------:R-:W-:Y:S01]  /*2a660*/  BSSY B1, `(.L_x_2601) ;  /* 0x0000008000017945 */ /* 0x000fe20003800000 */
[----:B------:R-:W-:Y:S01]  /*2a670*/  MOV R13, R5 ;  /* 0x00000005000d7202 */ /* 0x000fe20000000f00 */
[----:B------:R-:W-:Y:S02]  /*2a680*/  IMAD.MOV.U32 R12, RZ, RZ, 0x1 ;  /* 0x00000001ff0c7424 */ /* 0x000fe400078e00ff */
[----:B------:R-:W-:Y:S02]  /*2a690*/  IMAD.MOV.U32 R11, RZ, RZ, 0x181f ;  /* 0x0000181fff0b7424 */ /* 0x000fe400078e00ff */
[----:B------:R-:W-:-:S07]  /*2a6a0*/  IMAD.MOV.U32 R15, RZ, RZ, -0x1 ;  /* 0xffffffffff0f7424 */ /* 0x000fce00078e00ff */
[----:B-----5:R-:W-:Y:S05]  /*2a6b0*/  WARPSYNC.COLLECTIVE R15, `(.L_x_2602) ;  /* 0x000000000f087348 */ /* 0x020fea0003c00000 */
[----:B------:R0:W1:Y:S02]  /*2a6c0*/  SHFL.IDX P6, R14, R13, R12, R11 ;  /* 0x0000000c0d0e7389 */ /* 0x00006400000c000b */
[----:B01---5:R-:W-:Y:S01]  /*2a6d0*/  ENDCOLLECTIVE ;  /* 0x000000000000791b */ /* 0x023fe20003800000 */
.L_x_2602:
[----:B------:R-:W-:Y:S05]  /*2a6e0*/  BSYNC B1 ;  /* 0x0000000000017941 */ /* 0x000fea0003800000 */
.L_x_2601:
[----:B------:R-:W-:Y:S05]  /*2a6f0*/  BRA `(.L_x_2603) ;  /* 0xfffffe78007c7947 */ /* 0x000fea000383ffff */
.L_x_2332:
[----:B------:R-:W-:Y:S01]  /*2a700*/  BSSY B1, `(.L_x_2604) ;  /* 0x0000008000017945 */ /* 0x000fe20003800000 */
[----:B------:R-:W-:Y:S01]  /*2a710*/  IMAD.MOV.U32 R13, RZ, RZ, R4 ;  /* 0x000000ffff0d7224 */ /* 0x000fe200078e0004 */
[----:B------:R-:W-:Y:S01]  /*2a720*/  MOV R15, 0xffffffff ;  /* 0xffffffff000f7802 */ /* 0x000fe20000000f00 */
[----:B------:R-:W-:Y:S02]  /*2a730*/  IMAD.MOV.U32 R12, RZ, RZ, 0x1 ;  /* 0x00000001ff0c7424 */ /* 0x000fe400078e00ff */
[----:B------:R-:W-:-:S07]  /*2a740*/  IMAD.MOV.U32 R11, RZ, RZ, 0x181f ;  /* 0x0000181fff0b7424 */ /* 0x000fce00078e00ff */
[----:B-----5:R-:W-:Y:S05]  /*2a750*/  WARPSYNC.COLLECTIVE R15, `(.L_x_2605) ;  /* 0x000000000f087348 */ /* 0x020fea0003c00000 */
[----:B------:R0:W1:Y:S02]  /*2a760*/  SHFL.IDX P6, R14, R13, R12, R11 ;  /* 0x0000000c0d0e7389 */ /* 0x00006400000c000b */
[----:B01---5:R-:W-:Y:S01]  /*2a770*/  ENDCOLLECTIVE ;  /* 0x000000000000791b */ /* 0x023fe20003800000 */
.L_x_2605:
[----:B------:R-:W-:Y:S05]  /*2a780*/  BSYNC B1 ;  /* 0x0000000000017941 */ /* 0x000fea0003800000 */
.L_x_2604:
[----:B------:R-:W-:Y:S05]  /*2a790*/  BRA `(.L_x_2606) ;  /* 0xfffffe78005c7947 */ /* 0x000fea000383ffff */
.L_x_2333:
[----:B------:R-:W-:Y:S01]  /*2a7a0*/  BSSY B1, `(.L_x_2607) ;  /* 0x0000008000017945 */ /* 0x000fe20003800000 */
[----:B------:R-:W-:Y:S02]  /*2a7b0*/  IMAD.MOV.U32 R13, RZ, RZ, R3 ;  /* 0x000000ffff0d7224 */ /* 0x000fe400078e0003 */
[----:B------:R-:W-:Y:S02]  /*2a7c0*/  IMAD.MOV.U32 R12, RZ, RZ, 0x1 ;  /* 0x00000001ff0c7424 */ /* 0x000fe400078e00ff */
[----:B------:R-:W-:Y:S02]  /*2a7d0*/  IMAD.MOV.U32 R11, RZ, RZ, 0x181f ;  /* 0x0000181fff0b7424 */ /* 0x000fe400078e00ff */
[----:B------:R-:W-:-:S07]  /*2a7e0*/  IMAD.MOV.U32 R15, RZ, RZ, -0x1 ;  /* 0xffffffffff0f7424 */ /* 0x000fce00078e00ff */
[----:B-----5:R-:W-:Y:S05]  /*2a7f0*/  WARPSYNC.COLLECTIVE R15, `(.L_x_2608) ;  /* 0x000000000f087348 */ /* 0x020fea0003c00000 */
[----:B------:R0:W1:Y:S02]  /*2a800*/  SHFL.IDX P6, R14, R13, R12, R11 ;  /* 0x0000000c0d0e7389 */ /* 0x00006400000c000b */
[----:B01---5:R-:W-:Y:S01]  /*2a810*/  ENDCOLLECTIVE ;  /* 0x000000000000791b */ /* 0x023fe20003800000 */
.L_x_2608:
[----:B------:R-:W-:Y:S05]  /*2a820*/  BSYNC B1 ;  /* 0x0000000000017941 */ /* 0x000fea0003800000 */
.L_x_2607:
[----:B------:R-:W-:Y:S05]  /*2a830*/  BRA `(.L_x_2609) ;  /* 0xfffffe78003c7947 */ /* 0x000fea000383ffff */
.L_x_2334:
[----:B------:R-:W-:Y:S01]  /*2a840*/  BSSY B1, `(.L_x_2610) ;  /* 0x0000008000017945 */ /* 0x000fe20003800000 */
[----:B------:R-:W-:Y:S01]  /*2a850*/  IMAD.MOV.U32 R13, RZ, RZ, R0 ;  /* 0x000000ffff0d7224 */ /* 0x000fe200078e0000 */
[----:B------:R-:W-:Y:S01]  /*2a860*/  MOV R11, 0x181f ;  /* 0x0000181f000b7802 */ /* 0x000fe20000000f00 */
[----:B------:R-:W-:Y:S02]  /*2a870*/  IMAD.MOV.U32 R12, RZ, RZ, 0x1 ;  /* 0x00000001ff0c7424 */ /* 0x000fe400078e00ff */
[----:B------:R-:W-:-:S07]  /*2a880*/  IMAD.MOV.U32 R15, RZ, RZ, -0x1 ;  /* 0xffffffffff0f7424 */ /* 0x000fce00078e00ff */
[----:B-----5:R-:W-:Y:S05]  /*2a890*/  WARPSYNC.COLLECTIVE R15, `(.L_x_2611) ;  /* 0x000000000f087348 */ /* 0x020fea0003c00000 */
[----:B------:R0:W1:Y:S02]  /*2a8a0*/  SHFL.IDX P6, R14, R13, R12, R11 ;  /* 0x0000000c0d0e7389 */ /* 0x00006400000c000b */
[----:B01---5:R-:W-:Y:S01]  /*2a8b0*/  ENDCOLLECTIVE ;  /* 0x000000000000791b */ /* 0x023fe20003800000 */
.L_x_2611:
[----:B------:R-:W-:Y:S05]  /*2a8c0*/  BSYNC B1 ;  /* 0x0000000000017941 */ /* 0x000fea0003800000 */
.L_x_2610:
[----:B------:R-:W-:Y:S05]  /*2a8d0*/  BRA `(.L_x_2612) ;  /* 0xfffffe78001c7947 */ /* 0x000fea000383ffff */
.L_x_2335:
        /* <DEDUP_REMOVED lines=8> */
.L_x_2614:
[----:B------:R-:W-:Y:S05]  /*2a960*/  BSYNC B1 ;  /* 0x0000000000017941 */ /* 0x000fea0003800000 */
.L_x_2613:
[----:B------:R-:W-:Y:S05]  /*2a970*/  BRA `(.L_x_2615) ;  /* 0xfffffe7400fc7947 */ /* 0x000fea000383ffff */
.L_x_2336:
        /* <DEDUP_REMOVED lines=8> */
.L_x_2617:
[----:B------:R-:W-:Y:S05]  /*2aa00*/  BSYNC B1 ;  /* 0x0000000000017941 */ /* 0x000fea0003800000 */
.L_x_2616:
[----:B------:R-:W-:Y:S05]  /*2aa10*/  BRA `(.L_x_2618) ;  /* 0xfffffe7400dc7947 */ /* 0x000fea000383ffff */
.L_x_2337:
        /* <DEDUP_REMOVED lines=8> */
.L_x_2620:
[----:B------:R-:W-:Y:S05]  /*2aaa0*/  BSYNC B1 ;  /* 0x0000000000017941 */ /* 0x000fea0003800000 */
.L_x_2619:
[----:B------:R-:W-:Y:S05]  /*2aab0*/  BRA `(.L_x_2621) ;  /* 0xfffffe7400bc7947 */ /* 0x000fea000383ffff */
.L_x_2338:
        /* <DEDUP_REMOVED lines=8> */
.L_x_2623:
[----:B------:R-:W-:Y:S05]  /*2ab40*/  BSYNC B1 ;  /* 0x0000000000017941 */ /* 0x000fea0003800000 */
.L_x_2622:
[----:B------:R-:W-:Y:S05]  /*2ab50*/  BRA `(.L_x_2624) ;  /* 0xfffffe74009c7947 */ /* 0x000fea000383ffff */
.L_x_2339:
        /* <DEDUP_REMOVED lines=8> */
.L_x_2626:
[----:B------:R-:W-:Y:S05]  /*2abe0*/  BSYNC B1 ;  /* 0x0000000000017941 */ /* 0x000fea0003800000 */
.L_x_2625:
[----:B------:R-:W-:Y:S05]  /*2abf0*/  BRA `(.L_x_2627) ;  /* 0xfffffe74007c7947 */ /* 0x000fea000383ffff */
.L_x_2340:
        /* <DEDUP_REMOVED lines=8> */
.L_x_2629:
[----:B------:R-:W-:Y:S05]  /*2ac80*/  BSYNC B1 ;  /* 0x0000000000017941 */ /* 0x000fea0003800000 */
.L_x_2628:
[----:B------:R-:W-:Y:S05]  /*2ac90*/  BRA `(.L_x_2630) ;  /* 0xfffffe74005c7947 */ /* 0x000fea000383ffff */
.L_x_2341:
        /* <DEDUP_REMOVED lines=8> */
.L_x_2632:
[----:B------:R-:W-:Y:S05]  /*2ad20*/  BSYNC B1 ;  /* 0x0000000000017941 */ /* 0x000fea0003800000 */
.L_x_2631:
[----:B------:R-:W-:Y:S05]  /*2ad30*/  BRA `(.L_x_2633) ;  /* 0xfffffe74003c7947 */ /* 0x000fea000383ffff */
.L_x_2342:
        /* <DEDUP_REMOVED lines=8> */
.L_x_2635:
[----:B------:R-:W-:Y:S05]  /*2adc0*/  BSYNC B1 ;  /* 0x0000000000017941 */ /* 0x000fea0003800000 */
.L_x_2634:
[----:B------:R-:W-:Y:S05]  /*2add0*/  BRA `(.L_x_2636) ;  /* 0xfffffe74001c7947 */ /* 0x000fea000383ffff */
.L_x_2344:
[----:B0-----:R0:W1:Y:S02]  /*2ade0*/  SYNCS.PHASECHK.TRANS64.TRYWAIT P4, [R18+URZ+0x38800], R3 ;  /* 0x03880003120075a7 */ /* 0x001064000808017f */
[----:B-1----:R-:W-:Y:S05]  /*2adf0*/  @!P4 NANOSLEEP.SYNCS 0x989680 ;  /* 0x009896800000c95d */ /* 0x002fea0003900000 */
[----:B------:R-:W1:Y:S02]  /*2ae00*/  @!P4 SYNCS.PHASECHK.TRANS64 P4, [R18+URZ+0x38800], R3 ;  /* 0x038800031200c5a7 */ /* 0x000e64000808007f */
[----:B-1----:R-:W-:Y:S05]  /*2ae10*/  @!P4 BRA `(.L_x_2344) ;  /* 0xfffffffc00f0c947 */ /* 0x002fea000383ffff */
[----:B------:R-:W-:Y:S05]  /*2ae20*/  BRA `(.L_x_2637) ;  /* 0xfffffe74003c7947 */ /* 0x000fea000383ffff */
.L_x_2354:
[----:B-1----:R1:W2:Y:S02]  /*2ae30*/  SYNCS.PHASECHK.TRANS64.TRYWAIT P2, [R4+URZ+0x38830], R3 ;  /* 0x03883003040075a7 */ /* 0x0022a4000804017f */
[----:B--2---:R-:W-:Y:S05]  /*2ae40*/  @!P2 NANOSLEEP.SYNCS 0x989680 ;  /* 0x009896800000a95d */ /* 0x004fea0003900000 */
[----:B------:R-:W2:Y:S02]  /*2ae50*/  @!P2 SYNCS.PHASECHK.TRANS64 P2, [R4+URZ+0x38830], R3 ;  /* 0x038830030400a5a7 */ /* 0x000ea4000804007f */
[----:B--2---:R-:W-:Y:S05]  /*2ae60*/  @!P2 BRA `(.L_x_2354) ;  /* 0xfffffffc00f0a947 */ /* 0x004fea000383ffff */
[----:B------:R-:W-:Y:S05]  /*2ae70*/  BRA `(.L_x_2353) ;  /* 0xfffffeb400a47947 */ /* 0x000fea000383ffff */
.L_x_2360:
[----:B-1----:R1:W2:Y:S02]  /*2ae80*/  SYNCS.PHASECHK.TRANS64.TRYWAIT P2, [R3+URZ+0x38830], R0 ;  /* 0x03883000030075a7 */ /* 0x0022a4000804017f */
[----:B--2---:R-:W-:Y:S05]  /*2ae90*/  @!P2 NANOSLEEP.SYNCS 0x989680 ;  /* 0x009896800000a95d */ /* 0x004fea0003900000 */
[----:B------:R-:W2:Y:S02]  /*2aea0*/  @!P2 SYNCS.PHASECHK.TRANS64 P2, [R3+URZ+0x38830], R0 ;  /* 0x038830000300a5a7 */ /* 0x000ea4000804007f */
[----:B--2---:R-:W-:Y:S05]  /*2aeb0*/  @!P2 BRA `(.L_x_2360) ;  /* 0xfffffffc00f0a947 */ /* 0x004fea000383ffff */
[----:B------:R-:W-:Y:S05]  /*2aec0*/  BRA `(.L_x_2359) ;  /* 0xfffffee4003c7947 */ /* 0x000fea000383ffff */
.L_x_2364:
[----:B-1----:R1:W2:Y:S02]  /*2aed0*/  SYNCS.PHASECHK.TRANS64.TRYWAIT P0, [R3+URZ+0x38850], R0 ;  /* 0x03885000030075a7 */ /* 0x0022a4000800017f */
[----:B--2---:R-:W-:Y:S05]  /*2aee0*/  @!P0 NANOSLEEP.SYNCS 0x989680 ;  /* 0x009896800000895d */ /* 0x004fea0003900000 */
[----:B------:R-:W2:Y:S02]  /*2aef0*/  @!P0 SYNCS.PHASECHK.TRANS64 P0, [R3+URZ+0x38850], R0 ;  /* 0x03885000030085a7 */ /* 0x000ea4000800007f */
[----:B--2---:R-:W-:Y:S05]  /*2af00*/  @!P0 BRA `(.L_x_2364) ;  /* 0xfffffffc00f08947 */ /* 0x004fea000383ffff */
[----:B------:R-:W-:Y:S05]  /*2af10*/  BRA `(.L_x_2361) ;  /* 0xfffffee800487947 */ /* 0x000fea000383ffff */
.L_x_2372:
[----:B-1----:R1:W2:Y:S02]  /*2af20*/  SYNCS.PHASECHK.TRANS64.TRYWAIT P2, [R3+URZ+0x38830], R0 ;  /* 0x03883000030075a7 */ /* 0x0022a4000804017f */
[----:B--2---:R-:W-:Y:S05]  /*2af30*/  @!P2 NANOSLEEP.SYNCS 0x989680 ;  /* 0x009896800000a95d */ /* 0x004fea0003900000 */
[----:B------:R-:W2:Y:S02]  /*2af40*/  @!P2 SYNCS.PHASECHK.TRANS64 P2, [R3+URZ+0x38830], R0 ;  /* 0x038830000300a5a7 */ /* 0x000ea4000804007f */
[----:B--2---:R-:W-:Y:S05]  /*2af50*/  @!P2 BRA `(.L_x_2372) ;  /* 0xfffffffc00f0a947 */ /* 0x004fea000383ffff */
[----:B------:R-:W-:Y:S05]  /*2af60*/  BRA `(.L_x_2371) ;  /* 0xffffff10009c7947 */ /* 0x000fea000383ffff */
.L_x_2376:
[----:B-1----:R1:W2:Y:S02]  /*2af70*/  SYNCS.PHASECHK.TRANS64.TRYWAIT P0, [R3+URZ+0x38850], R0 ;  /* 0x03885000030075a7 */ /* 0x0022a4000800017f */
[----:B--2---:R-:W-:Y:S05]  /*2af80*/  @!P0 NANOSLEEP.SYNCS 0x989680 ;  /* 0x009896800000895d */ /* 0x004fea0003900000 */
[----:B------:R-:W2:Y:S02]  /*2af90*/  @!P0 SYNCS.PHASECHK.TRANS64 P0, [R3+URZ+0x38850], R0 ;  /* 0x03885000030085a7 */ /* 0x000ea4000800007f */
[----:B--2---:R-:W-:Y:S05]  /*2afa0*/  @!P0 BRA `(.L_x_2376) ;  /* 0xfffffffc00f08947 */ /* 0x004fea000383ffff */
[----:B------:R-:W-:Y:S05]  /*2afb0*/  BRA `(.L_x_2373) ;  /* 0xffffff1400a87947 */ /* 0x000fea000383ffff */
.L_x_2382:
[----:B-1----:R1:W2:Y:S02]  /*2afc0*/  SYNCS.PHASECHK.TRANS64.TRYWAIT P0, [R8+URZ+0x38850], R7 ;  /* 0x03885007080075a7 */ /* 0x0022a4000800017f */
[----:B--2---:R-:W-:Y:S05]  /*2afd0*/  @!P0 NANOSLEEP.SYNCS 0x989680 ;  /* 0x009896800000895d */ /* 0x004fea0003900000 */
[----:B------:R-:W2:Y:S02]  /*2afe0*/  @!P0 SYNCS.PHASECHK.TRANS64 P0, [R8+URZ+0x38850], R7 ;  /* 0x03885007080085a7 */ /* 0x000ea4000800007f */
[----:B--2---:R-:W-:Y:S05]  /*2aff0*/  @!P0 BRA `(.L_x_2382) ;  /* 0xfffffffc00f08947 */ /* 0x004fea000383ffff */
[----:B------:R-:W-:Y:S05]  /*2b000*/  BRA `(.L_x_2381) ;  /* 0xffffff3400807947 */ /* 0x000fea000383ffff */
.L_x_2386:
[----:B------:R-:W-:Y:S02]  /*2b010*/  SEL R29, R12, R31, P0 ;  /* 0x0000001f0c1d7207 */ /* 0x000fe40000000000 */
[----:B------:R-:W-:Y:S01]  /*2b020*/  SEL R28, R31, R12, P0 ;  /* 0x0000000c1f1c7207 */ /* 0x000fe20000000000 */
[----:B------:R-:W-:Y:S01]  /*2b030*/  IMAD.MOV.U32 R12, RZ, RZ, R2 ;  /* 0x000000ffff0c7224 */ /* 0x000fe200078e0002 */
[----:B------:R-:W-:Y:S02]  /*2b040*/  SEL R31, R32, R33, P0 ;  /* 0x00000021201f7207 */ /* 0x000fe40000000000 */
        /* <DEDUP_REMOVED lines=8> */
[----:B------:R-:W-:Y:S01]  /*2b0d0*/  SEL R70, R15, R70, P0 ;  /* 0x000000460f467207 */ /* 0x000fe20000000000 */
[----:B------:R-:W-:Y:S01]  /*2b0e0*/  IMAD.MOV.U32 R15, RZ, RZ, -0x1 ;  /* 0xffffffffff0f7424 */ /* 0x000fe200078e00ff */
[----:B------:R-:W-:-:S02]  /*2b0f0*/  MOV R11, 0x1c1f ;  /* 0x00001c1f000b7802 */ /* 0x000fc40000000f00 */
[----:B------:R-:W-:Y:S02]  /*2b100*/  SEL R25, R14, R27, P0 ;  /* 0x0000001b0e197207 */ /* 0x000fe40000000000 */
[----:B------:R-:W-:-:S07]  /*2b110*/  SEL R20, R27, R14, P0 ;  /* 0x0000000e1b147207 */ /* 0x000fce0000000000 */
[----:B------:R-:W-:Y:S05]  /*2b120*/  WARPSYNC.COLLECTIVE R15, `(.L_x_2638) ;  /* 0x000000000f087348 */ /* 0x000fea0003c00000 */
[----:B------:R0:W1:Y:S02]  /*2b130*/  SHFL.IDX P6, R14, R13, R12, R11 ;  /* 0x0000000c0d0e7389 */ /* 0x00006400000c000b */
[----:B01----:R-:W-:Y:S01]  /*2b140*/  ENDCOLLECTIVE ;  /* 0x000000000000791b */ /* 0x003fe20003800000 */
.L_x_2638:
[----:B------:R-:W-:Y:S02]  /*2b150*/  SEL R53, R62, R55, P0 ;  /* 0x000000373e357207 */ /* 0x000fe40000000000 */
[----:B------:R-:W-:Y:S02]  /*2b160*/  SEL R62, R55, R62, P0 ;  /* 0x0000003e373e7207 */ /* 0x000fe40000000000 */
[----:B------:R-:W-:Y:S02]  /*2b170*/  SEL R55, R0, R7, P0 ;  /* 0x0000000700377207 */ /* 0x000fe40000000000 */
[----:B------:R-:W-:Y:S02]  /*2b180*/  SEL R64, R7, R0, P0 ;  /* 0x0000000007407207 */ /* 0x000fe40000000000 */
[----:B------:R-:W-:Y:S02]  /*2b190*/  LOP3.LUT R7, R2, 0x2, RZ, 0x3c, !PT ;  /* 0x0000000202077812 */ /* 0x000fe400078e3cff */
        /* <DEDUP_REMOVED lines=14> */
.L_x_2639:
        /* <DEDUP_REMOVED lines=8> */
[----:B------:R-:W-:Y:S02]  /*2b300*/  MOV R12, R2 ;  /* 0x00000002000c7202 */ /* 0x000fe40000000f00 */
        /* <DEDUP_REMOVED lines=9> */
.L_x_2640:
        /* <DEDUP_REMOVED lines=19> */
.L_x_2641:
        /* <DEDUP_REMOVED lines=19> */
.L_x_2642:
        /* <DEDUP_REMOVED lines=8> */
.L_x_2643:
[----:B------:R-:W-:Y:S02]  /*2b680*/  IMAD.MOV.U32 R13, RZ, RZ, R27 ;  /* 0x000000ffff0d7224 */ /* 0x000fe400078e001b */
[----:B------:R-:W-:Y:S02]  /*2b690*/  IMAD.MOV.U32 R12, RZ, RZ, R2 ;  /* 0x000000ffff0c7224 */ /* 0x000fe400078e0002 */
[----:B------:R-:W-:-:S07]  /*2b6a0*/  IMAD.MOV.U32 R25, RZ, RZ, R14 ;  /* 0x000000ffff197224 */ /* 0x000fce00078e000e */
[----:B------:R-:W-:Y:S05]  /*2b6b0*/  WARPSYNC.COLLECTIVE R15, `(.L_x_2644) ;  /* 0x000000000f087348 */ /* 0x000fea0003c00000 */
[----:B------:R0:W1:Y:S02]  /*2b6c0*/  SHFL.IDX P6, R14, R13, R12, R11 ;  /* 0x0000000c0d0e7389 */ /* 0x00006400000c000b */
[----:B01----:R-:W-:Y:S01]  /*2b6d0*/  ENDCOLLECTIVE ;  /* 0x000000000000791b */ /* 0x003fe20003800000 */
.L_x_2644:
[----:B------:R-:W-:Y:S01]  /*2b6e0*/  MOV R13, R24 ;  /* 0x00000018000d7202 */ /* 0x000fe20000000f00 */
[----:B------:R-:W-:Y:S01]  /*2b6f0*/  IMAD.MOV.U32 R12, RZ, RZ, R7 ;  /* 0x000000ffff0c7224 */ /* 0x000fe200078e0007 */
[----:B------:R-:W-:Y:S02]  /*2b700*/  SEL R24, R26, R25, P0 ;  /* 0x000000191a187207 */ /* 0x000fe40000000000 */
[----:B------:R-:W-:Y:S01]  /*2b710*/  SEL R26, R25, R26, P0 ;  /* 0x0000001a191a7207 */ /* 0x000fe20000000000 */
[----:B------:R-:W-:-:S07]  /*2b720*/  IMAD.MOV.U32 R30, RZ, RZ, R14 ;  /* 0x000000ffff1e7224 */ /* 0x000fce00078e000e */
[----:B------:R-:W-:Y:S05]  /*2b730*/  WARPSYNC.COLLECTIVE R15, `(.L_x_2645) ;  /* 0x000000000f087348 */ /* 0x000fea0003c00000 */
[----:B------:R0:W1:Y:S02]  /*2b740*/  SHFL.IDX P6, R14, R13, R12, R11 ;  /* 0x0000000c0d0e7389 */ /* 0x00006400000c000b */
[----:B01----:R-:W-:Y:S01]  /*2b750*/  ENDCOLLECTIVE ;  /* 0x000000000000791b */ /* 0x003fe20003800000 */
.L_x_2645:
[----:B------:R-:W-:Y:S02]  /*2b760*/  IMAD.MOV.U32 R13, RZ, RZ, R29 ;  /* 0x000000ffff0d7224 */ /* 0x000fe400078e001d */
[----:B------:R-:W-:Y:S02]  /*2b770*/  IMAD.MOV.U32 R12, RZ, RZ, R2 ;  /* 0x000000ffff0c7224 */ /* 0x000fe400078e0002 */
[----:B------:R-:W-:-:S07]  /*2b780*/  IMAD.MOV.U32 R27, RZ, RZ, R14 ;  /* 0x000000ffff1b7224 */ /* 0x000fce00078e000e */
[----:B------:R-:W-:Y:S05]  /*2b790*/  WARPSYNC.COLLECTIVE R15, `(.L_x_2646) ;  /* 0x000000000f087348 */ /* 0x000fea0003c00000 */
[----:B------:R0:W1:Y:S02]  /*2b7a0*/  SHFL.IDX P6, R14, R13, R12, R11 ;  /* 0x0000000c0d0e7389 */ /* 0x00006400000c000b */
[----:B01----:R-:W-:Y:S01]  /*2b7b0*/  ENDCOLLECTIVE ;  /* 0x000000000000791b */ /* 0x003fe20003800000 */
.L_x_2646:
[----:B------:R-:W-:Y:S01]  /*2b7c0*/  IMAD.MOV.U32 R13, RZ, RZ, R28 ;  /* 0x000000ffff0d7224 */ /* 0x000fe200078e001c */
[----:B------:R-:W-:Y:S02]  /*2b7d0*/  MOV R12, R7 ;  /* 0x00000007000c7202 */ /* 0x000fe40000000f00 */
[----:B------:R-:W-:Y:S02]  /*2b7e0*/  SEL R28, R30, R27, P0 ;  /* 0x0000001b1e1c7207 */ /* 0x000fe40000000000 */
[----:B------:R-:W-:Y:S01]  /*2b7f0*/  SEL R30, R27, R30, P0 ;  /* 0x0000001e1b1e7207 */ /* 0x000fe20000000000 */
[----:B------:R-:W-:-:S07]  /*2b800*/  IMAD.MOV.U32 R34, RZ, RZ, R14 ;  /* 0x000000ffff227224 */ /* 0x000fce00078e000e */
[----:B------:R-:W-:Y:S05]  /*2b810*/  WARPSYNC.COLLECTIVE R15, `(.L_x_2647) ;  /* 0x000000000f087348 */ /* 0x000fea0003c00000 */
[----:B------:R0:W1:Y:S02]  /*2b820*/  SHFL.IDX P6, R14, R13, R12, R11 ;  /* 0x0000000c0d0e7389 */ /* 0x00006400000c000b */
[----:B01----:R-:W-:Y:S01]  /*2b830*/  ENDCOLLECTIVE ;  /* 0x000000000000791b */ /* 0x003fe20003800000 */
.L_x_2647:
[----:B------:R-:W-:Y:S02]  /*2b840*/  IMAD.MOV.U32 R13, RZ, RZ, R31 ;  /* 0x000000ffff0d7224 */ /* 0x000fe400078e001f */
[----:B------:R-:W-:Y:S02]  /*2b850*/  IMAD.MOV.U32 R12, RZ, RZ, R2 ;  /* 0x000000ffff0c7224 */ /* 0x000fe400078e0002 */
[----:B------:R-:W-:-:S07]  /*2b860*/  IMAD.MOV.U32 R29, RZ, RZ, R14 ;  /* 0x000000ffff1d7224 */ /* 0x000fce00078e000e */
[----:B------:R-:W-:Y:S05]  /*2b870*/  WARPSYNC.COLLECTIVE R15, `(.L_x_2648) ;  /* 0x000000000f087348 */ /* 0x000fea0003c00000 */
[----:B------:R0:W1:Y:S02]  /*2b880*/  SHFL.IDX P6, R14, R13, R12, R11 ;  /* 0x0000000c0d0e7389 */ /* 0x00006400000c000b */
[----:B01----:R-:W-:Y:S01]  /*2b890*/  ENDCOLLECTIVE ;  /* 0x000000000000791b */ /* 0x003fe20003800000 */
.L_x_2648:
[----:B------:R-:W-:Y:S01]  /*2b8a0*/  IMAD.MOV.U32 R13, RZ, RZ, R32 ;  /* 0x000000ffff0d7224 */ /* 0x000fe200078e0020 */
[----:B------:R-:W-:Y:S01]  /*2b8b0*/  SEL R32, R34, R29, P0 ;  /* 0x0000001d22207207 */ /* 0x000fe20000000000 */
[----:B------:R-:W-:Y:S01]  /*2b8c0*/  IMAD.MOV.U32 R12, RZ, RZ, R7 ;  /* 0x000000ffff0c7224 */ /* 0x000fe200078e0007 */
[----:B------:R-:W-:Y:S01]  /*2b8d0*/  SEL R34, R29, R34, P0 ;  /* 0x000000221d227207 */ /* 0x000fe20000000000 */
[----:B------:R-:W-:-:S07]  /*2b8e0*/  IMAD.MOV.U32 R38, RZ, RZ, R14 ;  /* 0x000000ffff267224 */ /* 0x000fce00078e000e */
[----:B------:R-:W-:Y:S05]  /*2b8f0*/  WARPSYNC.COLLECTIVE R15, `(.L_x_2649) ;  /* 0x000000000f087348 */ /* 0x000fea0003c00000 */
[----:B------:R0:W1:Y:S02]  /*2b900*/  SHFL.IDX P6, R14, R13, R12, R11 ;  /* 0x0000000c0d0e7389 */ /* 0x00006400000c000b */
[----:B01----:R-:W-:Y:S01]  /*2b910*/  ENDCOLLECTIVE ;  /* 0x000000000000791b */ /* 0x003fe20003800000 */
.L_x_2649:
[----:B------:R-:W-:Y:S02]  /*2b920*/  IMAD.MOV.U32 R13, RZ, RZ, R33 ;  /* 0x000000ffff0d7224 */ /* 0x000fe400078e0021 */
[----:B------:R-:W-:Y:S01]  /*2b930*/  IMAD.MOV.U32 R12, RZ, RZ, R2 ;  /* 0x000000ffff0c7224 */ /* 0x000fe200078e0002 */
[----:B------:R-:W-:-:S07]  /*2b940*/  MOV R31, R14 ;  /* 0x0000000e001f7202 */ /* 0x000fce0000000f00 */
[----:B------:R-:W-:Y:S05]  /*2b950*/  WARPSYNC.COLLECTIVE R15, `(.L_x_2650) ;  /* 0x000000000f087348 */ /* 0x000fea0003c00000 */
[----:B------:R0:W1:Y:S02]  /*2b960*/  SHFL.IDX P6, R14, R13, R12, R11 ;  /* 0x0000000c0d0e7389 */ /* 0x00006400000c000b */
[----:B01----:R-:W-:Y:S01]  /*2b970*/  ENDCOLLECTIVE ;  /* 0x000000000000791b */ /* 0x003fe20003800000 */
.L_x_2650:
        /* <DEDUP_REMOVED lines=8> */
.L_x_2651:
[----:B------:R-:W-:Y:S01]  /*2ba00*/  MOV R13, R35 ;  /* 0x00000023000d7202 */ /* 0x000fe20000000f00 */
[----:B------:R-:W-:Y:S02]  /*2ba10*/  IMAD.MOV.U32 R12, RZ, RZ, R2 ;  /* 0x000000ffff0c7224 */ /* 0x000fe400078e0002 */
[----:B------:R-:W-:-:S07]  /*2ba20*/  IMAD.MOV.U32 R40, RZ, RZ, R14 ;  /* 0x000000ffff287224 */ /* 0x000fce00078e000e */
[----:B------:R-:W-:Y:S05]  /*2ba30*/  WARPSYNC.COLLECTIVE R15, `(.L_x_2652) ;  /* 0x000000000f087348 */ /* 0x000fea0003c00000 */
[----:B------:R0:W1:Y:S02]  /*2ba40*/  SHFL.IDX P6, R14, R13, R12, R11 ;  /* 0x0000000c0d0e7389 */ /* 0x00006400000c000b */
[----:B01----:R-:W-:Y:S01]  /*2ba50*/  ENDCOLLECTIVE ;  /* 0x000000000000791b */ /* 0x003fe20003800000 */
.L_x_2652:
[----:B------:R-:W-:Y:S02]  /*2ba60*/  IMAD.MOV.U32 R13, RZ, RZ, R42 ;  /* 0x000000ffff0d7224 */ /* 0x000fe400078e002a */
[----:B------:R-:W-:Y:S02]  /*2ba70*/  IMAD.MOV.U32 R12, RZ, RZ, R7 ;  /* 0x000000ffff0c7224 */ /* 0x000fe400078e0007 */
[----:B------:R-:W-:-:S07]  /*2ba80*/  IMAD.MOV.U32 R35, RZ, RZ, R14 ;  /* 0x000000ffff237224 */ /* 0x000fce00078e000e */
[----:B------:R-:W-:Y:S05]  /*2ba90*/  WARPSYNC.COLLECTIVE R15, `(.L_x_2653) ;  /* 0x000000000f087348 */ /* 0x000fea0003c00000 */
[----:B------:R0:W1:Y:S02]  /*2baa0*/  SHFL.IDX P6, R14, R13, R12, R11 ;  /* 0x0000000c0d0e7389 */ /* 0x00006400000c000b */
[----:B01----:R-:W-:Y:S01]  /*2bab0*/  ENDCOLLECTIVE ;  /* 0x000000000000791b */ /* 0x003fe20003800000 */
.L_x_2653:
[----:B------:R-:W-:Y:S01]  /*2bac0*/  IMAD.MOV.U32 R13, RZ, RZ, R37 ;  /* 0x000000ffff0d7224 */ /* 0x000fe200078e0025 */
[----:B------:R-:W-:Y:S01]  /*2bad0*/  MOV R12, R2 ;  /* 0x00000002000c7202 */ /* 0x000fe20000000f00 */
[----:B------:R-:W-:-:S07]  /*2bae0*/  IMAD.MOV.U32 R42, RZ, RZ, R14 ;  /* 0x000000ffff2a7224 */ /* 0x000fce00078e000e */
[----:B------:R-:W-:Y:S05]  /*2baf0*/  WARPSYNC.COLLECTIVE R15, `(.L_x_2654) ;  /* 0x000000000f087348 */ /* 0x000fea0003c00000 */
[----:B------:R0:W1:Y:S02]  /*2bb00*/  SHFL.IDX P6, R14, R13, R12, R11 ;  /* 0x0000000c0d0e7389 */ /* 0x00006400000c000b */
[----:B01----:R-:W-:Y:S01]  /*2bb10*/  ENDCOLLECTIVE ;  /* 0x000000000000791b */ /* 0x003fe20003800000 */
.L_x_2654:
[----:B------:R-:W-:Y:S02]  /*2bb20*/  IMAD.MOV.U32 R13, RZ, RZ, R44 ;  /* 0x000000ffff0d7224 */ /* 0x000fe400078e002c */
[----:B------:R-:W-:Y:S02]  /*2bb30*/  IMAD.MOV.U32 R12, RZ, RZ, R7 ;  /* 0x000000ffff0c7224 */ /* 0x000fe400078e0007 */
[----:B------:R-:W-:-:S07]  /*2bb40*/  IMAD.MOV.U32 R37, RZ, RZ, R14 ;  /* 0x000000ffff257224 */ /* 0x000fce00078e000e */
[----:B------:R-:W-:Y:S05]  /*2bb50*/  WARPSYNC.COLLECTIVE R15, `(.L_x_2655) ;  /* 0x000000000f087348 */ /* 0x000fea0003c00000 */
[----:B------:R0:W1:Y:S02]  /*2bb60*/  SHFL.IDX P6, R14, R13, R12, R11 ;  /* 0x0000000c0d0e7389 */ /* 0x00006400000c000b */
[----:B01----:R-:W-:Y:S01]  /*2bb70*/  ENDCOLLECTIVE ;  /* 0x000000000000791b */ /* 0x003fe20003800000 */
.L_x_2655:
[----:B------:R-:W-:Y:S02]  /*2bb80*/  IMAD.MOV.U32 R13, RZ, RZ, R39 ;  /* 0x000000ffff0d7224 */ /* 0x000fe400078e0027 */
[----:B------:R-:W-:Y:S02]  /*2bb90*/  IMAD.MOV.U32 R12, RZ, RZ, R2 ;  /* 0x000000ffff0c7224 */ /* 0x000fe400078e0002 */
[----:B------:R-:W-:-:S07]  /*2bba0*/  IMAD.MOV.U32 R44, RZ, RZ, R14 ;  /* 0x000000ffff2c7224 */ /* 0x000fce00078e000e */
[----:B------:R-:W-:Y:S05]  /*2bbb0*/  WARPSYNC.COLLECTIVE R15, `(.L_x_2656) ;  /* 0x000000000f087348 */ /* 0x000fea0003c00000 */
[----:B------:R0:W1:Y:S02]  /*2bbc0*/  SHFL.IDX P6, R14, R13, R12, R11 ;  /* 0x0000000c0d0e7389 */ /* 0x00006400000c000b */
[----:B01----:R-:W-:Y:S01]  /*2bbd0*/  ENDCOLLECTIVE ;  /* 0x000000000000791b */ /* 0x003fe20003800000 */
.L_x_2656:
[----:B------:R-:W-:Y:S02]  /*2bbe0*/  IMAD.MOV.U32 R13, RZ, RZ, R46 ;  /* 0x000000ffff0d7224 */ /* 0x000fe400078e002e */
[----:B------:R-:W-:Y:S01]  /*2bbf0*/  IMAD.MOV.U32 R12, RZ, RZ, R7 ;  /* 0x000000ffff0c7224 */ /* 0x000fe200078e0007 */
[----:B------:R-:W-:-:S07]  /*2bc00*/  MOV R39, R14 ;  /* 0x0000000e00277202 */ /* 0x000fce0000000f00 */
[----:B------:R-:W-:Y:S05]  /*2bc10*/  WARPSYNC.COLLECTIVE R15, `(.L_x_2657) ;  /* 0x000000000f087348 */ /* 0x000fea0003c00000 */
[----:B------:R0:W1:Y:S02]  /*2bc20*/  SHFL.IDX P6, R14, R13, R12, R11 ;  /* 0x0000000c0d0e7389 */ /* 0x00006400000c000b */
[----:B01----:R-:W-:Y:S01]  /*2bc30*/  ENDCOLLECTIVE ;  /* 0x000000000000791b */ /* 0x003fe20003800000 */
.L_x_2657:
[----:B------:R-:W-:Y:S02]  /*2bc40*/  IMAD.MOV.U32 R13, RZ, RZ, R41 ;  /* 0x000000ffff0d7224 */ /* 0x000fe400078e0029 */
[----:B------:R-:W-:Y:S02]  /*2bc50*/  IMAD.MOV.U32 R12, RZ, RZ, R2 ;  /* 0x000000ffff0c7224 */ /* 0x000fe400078e0002 */
[----:B------:R-:W-:-:S07]  /*2bc60*/  IMAD.MOV.U32 R46, RZ, RZ, R14 ;  /* 0x000000ffff2e7224 */ /* 0x000fce00078e000e */
[----:B------:R-:W-:Y:S05]  /*2bc70*/  WARPSYNC.COLLECTIVE R15, `(.L_x_2658) ;  /* 0x000000000f087348 */ /* 0x000fea0003c00000 */
[----:B------:R0:W1:Y:S02]  /*2bc80*/  SHFL.IDX P6, R14, R13, R12, R11 ;  /* 0x0000000c0d0e7389 */ /* 0x00006400000c000b */
[----:B01----:R-:W-:Y:S01]  /*2bc90*/  ENDCOLLECTIVE ;  /* 0x000000000000791b */ /* 0x003fe20003800000 */
.L_x_2658:
[----:B------:R-:W-:Y:S01]  /*2bca0*/  MOV R13, R48 ;  /* 0x00000030000d7202 */ /* 0x000fe20000000f00 */
[----:B------:R-:W-:Y:S02]  /*2bcb0*/  IMAD.MOV.U32 R12, RZ, RZ, R7 ;  /* 0x000000ffff0c7224 */ /* 0x000fe400078e0007 */
[----:B------:R-:W-:-:S07]  /*2bcc0*/  IMAD.MOV.U32 R41, RZ, RZ, R14 ;  /* 0x000000ffff297224 */ /* 0x000fce00078e000e */
[----:B------:R-:W-:Y:S05]  /*2bcd0*/  WARPSYNC.COLLECTIVE R15, `(.L_x_2659) ;  /* 0x000000000f087348 */ /* 0x000fea0003c00000 */
[----:B------:R0:W1:Y:S02]  /*2bce0*/  SHFL.IDX P6, R14, R13, R12, R11 ;  /* 0x0000000c0d0e7389 */ /* 0x00006400000c000b */
[----:B01----:R-:W-:Y:S01]  /*2bcf0*/  ENDCOLLECTIVE ;  /* 0x000000000000791b */ /* 0x003fe20003800000 */
.L_x_2659:
[----:B------:R-:W-:Y:S02]  /*2bd00*/  IMAD.MOV.U32 R13, RZ, RZ, R43 ;  /* 0x000000ffff0d7224 */ /* 0x000fe400078e002b */
[----:B------:R-:W-:Y:S02]  /*2bd10*/  IMAD.MOV.U32 R12, RZ, RZ, R2 ;  /* 0x000000ffff0c7224 */ /* 0x000fe400078e0002 */
[----:B------:R-:W-:-:S07]  /*2bd20*/  IMAD.MOV.U32 R48, RZ, RZ, R14 ;  /* 0x000000ffff307224 */ /* 0x000fce00078e000e */
[----:B------:R-:W-:Y:S05]  /*2bd30*/  WARPSYNC.COLLECTIVE R15, `(.L_x_2660) ;  /* 0x000000000f087348 */ /* 0x000fea0003c00000 */
[----:B------:R0:W1:Y:S02]  /*2bd40*/  SHFL.IDX P6, R14, R13, R12, R11 ;  /* 0x0000000c0d0e7389 */ /* 0x00006400000c000b */
[----:B01----:R-:W-:Y:S01]  /*2bd50*/  ENDCOLLECTIVE ;  /* 0x000000000000791b */ /* 0x003fe20003800000 */
.L_x_2660:
[----:B------:R-:W-:Y:S01]  /*2bd60*/  IMAD.MOV.U32 R13, RZ, RZ, R50 ;  /* 0x000000ffff0d7224 */ /* 0x000fe200078e0032 */
[----:B------:R-:W-:Y:S01]  /*2bd70*/  MOV R12, R7 ;  /* 0x00000007000c7202 */ /* 0x000fe20000000f00 */
[----:B------:R-:W-:-:S07]  /*2bd80*/  IMAD.MOV.U32 R43, RZ, RZ, R14 ;  /* 0x000000ffff2b7224 */ /* 0x000fce00078e000e */
[----:B------:R-:W-:Y:S05]  /*2bd90*/  WARPSYNC.COLLECTIVE R15, `(.L_x_2661) ;  /* 0x000000000f087348 */ /* 0x000fea0003c00000 */
[----:B------:R0:W1:Y:S02]  /*2bda0*/  SHFL.IDX P6, R14, R13, R12, R11 ;  /* 0x0000000c0d0e7389 */ /* 0x00006400000c000b */
[----:B01----:R-:W-:Y:S01]  /*2bdb0*/  ENDCOLLECTIVE ;  /* 0x000000000000791b */ /* 0x003fe20003800000 */
.L_x_2661:
[----:B------:R-:W-:Y:S02]  /*2bdc0*/  IMAD.MOV.U32 R13, RZ, RZ, R45 ;  /* 0x000000ffff0d7224 */ /* 0x000fe400078e002d */
[----:B------:R-:W-:Y:S02]  /*2bdd0*/  IMAD.MOV.U32 R12, RZ, RZ, R2 ;  /* 0x000000ffff0c7224 */ /* 0x000fe400078e0002 */
[----:B------:R-:W-:-:S07]  /*2bde0*/  IMAD.MOV.U32 R50, RZ, RZ, R14 ;  /* 0x000000ffff327224 */ /* 0x000fce00078e000e */
[----:B------:R-:W-:Y:S05]  /*2bdf0*/  WARPSYNC.COLLECTIVE R15, `(.L_x_2662) ;  /* 0x000000000f087348 */ /* 0x000fea0003c00000 */
[----:B------:R0:W1:Y:S02]  /*2be00*/  SHFL.IDX P6, R14, R13, R12, R11 ;  /* 0x0000000c0d0e7389 */ /* 0x00006400000c000b */
[----:B01----:R-:W-:Y:S01]  /*2be10*/  ENDCOLLECTIVE ;  /* 0x000000000000791b */ /* 0x003fe20003800000 */
.L_x_2662:
[----:B------:R-:W-:Y:S02]  /*2be20*/  IMAD.MOV.U32 R13, RZ, RZ, R52 ;  /* 0x000000ffff0d7224 */ /* 0x000fe400078e0034 */
[----:B------:R-:W-:Y:S02]  /*2be30*/  IMAD.MOV.U32 R12, RZ, RZ, R7 ;  /* 0x000000ffff0c7224 */ /* 0x000fe400078e0007 */
[----:B------:R-:W-:-:S07]  /*2be40*/  IMAD.MOV.U32 R45, RZ, RZ, R14 ;  /* 0x000000ffff2d7224 */ /* 0x000fce00078e000e */
[----:B------:R-:W-:Y:S05]  /*2be50*/  WARPSYNC.COLLECTIVE R15, `(.L_x_2663) ;  /* 0x000000000f087348 */ /* 0x000fea0003c00000 */
[----:B------:R0:W1:Y:S02]  /*2be60*/  SHFL.IDX P6, R14, R13, R12, R11 ;  /* 0x0000000c0d0e7389 */ /* 0x00006400000c000b */
[----:B01----:R-:W-:Y:S01]  /*2be70*/  ENDCOLLECTIVE ;  /* 0x000000000000791b */ /* 0x003fe20003800000 */
.L_x_2663:
[----:B------:R-:W-:Y:S02]  /*2be80*/  IMAD.MOV.U32 R13, RZ, RZ, R47 ;  /* 0x000000ffff0d7224 */ /* 0x000fe400078e002f */
[----:B------:R-:W-:Y:S01]  /*2be90*/  IMAD.MOV.U32 R12, RZ, RZ, R2 ;  /* 0x000000ffff0c7224 */ /* 0x000fe200078e0002 */
[----:B------:R-:W-:-:S07]  /*2bea0*/  MOV R52, R14 ;  /* 0x0000000e00347202 */ /* 0x000fce0000000f00 */
[----:B------:R-:W-:Y:S05]  /*2beb0*/  WARPSYNC.COLLECTIVE R15, `(.L_x_2664) ;  /* 0x000000000f087348 */ /* 0x000fea0003c00000 */
[----:B------:R0:W1:Y:S02]  /*2bec0*/  SHFL.IDX P6, R14, R13, R12, R11 ;  /* 0x0000000c0d0e7389 */ /* 0x00006400000c000b */
[----:B01----:R-:W-:Y:S01]  /*2bed0*/  ENDCOLLECTIVE ;  /* 0x000000000000791b */ /* 0x003fe20003800000 */
.L_x_2664:
[----:B------:R-:W-:Y:S02]  /*2bee0*/  IMAD.MOV.U32 R13, RZ, RZ, R54 ;  /* 0x000000ffff0d7224 */ /* 0x000fe400078e0036 */
[----:B------:R-:W-:Y:S02]  /*2bef0*/  IMAD.MOV.U32 R12, RZ, RZ, R7 ;  /* 0x000000ffff0c7224 */ /* 0x000fe400078e0007 */
[----:B------:R-:W-:-:S07]  /*2bf00*/  IMAD.MOV.U32 R47, RZ, RZ, R14 ;  /* 0x000000ffff2f7224 */ /* 0x000fce00078e000e */
[----:B------:R-:W-:Y:S05]  /*2bf10*/  WARPSYNC.COLLECTIVE R15, `(.L_x_2665) ;  /* 0x000000000f087348 */ /* 0x000fea0003c00000 */
[----:B------:R0:W1:Y:S02]  /*2bf20*/  SHFL.IDX P6, R14, R13, R12, R11 ;  /* 0x0000000c0d0e7389 */ /* 0x00006400000c000b */
[----:B01----:R-:W-:Y:S01]  /*2bf30*/  ENDCOLLECTIVE ;  /* 0x000000000000791b */ /* 0x003fe20003800000 */
.L_x_2665:
[----:B------:R-:W-:Y:S01]  /*2bf40*/  MOV R13, R49 ;  /* 0x00000031000d7202 */ /* 0x000fe20000000f00 */
[----:B------:R-:W-:Y:S02]  /*2bf50*/  IMAD.MOV.U32 R12, RZ, RZ, R2 ;  /* 0x000000ffff0c7224 */ /* 0x000fe400078e0002 */
[----:B------:R-:W-:-:S07]  /*2bf60*/  IMAD.MOV.U32 R54, RZ, RZ, R14 ;  /* 0x000000ffff367224 */ /* 0x000fce00078e000e */
[----:B------:R-:W-:Y:S05]  /*2bf70*/  WARPSYNC.COLLECTIVE R15, `(.L_x_2666) ;  /* 0x000000000f087348 */ /* 0x000fea0003c00000 */
[----:B------:R0:W1:Y:S02]  /*2bf80*/  SHFL.IDX P6, R14, R13, R12, R11 ;  /* 0x0000000c0d0e7389 */ /* 0x00006400000c000b */
[----:B01----:R-:W-:Y:S01]  /*2bf90*/  ENDCOLLECTIVE ;  /* 0x000000000000791b */ /* 0x003fe20003800000 */
.L_x_2666:
[----:B------:R-:W-:Y:S02]  /*2bfa0*/  IMAD.MOV.U32 R13, RZ, RZ, R58 ;  /* 0x000000ffff0d7224 */ /* 0x000fe400078e003a */
[----:B------:R-:W-:Y:S02]  /*2bfb0*/  IMAD.MOV.U32 R12, RZ, RZ, R7 ;  /* 0x000000ffff0c7224 */ /* 0x000fe400078e0007 */
[----:B------:R-:W-:-:S07]  /*2bfc0*/  IMAD.MOV.U32 R49, RZ, RZ, R14 ;  /* 0x000000ffff317224 */ /* 0x000fce00078e000e */
[----:B------:R-:W-:Y:S05]  /*2bfd0*/  WARPSYNC.COLLECTIVE R15, `(.L_x_2667) ;  /* 0x000000000f087348 */ /* 0x000fea0003c00000 */
[----:B------:R0:W1:Y:S02]  /*2bfe0*/  SHFL.IDX P6, R14, R13, R12, R11 ;  /* 0x0000000c0d0e7389 */ /* 0x00006400000c000b */
[----:B01----:R-:W-:Y:S01]  /*2bff0*/  ENDCOLLECTIVE ;  /* 0x000000000000791b */ /* 0x003fe20003800000 */
.L_x_2667:
[----:B------:R-:W-:Y:S01]  /*2c000*/  IMAD.MOV.U32 R13, RZ, RZ, R51 ;  /* 0x000000ffff0d7224 */ /* 0x000fe200078e0033 */
[----:B------:R-:W-:Y:S01]  /*2c010*/  MOV R12, R2 ;  /* 0x00000002000c7202 */ /* 0x000fe20000000f00 */
[----:B------:R-:W-:-:S07]  /*2c020*/  IMAD.MOV.U32 R58, RZ, RZ, R14 ;  /* 0x000000ffff3a7224 */ /* 0x000fce00078e000e */
[----:B------:R-:W-:Y:S05]  /*2c030*/  WARPSYNC.COLLECTIVE R15, `(.L_x_2668) ;  /* 0x000000000f087348 */ /* 0x000fea0003c00000 */
[----:B------:R0:W1:Y:S02]  /*2c040*/  SHFL.IDX P6, R14, R13, R12, R11 ;  /* 0x0000000c0d0e7389 */ /* 0x00006400000c000b */
[----:B01----:R-:W-:Y:S01]  /*2c050*/  ENDCOLLECTIVE ;  /* 0x000000000000791b */ /* 0x003fe20003800000 */
.L_x_2668:
[----:B------:R-:W-:Y:S01]  /*2c060*/  IMAD.MOV.U32 R13, RZ, RZ, R60 ;  /* 0x000000ffff0d7224 */ /* 0x000fe200078e003c */
[----:B------:R-:W-:Y:S01]  /*2c070*/  SEL R60, R37, R44, P0 ;  /* 0x0000002c253c7207 */ /* 0x000fe20000000000 */
[----:B------:R-:W-:Y:S02]  /*2c080*/  IMAD.MOV.U32 R12, RZ, RZ, R7 ;  /* 0x000000ffff0c7224 */ /* 0x000fe400078e0007 */
[----:B------:R-:W-:-:S07]  /*2c090*/  IMAD.MOV.U32 R51, RZ, RZ, R14 ;  /* 0x000000ffff337224 */ /* 0x000fce00078e000e */
[----:B------:R-:W-:Y:S05]  /*2c0a0*/  WARPSYNC.COLLECTIVE R15, `(.L_x_2669) ;  /* 0x000000000f087348 */ /* 0x000fea0003c00000 */
[----:B------:R0:W1:Y:S02]  /*2c0b0*/  SHFL.IDX P6, R14, R13, R12, R11 ;  /* 0x0000000c0d0e7389 */ /* 0x00006400000c000b */
[----:B01----:R-:W-:Y:S01]  /*2c0c0*/  ENDCOLLECTIVE ;  /* 0x000000000000791b */ /* 0x003fe20003800000 */
.L_x_2669:
[----:B------:R-:W-:Y:S02]  /*2c0d0*/  IMAD.MOV.U32 R13, RZ, RZ, R53 ;  /* 0x000000ffff0d7224 */ /* 0x000fe400078e0035 */
[----:B------:R-:W-:Y:S02]  /*2c0e0*/  IMAD.MOV.U32 R12, RZ, RZ, R2 ;  /* 0x000000ffff0c7224 */ /* 0x000fe400078e0002 */
[----:B------:R-:W-:-:S07]  /*2c0f0*/  IMAD.MOV.U32 R20, RZ, RZ, R14 ;  /* 0x000000ffff147224 */ /* 0x000fce00078e000e */
[----:B------:R-:W-:Y:S05]  /*2c100*/  WARPSYNC.COLLECTIVE R15, `(.L_x_2670) ;  /* 0x000000000f087348 */ /* 0x000fea0003c00000 */
[----:B------:R0:W1:Y:S02]  /*2c110*/  SHFL.IDX P6, R14, R13, R12, R11 ;  /* 0x0000000c0d0e7389 */ /* 0x00006400000c000b */
[----:B01----:R-:W-:Y:S01]  /*2c120*/  ENDCOLLECTIVE ;  /* 0x000000000000791b */ /* 0x003fe20003800000 */
.L_x_2670:
        /* <DEDUP_REMOVED lines=9> */
.L_x_2671:
[----:B------:R-:W-:Y:S02]  /*2c1c0*/  IMAD.MOV.U32 R13, RZ, RZ, R55 ;  /* 0x000000ffff0d7224 */ /* 0x000fe400078e0037 */
[----:B------:R-:W-:Y:S02]  /*2c1d0*/  IMAD.MOV.U32 R12, RZ, RZ, R2 ;  /* 0x000000ffff0c7224 */ /* 0x000fe400078e0002 */
[----:B------:R-:W-:-:S07]  /*2c1e0*/  IMAD.MOV.U32 R72, RZ, RZ, R14 ;  /* 0x000000ffff487224 */ /* 0x000fce00078e000e */
[----:B------:R-:W-:Y:S05]  /*2c1f0*/  WARPSYNC.COLLECTIVE R15, `(.L_x_2672) ;  /* 0x000000000f087348 */ /* 0x000fea0003c00000 */
[----:B------:R0:W1:Y:S02]  /*2c200*/  SHFL.IDX P6, R14, R13, R12, R11 ;  /* 0x0000000c0d0e7389 */ /* 0x00006400000c000b */
[----:B01----:R-:W-:Y:S01]  /*2c210*/  ENDCOLLECTIVE ;  /* 0x000000000000791b */ /* 0x003fe20003800000 */
.L_x_2672:
[----:B------:R-:W-:Y:S01]  /*2c220*/  MOV R13, R64 ;  /* 0x00000040000d7202 */ /* 0x000fe20000000f00 */
[----:B------:R-:W-:Y:S01]  /*2c230*/  IMAD.MOV.U32 R12, RZ, RZ, R7 ;  /* 0x000000ffff0c7224 */ /* 0x000fe200078e0007 */
[----:B------:R-:W-:Y:S01]  /*2c240*/  SEL R64, R41, R48, P0 ;  /* 0x0000003029407207 */ /* 0x000fe20000000000 */
[----:B------:R-:W-:-:S07]  /*2c250*/  IMAD.MOV.U32 R55, RZ, RZ, R14 ;  /* 0x000000ffff377224 */ /* 0x000fce00078e000e */
[----:B------:R-:W-:Y:S05]  /*2c260*/  WARPSYNC.COLLECTIVE R15, `(.L_x_2673) ;  /* 0x000000000f087348 */ /* 0x000fea0003c00000 */
[----:B------:R0:W1:Y:S02]  /*2c270*/  SHFL.IDX P6, R14, R13, R12, R11 ;  /* 0x0000000c0d0e7389 */ /* 0x00006400000c000b */
[----:B01----:R-:W-:Y:S01]  /*2c280*/  ENDCOLLECTIVE ;  /* 0x000000000000791b */ /* 0x003fe20003800000 */
.L_x_2673:
[----:B------:R-:W-:Y:S02]  /*2c290*/  IMAD.MOV.U32 R13, RZ, RZ, R59 ;  /* 0x000000ffff0d7224 */ /* 0x000fe400078e003b */
[----:B------:R-:W-:Y:S02]  /*2c2a0*/  IMAD.MOV.U32 R12, RZ, RZ, R2 ;  /* 0x000000ffff0c7224 */ /* 0x000fe400078e0002 */
[----:B------:R-:W-:-:S07]  /*2c2b0*/  IMAD.MOV.U32 R74, RZ, RZ, R14 ;  /* 0x000000ffff4a7224 */ /* 0x000fce00078e000e */
[----:B------:R-:W-:Y:S05]  /*2c2c0*/  WARPSYNC.COLLECTIVE R15, `(.L_x_2674) ;  /* 0x000000000f087348 */ /* 0x000fea0003c00000 */
[----:B------:R0:W1:Y:S02]  /*2c2d0*/  SHFL.IDX P6, R14, R13, R12, R11 ;  /* 0x0000000c0d0e7389 */ /* 0x00006400000c000b */
[----:B01----:R-:W-:Y:S01]  /*2c2e0*/  ENDCOLLECTIVE ;  /* 0x000000000000791b */ /* 0x003fe20003800000 */
.L_x_2674:
[----:B------:R-:W-:Y:S01]  /*2c2f0*/  SEL R9, R55, R74, P0 ;  /* 0x0000004a37097207 */ /* 0x000fe20000000000 */
[----:B------:R-:W-:Y:S01]  /*2c300*/  IMAD.MOV.U32 R13, RZ, RZ, R66 ;  /* 0x000000ffff0d7224 */ /* 0x000fe200078e0042 */
[----:B------:R-:W-:Y:S02]  /*2c310*/  MOV R12, R7 ;  /* 0x00000007000c7202 */ /* 0x000fe40000000f00 */
[----:B------:R-:W-:Y:S02]  /*2c320*/  SEL R66, R48, R41, P0 ;  /* 0x0000002930427207 */ /* 0x000fe40000000000 */
[----:B------:R-:W-:Y:S02]  /*2c330*/  SEL R48, R43, R50, P0 ;  /* 0x000000322b307207 */ /* 0x000fe40000000000 */
[----:B------:R-:W-:Y:S01]  /*2c340*/  SEL R50, R50, R43, P0 ;  /* 0x0000002b32327207 */ /* 0x000fe20000000000 */
[----:B------:R-:W-:-:S07]  /*2c350*/  IMAD.MOV.U32 R59, RZ, RZ, R14 ;  /* 0x000000ffff3b7224 */ /* 0x000fce00078e000e */
[----:B------:R-:W-:Y:S05]  /*2c360*/  WARPSYNC.COLLECTIVE R15, `(.L_x_2675) ;  /* 0x000000000f087348 */ /* 0x000fea0003c00000 */
[----:B------:R0:W1:Y:S02]  /*2c370*/  SHFL.IDX P6, R14, R13, R12, R11 ;  /* 0x0000000c0d0e7389 */ /* 0x00006400000c000b */
[----:B01----:R-:W-:Y:S01]  /*2c380*/  ENDCOLLECTIVE ;  /* 0x000000000000791b */ /* 0x003fe20003800000 */
.L_x_2675:
[----:B------:R-:W-:Y:S02]  /*2c390*/  IMAD.MOV.U32 R13, RZ, RZ, R61 ;  /* 0x000000ffff0d7224 */ /* 0x000fe400078e003d */
[----:B------:R-:W-:Y:S02]  /*2c3a0*/  IMAD.MOV.U32 R12, RZ, RZ, R2 ;  /* 0x000000ffff0c7224 */ /* 0x000fe400078e0002 */
[----:B------:R-:W-:-:S07]  /*2c3b0*/  IMAD.MOV.U32 R84, RZ, RZ, R14 ;  /* 0x000000ffff547224 */ /* 0x000fce00078e000e */
[----:B------:R-:W-:Y:S05]  /*2c3c0*/  WARPSYNC.COLLECTIVE R15, `(.L_x_2676) ;  /* 0x000000000f087348 */ /* 0x000fea0003c00000 */
[----:B------:R0:W1:Y:S02]  /*2c3d0*/  SHFL.IDX P6, R14, R13, R12, R11 ;  /* 0x0000000c0d0e7389 */ /* 0x00006400000c000b */
[----:B01----:R-:W-:Y:S01]  /*2c3e0*/  ENDCOLLECTIVE ;  /* 0x000000000000791b */ /* 0x003fe20003800000 */
.L_x_2676:
[----:B------:R-:W-:Y:S02]  /*2c3f0*/  SEL R25, R59, R84, P0 ;  /* 0x000000543b197207 */ /* 0x000fe40000000000 */
[----:B------:R-:W-:Y:S01]  /*2c400*/  SEL R27, R84, R59, P0 ;  /* 0x0000003b541b7207 */ /* 0x000fe20000000000 */
[----:B------:R-:W-:Y:S01]  /*2c410*/  IMAD.MOV.U32 R13, RZ, RZ, R68 ;  /* 0x000000ffff0d7224 */ /* 0x000fe200078e0044 */
[----:B------:R-:W-:Y:S01]  /*2c420*/  SEL R68, R45, R52, P0 ;  /* 0x000000342d447207 */ /* 0x000fe20000000000 */
[----:B------:R-:W-:Y:S02]  /*2c430*/  IMAD.MOV.U32 R12, RZ, RZ, R7 ;  /* 0x000000ffff0c7224 */ /* 0x000fe400078e0007 */
[----:B------:R-:W-:-:S07]  /*2c440*/  IMAD.MOV.U32 R61, RZ, RZ, R14 ;  /* 0x000000ffff3d7224 */ /* 0x000fce00078e000e */
[----:B------:R-:W-:Y:S05]  /*2c450*/  WARPSYNC.COLLECTIVE R15, `(.L_x_2677) ;  /* 0x000000000f087348 */ /* 0x000fea0003c00000 */
[----:B------:R0:W1:Y:S02]  /*2c460*/  SHFL.IDX P6, R14, R13, R12, R11 ;  /* 0x0000000c0d0e7389 */ /* 0x00006400000c000b */
[----:B01----:R-:W-:Y:S01]  /*2c470*/  ENDCOLLECTIVE ;  /* 0x000000000000791b */ /* 0x003fe20003800000 */
.L_x_2677:
[----:B------:R-:W-:Y:S02]  /*2c480*/  IMAD.MOV.U32 R13, RZ, RZ, R63 ;  /* 0x000000ffff0d7224 */ /* 0x000fe400078e003f */
[----:B------:R-:W-:Y:S01]  /*2c490*/  IMAD.MOV.U32 R12, RZ, RZ, R2 ;  /* 0x000000ffff0c7224 */ /* 0x000fe200078e0002 */
[----:B------:R-:W-:-:S07]  /*2c4a0*/  MOV R86, R14 ;  /* 0x0000000e00567202 */ /* 0x000fce0000000f00 */
[----:B------:R-:W-:Y:S05]  /*2c4b0*/  WARPSYNC.COLLECTIVE R15, `(.L_x_2678) ;  /* 0x000000000f087348 */ /* 0x000fea0003c00000 */
[----:B------:R0:W1:Y:S02]  /*2c4c0*/  SHFL.IDX P6, R14, R13, R12, R11 ;  /* 0x0000000c0d0e7389 */ /* 0x00006400000c000b */
[----:B01----:R-:W-:Y:S01]  /*2c4d0*/  ENDCOLLECTIVE ;  /* 0x000000000000791b */ /* 0x003fe20003800000 */
.L_x_2678:
[----:B------:R-:W-:Y:S02]  /*2c4e0*/  SEL R29, R61, R86, P0 ;  /* 0x000000563d1d7207 */ /* 0x000fe40000000000 */
        /* <DEDUP_REMOVED lines=10> */
.L_x_2679:
[----:B------:R-:W-:Y:S01]  /*2c590*/  MOV R13, R65 ;  /* 0x00000041000d7202 */ /* 0x000fe20000000f00 */
[----:B------:R-:W-:Y:S02]  /*2c5a0*/  IMAD.MOV.U32 R12, RZ, RZ, R2 ;  /* 0x000000ffff0c7224 */ /* 0x000fe400078e0002 */
[----:B------:R-:W-:-:S07]  /*2c5b0*/  IMAD.MOV.U32 R88, RZ, RZ, R14 ;  /* 0x000000ffff587224 */ /* 0x000fce00078e000e */
[----:B------:R-:W-:Y:S05]  /*2c5c0*/  WARPSYNC.COLLECTIVE R15, `(.L_x_2680) ;  /* 0x000000000f087348 */ /* 0x000fea0003c00000 */
[----:B------:R0:W1:Y:S02]  /*2c5d0*/  SHFL.IDX P6, R14, R13, R12, R11 ;  /* 0x0000000c0d0e7389 */ /* 0x00006400000c000b */
[----:B01----:R-:W-:Y:S01]  /*2c5e0*/  ENDCOLLECTIVE ;  /* 0x000000000000791b */ /* 0x003fe20003800000 */
.L_x_2680:
[----:B------:R-:W-:Y:S01]  /*2c5f0*/  IMAD.MOV.U32 R13, RZ, RZ, R76 ;  /* 0x000000ffff0d7224 */ /* 0x000fe200078e004c */
[----:B------:R-:W-:Y:S01]  /*2c600*/  SEL R76, R49, R58, P0 ;  /* 0x0000003a314c7207 */ /* 0x000fe20000000000 */
[----:B------:R-:W-:Y:S02]  /*2c610*/  IMAD.MOV.U32 R12, RZ, RZ, R7 ;  /* 0x000000ffff0c7224 */ /* 0x000fe400078e0007 */
[----:B------:R-:W-:-:S07]  /*2c620*/  IMAD.MOV.U32 R65, RZ, RZ, R14 ;  /* 0x000000ffff417224 */ /* 0x000fce00078e000e */
[----:B------:R-:W-:Y:S05]  /*2c630*/  WARPSYNC.COLLECTIVE R15, `(.L_x_2681) ;  /* 0x000000000f087348 */ /* 0x000fea0003c00000 */
[----:B------:R0:W1:Y:S02]  /*2c640*/  SHFL.IDX P6, R14, R13, R12, R11 ;  /* 0x0000000c0d0e7389 */ /* 0x00006400000c000b */
[----:B01----:R-:W-:Y:S01]  /*2c650*/  ENDCOLLECTIVE ;  /* 0x000000000000791b */ /* 0x003fe20003800000 */
.L_x_2681:
[----:B------:R-:W-:Y:S01]  /*2c660*/  IMAD.MOV.U32 R13, RZ, RZ, R67 ;  /* 0x000000ffff0d7224 */ /* 0x000fe200078e0043 */
[----:B------:R-:W-:Y:S01]  /*2c670*/  MOV R12, R2 ;  /* 0x00000002000c7202 */ /* 0x000fe20000000f00 */
[----:B------:R-:W-:-:S07]  /*2c680*/  IMAD.MOV.U32 R90, RZ, RZ, R14 ;  /* 0x000000ffff5a7224 */ /* 0x000fce00078e000e */
[----:B------:R-:W-:Y:S05]  /*2c690*/  WARPSYNC.COLLECTIVE R15, `(.L_x_2682) ;  /* 0x000000000f087348 */ /* 0x000fea0003c00000 */
[----:B------:R0:W1:Y:S02]  /*2c6a0*/  SHFL.IDX P6, R14, R13, R12, R11 ;  /* 0x0000000c0d0e7389 */ /* 0x00006400000c000b */
[----:B01----:R-:W-:Y:S01]  /*2c6b0*/  ENDCOLLECTIVE ;  /* 0x000000000000791b */ /* 0x003fe20003800000 */
.L_x_2682:
        /* <DEDUP_REMOVED lines=9> */
.L_x_2683:
[----:B------:R-:W-:Y:S02]  /*2c750*/  IMAD.MOV.U32 R13, RZ, RZ, R69 ;  /* 0x000000ffff0d7224 */ /* 0x000fe400078e0045 */
[----:B------:R-:W-:Y:S02]  /*2c760*/  IMAD.MOV.U32 R12, RZ, RZ, R2 ;  /* 0x000000ffff0c7224 */ /* 0x000fe400078e0002 */
[----:B------:R-:W-:-:S07]  /*2c770*/  IMAD.MOV.U32 R92, RZ, RZ, R14 ;  /* 0x000000ffff5c7224 */ /* 0x000fce00078e000e */
[----:B------:R-:W-:Y:S05]  /*2c780*/  WARPSYNC.COLLECTIVE R15, `(.L_x_2684) ;  /* 0x000000000f087348 */ /* 0x000fea0003c00000 */
[----:B------:R0:W1:Y:S02]  /*2c790*/  SHFL.IDX P6, R14, R13, R12, R11 ;  /* 0x0000000c0d0e7389 */ /* 0x00006400000c000b */
[----:B01----:R-:W-:Y:S01]  /*2c7a0*/  ENDCOLLECTIVE ;  /* 0x000000000000791b */ /* 0x003fe20003800000 */
.L_x_2684:
[----:B------:R-:W-:Y:S01]  /*2c7b0*/  IMAD.MOV.U32 R13, RZ, RZ, R80 ;  /* 0x000000ffff0d7224 */ /* 0x000fe200078e0050 */
[----:B------:R-:W-:Y:S01]  /*2c7c0*/  SEL R80, R51, R20, P0 ;  /* 0x0000001433507207 */ /* 0x000fe20000000000 */
[----:B------:R-:W-:Y:S01]  /*2c7d0*/  IMAD.MOV.U32 R12, RZ, RZ, R7 ;  /* 0x000000ffff0c7224 */ /* 0x000fe200078e0007 */
[----:B------:R-:W-:-:S07]  /*2c7e0*/  MOV R69, R14 ;  /* 0x0000000e00457202 */ /* 0x000fce0000000f00 */
[----:B------:R-:W-:Y:S05]  /*2c7f0*/  WARPSYNC.COLLECTIVE R15, `(.L_x_2685) ;  /* 0x000000000f087348 */ /* 0x000fea0003c00000 */
[----:B------:R0:W1:Y:S02]  /*2c800*/  SHFL.IDX P6, R14, R13, R12, R11 ;  /* 0x0000000c0d0e7389 */ /* 0x00006400000c000b */
[----:B01----:R-:W-:Y:S01]  /*2c810*/  ENDCOLLECTIVE ;  /* 0x000000000000791b */ /* 0x003fe20003800000 */
.L_x_2685:
[----:B------:R-:W-:Y:S02]  /*2c820*/  IMAD.MOV.U32 R13, RZ, RZ, R71 ;  /* 0x000000ffff0d7224 */ /* 0x000fe400078e0047 */
[----:B------:R-:W-:Y:S02]  /*2c830*/  IMAD.MOV.U32 R12, RZ, RZ, R2 ;  /* 0x000000ffff0c7224 */ /* 0x000fe400078e0002 */
[----:B------:R-:W-:-:S07]  /*2c840*/  IMAD.MOV.U32 R94, RZ, RZ, R14 ;  /* 0x000000ffff5e7224 */ /* 0x000fce00078e000e */
[----:B------:R-:W-:Y:S05]  /*2c850*/  WARPSYNC.COLLECTIVE R15, `(.L_x_2686) ;  /* 0x000000000f087348 */ /* 0x000fea0003c00000 */
[----:B------:R0:W1:Y:S02]  /*2c860*/  SHFL.IDX P6, R14, R13, R12, R11 ;  /* 0x0000000c0d0e7389 */ /* 0x00006400000c000b */
[----:B01----:R-:W-:Y:S01]  /*2c870*/  ENDCOLLECTIVE ;  /* 0x000000000000791b */ /* 0x003fe20003800000 */
.L_x_2686:
[----:B------:R-:W-:Y:S02]  /*2c880*/  SEL R41, R69, R94, P0 ;  /* 0x0000005e45297207 */ /* 0x000fe40000000000 */
[----:B------:R-:W-:Y:S02]  /*2c890*/  SEL R43, R94, R69, P0 ;  /* 0x000000455e2b7207 */ /* 0x000fe40000000000 */
[----:B------:R-:W-:Y:S01]  /*2c8a0*/  MOV R13, R82 ;  /* 0x00000052000d7202 */ /* 0x000fe20000000f00 */
[----:B------:R-:W-:Y:S01]  /*2c8b0*/  IMAD.MOV.U32 R12, RZ, RZ, R7 ;  /* 0x000000ffff0c7224 */ /* 0x000fe200078e0007 */
[----:B------:R-:W-:Y:S01]  /*2c8c0*/  SEL R82, R20, R51, P0 ;  /* 0x0000003314527207 */ /* 0x000fe20000000000 */
[----:B------:R-:W-:-:S07]  /*2c8d0*/  IMAD.MOV.U32 R71, RZ, RZ, R14 ;  /* 0x000000ffff477224 */ /* 0x000fce00078e000e */
[----:B------:R-:W-:Y:S05]  /*2c8e0*/  WARPSYNC.COLLECTIVE R15, `(.L_x_2687) ;  /* 0x000000000f087348 */ /* 0x000fea0003c00000 */
[----:B------:R0:W1:Y:S02]  /*2c8f0*/  SHFL.IDX P6, R14, R13, R12, R11 ;  /* 0x0000000c0d0e7389 */ /* 0x00006400000c000b */
[----:B01----:R-:W-:Y:S01]  /*2c900*/  ENDCOLLECTIVE ;  /* 0x000000000000791b */ /* 0x003fe20003800000 */
.L_x_2687:
[----:B------:R-:W-:Y:S02]  /*2c910*/  IMAD.MOV.U32 R13, RZ, RZ, R73 ;  /* 0x000000ffff0d7224 */ /* 0x000fe400078e0049 */
[----:B------:R-:W-:Y:S02]  /*2c920*/  IMAD.MOV.U32 R12, RZ, RZ, R2 ;  /* 0x000000ffff0c7224 */ /* 0x000fe400078e0002 */
[----:B------:R-:W-:-:S07]  /*2c930*/  IMAD.MOV.U32 R96, RZ, RZ, R14 ;  /* 0x000000ffff607224 */ /* 0x000fce00078e000e */
[----:B------:R-:W-:Y:S05]  /*2c940*/  WARPSYNC.COLLECTIVE R15, `(.L_x_2688) ;  /* 0x000000000f087348 */ /* 0x000fea0003c00000 */
[----:B------:R0:W1:Y:S02]  /*2c950*/  SHFL.IDX P6, R14, R13, R12, R11 ;  /* 0x0000000c0d0e7389 */ /* 0x00006400000c000b */
[----:B01----:R-:W-:Y:S01]  /*2c960*/  ENDCOLLECTIVE ;  /* 0x000000000000791b */ /* 0x003fe20003800000 */
.L_x_2688:
[----:B------:R-:W-:Y:S01]  /*2c970*/  SEL R61, R71, R96, P0 ;  /* 0x00000060473d7207 */ /* 0x000fe20000000000 */
[----:B------:R-:W-:Y:S01]  /*2c980*/  IMAD.MOV.U32 R13, RZ, RZ, R98 ;  /* 0x000000ffff0d7224 */ /* 0x000fe200078e0062 */
[----:B------:R-:W-:Y:S01]  /*2c990*/  MOV R12, R7 ;  /* 0x00000007000c7202 */ /* 0x000fe20000000f00 */
[----:B------:R-:W-:-:S07]  /*2c9a0*/  IMAD.MOV.U32 R73, RZ, RZ, R14 ;  /* 0x000000ffff497224 */ /* 0x000fce00078e000e */
[----:B------:R-:W-:Y:S05]  /*2c9b0*/  WARPSYNC.COLLECTIVE R15, `(.L_x_2689) ;  /* 0x000000000f087348 */ /* 0x000fea0003c00000 */
[----:B------:R0:W1:Y:S02]  /*2c9c0*/  SHFL.IDX P6, R14, R13, R12, R11 ;  /* 0x0000000c0d0e7389 */ /* 0x00006400000c000b */
[----:B01----:R-:W-:Y:S01]  /*2c9d0*/  ENDCOLLECTIVE ;  /* 0x000000000000791b */ /* 0x003fe20003800000 */
.L_x_2689:
[----:B------:R-:W-:Y:S02]  /*2c9e0*/  IMAD.MOV.U32 R13, RZ, RZ, R75 ;  /* 0x000000ffff0d7224 */ /* 0x000fe400078e004b */
[----:B------:R-:W-:Y:S02]  /*2c9f0*/  IMAD.MOV.U32 R12, RZ, RZ, R2 ;  /* 0x000000ffff0c7224 */ /* 0x000fe400078e0002 */
[----:B------:R-:W-:-:S07]  /*2ca00*/  IMAD.MOV.U32 R98, RZ, RZ, R14 ;  /* 0x000000ffff627224 */ /* 0x000fce00078e000e */
[----:B------:R-:W-:Y:S05]  /*2ca10*/  WARPSYNC.COLLECTIVE R15, `(.L_x_2690) ;  /* 0x000000000f087348 */ /* 0x000fea0003c00000 */
[----:B------:R0:W1:Y:S02]  /*2ca20*/  SHFL.IDX P6, R14, R13, R12, R11 ;  /* 0x0000000c0d0e7389 */ /* 0x00006400000c000b */
[----:B01----:R-:W-:Y:S01]  /*2ca30*/  ENDCOLLECTIVE ;  /* 0x000000000000791b */ /* 0x003fe20003800000 */
.L_x_2690:
        /* <DEDUP_REMOVED lines=8> */
.L_x_2691:
[----:B------:R-:W-:Y:S02]  /*2cac0*/  IMAD.MOV.U32 R13, RZ, RZ, R77 ;  /* 0x000000ffff0d7224 */ /* 0x000fe400078e004d */
[----:B------:R-:W-:Y:S01]  /*2cad0*/  IMAD.MOV.U32 R12, RZ, RZ, R2 ;  /* 0x000000ffff0c7224 */ /* 0x000fe200078e0002 */
[----:B------:R-:W-:-:S07]  /*2cae0*/  MOV R100, R14 ;  /* 0x0000000e00647202 */ /* 0x000fce0000000f00 */
[----:B------:R-:W-:Y:S05]  /*2caf0*/  WARPSYNC.COLLECTIVE R15, `(.L_x_2692) ;  /* 0x000000000f087348 */ /* 0x000fea0003c00000 */
[----:B------:R0:W1:Y:S02]  /*2cb00*/  SHFL.IDX P6, R14, R13, R12, R11 ;  /* 0x0000000c0d0e7389 */ /* 0x00006400000c000b */
[----:B01----:R-:W-:Y:S01]  /*2cb10*/  ENDCOLLECTIVE ;  /* 0x000000000000791b */ /* 0x003fe20003800000 */
.L_x_2692:
[----:B------:R-:W-:Y:S01]  /*2cb20*/  SEL R65, R75, R100, P0 ;  /* 0x000000644b417207 */ /* 0x000fe20000000000 */
[----:B------:R-:W-:Y:S02]  /*2cb30*/  IMAD.MOV.U32 R13, RZ, RZ, R110 ;  /* 0x000000ffff0d7224 */ /* 0x000fe400078e006e */
[----:B------:R-:W-:Y:S02]  /*2cb40*/  IMAD.MOV.U32 R12, RZ, RZ, R7 ;  /* 0x000000ffff0c7224 */ /* 0x000fe400078e0007 */
[----:B------:R-:W-:-:S07]  /*2cb50*/  IMAD.MOV.U32 R77, RZ, RZ, R14 ;  /* 0x000000ffff4d7224 */ /* 0x000fce00078e000e */
[----:B------:R-:W-:Y:S05]  /*2cb60*/  WARPSYNC.COLLECTIVE R15, `(.L_x_2693) ;  /* 0x000000000f087348 */ /* 0x000fea0003c00000 */
[----:B------:R0:W1:Y:S02]  /*2cb70*/  SHFL.IDX P6, R14, R13, R12, R11 ;  /* 0x0000000c0d0e7389 */ /* 0x00006400000c000b */
[----:B01----:R-:W-:Y:S01]  /*2cb80*/  ENDCOLLECTIVE ;  /* 0x000000000000791b */ /* 0x003fe20003800000 */
.L_x_2693:
[----:B------:R-:W-:Y:S01]  /*2cb90*/  MOV R13, R79 ;  /* 0x0000004f000d7202 */ /* 0x000fe20000000f00 */
[----:B------:R-:W-:Y:S02]  /*2cba0*/  IMAD.MOV.U32 R12, RZ, RZ, R2 ;  /* 0x000000ffff0c7224 */ /* 0x000fe400078e0002 */
[----:B------:R-:W-:-:S07]  /*2cbb0*/  IMAD.MOV.U32 R110, RZ, RZ, R14 ;  /* 0x000000ffff6e7224 */ /* 0x000fce00078e000e */
[----:B------:R-:W-:Y:S05]  /*2cbc0*/  WARPSYNC.COLLECTIVE R15, `(.L_x_2694) ;  /* 0x000000000f087348 */ /* 0x000fea0003c00000 */
[----:B------:R0:W1:Y:S02]  /*2cbd0*/  SHFL.IDX P6, R14, R13, R12, R11 ;  /* 0x0000000c0d0e7389 */ /* 0x00006400000c000b */
[----:B01----:R-:W-:Y:S01]  /*2cbe0*/  ENDCOLLECTIVE ;  /* 0x000000000000791b */ /* 0x003fe20003800000 */
.L_x_2694:
        /* <DEDUP_REMOVED lines=8> */
.L_x_2695:
[----:B------:R-:W-:Y:S01]  /*2cc70*/  IMAD.MOV.U32 R13, RZ, RZ, R109 ;  /* 0x000000ffff0d7224 */ /* 0x000fe200078e006d */
[----:B------:R-:W-:Y:S01]  /*2cc80*/  MOV R12, R2 ;  /* 0x00000002000c7202 */ /* 0x000fe20000000f00 */
[----:B------:R-:W-:-:S07]  /*2cc90*/  IMAD.MOV.U32 R112, RZ, RZ, R14 ;  /* 0x000000ffff707224 */ /* 0x000fce00078e000e */
[----:B------:R-:W-:Y:S05]  /*2cca0*/  WARPSYNC.COLLECTIVE R15, `(.L_x_2696) ;  /* 0x000000000f087348 */ /* 0x000fea0003c00000 */
[----:B------:R0:W1:Y:S02]  /*2ccb0*/  SHFL.IDX P6, R14, R13, R12, R11 ;  /* 0x0000000c0d0e7389 */ /* 0x00006400000c000b */
[----:B01----:R-:W-:Y:S01]  /*2ccc0*/  ENDCOLLECTIVE ;  /* 0x000000000000791b */ /* 0x003fe20003800000 */
.L_x_2696:
[----:B------:R-:W-:Y:S01]  /*2ccd0*/  SEL R69, R79, R112, P0 ;  /* 0x000000704f457207 */ /* 0x000fe20000000000 */
[----:B------:R-:W-:Y:S02]  /*2cce0*/  IMAD.MOV.U32 R13, RZ, RZ, R114 ;  /* 0x000000ffff0d7224 */ /* 0x000fe400078e0072 */
[----:B------:R-:W-:Y:S02]  /*2ccf0*/  IMAD.MOV.U32 R12, RZ, RZ, R7 ;  /* 0x000000ffff0c7224 */ /* 0x000fe400078e0007 */
[----:B------:R-:W-:-:S07]  /*2cd00*/  IMAD.MOV.U32 R109, RZ, RZ, R14 ;  /* 0x000000ffff6d7224 */ /* 0x000fce00078e000e */
[----:B------:R-:W-:Y:S05]  /*2cd10*/  WARPSYNC.COLLECTIVE R15, `(.L_x_2697) ;  /* 0x000000000f087348 */ /* 0x000fea0003c00000 */
[----:B------:R0:W1:Y:S02]  /*2cd20*/  SHFL.IDX P6, R14, R13, R12, R11 ;  /* 0x0000000c0d0e7389 */ /* 0x00006400000c000b */
[----:B01----:R-:W-:Y:S01]  /*2cd30*/  ENDCOLLECTIVE ;  /* 0x000000000000791b */ /* 0x003fe20003800000 */
.L_x_2697:
[----:B------:R-:W-:Y:S02]  /*2cd40*/  IMAD.MOV.U32 R13, RZ, RZ, R111 ;  /* 0x000000ffff0d7224 */ /* 0x000fe400078e006f */
[----:B------:R-:W-:Y:S02]  /*2cd50*/  IMAD.MOV.U32 R12, RZ, RZ, R2 ;  /* 0x000000ffff0c7224 */ /* 0x000fe400078e0002 */
[----:B------:R-:W-:-:S07]  /*2cd60*/  IMAD.MOV.U32 R114, RZ, RZ, R14 ;  /* 0x000000ffff727224 */ /* 0x000fce00078e000e */
[----:B------:R-:W-:Y:S05]  /*2cd70*/  WARPSYNC.COLLECTIVE R15, `(.L_x_2698) ;  /* 0x000000000f087348 */ /* 0x000fea0003c00000 */
[----:B------:R0:W1:Y:S02]  /*2cd80*/  SHFL.IDX P6, R14, R13, R12, R11 ;  /* 0x0000000c0d0e7389 */ /* 0x00006400000c000b */
[----:B01----:R-:W-:Y:S01]  /*2cd90*/  ENDCOLLECTIVE ;  /* 0x000000000000791b */ /* 0x003fe20003800000 */
.L_x_2698:
[----:B------:R-:W-:Y:S02]  /*2cda0*/  IMAD.MOV.U32 R13, RZ, RZ, R116 ;  /* 0x000000ffff0d7224 */ /* 0x000fe400078e0074 */
[----:B------:R-:W-:Y:S01]  /*2cdb0*/  IMAD.MOV.U32 R12, RZ, RZ, R7 ;  /* 0x000000ffff0c7224 */ /* 0x000fe200078e0007 */
[----:B------:R-:W-:-:S07]  /*2cdc0*/  MOV R111, R14 ;  /* 0x0000000e006f7202 */ /* 0x000fce0000000f00 */
[----:B------:R-:W-:Y:S05]  /*2cdd0*/  WARPSYNC.COLLECTIVE R15, `(.L_x_2699) ;  /* 0x000000000f087348 */ /* 0x000fea0003c00000 */
[----:B------:R0:W1:Y:S02]  /*2cde0*/  SHFL.IDX P6, R14, R13, R12, R11 ;  /* 0x0000000c0d0e7389 */ /* 0x00006400000c000b */
[----:B01----:R-:W-:Y:S01]  /*2cdf0*/  ENDCOLLECTIVE ;  /* 0x000000000000791b */ /* 0x003fe20003800000 */
.L_x_2699:
[----:B------:R-:W-:Y:S01]  /*2ce00*/  IMAD.MOV.U32 R13, RZ, RZ, R5 ;  /* 0x000000ffff0d7224 */ /* 0x000fe200078e0005 */
[----:B------:R-:W-:Y:S01]  /*2ce10*/  SEL R5, R53, R72, P0 ;  /* 0x0000004835057207 */ /* 0x000fe20000000000 */
[----:B------:R-:W-:Y:S02]  /*2ce20*/  IMAD.MOV.U32 R12, RZ, RZ, R2 ;  /* 0x000000ffff0c7224 */ /* 0x000fe400078e0002 */
[----:B------:R-:W-:Y:S02]  /*2ce30*/  IMAD.MOV.U32 R2, RZ, RZ, RZ ;  /* 0x000000ffff027224 */ /* 0x000fe400078e00ff */
[----:B------:R-:W-:-:S07]  /*2ce40*/  IMAD.MOV.U32 R116, RZ, RZ, R14 ;  /* 0x000000ffff747224 */ /* 0x000fce00078e000e */
[----:B------:R-:W-:Y:S05]  /*2ce50*/  WARPSYNC.COLLECTIVE R15, `(.L_x_2700) ;  /* 0x000000000f087348 */ /* 0x000fea0003c00000 */
[----:B------:R0:W1:Y:S02]  /*2ce60*/  SHFL.IDX P6, R14, R13, R12, R11 ;  /* 0x0000000c0d0e7389 */ /* 0x00006400000c000b */
[----:B01----:R-:W-:Y:S01]  /*2ce70*/  ENDCOLLECTIVE ;  /* 0x000000000000791b */ /* 0x003fe20003800000 */
.L_x_2700:
[----:B------:R-:W-:Y:S02]  /*2ce80*/  SEL R77, R111, R116, P0 ;  /* 0x000000746f4d7207 */ /* 0x000fe40000000000 */
        /* <DEDUP_REMOVED lines=8> */
.L_x_2701:
[----:B------:R-:W-:Y:S02]  /*2cf10*/  SEL R12, R33, R40, P0 ;  /* 0x00000028210c7207 */ /* 0x000fe40000000000 */
[----:B------:R-:W-:Y:S02]  /*2cf20*/  SEL R11, R74, R55, P0 ;  /* 0x000000374a0b7207 */ /* 0x000fe40000000000 */
[----:B------:R-:W-:Y:S02]  /*2cf30*/  SEL R13, R67, R92, P0 ;  /* 0x0000005c430d7207 */ /* 0x000fe40000000000 */
[----:B------:R-:W-:Y:S02]  /*2cf40*/  SEL R15, R92, R67, P0 ;  /* 0x000000435c0f7207 */ /* 0x000fe40000000000 */
[----:B------:R-:W-:Y:S01]  /*2cf50*/  SEL R67, R100, R75, P0 ;  /* 0x0000004b64437207 */ /* 0x000fe20000000000 */
[----:B------:R-:W-:Y:S01]  /*2cf60*/  IMAD.MOV.U32 R3, RZ, RZ, R14 ;  /* 0x000000ffff037224 */ /* 0x000fe200078e000e */
[----:B------:R-:W-:-:S02]  /*2cf70*/  SEL R14, R40, R33, P0 ;  /* 0x00000021280e7207 */ /* 0x000fc40000000000 */
[----:B------:R-:W-:Y:S02]  /*2cf80*/  SEL R40, R35, R42, P0 ;  /* 0x0000002a23287207 */ /* 0x000fe40000000000 */
[----:B------:R-:W-:Y:S02]  /*2cf90*/  SEL R42, R42, R35, P0 ;  /* 0x000000232a2a7207 */ /* 0x000fe40000000000 */
[----:B------:R-:W-:Y:S02]  /*2cfa0*/  SEL R33, R63, R88, P0 ;  /* 0x000000583f217207 */ /* 0x000fe40000000000 */
[----:B------:R-:W-:Y:S02]  /*2cfb0*/  SEL R35, R88, R63, P0 ;  /* 0x0000003f58237207 */ /* 0x000fe40000000000 */
[----:B------:R-:W-:Y:S02]  /*2cfc0*/  SEL R63, R96, R71, P0 ;  /* 0x00000047603f7207 */ /* 0x000fe40000000000 */
[----:B------:R-:W-:-:S02]  /*2cfd0*/  SEL R71, R112, R79, P0 ;  /* 0x0000004f70477207 */ /* 0x000fc40000000000 */
[----:B------:R-:W-:Y:S02]  /*2cfe0*/  SEL R55, R114, R109, P0 ;  /* 0x0000006d72377207 */ /* 0x000fe40000000000 */
[----:B------:R-:W-:Y:S01]  /*2cff0*/  SEL R79, R116, R111, P0 ;  /* 0x0000006f744f7207 */ /* 0x000fe20000000000 */
[----:B------:R-:W-:Y:S06]  /*2d000*/  BRA `(.L_x_2702) ;  /* 0xffffff3800ec7947 */ /* 0x000fec000383ffff */
.L_x_2420:
[----:B------:R-:W0:Y:S01]  /*2d010*/  S2R R6, SR_TID.X ;  /* 0x0000000000067919 */ /* 0x000e220000002100 */
[----:B------:R-:W-:Y:S01]  /*2d020*/  BSSY B1, `(.L_x_2703) ;  /* 0x000000a000017945 */ /* 0x000fe20003800000 */
[----:B------:R-:W-:Y:S01]  /*2d030*/  IMAD.MOV.U32 R12, RZ, RZ, RZ ;  /* 0x000000ffff0c7224 */ /* 0x000fe200078e00ff */
[----:B------:R-:W-:Y:S01]  /*2d040*/  MOV R15, 0xffffffff ;  /* 0xffffffff000f7802 */ /* 0x000fe20000000f00 */
[----:B------:R-:W-:Y:S01]  /*2d050*/  IMAD.MOV.U32 R11, RZ, RZ, 0x1f ;  /* 0x0000001fff0b7424 */ /* 0x000fe200078e00ff */
[----:B0-----:R-:W-:-:S04]  /*2d060*/  SHF.R.U32.HI R6, RZ, 0x5, R6 ;  /* 0x00000005ff067819 */ /* 0x001fc80000011606 */
[----:B------:R-:W-:-:S05]  /*2d070*/  LOP3.LUT R6, R6, 0x3, RZ, 0xc0, !PT ;  /* 0x0000000306067812 */ /* 0x000fca00078ec0ff */
[----:B------:R-:W-:-:S07]  /*2d080*/  IMAD.MOV.U32 R13, RZ, RZ, R6 ;  /* 0x000000ffff0d7224 */ /* 0x000fce00078e0006 */
[----:B------:R-:W-:Y:S05]  /*2d090*/  WARPSYNC.COLLECTIVE R15, `(.L_x_2704) ;  /* 0x000000000f087348 */ /* 0x000fea0003c00000 */
[----:B------:R0:W1:Y:S02]  /*2d0a0*/  SHFL.IDX P6, R14, R13, R12, R11 ;  /* 0x0000000c0d0e7389 */ /* 0x00006400000c000b */
[----:B01----:R-:W-:Y:S01]  /*2d0b0*/  ENDCOLLECTIVE ;  /* 0x000000000000791b */ /* 0x003fe20003800000 */
.L_x_2704:
[----:B------:R-:W-:Y:S05]  /*2d0c0*/  BSYNC B1 ;  /* 0x0000000000017941 */ /* 0x000fea0003800000 */
.L_x_2703:
[----:B------:R-:W-:Y:S05]  /*2d0d0*/  BRA `(.L_x_2705) ;  /* 0xffffff6c00fc7947 */ /* 0x000fea000383ffff */
.L_x_2422:
[----:B------:R-:W-:Y:S01]  /*2d0e0*/  BSSY B1, `(.L_x_2706) ;  /* 0x0000006000017945 */ /* 0x000fe20003800000 */
[----:B------:R-:W-:-:S07]  /*2d0f0*/  IMAD.MOV.U32 R15, RZ, RZ, -0x1 ;  /* 0xffffffffff0f7424 */ /* 0x000fce00078e00ff */
[----:B0-----:R-:W-:Y:S05]  /*2d100*/  WARPSYNC.COLLECTIVE R15, `(.L_x_2707) ;  /* 0x000000000f0c7348 */ /* 0x001fea0003c00000 */
[----:B------:R-:W-:Y:S02]  /*2d110*/  ELECT P6, UR62, PT ;  /* 0x00000000003e782f */ /* 0x000fe400038c0000 */
[----:B------:R-:W-:Y:S01]  /*2d120*/  MOV R14, UR62 ;  /* 0x0000003e000e7c02 */ /* 0x000fe20008000f00 */
[----:B0-----:R-:W-:Y:S10]  /*2d130*/  ENDCOLLECTIVE ;  /* 0x000000000000791b */ /* 0x001ff40003800000 */
.L_x_2707:
[----:B------:R-:W-:Y:S05]  /*2d140*/  BSYNC B1 ;  /* 0x0000000000017941 */ /* 0x000fea0003800000 */
.L_x_2706:
[----:B------:R-:W-:Y:S05]  /*2d150*/  BRA `(.L_x_2421) ;  /* 0xffffff6c00f47947 */ /* 0x000fea000383ffff */
.L_x_2424:
[----:B0-----:R0:W1:Y:S02]  /*2d160*/  SYNCS.PHASECHK.TRANS64.TRYWAIT P0, [R11+URZ+0x38820], R5 ;  /* 0x038820050b0075a7 */ /* 0x001064000800017f */
[----:B-1----:R-:W-:Y:S05]  /*2d170*/  @!P0 NANOSLEEP.SYNCS 0x989680 ;  /* 0x009896800000895d */ /* 0x002fea0003900000 */
[----:B------:R-:W1:Y:S02]  /*2d180*/  @!P0 SYNCS.PHASECHK.TRANS64 P0, [R11+URZ+0x38820], R5 ;  /* 0x038820050b0085a7 */ /* 0x000e64000800007f */
[----:B-1----:R-:W-:Y:S05]  /*2d190*/  @!P0 BRA `(.L_x_2424) ;  /* 0xfffffffc00f08947 */ /* 0x002fea000383ffff */
[----:B------:R-:W-:Y:S05]  /*2d1a0*/  BRA `(.L_x_2708) ;  /* 0xffffff7000107947 */ /* 0x000fea000383ffff */
.L_x_2428:
[----:B-1----:R1:W2:Y:S02]  /*2d1b0*/  SYNCS.PHASECHK.TRANS64.TRYWAIT P0, [R8+URZ+0x388a0], R10 ;  /* 0x0388a00a080075a7 */ /* 0x0022a4000800017f */
[----:B--2---:R-:W-:Y:S05]  /*2d1c0*/  @!P0 NANOSLEEP.SYNCS 0x989680 ;  /* 0x009896800000895d */ /* 0x004fea0003900000 */
[----:B------:R-:W2:Y:S02]  /*2d1d0*/  @!P0 SYNCS.PHASECHK.TRANS64 P0, [R8+URZ+0x388a0], R10 ;  /* 0x0388a00a080085a7 */ /* 0x000ea4000800007f */
[----:B--2---:R-:W-:Y:S05]  /*2d1e0*/  @!P0 BRA `(.L_x_2428) ;  /* 0xfffffffc00f08947 */ /* 0x004fea000383ffff */
[----:B------:R-:W-:Y:S05]  /*2d1f0*/  BRA `(.L_x_2709) ;  /* 0xffffff7000307947 */ /* 0x000fea000383ffff */
.L_x_2434:
[----:B0-----:R0:W2:Y:S02]  /*2d200*/  SYNCS.PHASECHK.TRANS64.TRYWAIT P0, [R8+URZ+0x388c0], R10 ;  /* 0x0388c00a080075a7 */ /* 0x0010a4000800017f */
[----:B--2---:R-:W-:Y:S05]  /*2d210*/  @!P0 NANOSLEEP.SYNCS 0x989680 ;  /* 0x009896800000895d */ /* 0x004fea0003900000 */
[----:B------:R-:W2:Y:S02]  /*2d220*/  @!P0 SYNCS.PHASECHK.TRANS64 P0, [R8+URZ+0x388c0], R10 ;  /* 0x0388c00a080085a7 */ /* 0x000ea4000800007f */
[----:B--2---:R-:W-:Y:S05]  /*2d230*/  @!P0 BRA `(.L_x_2434) ;  /* 0xfffffffc00f08947 */ /* 0x004fea000383ffff */
[----:B------:R-:W-:Y:S05]  /*2d240*/  BRA `(.L_x_2710) ;  /* 0xffffff7000f07947 */ /* 0x000fea000383ffff */
.L_x_2442:
[----:B0-----:R0:W1:Y:S02]  /*2d250*/  SYNCS.PHASECHK.TRANS64.TRYWAIT P1, [R7+URZ+0x388a0], R6 ;  /* 0x0388a006070075a7 */ /* 0x001064000802017f */
[----:B-1----:R-:W-:Y:S05]  /*2d260*/  @!P1 NANOSLEEP.SYNCS 0x989680 ;  /* 0x009896800000995d */ /* 0x002fea0003900000 */
[----:B------:R-:W1:Y:S02]  /*2d270*/  @!P1 SYNCS.PHASECHK.TRANS64 P1, [R7+URZ+0x388a0], R6 ;  /* 0x0388a006070095a7 */ /* 0x000e64000802007f */
[----:B-1----:R-:W-:Y:S05]  /*2d280*/  @!P1 BRA `(.L_x_2442) ;  /* 0xfffffffc00f09947 */ /* 0x002fea000383ffff */
[----:B------:R-:W-:Y:S05]  /*2d290*/  BRA `(.L_x_2711) ;  /* 0xffffff78000c7947 */ /* 0x000fea000383ffff */
.L_x_2448:
[----:B-1----:R1:W2:Y:S02]  /*2d2a0*/  SYNCS.PHASECHK.TRANS64.TRYWAIT P1, [R7+URZ+0x388c0], R6 ;  /* 0x0388c006070075a7 */ /* 0x0022a4000802017f */
[----:B--2---:R-:W-:Y:S05]  /*2d2b0*/  @!P1 NANOSLEEP.SYNCS 0x989680 ;  /* 0x009896800000995d */ /* 0x004fea0003900000 */
[----:B------:R-:W2:Y:S02]  /*2d2c0*/  @!P1 SYNCS.PHASECHK.TRANS64 P1, [R7+URZ+0x388c0], R6 ;  /* 0x0388c006070095a7 */ /* 0x000ea4000802007f */
[----:B--2---:R-:W-:Y:S05]  /*2d2d0*/  @!P1 BRA `(.L_x_2448) ;  /* 0xfffffffc00f09947 */ /* 0x004fea000383ffff */
[----:B------:R-:W-:Y:S05]  /*2d2e0*/  BRA `(.L_x_2712) ;  /* 0xffffff7800c47947 */ /* 0x000fea000383ffff */
.L_x_2463:
        /* <DEDUP_REMOVED lines=11> */
.L_x_2714:
[----:B------:R-:W-:Y:S05]  /*2d3a0*/  BSYNC B0 ;  /* 0x0000000000007941 */ /* 0x000fea0003800000 */
.L_x_2713:
[----:B------:R-:W-:Y:S05]  /*2d3b0*/  BRA `(.L_x_2715) ;  /* 0xffffff8800587947 */ /* 0x000fea000383ffff */
.L_x_2465:
[----:B------:R-:W-:Y:S01]  /*2d3c0*/  BSSY B0, `(.L_x_2716) ;  /* 0x0000006000007945 */ /* 0x000fe20003800000 */
[----:B------:R-:W-:-:S07]  /*2d3d0*/  IMAD.MOV.U32 R15, RZ, RZ, -0x1 ;  /* 0xffffffffff0f7424 */ /* 0x000fce00078e00ff */
[----:B01----:R-:W-:Y:S05]  /*2d3e0*/  WARPSYNC.COLLECTIVE R15, `(.L_x_2717) ;  /* 0x000000000f0c7348 */ /* 0x003fea0003c00000 */
[----:B------:R-:W-:Y:S02]  /*2d3f0*/  ELECT P6, UR62, PT ;  /* 0x00000000003e782f */ /* 0x000fe400038c0000 */
[----:B------:R-:W-:Y:S01]  /*2d400*/  MOV R14, UR62 ;  /* 0x0000003e000e7c02 */ /* 0x000fe20008000f00 */
[----:B01----:R-:W-:Y:S10]  /*2d410*/  ENDCOLLECTIVE ;  /* 0x000000000000791b */ /* 0x003ff40003800000 */
.L_x_2717:
[----:B------:R-:W-:Y:S05]  /*2d420*/  BSYNC B0 ;  /* 0x0000000000007941 */ /* 0x000fea0003800000 */
.L_x_2716:
[----:B------:R-:W-:Y:S05]  /*2d430*/  BRA `(.L_x_2718) ;  /* 0xffffff8800507947 */ /* 0x000fea000383ffff */
.L_x_2468:
[----:B-1----:R1:W2:Y:S02]  /*2d440*/  SYNCS.PHASECHK.TRANS64.TRYWAIT P2, [R6+URZ+0x38880], R8 ;  /* 0x03888008060075a7 */ /* 0x0022a4000804017f */
[----:B--2---:R-:W-:Y:S05]  /*2d450*/  @!P2 NANOSLEEP.SYNCS 0x989680 ;  /* 0x009896800000a95d */ /* 0x004fea0003900000 */
[----:B------:R-:W2:Y:S02]  /*2d460*/  @!P2 SYNCS.PHASECHK.TRANS64 P2, [R6+URZ+0x38880], R8 ;  /* 0x038880080600a5a7 */ /* 0x000ea4000804007f */
[----:B--2---:R-:W-:Y:S05]  /*2d470*/  @!P2 BRA `(.L_x_2468) ;  /* 0xfffffffc00f0a947 */ /* 0x004fea000383ffff */
[----:B------:R-:W-:Y:S05]  /*2d480*/  BRA `(.L_x_2719) ;  /* 0xffffff8800c87947 */ /* 0x000fea000383ffff */
.L_x_2470:
[----:B--2---:R2:W3:Y:S02]  /*2d490*/  SYNCS.PHASECHK.TRANS64.TRYWAIT P2, [R6+URZ+0x38840], R8 ;  /* 0x03884008060075a7 */ /* 0x0044e4000804017f */
[----:B---3--:R-:W-:Y:S05]  /*2d4a0*/  @!P2 NANOSLEEP.SYNCS 0x989680 ;  /* 0x009896800000a95d */ /* 0x008fea0003900000 */
[----:B------:R-:W3:Y:S02]  /*2d4b0*/  @!P2 SYNCS.PHASECHK.TRANS64 P2, [R6+URZ+0x38840], R8 ;  /* 0x038840080600a5a7 */ /* 0x000ee4000804007f */
[----:B---3--:R-:W-:Y:S05]  /*2d4c0*/  @!P2 BRA `(.L_x_2470) ;  /* 0xfffffffc00f0a947 */ /* 0x008fea000383ffff */
[----:B------:R-:W-:Y:S05]  /*2d4d0*/  BRA `(.L_x_2720) ;  /* 0xffffff8c00407947 */ /* 0x000fea000383ffff */
.L_x_2473:
        /* <DEDUP_REMOVED lines=8> */
.L_x_2479:
[----:B---3--:R3:W4:Y:S02]  /*2d560*/  SYNCS.PHASECHK.TRANS64.TRYWAIT P0, [R5+URZ+0x38880], R4 ;  /* 0x03888004050075a7 */ /* 0x008724000800017f */
[----:B----4-:R-:W-:Y:S05]  /*2d570*/  @!P0 NANOSLEEP.SYNCS 0x989680 ;  /* 0x009896800000895d */ /* 0x010fea0003900000 */
[----:B------:R-:W4:Y:S02]  /*2d580*/  @!P0 SYNCS.PHASECHK.TRANS64 P0, [R5+URZ+0x38880], R4 ;  /* 0x03888004050085a7 */ /* 0x000f24000800007f */
[----:B----4-:R-:W-:Y:S05]  /*2d590*/  @!P0 BRA `(.L_x_2479) ;  /* 0xfffffffc00f08947 */ /* 0x010fea000383ffff */
[----:B------:R-:W-:Y:S05]  /*2d5a0*/  BRA `(.L_x_2722) ;  /* 0xffffff9000f47947 */ /* 0x000fea000383ffff */
.L_x_2485:
[----:B-1----:R1:W2:Y:S02]  /*2d5b0*/  SYNCS.PHASECHK.TRANS64.TRYWAIT P0, [R5+URZ+0x38840], R4 ;  /* 0x03884004050075a7 */ /* 0x0022a4000800017f */
[----:B--2---:R-:W-:Y:S05]  /*2d5c0*/  @!P0 NANOSLEEP.SYNCS 0x989680 ;  /* 0x009896800000895d */ /* 0x004fea0003900000 */
[----:B------:R-:W2:Y:S02]  /*2d5d0*/  @!P0 SYNCS.PHASECHK.TRANS64 P0, [R5+URZ+0x38840], R4 ;  /* 0x03884004050085a7 */ /* 0x000ea4000800007f */
[----:B--2---:R-:W-:Y:S05]  /*2d5e0*/  @!P0 BRA `(.L_x_2485) ;  /* 0xfffffffc00f08947 */ /* 0x004fea000383ffff */
[----:B------:R-:W-:Y:S05]  /*2d5f0*/  BRA `(.L_x_2723) ;  /* 0xffffff9400c07947 */ /* 0x000fea000383ffff */
.L_x_2492:
[----:B---3--:R-:W3:Y:S02]  /*2d600*/  LDL R4, [R1+0x8] ;  /* 0x0000080001047983 */ /* 0x008ee40000100800 */
[----:B---3--:R3:W4:Y:S02]  /*2d610*/  SYNCS.PHASECHK.TRANS64.TRYWAIT P2, [R4+URZ+0x38870], R3 ;  /* 0x03887003040075a7 */ /* 0x008724000804017f */
[----:B----4-:R-:W-:Y:S05]  /*2d620*/  @!P2 NANOSLEEP.SYNCS 0x989680 ;  /* 0x009896800000a95d */ /* 0x010fea0003900000 */
[----:B------:R-:W4:Y:S02]  /*2d630*/  @!P2 SYNCS.PHASECHK.TRANS64 P2, [R4+URZ+0x38870], R3 ;  /* 0x038870030400a5a7 */ /* 0x000f24000804007f */
[----:B----4-:R-:W-:Y:S05]  /*2d640*/  @!P2 BRA `(.L_x_2492) ;  /* 0xfffffffc00eca947 */ /* 0x010fea000383ffff */
[----:B------:R-:W-:Y:S05]  /*2d650*/  BRA `(.L_x_2724) ;  /* 0xffffff9800a47947 */ /* 0x000fea000383ffff */
.L_x_2494:
[----:B---3--:R-:W3:Y:S02]  /*2d660*/  LDL R4, [R1+0x8] ;  /* 0x0000080001047983 */ /* 0x008ee40000100800 */
[----:B---3--:R3:W4:Y:S02]  /*2d670*/  SYNCS.PHASECHK.TRANS64.TRYWAIT P2, [R4+URZ+0x38860], R3 ;  /* 0x03886003040075a7 */ /* 0x008724000804017f */
[----:B----4-:R-:W-:Y:S05]  /*2d680*/  @!P2 NANOSLEEP.SYNCS 0x989680 ;  /* 0x009896800000a95d */ /* 0x010fea0003900000 */
[----:B------:R-:W4:Y:S02]  /*2d690*/  @!P2 SYNCS.PHASECHK.TRANS64 P2, [R4+URZ+0x38860], R3 ;  /* 0x038860030400a5a7 */ /* 0x000f24000804007f */
[----:B----4-:R-:W-:Y:S05]  /*2d6a0*/  @!P2 BRA `(.L_x_2494) ;  /* 0xfffffffc00eca947 */ /* 0x010fea000383ffff */
[----:B------:R-:W-:Y:S05]  /*2d6b0*/  BRA `(.L_x_2725) ;  /* 0xffffff9800ac7947 */ /* 0x000fea000383ffff */
.L_x_2501:
[----:B-1----:R1:W2:Y:S02]  /*2d6c0*/  SYNCS.PHASECHK.TRANS64.TRYWAIT P0, [R21+URZ+0x38870], R0 ;  /* 0x03887000150075a7 */ /* 0x0022a4000800017f */
[----:B--2---:R-:W-:Y:S05]  /*2d6d0*/  @!P0 NANOSLEEP.SYNCS 0x989680 ;  /* 0x009896800000895d */ /* 0x004fea0003900000 */
[----:B------:R-:W2:Y:S02]  /*2d6e0*/  @!P0 SYNCS.PHASECHK.TRANS64 P0, [R21+URZ+0x38870], R0 ;  /* 0x03887000150085a7 */ /* 0x000ea4000800007f */
[----:B--2---:R-:W-:Y:S05]  /*2d6f0*/  @!P0 BRA `(.L_x_2501) ;  /* 0xfffffffc00f08947 */ /* 0x004fea000383ffff */
[----:B------:R-:W-:Y:S05]  /*2d700*/  BRA `(.L_x_2726) ;  /* 0xffffffa400607947 */ /* 0x000fea000383ffff */
.L_x_2503:
[----:B-1----:R1:W2:Y:S02]  /*2d710*/  SYNCS.PHASECHK.TRANS64.TRYWAIT P0, [R21+URZ+0x38860], R0 ;  /* 0x03886000150075a7 */ /* 0x0022a4000800017f */
[----:B--2---:R-:W-:Y:S05]  /*2d720*/  @!P0 NANOSLEEP.SYNCS 0x989680 ;  /* 0x009896800000895d */ /* 0x004fea0003900000 */
[----:B------:R-:W2:Y:S02]  /*2d730*/  @!P0 SYNCS.PHASECHK.TRANS64 P0, [R21+URZ+0x38860], R0 ;  /* 0x03886000150085a7 */ /* 0x000ea4000800007f */
[----:B--2---:R-:W-:Y:S05]  /*2d740*/  @!P0 BRA `(.L_x_2503) ;  /* 0xfffffffc00f08947 */ /* 0x004fea000383ffff */
[----:B------:R-:W-:Y:S05]  /*2d750*/  BRA `(.L_x_2727) ;  /* 0xffffffa400687947 */ /* 0x000fea000383ffff */
.L_x_2507:
[----:B------:R-:W2:Y:S01]  /*2d760*/  LDL R3, [R1] ;  /* 0x0000000001037983 */ /* 0x000ea20000100800 */
[----:B------:R-:W-:Y:S01]  /*2d770*/  BSSY B0, `(.L_x_2728) ;  /* 0x0000008000007945 */ /* 0x000fe20003800000 */
[----:B------:R-:W-:Y:S02]  /*2d780*/  IMAD.MOV.U32 R12, RZ, RZ, RZ ;  /* 0x000000ffff0c7224 */ /* 0x000fe400078e00ff */
[----:B------:R-:W-:Y:S02]  /*2d790*/  IMAD.MOV.U32 R11, RZ, RZ, 0x1f ;  /* 0x0000001fff0b7424 */ /* 0x000fe400078e00ff */
[----:B------:R-:W-:Y:S01]  /*2d7a0*/  IMAD.MOV.U32 R15, RZ, RZ, -0x1 ;  /* 0xffffffffff0f7424 */ /* 0x000fe200078e00ff */
[----:B--2---:R-:W-:-:S07]  /*2d7b0*/  MOV R13, R3 ;  /* 0x00000003000d7202 */ /* 0x004fce0000000f00 */
[----:B------:R-:W-:Y:S05]  /*2d7c0*/  WARPSYNC.COLLECTIVE R15, `(.L_x_2729) ;  /* 0x000000000f087348 */ /* 0x000fea0003c00000 */
[----:B------:R0:W1:Y:S02]  /*2d7d0*/  SHFL.IDX P6, R14, R13, R12, R11 ;  /* 0x0000000c0d0e7389 */ /* 0x00006400000c000b */
[----:B01----:R-:W-:Y:S01]  /*2d7e0*/  ENDCOLLECTIVE ;  /* 0x000000000000791b */ /* 0x003fe20003800000 */
.L_x_2729:
[----:B------:R-:W-:Y:S05]  /*2d7f0*/  BSYNC B0 ;  /* 0x0000000000007941 */ /* 0x000fea0003800000 */
.L_x_2728:
        /* <DEDUP_REMOVED lines=9> */
.L_x_2730:
[----:B------:R-:W-:Y:S01]  /*2d890*/  ULDC UR4, c[0x0][0xc14] ;  /* 0x0003050000047ab9 */ /* 0x000fe20000000800 */
[----:B------:R-:W-:Y:S01]  /*2d8a0*/  IMAD.IADD R5, R2, 0x1, R7 ;  /* 0x0000000102057824 */ /* 0x000fe200078e0207 */
[----:B------:R-:W-:Y:S01]  /*2d8b0*/  MOV R11, RZ ;  /* 0x000000ff000b7202 */ /* 0x000fe20000000f00 */
[----:B------:R-:W-:-:S03]  /*2d8c0*/  IMAD.MOV.U32 R4, RZ, RZ, R14 ;  /* 0x000000ffff047224 */ /* 0x000fc600078e000e */
        /* <DEDUP_REMOVED lines=15> */
.L_x_2731:
[----:B------:R-:W-:Y:S01]  /*2d9c0*/  IMAD.MOV.U32 R12, RZ, RZ, 0x2 ;  /* 0x00000002ff0c7424 */ /* 0x000fe200078e00ff */
[----:B------:R-:W-:-:S05]  /*2d9d0*/  SEL R14, R14, RZ, P1 ;  /* 0x000000ff0e0e7207 */ /* 0x000fca0000800000 */
[----:B------:R-:W-:-:S04]  /*2d9e0*/  IMAD.IADD R2, R3, 0x1, R14 ;  /* 0x0000000103027824 */ /* 0x000fc800078e020e */
[----:B------:R-:W-:-:S07]  /*2d9f0*/  IMAD.MOV.U32 R13, RZ, RZ, R2 ;  /* 0x000000ffff0d7224 */ /* 0x000fce00078e0002 */
[----:B------:R-:W-:Y:S05]  /*2da00*/  WARPSYNC.COLLECTIVE R15, `(.L_x_2732) ;  /* 0x000000000f087348 */ /* 0x000fea0003c00000 */
[----:B------:R0:W1:Y:S02]  /*2da10*/  SHFL.UP P6, R14, R13, R12, R11 ;  /* 0x0400000c0d0e7389 */ /* 0x00006400000c000b */
[----:B01----:R-:W-:Y:S01]  /*2da20*/  ENDCOLLECTIVE ;  /* 0x000000000000791b */ /* 0x003fe20003800000 */
.L_x_2732:
[----:B------:R-:W-:Y:S01]  /*2da30*/  IMAD.MOV.U32 R12, RZ, RZ, 0x4 ;  /* 0x00000004ff0c7424 */ /* 0x000fe200078e00ff */
[----:B------:R-:W-:-:S05]  /*2da40*/  SEL R5, R14, RZ, P2 ;  /* 0x000000ff0e057207 */ /* 0x000fca0001000000 */
[----:B------:R-:W-:-:S04]  /*2da50*/  IMAD.IADD R2, R2, 0x1, R5 ;  /* 0x0000000102027824 */ /* 0x000fc800078e0205 */
[----:B------:R-:W-:-:S07]  /*2da60*/  IMAD.MOV.U32 R13, RZ, RZ, R2 ;  /* 0x000000ffff0d7224 */ /* 0x000fce00078e0002 */
[----:B------:R-:W-:Y:S05]  /*2da70*/  WARPSYNC.COLLECTIVE R15, `(.L_x_2733) ;  /* 0x000000000f087348 */ /* 0x000fea0003c00000 */
[----:B------:R0:W1:Y:S02]  /*2da80*/  SHFL.UP P6, R14, R13, R12, R11 ;  /* 0x0400000c0d0e7389 */ /* 0x00006400000c000b */
[----:B01----:R-:W-:Y:S01]  /*2da90*/  ENDCOLLECTIVE ;  /* 0x000000000000791b */ /* 0x003fe20003800000 */
.L_x_2733:
[----:B------:R-:W-:Y:S01]  /*2daa0*/  IMAD.MOV.U32 R12, RZ, RZ, 0x8 ;  /* 0x00000008ff0c7424 */ /* 0x000fe200078e00ff */
[----:B------:R-:W-:-:S04]  /*2dab0*/  SEL R5, R14, RZ, P3 ;  /* 0x000000ff0e057207 */ /* 0x000fc80001800000 */
[----:B------:R-:W-:-:S05]  /*2dac0*/  IADD3 R2, R2, R5, RZ ;  /* 0x0000000502027210 */ /* 0x000fca0007ffe0ff */
[----:B------:R-:W-:-:S07]  /*2dad0*/  IMAD.MOV.U32 R13, RZ, RZ, R2 ;  /* 0x000000ffff0d7224 */ /* 0x000fce00078e0002 */
[----:B------:R-:W-:Y:S05]  /*2dae0*/  WARPSYNC.COLLECTIVE R15, `(.L_x_2734) ;  /* 0x000000000f087348 */ /* 0x000fea0003c00000 */
[----:B------:R0:W1:Y:S02]  /*2daf0*/  SHFL.UP P6, R14, R13, R12, R11 ;  /* 0x0400000c0d0e7389 */ /* 0x00006400000c000b */
[----:B01----:R-:W-:Y:S01]  /*2db00*/  ENDCOLLECTIVE ;  /* 0x000000000000791b */ /* 0x003fe20003800000 */
.L_x_2734:
[----:B------:R-:W-:Y:S01]  /*2db10*/  IMAD.MOV.U32 R12, RZ, RZ, 0x10 ;  /* 0x00000010ff0c7424 */ /* 0x000fe200078e00ff */
[----:B------:R-:W-:-:S05]  /*2db20*/  SEL R5, R14, RZ, P4 ;  /* 0x000000ff0e057207 */ /* 0x000fca0002000000 */
[----:B------:R-:W-:-:S04]  /*2db30*/  IMAD.IADD R2, R2, 0x1, R5 ;  /* 0x0000000102027824 */ /* 0x000fc800078e0205 */
[----:B------:R-:W-:-:S07]  /*2db40*/  IMAD.MOV.U32 R13, RZ, RZ, R2 ;  /* 0x000000ffff0d7224 */ /* 0x000fce00078e0002 */
[----:B------:R-:W-:Y:S05]  /*2db50*/  WARPSYNC.COLLECTIVE R15, `(.L_x_2735) ;  /* 0x000000000f087348 */ /* 0x000fea0003c00000 */
[----:B------:R0:W1:Y:S02]  /*2db60*/  SHFL.UP P6, R14, R13, R12, R11 ;  /* 0x0400000c0d0e7389 */ /* 0x00006400000c000b */
[----:B01----:R-:W-:Y:S01]  /*2db70*/  ENDCOLLECTIVE ;  /* 0x000000000000791b */ /* 0x003fe20003800000 */
.L_x_2735:
[----:B------:R-:W-:Y:S02]  /*2db80*/  IMAD.MOV.U32 R12, RZ, RZ, 0x1f ;  /* 0x0000001fff0c7424 */ /* 0x000fe400078e00ff */
[----:B------:R-:W-:Y:S01]  /*2db90*/  IMAD.MOV.U32 R11, RZ, RZ, 0x1f ;  /* 0x0000001fff0b7424 */ /* 0x000fe200078e00ff */
[----:B------:R-:W-:-:S05]  /*2dba0*/  SEL R5, R14, RZ, P5 ;  /* 0x000000ff0e057207 */ /* 0x000fca0002800000 */
[----:B------:R-:W-:-:S05]  /*2dbb0*/  IMAD.IADD R2, R2, 0x1, R5 ;  /* 0x0000000102027824 */ /* 0x000fca00078e0205 */
[----:B------:R-:W-:-:S07]  /*2dbc0*/  MOV R13, R2 ;  /* 0x00000002000d7202 */ /* 0x000fce0000000f00 */
[----:B------:R-:W-:Y:S05]  /*2dbd0*/  WARPSYNC.COLLECTIVE R15, `(.L_x_2736) ;  /* 0x000000000f087348 */ /* 0x000fea0003c00000 */
[----:B------:R0:W1:Y:S02]  /*2dbe0*/  SHFL.IDX P6, R14, R13, R12, R11 ;  /* 0x0000000c0d0e7389 */ /* 0x00006400000c000b */
[----:B01----:R-:W-:Y:S01]  /*2dbf0*/  ENDCOLLECTIVE ;  /* 0x000000000000791b */ /* 0x003fe20003800000 */
.L_x_2736:
[----:B------:R-:W-:Y:S05]  /*2dc00*/  BRA `(.L_x_2737) ;  /* 0xffffffac00487947 */ /* 0x000fea000383ffff */
.L_x_2512:
        /* <DEDUP_REMOVED lines=8> */
.L_x_2739:
[----:B------:R-:W-:Y:S05]  /*2dc90*/  BSYNC B0 ;  /* 0x0000000000007941 */ /* 0x000fea0003800000 */
.L_x_2738:
[----:B------:R-:W-:Y:S01]  /*2dca0*/  SEL R2, R14, RZ, P1 ;  /* 0x000000ff0e027207 */ /* 0x000fe20000800000 */
[----:B------:R-:W-:Y:S02]  /*2dcb0*/  IMAD.MOV.U32 R12, RZ, RZ, 0x2 ;  /* 0x00000002ff0c7424 */ /* 0x000fe400078e00ff */
[----:B------:R-:W-:Y:S01]  /*2dcc0*/  IMAD.MOV.U32 R11, RZ, RZ, RZ ;  /* 0x000000ffff0b7224 */ /* 0x000fe200078e00ff */
[----:B------:R-:W-:Y:S01]  /*2dcd0*/  IADD3 R2, R3, R2, RZ ;  /* 0x0000000203027210 */ /* 0x000fe20007ffe0ff */
[----:B------:R-:W-:-:S04]  /*2dce0*/  IMAD.MOV.U32 R15, RZ, RZ, -0x1 ;  /* 0xffffffffff0f7424 */ /* 0x000fc800078e00ff */
[----:B------:R-:W-:-:S07]  /*2dcf0*/  IMAD.MOV.U32 R13, RZ, RZ, R2 ;  /* 0x000000ffff0d7224 */ /* 0x000fce00078e0002 */
[----:B------:R-:W-:Y:S05]  /*2dd00*/  WARPSYNC.COLLECTIVE R15, `(.L_x_2740) ;  /* 0x000000000f087348 */ /* 0x000fea0003c00000 */
[----:B------:R0:W1:Y:S02]  /*2dd10*/  SHFL.UP P6, R14, R13, R12, R11 ;  /* 0x0400000c0d0e7389 */ /* 0x00006400000c000b */
[----:B01----:R-:W-:Y:S01]  /*2dd20*/  ENDCOLLECTIVE ;  /* 0x000000000000791b */ /* 0x003fe20003800000 */
.L_x_2740:
[----:B------:R-:W-:Y:S02]  /*2dd30*/  MOV R12, 0x4 ;  /* 0x00000004000c7802 */ /* 0x000fe40000000f00 */
[----:B------:R-:W-:-:S05]  /*2dd40*/  SEL R5, R14, RZ, P2 ;  /* 0x000000ff0e057207 */ /* 0x000fca0001000000 */
[----:B------:R-:W-:-:S04]  /*2dd50*/  IMAD.IADD R2, R2, 0x1, R5 ;  /* 0x0000000102027824 */ /* 0x000fc800078e0205 */
[----:B------:R-:W-:-:S07]  /*2dd60*/  IMAD.MOV.U32 R13, RZ, RZ, R2 ;  /* 0x000000ffff0d7224 */ /* 0x000fce00078e0002 */
[----:B------:R-:W-:Y:S05]  /*2dd70*/  WARPSYNC.COLLECTIVE R15, `(.L_x_2741) ;  /* 0x000000000f087348 */ /* 0x000fea0003c00000 */
[----:B------:R0:W1:Y:S02]  /*2dd80*/  SHFL.UP P6, R14, R13, R12, R11 ;  /* 0x0400000c0d0e7389 */ /* 0x00006400000c000b */
[----:B01----:R-:W-:Y:S01]  /*2dd90*/  ENDCOLLECTIVE ;  /* 0x000000000000791b */ /* 0x003fe20003800000 */
.L_x_2741:
[----:B------:R-:W-:Y:S01]  /*2dda0*/  IMAD.MOV.U32 R12, RZ, RZ, 0x8 ;  /* 0x00000008ff0c7424 */ /* 0x000fe200078e00ff */
[----:B------:R-:W-:-:S05]  /*2ddb0*/  SEL R5, R14, RZ, P3 ;  /* 0x000000ff0e057207 */ /* 0x000fca0001800000 */
[----:B------:R-:W-:-:S04]  /*2ddc0*/  IMAD.IADD R2, R2, 0x1, R5 ;  /* 0x0000000102027824 */ /* 0x000fc800078e0205 */
[----:B------:R-:W-:-:S07]  /*2ddd0*/  IMAD.MOV.U32 R13, RZ, RZ, R2 ;  /* 0x000000ffff0d7224 */ /* 0x000fce00078e0002 */
[----:B------:R-:W-:Y:S05]  /*2dde0*/  WARPSYNC.COLLECTIVE R15, `(.L_x_2742) ;  /* 0x000000000f087348 */ /* 0x000fea0003c00000 */
[----:B------:R0:W1:Y:S02]  /*2ddf0*/  SHFL.UP P6, R14, R13, R12, R11 ;  /* 0x0400000c0d0e7389 */ /* 0x00006400000c000b */
[----:B01----:R-:W-:Y:S01]  /*2de00*/  ENDCOLLECTIVE ;  /* 0x000000000000791b */ /* 0x003fe20003800000 */
.L_x_2742:
[----:B------:R-:W-:Y:S01]  /*2de10*/  IMAD.MOV.U32 R12, RZ, RZ, 0x10 ;  /* 0x00000010ff0c7424 */ /* 0x000fe200078e00ff */
[----:B------:R-:W-:-:S05]  /*2de20*/  SEL R5, R14, RZ, P4 ;  /* 0x000000ff0e057207 */ /* 0x000fca0002000000 */
[----:B------:R-:W-:-:S04]  /*2de30*/  IMAD.IADD R2, R2, 0x1, R5 ;  /* 0x0000000102027824 */ /* 0x000fc800078e0205 */
[----:B------:R-:W-:-:S07]  /*2de40*/  IMAD.MOV.U32 R13, RZ, RZ, R2 ;  /* 0x000000ffff0d7224 */ /* 0x000fce00078e0002 */
[----:B------:R-:W-:Y:S05]  /*2de50*/  WARPSYNC.COLLECTIVE R15, `(.L_x_2743) ;  /* 0x000000000f087348 */ /* 0x000fea0003c00000 */
[----:B------:R0:W1:Y:S02]  /*2de60*/  SHFL.UP P6, R14, R13, R12, R11 ;  /* 0x0400000c0d0e7389 */ /* 0x00006400000c000b */
[----:B01----:R-:W-:Y:S01]  /*2de70*/  ENDCOLLECTIVE ;  /* 0x000000000000791b */ /* 0x003fe20003800000 */
.L_x_2743:
[----:B------:R-:W-:Y:S02]  /*2de80*/  IMAD.MOV.U32 R12, RZ, RZ, 0x1f ;  /* 0x0000001fff0c7424 */ /* 0x000fe400078e00ff */
[----:B------:R-:W-:Y:S01]  /*2de90*/  IMAD.MOV.U32 R11, RZ, RZ, 0x1f ;  /* 0x0000001fff0b7424 */ /* 0x000fe200078e00ff */
[----:B------:R-:W-:-:S04]  /*2dea0*/  SEL R5, R14, RZ, P5 ;  /* 0x000000ff0e057207 */ /* 0x000fc80002800000 */
[----:B------:R-:W-:-:S05]  /*2deb0*/  IADD3 R2, R2, R5, RZ ;  /* 0x0000000502027210 */ /* 0x000fca0007ffe0ff */
[----:B------:R-:W-:-:S07]  /*2dec0*/  IMAD.MOV.U32 R13, RZ, RZ, R2 ;  /* 0x000000ffff0d7224 */ /* 0x000fce00078e0002 */
[----:B------:R-:W-:Y:S05]  /*2ded0*/  WARPSYNC.COLLECTIVE R15, `(.L_x_2744) ;  /* 0x000000000f087348 */ /* 0x000fea0003c00000 */
[----:B------:R0:W1:Y:S02]  /*2dee0*/  SHFL.IDX P6, R14, R13, R12, R11 ;  /* 0x0000000c0d0e7389 */ /* 0x00006400000c000b */
[----:B01----:R-:W-:Y:S01]  /*2def0*/  ENDCOLLECTIVE ;  /* 0x000000000000791b */ /* 0x003fe20003800000 */
.L_x_2744:
[----:B------:R-:W-:Y:S05]  /*2df00*/  BRA `(.L_x_2745) ;  /* 0xffffffac002c7947 */ /* 0x000fea000383ffff */
.L_x_2514:
[----:B------:R-:W-:Y:S01]  /*2df10*/  BSSY B0, `(.L_x_2746) ;  /* 0x0000006000007945 */ /* 0x000fe20003800000 */
[----:B------:R-:W-:Y:S01]  /*2df20*/  PLOP3.LUT P6, PT, P6, PT, PT, 0x8, 0x0 ;  /* 0x000000000000781c */ /* 0x000fe200037ce170 */
[----:B------:R-:W-:-:S12]  /*2df30*/  IMAD.MOV.U32 R15, RZ, RZ, -0x1 ;  /* 0xffffffffff0f7424 */ /* 0x000fd800078e00ff */
[----:B0-----:R-:W-:Y:S05]  /*2df40*/  WARPSYNC.COLLECTIVE R15, `(.L_x_2747) ;  /* 0x000000000f087348 */ /* 0x001fea0003c00000 */
[----:B------:R-:W-:Y:S01]  /*2df50*/  VOTE.ANY R14, PT, P6 ;  /* 0x00000000000e7806 */ /* 0x000fe200030e0100 */
[----:B0-----:R-:W-:Y:S06]  /*2df60*/  ENDCOLLECTIVE ;  /* 0x000000000000791b */ /* 0x001fec0003800000 */
.L_x_2747:
[----:B------:R-:W-:Y:S05]  /*2df70*/  BSYNC B0 ;  /* 0x0000000000007941 */ /* 0x000fea0003800000 */
.L_x_2746:
[----:B------:R-:W-:Y:S02]  /*2df80*/  IMAD.MOV.U32 R6, RZ, RZ, R14 ;  /* 0x000000ffff067224 */ /* 0x000fe400078e000e */
[----:B------:R-:W-:Y:S02]  /*2df90*/  IMAD.MOV.U32 R13, RZ, RZ, R3 ;  /* 0x000000ffff0d7224 */ /* 0x000fe400078e0003 */
[----:B------:R-:W0:Y:S01]  /*2dfa0*/  POPC R7, R6 ;  /* 0x0000000600077309 */ /* 0x000e220000000000 */
[----:B------:R-:W-:Y:S02]  /*2dfb0*/  IMAD.MOV.U32 R11, RZ, RZ, 0x1f ;  /* 0x0000001fff0b7424 */ /* 0x000fe400078e00ff */
[----:B------:R-:W-:Y:S01]  /*2dfc0*/  IMAD.MOV.U32 R15, RZ, RZ, -0x1 ;  /* 0xffffffffff0f7424 */ /* 0x000fe200078e00ff */
[----:B0-----:R-:W-:-:S07]  /*2dfd0*/  MOV R12, R7 ;  /* 0x00000007000c7202 */ /* 0x001fce0000000f00 */
[----:B------:R-:W-:Y:S05]  /*2dfe0*/  WARPSYNC.COLLECTIVE R15, `(.L_x_2748) ;  /* 0x000000000f087348 */ /* 0x000fea0003c00000 */
[----:B------:R0:W1:Y:S02]  /*2dff0*/  SHFL.IDX P6, R14, R13, R12, R11 ;  /* 0x0000000c0d0e7389 */ /* 0x00006400000c000b */
[----:B01----:R-:W-:Y:S01]  /*2e000*/  ENDCOLLECTIVE ;  /* 0x000000000000791b */ /* 0x003fe20003800000 */
.L_x_2748:
[----:B------:R-:W-:Y:S01]  /*2e010*/  IMAD.MOV.U32 R4, RZ, RZ, R14 ;  /* 0x000000ffff047224 */ /* 0x000fe200078e000e */
[----:B------:R-:W-:Y:S06]  /*2e020*/  BRA `(.L_x_2749) ;  /* 0xffffffac001c7947 */ /* 0x000fec000383ffff */
.L_x_2516:
[----:B------:R-:W-:Y:S01]  /*2e030*/  BSSY B0, `(.L_x_2750) ;  /* 0x0000007000007945 */ /* 0x000fe20003800000 */
[----:B------:R-:W-:Y:S02]  /*2e040*/  IMAD.MOV.U32 R13, RZ, RZ, R2 ;  /* 0x000000ffff0d7224 */ /* 0x000fe400078e0002 */
[----:B------:R-:W-:Y:S02]  /*2e050*/  IMAD.MOV.U32 R11, RZ, RZ, 0x1f ;  /* 0x0000001fff0b7424 */ /* 0x000fe400078e00ff */
[----:B------:R-:W-:-:S07]  /*2e060*/  IMAD.MOV.U32 R15, RZ, RZ, -0x1 ;  /* 0xffffffffff0f7424 */ /* 0x000fce00078e00ff */
[----:B012---:R-:W-:Y:S05]  /*2e070*/  WARPSYNC.COLLECTIVE R15, `(.L_x_2751) ;  /* 0x000000000f087348 */ /* 0x007fea0003c00000 */
[----:B------:R3:W4:Y:S02]  /*2e080*/  SHFL.IDX P6, R14, R13, R12, R11 ;  /* 0x0000000c0d0e7389 */ /* 0x00072400000c000b */
[----:B01234-:R-:W-:Y:S01]  /*2e090*/  ENDCOLLECTIVE ;  /* 0x000000000000791b */ /* 0x01ffe20003800000 */
.L_x_2751:
[----:B------:R-:W-:Y:S05]  /*2e0a0*/  BSYNC B0 ;  /* 0x0000000000007941 */ /* 0x000fea0003800000 */
.L_x_2750:
[----:B------:R-:W-:Y:S01]  /*2e0b0*/  MOV R6, R14 ;  /* 0x0000000e00067202 */ /* 0x000fe20000000f00 */
[----:B------:R-:W-:Y:S06]  /*2e0c0*/  BRA `(.L_x_2515) ;  /* 0xffffffac00107947 */ /* 0x000fec000383ffff */
.L_x_2520:
[----:B0-----:R0:W1:Y:S02]  /*2e0d0*/  SYNCS.PHASECHK.TRANS64.TRYWAIT P0, [R0+URZ+0x38820], R3 ;  /* 0x03882003000075a7 */ /* 0x001064000800017f */
[----:B-1----:R-:W-:Y:S05]  /*2e0e0*/  @!P0 NANOSLEEP.SYNCS 0x989680 ;  /* 0x009896800000895d */ /* 0x002fea0003900000 */
[----:B------:R-:W1:Y:S02]  /*2e0f0*/  @!P0 SYNCS.PHASECHK.TRANS64 P0, [R0+URZ+0x38820], R3 ;  /* 0x03882003000085a7 */ /* 0x000e64000800007f */
[----:B-1----:R-:W-:Y:S05]  /*2e100*/  @!P0 BRA `(.L_x_2520) ;  /* 0xfffffffc00f08947 */ /* 0x002fea000383ffff */
[----:B------:R-:W-:Y:S05]  /*2e110*/  BRA `(.L_x_2752) ;  /* 0xffffffb000c87947 */ /* 0x000fea000383ffff */
.L_x_2521:
        /* <DEDUP_REMOVED lines=11> */
.L_x_2754:
[----:B------:R-:W-:Y:S05]  /*2e1d0*/  BSYNC B0 ;  /* 0x0000000000007941 */ /* 0x000fea0003800000 */
.L_x_2753:
[----:B------:R-:W-:Y:S05]  /*2e1e0*/  BRA `(.L_x_2755) ;  /* 0xffffffb000b07947 */ /* 0x000fea000383ffff */
.L_x_2522:
[----:B------:R-:W-:Y:S01]  /*2e1f0*/  BSSY B0, `(.L_x_2756) ;  /* 0x0000006000007945 */ /* 0x000fe20003800000 */
[----:B------:R-:W-:-:S07]  /*2e200*/  IMAD.MOV.U32 R15, RZ, RZ, -0x1 ;  /* 0xffffffffff0f7424 */ /* 0x000fce00078e00ff */
[----:B01----:R-:W-:Y:S05]  /*2e210*/  WARPSYNC.COLLECTIVE R15, `(.L_x_2757) ;  /* 0x000000000f0c7348 */ /* 0x003fea0003c00000 */
[----:B------:R-:W-:Y:S02]  /*2e220*/  ELECT P6, UR62, PT ;  /* 0x00000000003e782f */ /* 0x000fe400038c0000 */
[----:B------:R-:W-:Y:S01]  /*2e230*/  MOV R14, UR62 ;  /* 0x0000003e000e7c02 */ /* 0x000fe20008000f00 */
[----:B01----:R-:W-:Y:S10]  /*2e240*/  ENDCOLLECTIVE ;  /* 0x000000000000791b */ /* 0x003ff40003800000 */
.L_x_2757:
[----:B------:R-:W-:Y:S05]  /*2e250*/  BSYNC B0 ;  /* 0x0000000000007941 */ /* 0x000fea0003800000 */
.L_x_2756:
[----:B------:R-:W-:Y:S05]  /*2e260*/  BRA `(.L_x_2758) ;  /* 0xffffffb000a47947 */ /* 0x000fea000383ffff */
.L_x_2524:
[----:B0-----:R0:W1:Y:S02]  /*2e270*/  SYNCS.PHASECHK.TRANS64.TRYWAIT P1, [R6+URZ], R5 ;  /* 0x00000005060075a7 */ /* 0x001064000802017f */
[----:B-1----:R-:W-:Y:S05]  /*2e280*/  @!P1 NANOSLEEP.SYNCS 0x989680 ;  /* 0x009896800000995d */ /* 0x002fea0003900000 */
[----:B------:R-:W1:Y:S02]  /*2e290*/  @!P1 SYNCS.PHASECHK.TRANS64 P1, [R6+URZ], R5 ;  /* 0x00000005060095a7 */ /* 0x000e64000802007f */
[----:B-1----:R-:W-:Y:S05]  /*2e2a0*/  @!P1 BRA `(.L_x_2524) ;  /* 0xfffffffc00f09947 */ /* 0x002fea000383ffff */
[----:B------:R-:W-:Y:S05]  /*2e2b0*/  BRA `(.L_x_2759) ;  /* 0xffffffb000e07947 */ /* 0x000fea000383ffff */
.L_x_2525:
[----:B-1----:R1:W2:Y:S02]  /*2e2c0*/  SYNCS.PHASECHK.TRANS64.TRYWAIT P1, [R7+URZ], R2 ;  /* 0x00000002070075a7 */ /* 0x0022a4000802017f */
[----:B--2---:R-:W-:Y:S05]  /*2e2d0*/  @!P1 NANOSLEEP.SYNCS 0x989680 ;  /* 0x009896800000995d */ /* 0x004fea0003900000 */
[----:B------:R-:W2:Y:S02]  /*2e2e0*/  @!P1 SYNCS.PHASECHK.TRANS64 P1, [R7+URZ], R2 ;  /* 0x00000002070095a7 */ /* 0x000ea4000802007f */
[----:B--2---:R-:W-:Y:S05]  /*2e2f0*/  @!P1 BRA `(.L_x_2525) ;  /* 0xfffffffc00f09947 */ /* 0x004fea000383ffff */
[----:B------:R-:W-:Y:S05]  /*2e300*/  BRA `(.L_x_2760) ;  /* 0xffffffb000d47947 */ /* 0x000fea000383ffff */
.L_x_2527:
[----:B--2---:R2:W3:Y:S02]  /*2e310*/  SYNCS.PHASECHK.TRANS64.TRYWAIT P1, [R4+URZ+0x38860], R5 ;  /* 0x03886005040075a7 */ /* 0x0044e4000802017f */
[----:B---3--:R-:W-:Y:S05]  /*2e320*/  @!P1 NANOSLEEP.SYNCS 0x989680 ;  /* 0x009896800000995d */ /* 0x008fea0003900000 */
[----:B------:R-:W3:Y:S02]  /*2e330*/  @!P1 SYNCS.PHASECHK.TRANS64 P1, [R4+URZ+0x38860], R5 ;  /* 0x03886005040095a7 */ /* 0x000ee4000802007f */
[----:B---3--:R-:W-:Y:S05]  /*2e340*/  @!P1 BRA `(.L_x_2527) ;  /* 0xfffffffc00f09947 */ /* 0x008fea000383ffff */
[----:B------:R-:W-:Y:S05]  /*2e350*/  BRA `(.L_x_2761) ;  /* 0xffffffb000d87947 */ /* 0x000fea000383ffff */
.L_x_2529:
[----:B---3--:R3:W4:Y:S02]  /*2e360*/  SYNCS.PHASECHK.TRANS64.TRYWAIT P1, [R3+URZ+0x38860], R2 ;  /* 0x03886002030075a7 */ /* 0x008724000802017f */
[----:B----4-:R-:W-:Y:S05]  /*2e370*/  @!P1 NANOSLEEP.SYNCS 0x989680 ;  /* 0x009896800000995d */ /* 0x010fea0003900000 */
[----:B------:R-:W4:Y:S02]  /*2e380*/  @!P1 SYNCS.PHASECHK.TRANS64 P1, [R3+URZ+0x38860], R2 ;  /* 0x03886002030095a7 */ /* 0x000f24000802007f */
[----:B----4-:R-:W-:Y:S05]  /*2e390*/  @!P1 BRA `(.L_x_2529) ;  /* 0xfffffffc00f09947 */ /* 0x010fea000383ffff */
[----:B------:R-:W-:Y:S05]  /*2e3a0*/  BRA `(.L_x_2762) ;  /* 0xffffffb000d87947 */ /* 0x000fea000383ffff */
.L_x_2531:
[----:B----4-:R4:W0:Y:S02]  /*2e3b0*/  SYNCS.PHASECHK.TRANS64.TRYWAIT P0, [R4+URZ+0x38880], R5 ;  /* 0x03888005040075a7 */ /* 0x010824000800017f */
[----:B0-----:R-:W-:Y:S05]  /*2e3c0*/  @!P0 NANOSLEEP.SYNCS 0x989680 ;  /* 0x009896800000895d */ /* 0x001fea0003900000 */
[----:B------:R-:W0:Y:S02]  /*2e3d0*/  @!P0 SYNCS.PHASECHK.TRANS64 P0, [R4+URZ+0x38880], R5 ;  /* 0x03888005040085a7 */ /* 0x000e24000800007f */
[----:B0-----:R-:W-:Y:S05]  /*2e3e0*/  @!P0 BRA `(.L_x_2531) ;  /* 0xfffffffc00f08947 */ /* 0x001fea000383ffff */
[----:B------:R-:W-:Y:S05]  /*2e3f0*/  BRA `(.L_x_2532) ;  /* 0xffffffb000d47947 */ /* 0x000fea000383ffff */
.L_x_2763:
        /* <DEDUP_REMOVED lines=16> */
.L_x_2772:


//--------------------- .nv.global.init           --------------------------
	.section	.nv.global.init,"aw",@progbits
	.align	4
.nv.global.init:
	.type		_ZZN5flash28permute_output_fp8_VcolmajorIN4cute6TensorINS1_11ArrayEngineIN7cutlass10bfloat16_tELm128EEENS1_6LayoutINS1_5tupleIJNS8_IJNS1_1CILi2EEESA_NS9_ILi32EEEEEENS9_ILi1EEESD_EEENS8_IJNS8_IJSD_SA_NS9_ILi4EEEEEENS9_ILi0EEESH_EEEEEEEEEvRT_E9upper_map,@object
	.size		_ZZN5flash28permute_output_fp8_VcolmajorIN4cute6TensorINS1_11ArrayEngineIN7cutlass10bfloat16_tELm128EEENS1_6LayoutINS1_5tupleIJNS8_IJNS1_1CILi2EEESA_NS9_ILi32EEEEEENS9_ILi1EEESD_EEENS8_IJNS8_IJSD_SA_NS9_ILi4EEEEEENS9_ILi0EEESH_EEEEEEEEEvRT_E9upper_map,($str$23 - _ZZN5flash28permute_output_fp8_VcolmajorIN4cute6TensorINS1_11ArrayEngineIN7cutlass10bfloat16_tELm128EEENS1_6LayoutINS1_5tupleIJNS8_IJNS1_1CILi2EEESA_NS9_ILi32EEEEEENS9_ILi1EEESD_EEENS8_IJNS8_IJSD_SA_NS9_ILi4EEEEEENS9_ILi0EEESH_EEEEEEEEEvRT_E9upper_map)
_ZZN5flash28permute_output_fp8_VcolmajorIN4cute6TensorINS1_11ArrayEngineIN7cutlass10bfloat16_tELm128EEENS1_6LayoutINS1_5tupleIJNS8_IJNS1_1CILi2EEESA_NS9_ILi32EEEEEENS9_ILi1EEESD_EEENS8_IJNS8_IJSD_SA_NS9_ILi4EEEEEENS9_ILi0EEESH_EEEEEEEEEvRT_E9upper_map:
        /*0000*/ 	.byte	0x00, 0x00, 0x00, 0x00, 0x02, 0x00, 0x00, 0x00, 0x03, 0x00, 0x00, 0x00, 0x01, 0x00, 0x00, 0x00
	.type		$str$23,@object
	.size		$str$23,($str$24 - $str$23)
$str$23:
        /*0010*/ 	.byte	0x28, 0x61, 0x64, 0x64, 0x72, 0x65, 0x73, 0x73, 0x20, 0x26, 0x20, 0x6d, 0x61, 0x73, 0x6b, 0x29
        /*0020*/ 	.byte	0x20, 0x3d, 0x3d, 0x20, 0x30, 0x00
	.type		$str$24,@object
	.size		$str$24,(__unnamed_11 - $str$24)
$str$24:
        /*0026*/ 	.byte	0x2f, 0x74, 0x6d, 0x70, 0x2f, 0x6f, 0x73, 0x73, 0x5f, 0x6b, 0x65, 0x72, 0x6e, 0x65, 0x6c, 0x73
        /*0036*/ 	.byte	0x5f, 0x73, 0x72, 0x63, 0x2f, 0x66, 0x6c, 0x61, 0x73, 0x68, 0x5f, 0x61, 0x74, 0x74, 0x65, 0x6e
        /*0046*/ 	.byte	0x74, 0x69, 0x6f, 0x6e, 0x2f, 0x63, 0x73, 0x72, 0x63, 0x2f, 0x63, 0x75, 0x74, 0x6c, 0x61, 0x73
        /*0056*/ 	.byte	0x73, 0x2f, 0x69, 0x6e, 0x63, 0x6c, 0x75, 0x64, 0x65, 0x2f, 0x63, 0x75, 0x74, 0x65, 0x2f, 0x70
        /*0066*/ 	.byte	0x6f, 0x69, 0x6e, 0x74, 0x65, 0x72, 0x5f, 0x66, 0x6c, 0x61, 0x67, 0x67, 0x65, 0x64, 0x2e, 0x68
        /*0076*/ 	.byte	0x70, 0x70, 0x00
	.type		__unnamed_11,@object
	.size		__unnamed_11,(__unnamed_5 - __unnamed_11)
__unnamed_11:
        /* <DEDUP_REMOVED lines=24> */
        /*01f9*/ 	.byte	0x26, 0x5d, 0x00
	.type		__unnamed_5,@object
	.size		__unnamed_5,(__unnamed_6 - __unnamed_5)
__unnamed_5:
        /* <DEDUP_REMOVED lines=24> */
        /*037c*/ 	.byte	0x3e, 0x3e, 0x20, 0x26, 0x5d, 0x00
	.type		__unnamed_6,@object
	.size		__unnamed_6,(__unnamed_9 - __unnamed_6)
__unnamed_6:
        /* <DEDUP_REMOVED lines=24> */
        /*0502*/ 	.byte	0x34, 0x3e, 0x3e, 0x3e, 0x3e, 0x3e, 0x20, 0x26, 0x5d, 0x00
	.type		__unnamed_9,@object
	.size		__unnamed_9,(__unnamed_3 - __unnamed_9)
__unnamed_9:
        /* <DEDUP_REMOVED lines=28> */
        /*06cc*/ 	.byte	0x3a, 0x43, 0x3c, 0x31, 0x36, 0x33, 0x38, 0x34, 0x3e, 0x3e, 0x3e, 0x3e, 0x3e, 0x5d, 0x00
	.type		__unnamed_3,@object
	.size		__unnamed_3,(__unnamed_8 - __unnamed_3)
__unnamed_3:
        /* <DEDUP_REMOVED lines=29> */
        /*08ab*/ 	.byte	0x5d, 0x00
	.type		__unnamed_8,@object
	.size		__unnamed_8,(__unnamed_10 - __unnamed_8)
__unnamed_8:
        /* <DEDUP_REMOVED lines=30> */
	.type		__unnamed_10,@object
	.size		__unnamed_10,(__unnamed_2 - __unnamed_10)
__unnamed_10:
        /* <DEDUP_REMOVED lines=30> */
	.type		__unnamed_2,@object
	.size		__unnamed_2,(__unnamed_4 - __unnamed_2)
__unnamed_2:
        /* <DEDUP_REMOVED lines=30> */
	.type		__unnamed_4,@object
	.size		__unnamed_4,(__unnamed_7 - __unnamed_4)
__unnamed_4:
        /* <DEDUP_REMOVED lines=30> */
	.type		__unnamed_7,@object
	.size		__unnamed_7,(__unnamed_1 - __unnamed_7)
__unnamed_7:
        /* <DEDUP_REMOVED lines=30> */
	.type		__unnamed_1,@object
	.size		__unnamed_1,(.L_0 - __unnamed_1)
__unnamed_1:
        /* <DEDUP_REMOVED lines=29> */
        /*13a7*/ 	.byte	0x3e, 0x3e, 0x3e, 0x3e, 0x20, 0x26, 0x5d, 0x00
.L_0:


//--------------------- .nv.shared._ZN7cutlass13device_kernelIN5flash11enable_sm90INS1_16FlashAttnFwdSm90INS1_25CollectiveMainloopFwdSm90ILi2EN4cute5tupleIJNS5_1CILi1EEES8_S8_EEENS6_IJNS7_ILi128EEESA_NS7_ILi256EEEEEELi256ENS_12float_e4m3_tEfNS_4arch4Sm90ELb0ELb0ELb0ELb0ELb0ELb0ELb0ELb1ELb1ELb0ELb0ELb0EEENS1_21CollectiveEpilogueFwdINS6_IJSA_SB_SA_EEES9_NS_10bfloat16_tESF_Li256ELb0ELb0ELb0ELb1EEENS1_29StaticPersistentTileSchedulerILb0EEEEEEEEEvNT_6ParamsE --------------------------
	.section	.nv.shared._ZN7cutlass13device_kernelIN5flash11enable_sm90INS1_16FlashAttnFwdSm90INS1_25CollectiveMainloopFwdSm90ILi2EN4cute5tupleIJNS5_1CILi1EEES8_S8_EEENS6_IJNS7_ILi128EEESA_NS7_ILi256EEEEEELi256ENS_12float_e4m3_tEfNS_4arch4Sm90ELb0ELb0ELb0ELb0ELb0ELb0ELb0ELb1ELb1ELb0ELb0ELb0EEENS1_21CollectiveEpilogueFwdINS6_IJSA_SB_SA_EEES9_NS_10bfloat16_tESF_Li256ELb0ELb0ELb0ELb1EEENS1_29StaticPersistentTileSchedulerILb0EEEEEEEEEvNT_6ParamsE,"aw",@nobits
	.sectionflags	@""
	.align	16
	.zero		1024


//--------------------- .nv.shared.reserved.0     --------------------------
	.section	.nv.shared.reserved.0,"aw",@nobits
	.weak		__nv_reservedSMEM_offset_0_alias
	.size		__nv_reservedSMEM_offset_0_alias, 0, 0
	.other		__nv_reservedSMEM_offset_0_alias,@"STO_CUDA_RESERVED_SHARED STV_DEFAULT"
__nv_reservedSMEM_offset_0_alias:
	.zero		0


//--------------------- .nv.global                --------------------------
	.section	.nv.global,"aw",@nobits
.nv.global:
	.type		_ZN66_INTERNAL_ba332411_30_flash_fwd_hdim256_e4m3_sm90_cu_9949e2e8_46574cute1_E,@object
	.size		_ZN66_INTERNAL_ba332411_30_flash_fwd_hdim256_e4m3_sm90_cu_9949e2e8_46574cute1_E,(_ZN66_INTERNAL_ba332411_30_flash_fwd_hdim256_e4m3_sm90_cu_9949e2e8_46574cuda3std3__45__cpo6cbeginE - _ZN66_INTERNAL_ba332411_30_flash_fwd_hdim256_e4m3_sm90_cu_9949e2e8_46574cute1_E)
_ZN66_INTERNAL_ba332411_30_flash_fwd_hdim256_e4m3_sm90_cu_9949e2e8_46574cute1_E:
	.zero		1
	.type		_ZN66_INTERNAL_ba332411_30_flash_fwd_hdim256_e4m3_sm90_cu_9949e2e8_46574cuda3std3__45__cpo6cbeginE,@object
	.size		_ZN66_INTERNAL_ba332411_30_flash_fwd_hdim256_e4m3_sm90_cu_9949e2e8_46574cuda3std3__45__cpo6cbeginE,(_ZN66_INTERNAL_ba332411_30_flash_fwd_hdim256_e4m3_sm90_cu_9949e2e8_46574cuda3std3__48in_placeE - _ZN66_INTERNAL_ba332411_30_flash_fwd_hdim256_e4m3_sm90_cu_9949e2e8_46574cuda3std3__45__cpo6cbeginE)
_ZN66_INTERNAL_ba332411_30_flash_fwd_hdim256_e4m3_sm90_cu_9949e2e8_46574cuda3std3__45__cpo6cbeginE:
	.zero		1
	.type		_ZN66_INTERNAL_ba332411_30_flash_fwd_hdim256_e4m3_sm90_cu_9949e2e8_46574cuda3std3__48in_placeE,@object
	.size		_ZN66_INTERNAL_ba332411_30_flash_fwd_hdim256_e4m3_sm90_cu_9949e2e8_46574cuda3std3__48in_placeE,(_ZN66_INTERNAL_ba332411_30_flash_fwd_hdim256_e4m3_sm90_cu_9949e2e8_46574cuda3std6ranges3__45__cpo9iter_moveE - _ZN66_INTERNAL_ba332411_30_flash_fwd_hdim256_e4m3_sm90_cu_9949e2e8_46574cuda3std3__48in_placeE)
_ZN66_INTERNAL_ba332411_30_flash_fwd_hdim256_e4m3_sm90_cu_9949e2e8_46574cuda3std3__48in_placeE:
	.zero		1
	.type		_ZN66_INTERNAL_ba332411_30_flash_fwd_hdim256_e4m3_sm90_cu_9949e2e8_46574cuda3std6ranges3__45__cpo9iter_moveE,@object
	.size		_ZN66_INTERNAL_ba332411_30_flash_fwd_hdim256_e4m3_sm90_cu_9949e2e8_46574cuda3std6ranges3__45__cpo9iter_moveE,(_ZN66_INTERNAL_ba332411_30_flash_fwd_hdim256_e4m3_sm90_cu_9949e2e8_46574cuda3std3__45__cpo5beginE - _ZN66_INTERNAL_ba332411_30_flash_fwd_hdim256_e4m3_sm90_cu_9949e2e8_46574cuda3std6ranges3__45__cpo9iter_moveE)
_ZN66_INTERNAL_ba332411_30_flash_fwd_hdim256_e4m3_sm90_cu_9949e2e8_46574cuda3std6ranges3__45__cpo9iter_moveE:
	.zero		1
	.type		_ZN66_INTERNAL_ba332411_30_flash_fwd_hdim256_e4m3_sm90_cu_9949e2e8_46574cuda3std3__45__cpo5beginE,@object
	.size		_ZN66_INTERNAL_ba332411_30_flash_fwd_hdim256_e4m3_sm90_cu_9949e2e8_46574cuda3std3__45__cpo5beginE,(_ZN66_INTERNAL_ba332411_30_flash_fwd_hdim256_e4m3_sm90_cu_9949e2e8_46574cuda3std3__468_GLOBAL__N__ba332411_30_flash_fwd_hdim256_e4m3_sm90_cu_9949e2e8_46576ignoreE - _ZN66_INTERNAL_ba332411_30_flash_fwd_hdim256_e4m3_sm90_cu_9949e2e8_46574cuda3std3__45__cpo5beginE)
_ZN66_INTERNAL_ba332411_30_flash_fwd_hdim256_e4m3_sm90_cu_9949e2e8_46574cuda3std3__45__cpo5beginE:
	.zero		1
	.type		_ZN66_INTERNAL_ba332411_30_flash_fwd_hdim256_e4m3_sm90_cu_9949e2e8_46574cuda3std3__468_GLOBAL__N__ba332411_30_flash_fwd_hdim256_e4m3_sm90_cu_9949e2e8_46576ignoreE,@object
	.size		_ZN66_INTERNAL_ba332411_30_flash_fwd_hdim256_e4m3_sm90_cu_9949e2e8_46574cuda3std3__468_GLOBAL__N__ba332411_30_flash_fwd_hdim256_e4m3_sm90_cu_9949e2e8_46576ignoreE,(_ZN66_INTERNAL_ba332411_30_flash_fwd_hdim256_e4m3_sm90_cu_9949e2e8_46574cute7productE - _ZN66_INTERNAL_ba332411_30_flash_fwd_hdim256_e4m3_sm90_cu_9949e2e8_46574cuda3std3__468_GLOBAL__N__ba332411_30_flash_fwd_hdim256_e4m3_sm90_cu_9949e2e8_46576ignoreE)
_ZN66_INTERNAL_ba332411_30_flash_fwd_hdim256_e4m3_sm90_cu_9949e2e8_46574cuda3std3__468_GLOBAL__N__ba332411_30_flash_fwd_hdim256_e4m3_sm90_cu_9949e2e8_46576ignoreE:
	.zero		1
	.type		_ZN66_INTERNAL_ba332411_30_flash_fwd_hdim256_e4m3_sm90_cu_9949e2e8_46574cute7productE,@object
	.size		_ZN66_INTERNAL_ba332411_30_flash_fwd_hdim256_e4m3_sm90_cu_9949e2e8_46574cute7productE,(_ZN66_INTERNAL_ba332411_30_flash_fwd_hdim256_e4m3_sm90_cu_9949e2e8_46574cuda3std3__45__cpo3endE - _ZN66_INTERNAL_ba332411_30_flash_fwd_hdim256_e4m3_sm90_cu_9949e2e8_46574cute7productE)
_ZN66_INTERNAL_ba332411_30_flash_fwd_hdim256_e4m3_sm90_cu_9949e2e8_46574cute7productE:
	.zero		1
	.type		_ZN66_INTERNAL_ba332411_30_flash_fwd_hdim256_e4m3_sm90_cu_9949e2e8_46574cuda3std3__45__cpo3endE,@object
	.size		_ZN66_INTERNAL_ba332411_30_flash_fwd_hdim256_e4m3_sm90_cu_9949e2e8_46574cuda3std3__45__cpo3endE,(_ZN66_INTERNAL_ba332411_30_flash_fwd_hdim256_e4m3_sm90_cu_9949e2e8_46574cuda3std3__419piecewise_constructE - _ZN66_INTERNAL_ba332411_30_flash_fwd_hdim256_e4m3_sm90_cu_9949e2e8_46574cuda3std3__45__cpo3endE)
_ZN66_INTERNAL_ba332411_30_flash_fwd_hdim256_e4m3_sm90_cu_9949e2e8_46574cuda3std3__45__cpo3endE:
	.zero		1
	.type		_ZN66_INTERNAL_ba332411_30_flash_fwd_hdim256_e4m3_sm90_cu_9949e2e8_46574cuda3std3__419piecewise_constructE,@object
	.size		_ZN66_INTERNAL_ba332411_30_flash_fwd_hdim256_e4m3_sm90_cu_9949e2e8_46574cuda3std3__419piecewise_constructE,(_ZN66_INTERNAL_ba332411_30_flash_fwd_hdim256_e4m3_sm90_cu_9949e2e8_46574cuda3std3__45__cpo4cendE - _ZN66_INTERNAL_ba332411_30_flash_fwd_hdim256_e4m3_sm90_cu_9949e2e8_46574cuda3std3__419piecewise_constructE)
_ZN66_INTERNAL_ba332411_30_flash_fwd_hdim256_e4m3_sm90_cu_9949e2e8_46574cuda3std3__419piecewise_constructE:
	.zero		1
	.type		_ZN66_INTERNAL_ba332411_30_flash_fwd_hdim256_e4m3_sm90_cu_9949e2e8_46574cuda3std3__45__cpo4cendE,@object
	.size		_ZN66_INTERNAL_ba332411_30_flash_fwd_hdim256_e4m3_sm90_cu_9949e2e8_46574cuda3std3__45__cpo4cendE,(_ZN66_INTERNAL_ba332411_30_flash_fwd_hdim256_e4m3_sm90_cu_9949e2e8_46574cuda3std6ranges3__45__cpo4swapE - _ZN66_INTERNAL_ba332411_30_flash_fwd_hdim256_e4m3_sm90_cu_9949e2e8_46574cuda3std3__45__cpo4cendE)
_ZN66_INTERNAL_ba332411_30_flash_fwd_hdim256_e4m3_sm90_cu_9949e2e8_46574cuda3std3__45__cpo4cendE:
	.zero		1
	.type		_ZN66_INTERNAL_ba332411_30_flash_fwd_hdim256_e4m3_sm90_cu_9949e2e8_46574cuda3std6ranges3__45__cpo4swapE,@object
	.size		_ZN66_INTERNAL_ba332411_30_flash_fwd_hdim256_e4m3_sm90_cu_9949e2e8_46574cuda3std6ranges3__45__cpo4swapE,(.L_19 - _ZN66_INTERNAL_ba332411_30_flash_fwd_hdim256_e4m3_sm90_cu_9949e2e8_46574cuda3std6ranges3__45__cpo4swapE)
_ZN66_INTERNAL_ba332411_30_flash_fwd_hdim256_e4m3_sm90_cu_9949e2e8_46574cuda3std6ranges3__45__cpo4swapE:
	.zero		1
.L_19:


//--------------------- .nv.shared._ZN7cutlass13device_kernelIN5flash11enable_sm90INS1_16FlashAttnFwdSm90INS1_25CollectiveMainloopFwdSm90ILi2EN4cute5tupleIJNS5_1CILi1EEES8_S8_EEENS6_IJNS7_ILi128EEESA_NS7_ILi256EEEEEELi256ENS_12float_e4m3_tEfNS_4arch4Sm90ELb0ELb0ELb0ELb1ELb0ELb0ELb0ELb1ELb1ELb0ELb0ELb0EEENS1_21CollectiveEpilogueFwdINS6_IJSA_SB_SA_EEES9_NS_10bfloat16_tESF_Li256ELb1ELb0ELb0ELb1EEENS1_36VarlenDynamicPersistentTileSchedulerILi128ELi128ELi256ELi128ELb0ELb0ELb1ELb0ELb1ELb1EEEEEEEEEvNT_6ParamsE --------------------------
	.section	.nv.shared._ZN7cutlass13device_kernelIN5flash11enable_sm90INS1_16FlashAttnFwdSm90INS1_25CollectiveMainloopFwdSm90ILi2EN4cute5tupleIJNS5_1CILi1EEES8_S8_EEENS6_IJNS7_ILi128EEESA_NS7_ILi256EEEEEELi256ENS_12float_e4m3_tEfNS_4arch4Sm90ELb0ELb0ELb0ELb1ELb0ELb0ELb0ELb1ELb1ELb0ELb0ELb0EEENS1_21CollectiveEpilogueFwdINS6_IJSA_SB_SA_EEES9_NS_10bfloat16_tESF_Li256ELb1ELb0ELb0ELb1EEENS1_36VarlenDynamicPersistentTileSchedulerILi128ELi128ELi256ELi128ELb0ELb0ELb1ELb0ELb1ELb1EEEEEEEEEvNT_6ParamsE,"aw",@nobits
	.sectionflags	@""
	.align	16
	.zero		1024


//--------------------- .nv.shared._ZN7cutlass13device_kernelIN5flash11enable_sm90INS1_16FlashAttnFwdSm90INS1_25CollectiveMainloopFwdSm90ILi2EN4cute5tupleIJNS5_1CILi1EEES8_S8_EEENS6_IJNS7_ILi128EEESA_NS7_ILi256EEEEEELi256ENS_12float_e4m3_tEfNS_4arch4Sm90ELb0ELb0ELb0ELb1ELb0ELb1ELb0ELb1ELb1ELb0ELb0ELb0EEENS1_21CollectiveEpilogueFwdINS6_IJSA_SB_SA_EEES9_NS_10bfloat16_tESF_Li256ELb1ELb0ELb0ELb1EEENS1_36VarlenDynamicPersistentTileSchedulerILi128ELi128ELi256ELi128ELb0ELb0ELb1ELb0ELb1ELb1EEEEEEEEEvNT_6ParamsE --------------------------
	.section	.nv.shared._ZN7cutlass13device_kernelIN5flash11enable_sm90INS1_16FlashAttnFwdSm90INS1_25CollectiveMainloopFwdSm90ILi2EN4cute5tupleIJNS5_1CILi1EEES8_S8_EEENS6_IJNS7_ILi128EEESA_NS7_ILi256EEEEEELi256ENS_12float_e4m3_tEfNS_4arch4Sm90ELb0ELb0ELb0ELb1ELb0ELb1ELb0ELb1ELb1ELb0ELb0ELb0EEENS1_21CollectiveEpilogueFwdINS6_IJSA_SB_SA_EEES9_NS_10bfloat16_tESF_Li256ELb1ELb0ELb0ELb1EEENS1_36VarlenDynamicPersistentTileSchedulerILi128ELi128ELi256ELi128ELb0ELb0ELb1ELb0ELb1ELb1EEEEEEEEEvNT_6ParamsE,"aw",@nobits
	.sectionflags	@""
	.align	16
	.zero		1024


//--------------------- .nv.shared._ZN7cutlass13device_kernelIN5flash11enable_sm90INS1_16FlashAttnFwdSm90INS1_25CollectiveMainloopFwdSm90ILi2EN4cute5tupleIJNS5_1CILi1EEES8_S8_EEENS6_IJNS7_ILi128EEENS7_ILi64EEENS7_ILi256EEEEEELi256ENS_12float_e4m3_tEfNS_4arch4Sm90ELb0ELb1ELb0ELb0ELb0ELb0ELb0ELb1ELb1ELb0ELb0ELb0EEENS1_21CollectiveEpilogueFwdINS6_IJSA_SC_SB_EEES9_NS_10bfloat16_tESG_Li256ELb0ELb0ELb0ELb1EEENS1_30DynamicPersistentTileSchedulerILi256ELi128ELb0ELb0ELb1EEEEEEEEEvNT_6ParamsE --------------------------
	.section	.nv.shared._ZN7cutlass13device_kernelIN5flash11enable_sm90INS1_16FlashAttnFwdSm90INS1_25CollectiveMainloopFwdSm90ILi2EN4cute5tupleIJNS5_1CILi1EEES8_S8_EEENS6_IJNS7_ILi128EEENS7_ILi64EEENS7_ILi256EEEEEELi256ENS_12float_e4m3_tEfNS_4arch4Sm90ELb0ELb1ELb0ELb0ELb0ELb0ELb0ELb1ELb1ELb0ELb0ELb0EEENS1_21CollectiveEpilogueFwdINS6_IJSA_SC_SB_EEES9_NS_10bfloat16_tESG_Li256ELb0ELb0ELb0ELb1EEENS1_30DynamicPersistentTileSchedulerILi256ELi128ELb0ELb0ELb1EEEEEEEEEvNT_6ParamsE,"aw",@nobits
	.sectionflags	@""
	.align	16
	.zero		1024


//--------------------- .nv.shared._ZN7cutlass13device_kernelIN5flash11enable_sm90INS1_16FlashAttnFwdSm90INS1_25CollectiveMainloopFwdSm90ILi2EN4cute5tupleIJNS5_1CILi1EEES8_S8_EEENS6_IJNS7_ILi128EEENS7_ILi64EEENS7_ILi256EEEEEELi256ENS_12float_e4m3_tEfNS_4arch4Sm90ELb0ELb1ELb0ELb1ELb0ELb0ELb0ELb1ELb1ELb0ELb0ELb0EEENS1_21CollectiveEpilogueFwdINS6_IJSA_SC_SB_EEES9_NS_10bfloat16_tESG_Li256ELb1ELb0ELb0ELb1EEENS1_36VarlenDynamicPersistentTileSchedulerILi128ELi64ELi256ELi128ELb0ELb0ELb1ELb1ELb0ELb1EEEEEEEEEvNT_6ParamsE --------------------------
	.section	.nv.shared._ZN7cutlass13device_kernelIN5flash11enable_sm90INS1_16FlashAttnFwdSm90INS1_25CollectiveMainloopFwdSm90ILi2EN4cute5tupleIJNS5_1CILi1EEES8_S8_EEENS6_IJNS7_ILi128EEENS7_ILi64EEENS7_ILi256EEEEEELi256ENS_12float_e4m3_tEfNS_4arch4Sm90ELb0ELb1ELb0ELb1ELb0ELb0ELb0ELb1ELb1ELb0ELb0ELb0EEENS1_21CollectiveEpilogueFwdINS6_IJSA_SC_SB_EEES9_NS_10bfloat16_tESG_Li256ELb1ELb0ELb0ELb1EEENS1_36VarlenDynamicPersistentTileSchedulerILi128ELi64ELi256ELi128ELb0ELb0ELb1ELb1ELb0ELb1EEEEEEEEEvNT_6ParamsE,"aw",@nobits
	.sectionflags	@""
	.align	16
	.zero		1024


//--------------------- .nv.shared._ZN7cutlass13device_kernelIN5flash11enable_sm90INS1_16FlashAttnFwdSm90INS1_25CollectiveMainloopFwdSm90ILi2EN4cute5tupleIJNS5_1CILi1EEES8_S8_EEENS6_IJNS7_ILi128EEENS7_ILi64EEENS7_ILi256EEEEEELi256ENS_12float_e4m3_tEfNS_4arch4Sm90ELb0ELb1ELb0ELb1ELb0ELb1ELb0ELb1ELb1ELb0ELb0ELb0EEENS1_21CollectiveEpilogueFwdINS6_IJSA_SC_SB_EEES9_NS_10bfloat16_tESG_Li256ELb1ELb0ELb0ELb1EEENS1_36VarlenDynamicPersistentTileSchedulerILi128ELi64ELi256ELi128ELb0ELb0ELb1ELb1ELb0ELb1EEEEEEEEEvNT_6ParamsE --------------------------
	.section	.nv.shared._ZN7cutlass13device_kernelIN5flash11enable_sm90INS1_16FlashAttnFwdSm90INS1_25CollectiveMainloopFwdSm90ILi2EN4cute5tupleIJNS5_1CILi1EEES8_S8_EEENS6_IJNS7_ILi128EEENS7_ILi64EEENS7_ILi256EEEEEELi256ENS_12float_e4m3_tEfNS_4arch4Sm90ELb0ELb1ELb0ELb1ELb0ELb1ELb0ELb1ELb1ELb0ELb0ELb0EEENS1_21CollectiveEpilogueFwdINS6_IJSA_SC_SB_EEES9_NS_10bfloat16_tESG_Li256ELb1ELb0ELb0ELb1EEENS1_36VarlenDynamicPersistentTileSchedulerILi128ELi64ELi256ELi128ELb0ELb0ELb1ELb1ELb0ELb1EEEEEEEEEvNT_6ParamsE,"aw",@nobits
	.sectionflags	@""
	.align	16
	.zero		1024


//--------------------- .nv.shared._ZN7cutlass13device_kernelIN5flash11enable_sm90INS1_16FlashAttnFwdSm90INS1_25CollectiveMainloopFwdSm90ILi2EN4cute5tupleIJNS5_1CILi1EEES8_S8_EEENS6_IJNS7_ILi128EEESA_NS7_ILi256EEEEEELi256ENS_12float_e4m3_tEfNS_4arch4Sm90ELb1ELb0ELb0ELb0ELb0ELb0ELb0ELb1ELb1ELb0ELb0ELb0EEENS1_21CollectiveEpilogueFwdINS6_IJSA_SB_SA_EEES9_NS_10bfloat16_tESF_Li256ELb0ELb0ELb0ELb1EEENS1_30DynamicPersistentTileSchedulerILi256ELi128ELb0ELb0ELb1EEEEEEEEEvNT_6ParamsE --------------------------
	.section	.nv.shared._ZN7cutlass13device_kernelIN5flash11enable_sm90INS1_16FlashAttnFwdSm90INS1_25CollectiveMainloopFwdSm90ILi2EN4cute5tupleIJNS5_1CILi1EEES8_S8_EEENS6_IJNS7_ILi128EEESA_NS7_ILi256EEEEEELi256ENS_12float_e4m3_tEfNS_4arch4Sm90ELb1ELb0ELb0ELb0ELb0ELb0ELb0ELb1ELb1ELb0ELb0ELb0EEENS1_21CollectiveEpilogueFwdINS6_IJSA_SB_SA_EEES9_NS_10bfloat16_tESF_Li256ELb0ELb0ELb0ELb1EEENS1_30DynamicPersistentTileSchedulerILi256ELi128ELb0ELb0ELb1EEEEEEEEEvNT_6ParamsE,"aw",@nobits
	.sectionflags	@""
	.align	16
	.zero		1024


//--------------------- .nv.shared._ZN7cutlass13device_kernelIN5flash11enable_sm90INS1_16FlashAttnFwdSm90INS1_25CollectiveMainloopFwdSm90ILi2EN4cute5tupleIJNS5_1CILi1EEES8_S8_EEENS6_IJNS7_ILi128EEESA_NS7_ILi256EEEEEELi256ENS_12float_e4m3_tEfNS_4arch4Sm90ELb1ELb0ELb0ELb1ELb0ELb0ELb0ELb1ELb1ELb0ELb0ELb0EEENS1_21CollectiveEpilogueFwdINS6_IJSA_SB_SA_EEES9_NS_10bfloat16_tESF_Li256ELb1ELb0ELb0ELb1EEENS1_36VarlenDynamicPersistentTileSchedulerILi128ELi128ELi256ELi128ELb0ELb0ELb1ELb1ELb1ELb1EEEEEEEEEvNT_6ParamsE --------------------------
	.section	.nv.shared._ZN7cutlass13device_kernelIN5flash11enable_sm90INS1_16FlashAttnFwdSm90INS1_25CollectiveMainloopFwdSm90ILi2EN4cute5tupleIJNS5_1CILi1EEES8_S8_EEENS6_IJNS7_ILi128EEESA_NS7_ILi256EEEEEELi256ENS_12float_e4m3_tEfNS_4arch4Sm90ELb1ELb0ELb0ELb1ELb0ELb0ELb0ELb1ELb1ELb0ELb0ELb0EEENS1_21CollectiveEpilogueFwdINS6_IJSA_SB_SA_EEES9_NS_10bfloat16_tESF_Li256ELb1ELb0ELb0ELb1EEENS1_36VarlenDynamicPersistentTileSchedulerILi128ELi128ELi256ELi128ELb0ELb0ELb1ELb1ELb1ELb1EEEEEEEEEvNT_6ParamsE,"aw",@nobits
	.sectionflags	@""
	.align	16
	.zero		1024


//--------------------- .nv.shared._ZN7cutlass13device_kernelIN5flash11enable_sm90INS1_16FlashAttnFwdSm90INS1_25CollectiveMainloopFwdSm90ILi2EN4cute5tupleIJNS5_1CILi1EEES8_S8_EEENS6_IJNS7_ILi128EEESA_NS7_ILi256EEEEEELi256ENS_12float_e4m3_tEfNS_4arch4Sm90ELb1ELb0ELb0ELb1ELb0ELb1ELb0ELb1ELb1ELb0ELb0ELb0EEENS1_21CollectiveEpilogueFwdINS6_IJSA_SB_SA_EEES9_NS_10bfloat16_tESF_Li256ELb1ELb0ELb0ELb1EEENS1_36VarlenDynamicPersistentTileSchedulerILi128ELi128ELi256ELi128ELb0ELb0ELb1ELb1ELb1ELb1EEEEEEEEEvNT_6ParamsE --------------------------
	.section	.nv.shared._ZN7cutlass13device_kernelIN5flash11enable_sm90INS1_16FlashAttnFwdSm90INS1_25CollectiveMainloopFwdSm90ILi2EN4cute5tupleIJNS5_1CILi1EEES8_S8_EEENS6_IJNS7_ILi128EEESA_NS7_ILi256EEEEEELi256ENS_12float_e4m3_tEfNS_4arch4Sm90ELb1ELb0ELb0ELb1ELb0ELb1ELb0ELb1ELb1ELb0ELb0ELb0EEENS1_21CollectiveEpilogueFwdINS6_IJSA_SB_SA_EEES9_NS_10bfloat16_tESF_Li256ELb1ELb0ELb0ELb1EEENS1_36VarlenDynamicPersistentTileSchedulerILi128ELi128ELi256ELi128ELb0ELb0ELb1ELb1ELb1ELb1EEEEEEEEEvNT_6ParamsE,"aw",@nobits
	.sectionflags	@""
	.align	16
	.zero		1024


//--------------------- .nv.constant0._ZN7cutlass13device_kernelIN5flash11enable_sm90INS1_16FlashAttnFwdSm90INS1_25CollectiveMainloopFwdSm90ILi2EN4cute5tupleIJNS5_1CILi1EEES8_S8_EEENS6_IJNS7_ILi128EEESA_NS7_ILi256EEEEEELi256ENS_12float_e4m3_tEfNS_4arch4Sm90ELb0ELb0ELb0ELb0ELb0ELb0ELb0ELb1ELb1ELb0ELb0ELb0EEENS1_21CollectiveEpilogueFwdINS6_IJSA_SB_SA_EEES9_NS_10bfloat16_tESF_Li256ELb0ELb0ELb0ELb1EEENS1_29StaticPersistentTileSchedulerILb0EEEEEEEEEvNT_6ParamsE --------------------------
	.section	.nv.constant0._ZN7cutlass13device_kernelIN5flash11enable_sm90INS1_16FlashAttnFwdSm90INS1_25CollectiveMainloopFwdSm90ILi2EN4cute5tupleIJNS5_1CILi1EEES8_S8_EEENS6_IJNS7_ILi128EEESA_NS7_ILi256EEEEEELi256ENS_12float_e4m3_tEfNS_4arch4Sm90ELb0ELb0ELb0ELb0ELb0ELb0ELb0ELb1ELb1ELb0ELb0ELb0EEENS1_21CollectiveEpilogueFwdINS6_IJSA_SB_SA_EEES9_NS_10bfloat16_tESF_Li256ELb0ELb0ELb0ELb1EEENS1_29StaticPersistentTileSchedulerILb0EEEEEEEEEvNT_6ParamsE,"a",@progbits
	.sectionflags	@""
	.align	4
.nv.constant0._ZN7cutlass13device_kernelIN5flash11enable_sm90INS1_16FlashAttnFwdSm90INS1_25CollectiveMainloopFwdSm90ILi2EN4cute5tupleIJNS5_1CILi1EEES8_S8_EEENS6_IJNS7_ILi128EEESA_NS7_ILi256EEEEEELi256ENS_12float_e4m3_tEfNS_4arch4Sm90ELb0ELb0ELb0ELb0ELb0ELb0ELb0ELb1ELb1ELb0ELb0ELb0EEENS1_21CollectiveEpilogueFwdINS6_IJSA_SB_SA_EEES9_NS_10bfloat16_tESF_Li256ELb0ELb0ELb0ELb1EEENS1_29StaticPersistentTileSchedulerILb0EEEEEEEEEvNT_6ParamsE:
	.zero		3584


//--------------------- .nv.constant0._ZN7cutlass13device_kernelIN5flash11enable_sm90INS1_16FlashAttnFwdSm90INS1_25CollectiveMainloopFwdSm90ILi2EN4cute5tupleIJNS5_1CILi1EEES8_S8_EEENS6_IJNS7_ILi128EEESA_NS7_ILi256EEEEEELi256ENS_12float_e4m3_tEfNS_4arch4Sm90ELb0ELb0ELb0ELb1ELb0ELb0ELb0ELb1ELb1ELb0ELb0ELb0EEENS1_21CollectiveEpilogueFwdINS6_IJSA_SB_SA_EEES9_NS_10bfloat16_tESF_Li256ELb1ELb0ELb0ELb1EEENS1_36VarlenDynamicPersistentTileSchedulerILi128ELi128ELi256ELi128ELb0ELb0ELb1ELb0ELb1ELb1EEEEEEEEEvNT_6ParamsE --------------------------
	.section	.nv.constant0._ZN7cutlass13device_kernelIN5flash11enable_sm90INS1_16FlashAttnFwdSm90INS1_25CollectiveMainloopFwdSm90ILi2EN4cute5tupleIJNS5_1CILi1EEES8_S8_EEENS6_IJNS7_ILi128EEESA_NS7_ILi256EEEEEELi256ENS_12float_e4m3_tEfNS_4arch4Sm90ELb0ELb0ELb0ELb1ELb0ELb0ELb0ELb1ELb1ELb0ELb0ELb0EEENS1_21CollectiveEpilogueFwdINS6_IJSA_SB_SA_EEES9_NS_10bfloat16_tESF_Li256ELb1ELb0ELb0ELb1EEENS1_36VarlenDynamicPersistentTileSchedulerILi128ELi128ELi256ELi128ELb0ELb0ELb1ELb0ELb1ELb1EEEEEEEEEvNT_6ParamsE,"a",@progbits
	.sectionflags	@""
	.align	4
.nv.constant0._ZN7cutlass13device_kernelIN5flash11enable_sm90INS1_16FlashAttnFwdSm90INS1_25CollectiveMainloopFwdSm90ILi2EN4cute5tupleIJNS5_1CILi1EEES8_S8_EEENS6_IJNS7_ILi128EEESA_NS7_ILi256EEEEEELi256ENS_12float_e4m3_tEfNS_4arch4Sm90ELb0ELb0ELb0ELb1ELb0ELb0ELb0ELb1ELb1ELb0ELb0ELb0EEENS1_21CollectiveEpilogueFwdINS6_IJSA_SB_SA_EEES9_NS_10bfloat16_tESF_Li256ELb1ELb0ELb0ELb1EEENS1_36VarlenDynamicPersistentTileSchedulerILi128ELi128ELi256ELi128ELb0ELb0ELb1ELb0ELb1ELb1EEEEEEEEEvNT_6ParamsE:
	.zero		3200


//--------------------- .nv.constant0._ZN7cutlass13device_kernelIN5flash11enable_sm90INS1_16FlashAttnFwdSm90INS1_25CollectiveMainloopFwdSm90ILi2EN4cute5tupleIJNS5_1CILi1EEES8_S8_EEENS6_IJNS7_ILi128EEESA_NS7_ILi256EEEEEELi256ENS_12float_e4m3_tEfNS_4arch4Sm90ELb0ELb0ELb0ELb1ELb0ELb1ELb0ELb1ELb1ELb0ELb0ELb0EEENS1_21CollectiveEpilogueFwdINS6_IJSA_SB_SA_EEES9_NS_10bfloat16_tESF_Li256ELb1ELb0ELb0ELb1EEENS1_36VarlenDynamicPersistentTileSchedulerILi128ELi128ELi256ELi128ELb0ELb0ELb1ELb0ELb1ELb1EEEEEEEEEvNT_6ParamsE --------------------------
	.section	.nv.constant0._ZN7cutlass13device_kernelIN5flash11enable_sm90INS1_16FlashAttnFwdSm90INS1_25CollectiveMainloopFwdSm90ILi2EN4cute5tupleIJNS5_1CILi1EEES8_S8_EEENS6_IJNS7_ILi128EEESA_NS7_ILi256EEEEEELi256ENS_12float_e4m3_tEfNS_4arch4Sm90ELb0ELb0ELb0ELb1ELb0ELb1ELb0ELb1ELb1ELb0ELb0ELb0EEENS1_21CollectiveEpilogueFwdINS6_IJSA_SB_SA_EEES9_NS_10bfloat16_tESF_Li256ELb1ELb0ELb0ELb1EEENS1_36VarlenDynamicPersistentTileSchedulerILi128ELi128ELi256ELi128ELb0ELb0ELb1ELb0ELb1ELb1EEEEEEEEEvNT_6ParamsE,"a",@progbits
	.sectionflags	@""
	.align	4
.nv.constant0._ZN7cutlass13device_kernelIN5flash11enable_sm90INS1_16FlashAttnFwdSm90INS1_25CollectiveMainloopFwdSm90ILi2EN4cute5tupleIJNS5_1CILi1EEES8_S8_EEENS6_IJNS7_ILi128EEESA_NS7_ILi256EEEEEELi256ENS_12float_e4m3_tEfNS_4arch4Sm90ELb0ELb0ELb0ELb1ELb0ELb1ELb0ELb1ELb1ELb0ELb0ELb0EEENS1_21CollectiveEpilogueFwdINS6_IJSA_SB_SA_EEES9_NS_10bfloat16_tESF_Li256ELb1ELb0ELb0ELb1EEENS1_36VarlenDynamicPersistentTileSchedulerILi128ELi128ELi256ELi128ELb0ELb0ELb1ELb0ELb1ELb1EEEEEEEEEvNT_6ParamsE:
	.zero		3200


//--------------------- .nv.constant0._ZN7cutlass13device_kernelIN5flash11enable_sm90INS1_16FlashAttnFwdSm90INS1_25CollectiveMainloopFwdSm90ILi2EN4cute5tupleIJNS5_1CILi1EEES8_S8_EEENS6_IJNS7_ILi128EEENS7_ILi64EEENS7_ILi256EEEEEELi256ENS_12float_e4m3_tEfNS_4arch4Sm90ELb0ELb1ELb0ELb0ELb0ELb0ELb0ELb1ELb1ELb0ELb0ELb0EEENS1_21CollectiveEpilogueFwdINS6_IJSA_SC_SB_EEES9_NS_10bfloat16_tESG_Li256ELb0ELb0ELb0ELb1EEENS1_30DynamicPersistentTileSchedulerILi256ELi128ELb0ELb0ELb1EEEEEEEEEvNT_6ParamsE --------------------------
	.section	.nv.constant0._ZN7cutlass13device_kernelIN5flash11enable_sm90INS1_16FlashAttnFwdSm90INS1_25CollectiveMainloopFwdSm90ILi2EN4cute5tupleIJNS5_1CILi1EEES8_S8_EEENS6_IJNS7_ILi128EEENS7_ILi64EEENS7_ILi256EEEEEELi256ENS_12float_e4m3_tEfNS_4arch4Sm90ELb0ELb1ELb0ELb0ELb0ELb0ELb0ELb1ELb1ELb0ELb0ELb0EEENS1_21CollectiveEpilogueFwdINS6_IJSA_SC_SB_EEES9_NS_10bfloat16_tESG_Li256ELb0ELb0ELb0ELb1EEENS1_30DynamicPersistentTileSchedulerILi256ELi128ELb0ELb0ELb1EEEEEEEEEvNT_6ParamsE,"a",@progbits
	.sectionflags	@""
	.align	4
.nv.constant0._ZN7cutlass13device_kernelIN5flash11enable_sm90INS1_16FlashAttnFwdSm90INS1_25CollectiveMainloopFwdSm90ILi2EN4cute5tupleIJNS5_1CILi1EEES8_S8_EEENS6_IJNS7_ILi128EEENS7_ILi64EEENS7_ILi256EEEEEELi256ENS_12float_e4m3_tEfNS_4arch4Sm90ELb0ELb1ELb0ELb0ELb0ELb0ELb0ELb1ELb1ELb0ELb0ELb0EEENS1_21CollectiveEpilogueFwdINS6_IJSA_SC_SB_EEES9_NS_10bfloat16_tESG_Li256ELb0ELb0ELb0ELb1EEENS1_30DynamicPersistentTileSchedulerILi256ELi128ELb0ELb0ELb1EEEEEEEEEvNT_6ParamsE:
	.zero		3584


//--------------------- .nv.constant0._ZN7cutlass13device_kernelIN5flash11enable_sm90INS1_16FlashAttnFwdSm90INS1_25CollectiveMainloopFwdSm90ILi2EN4cute5tupleIJNS5_1CILi1EEES8_S8_EEENS6_IJNS7_ILi128EEENS7_ILi64EEENS7_ILi256EEEEEELi256ENS_12float_e4m3_tEfNS_4arch4Sm90ELb0ELb1ELb0ELb1ELb0ELb0ELb0ELb1ELb1ELb0ELb0ELb0EEENS1_21CollectiveEpilogueFwdINS6_IJSA_SC_SB_EEES9_NS_10bfloat16_tESG_Li256ELb1ELb0ELb0ELb1EEENS1_36VarlenDynamicPersistentTileSchedulerILi128ELi64ELi256ELi128ELb0ELb0ELb1ELb1ELb0ELb1EEEEEEEEEvNT_6ParamsE --------------------------
	.section	.nv.constant0._ZN7cutlass13device_kernelIN5flash11enable_sm90INS1_16FlashAttnFwdSm90INS1_25CollectiveMainloopFwdSm90ILi2EN4cute5tupleIJNS5_1CILi1EEES8_S8_EEENS6_IJNS7_ILi128EEENS7_ILi64EEENS7_ILi256EEEEEELi256ENS_12float_e4m3_tEfNS_4arch4Sm90ELb0ELb1ELb0ELb1ELb0ELb0ELb0ELb1ELb1ELb0ELb0ELb0EEENS1_21CollectiveEpilogueFwdINS6_IJSA_SC_SB_EEES9_NS_10bfloat16_tESG_Li256ELb1ELb0ELb0ELb1EEENS1_36VarlenDynamicPersistentTileSchedulerILi128ELi64ELi256ELi128ELb0ELb0ELb1ELb1ELb0ELb1EEEEEEEEEvNT_6ParamsE,"a",@progbits
	.sectionflags	@""
	.align	4
.nv.constant0._ZN7cutlass13device_kernelIN5flash11enable_sm90INS1_16FlashAttnFwdSm90INS1_25CollectiveMainloopFwdSm90ILi2EN4cute5tupleIJNS5_1CILi1EEES8_S8_EEENS6_IJNS7_ILi128EEENS7_ILi64EEENS7_ILi256EEEEEELi256ENS_12float_e4m3_tEfNS_4arch4Sm90ELb0ELb1ELb0ELb1ELb0ELb0ELb0ELb1ELb1ELb0ELb0ELb0EEENS1_21CollectiveEpilogueFwdINS6_IJSA_SC_SB_EEES9_NS_10bfloat16_tESG_Li256ELb1ELb0ELb0ELb1EEENS1_36VarlenDynamicPersistentTileSchedulerILi128ELi64ELi256ELi128ELb0ELb0ELb1ELb1ELb0ELb1EEEEEEEEEvNT_6ParamsE:
	.zero		3200


//--------------------- .nv.constant0._ZN7cutlass13device_kernelIN5flash11enable_sm90INS1_16FlashAttnFwdSm90INS1_25CollectiveMainloopFwdSm90ILi2EN4cute5tupleIJNS5_1CILi1EEES8_S8_EEENS6_IJNS7_ILi128EEENS7_ILi64EEENS7_ILi256EEEEEELi256ENS_12float_e4m3_tEfNS_4arch4Sm90ELb0ELb1ELb0ELb1ELb0ELb1ELb0ELb1ELb1ELb0ELb0ELb0EEENS1_21CollectiveEpilogueFwdINS6_IJSA_SC_SB_EEES9_NS_10bfloat16_tESG_Li256ELb1ELb0ELb0ELb1EEENS1_36VarlenDynamicPersistentTileSchedulerILi128ELi64ELi256ELi128ELb0ELb0ELb1ELb1ELb0ELb1EEEEEEEEEvNT_6ParamsE --------------------------
	.section	.nv.constant0._ZN7cutlass13device_kernelIN5flash11enable_sm90INS1_16FlashAttnFwdSm90INS1_25CollectiveMainloopFwdSm90ILi2EN4cute5tupleIJNS5_1CILi1EEES8_S8_EEENS6_IJNS7_ILi128EEENS7_ILi64EEENS7_ILi256EEEEEELi256ENS_12float_e4m3_tEfNS_4arch4Sm90ELb0ELb1ELb0ELb1ELb0ELb1ELb0ELb1ELb1ELb0ELb0ELb0EEENS1_21CollectiveEpilogueFwdINS6_IJSA_SC_SB_EEES9_NS_10bfloat16_tESG_Li256ELb1ELb0ELb0ELb1EEENS1_36VarlenDynamicPersistentTileSchedulerILi128ELi64ELi256ELi128ELb0ELb0ELb1ELb1ELb0ELb1EEEEEEEEEvNT_6ParamsE,"a",@progbits
	.sectionflags	@""
	.align	4
.nv.constant0._ZN7cutlass13device_kernelIN5flash11enable_sm90INS1_16FlashAttnFwdSm90INS1_25CollectiveMainloopFwdSm90ILi2EN4cute5tupleIJNS5_1CILi1EEES8_S8_EEENS6_IJNS7_ILi128EEENS7_ILi64EEENS7_ILi256EEEEEELi256ENS_12float_e4m3_tEfNS_4arch4Sm90ELb0ELb1ELb0ELb1ELb0ELb1ELb0ELb1ELb1ELb0ELb0ELb0EEENS1_21CollectiveEpilogueFwdINS6_IJSA_SC_SB_EEES9_NS_10bfloat16_tESG_Li256ELb1ELb0ELb0ELb1EEENS1_36VarlenDynamicPersistentTileSchedulerILi128ELi64ELi256ELi128ELb0ELb0ELb1ELb1ELb0ELb1EEEEEEEEEvNT_6ParamsE:
	.zero		3200


//--------------------- .nv.constant0._ZN7cutlass13device_kernelIN5flash11enable_sm90INS1_16FlashAttnFwdSm90INS1_25CollectiveMainloopFwdSm90ILi2EN4cute5tupleIJNS5_1CILi1EEES8_S8_EEENS6_IJNS7_ILi128EEESA_NS7_ILi256EEEEEELi256ENS_12float_e4m3_tEfNS_4arch4Sm90ELb1ELb0ELb0ELb0ELb0ELb0ELb0ELb1ELb1ELb0ELb0ELb0EEENS1_21CollectiveEpilogueFwdINS6_IJSA_SB_SA_EEES9_NS_10bfloat16_tESF_Li256ELb0ELb0ELb0ELb1EEENS1_30DynamicPersistentTileSchedulerILi256ELi128ELb0ELb0ELb1EEEEEEEEEvNT_6ParamsE --------------------------
	.section	.nv.constant0._ZN7cutlass13device_kernelIN5flash11enable_sm90INS1_16FlashAttnFwdSm90INS1_25CollectiveMainloopFwdSm90ILi2EN4cute5tupleIJNS5_1CILi1EEES8_S8_EEENS6_IJNS7_ILi128EEESA_NS7_ILi256EEEEEELi256ENS_12float_e4m3_tEfNS_4arch4Sm90ELb1ELb0ELb0ELb0ELb0ELb0ELb0ELb1ELb1ELb0ELb0ELb0EEENS1_21CollectiveEpilogueFwdINS6_IJSA_SB_SA_EEES9_NS_10bfloat16_tESF_Li256ELb0ELb0ELb0ELb1EEENS1_30DynamicPersistentTileSchedulerILi256ELi128ELb0ELb0ELb1EEEEEEEEEvNT_6ParamsE,"a",@progbits
	.sectionflags	@""
	.align	4
.nv.constant0._ZN7cutlass13device_kernelIN5flash11enable_sm90INS1_16FlashAttnFwdSm90INS1_25CollectiveMainloopFwdSm90ILi2EN4cute5tupleIJNS5_1CILi1EEES8_S8_EEENS6_IJNS7_ILi128EEESA_NS7_ILi256EEEEEELi256ENS_12float_e4m3_tEfNS_4arch4Sm90ELb1ELb0ELb0ELb0ELb0ELb0ELb0ELb1ELb1ELb0ELb0ELb0EEENS1_21CollectiveEpilogueFwdINS6_IJSA_SB_SA_EEES9_NS_10bfloat16_tESF_Li256ELb0ELb0ELb0ELb1EEENS1_30DynamicPersistentTileSchedulerILi256ELi128ELb0ELb0ELb1EEEEEEEEEvNT_6ParamsE:
	.zero		3584


//--------------------- .nv.constant0._ZN7cutlass13device_kernelIN5flash11enable_sm90INS1_16FlashAttnFwdSm90INS1_25CollectiveMainloopFwdSm90ILi2EN4cute5tupleIJNS5_1CILi1EEES8_S8_EEENS6_IJNS7_ILi128EEESA_NS7_ILi256EEEEEELi256ENS_12float_e4m3_tEfNS_4arch4Sm90ELb1ELb0ELb0ELb1ELb0ELb0ELb0ELb1ELb1ELb0ELb0ELb0EEENS1_21CollectiveEpilogueFwdINS6_IJSA_SB_SA_EEES9_NS_10bfloat16_tESF_Li256ELb1ELb0ELb0ELb1EEENS1_36VarlenDynamicPersistentTileSchedulerILi128ELi128ELi256ELi128ELb0ELb0ELb1ELb1ELb1ELb1EEEEEEEEEvNT_6ParamsE --------------------------
	.section	.nv.constant0._ZN7cutlass13device_kernelIN5flash11enable_sm90INS1_16FlashAttnFwdSm90INS1_25CollectiveMainloopFwdSm90ILi2EN4cute5tupleIJNS5_1CILi1EEES8_S8_EEENS6_IJNS7_ILi128EEESA_NS7_ILi256EEEEEELi256ENS_12float_e4m3_tEfNS_4arch4Sm90ELb1ELb0ELb0ELb1ELb0ELb0ELb0ELb1ELb1ELb0ELb0ELb0EEENS1_21CollectiveEpilogueFwdINS6_IJSA_SB_SA_EEES9_NS_10bfloat16_tESF_Li256ELb1ELb0ELb0ELb1EEENS1_36VarlenDynamicPersistentTileSchedulerILi128ELi128ELi256ELi128ELb0ELb0ELb1ELb1ELb1ELb1EEEEEEEEEvNT_6ParamsE,"a",@progbits
	.sectionflags	@""
	.align	4
.nv.constant0._ZN7cutlass13device_kernelIN5flash11enable_sm90INS1_16FlashAttnFwdSm90INS1_25CollectiveMainloopFwdSm90ILi2EN4cute5tupleIJNS5_1CILi1EEES8_S8_EEENS6_IJNS7_ILi128EEESA_NS7_ILi256EEEEEELi256ENS_12float_e4m3_tEfNS_4arch4Sm90ELb1ELb0ELb0ELb1ELb0ELb0ELb0ELb1ELb1ELb0ELb0ELb0EEENS1_21CollectiveEpilogueFwdINS6_IJSA_SB_SA_EEES9_NS_10bfloat16_tESF_Li256ELb1ELb0ELb0ELb1EEENS1_36VarlenDynamicPersistentTileSchedulerILi128ELi128ELi256ELi128ELb0ELb0ELb1ELb1ELb1ELb1EEEEEEEEEvNT_6ParamsE:
	.zero		3200


//--------------------- .nv.constant0._ZN7cutlass13device_kernelIN5flash11enable_sm90INS1_16FlashAttnFwdSm90INS1_25CollectiveMainloopFwdSm90ILi2EN4cute5tupleIJNS5_1CILi1EEES8_S8_EEENS6_IJNS7_ILi128EEESA_NS7_ILi256EEEEEELi256ENS_12float_e4m3_tEfNS_4arch4Sm90ELb1ELb0ELb0ELb1ELb0ELb1ELb0ELb1ELb1ELb0ELb0ELb0EEENS1_21CollectiveEpilogueFwdINS6_IJSA_SB_SA_EEES9_NS_10bfloat16_tESF_Li256ELb1ELb0ELb0ELb1EEENS1_36VarlenDynamicPersistentTileSchedulerILi128ELi128ELi256ELi128ELb0ELb0ELb1ELb1ELb1ELb1EEEEEEEEEvNT_6ParamsE --------------------------
	.section	.nv.constant0._ZN7cutlass13device_kernelIN5flash11enable_sm90INS1_16FlashAttnFwdSm90INS1_25CollectiveMainloopFwdSm90ILi2EN4cute5tupleIJNS5_1CILi1EEES8_S8_EEENS6_IJNS7_ILi128EEESA_NS7_ILi256EEEEEELi256ENS_12float_e4m3_tEfNS_4arch4Sm90ELb1ELb0ELb0ELb1ELb0ELb1ELb0ELb1ELb1ELb0ELb0ELb0EEENS1_21CollectiveEpilogueFwdINS6_IJSA_SB_SA_EEES9_NS_10bfloat16_tESF_Li256ELb1ELb0ELb0ELb1EEENS1_36VarlenDynamicPersistentTileSchedulerILi128ELi128ELi256ELi128ELb0ELb0ELb1ELb1ELb1ELb1EEEEEEEEEvNT_6ParamsE,"a",@progbits
	.sectionflags	@""
	.align	4
.nv.constant0._ZN7cutlass13device_kernelIN5flash11enable_sm90INS1_16FlashAttnFwdSm90INS1_25CollectiveMainloopFwdSm90ILi2EN4cute5tupleIJNS5_1CILi1EEES8_S8_EEENS6_IJNS7_ILi128EEESA_NS7_ILi256EEEEEELi256ENS_12float_e4m3_tEfNS_4arch4Sm90ELb1ELb0ELb0ELb1ELb0ELb1ELb0ELb1ELb1ELb0ELb0ELb0EEENS1_21CollectiveEpilogueFwdINS6_IJSA_SB_SA_EEES9_NS_10bfloat16_tESF_Li256ELb1ELb0ELb0ELb1EEENS1_36VarlenDynamicPersistentTileSchedulerILi128ELi128ELi256ELi128ELb0ELb0ELb1ELb1ELb1ELb1EEEEEEEEEvNT_6ParamsE:
	.zero		3200


//--------------------- SYMBOLS --------------------------

	.type		.nv.reservedSmem.offset0,@object
	.size		.nv.reservedSmem.offset0,0x4
	.type		__assertfail,@function
